	.target	sm_80

	.elftype	@"ET_EXEC"


//--------------------- .note.nv.tkinfo           --------------------------
	.section	.note.nv.tkinfo,"",@"SHT_NOTE"
	.sectionflags	@"SHF_NOTE_NV_TKINFO"
	.tkinfo
        /*0018*/ 	.word	0x00000002
        /*0030*/ 	.string	""
        /*0030*/ 	.string	"ptxas"
        /*0030*/ 	.string	"Cuda compilation tools, release 13.0, V13.0.88"
        /*0030*/ 	.string	"Build cuda_13.0.r13.0/compiler.36424714_0"
        /*0030*/ 	.string	"-arch sm_80 -m 64 "



//--------------------- .note.nv.cuinfo           --------------------------
	.section	.note.nv.cuinfo,"",@"SHT_NOTE"
	.sectionflags	@"SHF_NOTE_NV_CUINFO"
        /*0018*/ 	.short	0x0002
        /*001a*/ 	.short	0x0050
        /*001c*/ 	.short	0x0082
	.zero		2


//--------------------- .nv.info                  --------------------------
	.section	.nv.info,"",@"SHT_CUDA_INFO"
	.align	4


	//----- nvinfo : EIATTR_REGCOUNT
	.align		4
        /*0000*/ 	.byte	0x04, 0x2f
        /*0002*/ 	.short	(.L_10 - .L_9)
	.align		4
.L_9:
        /*0004*/ 	.word	index@(_ZN10layer_norm31ln_parallel_residual_fwd_kernelINS_13Kernel_traitsIfffffjLj1024ELj1ELj4ELj1ELj16ENS_18Kernel_traits_baseILj1024EfffffjLj128EEEEELb1ELb1ELb1EEEvNS_9FwdParamsE)
        /*0008*/ 	.word	0x000000a7


	//----- nvinfo : EIATTR_FRAME_SIZE
	.align		4
.L_10:
        /*000c*/ 	.byte	0x04, 0x11
        /*000e*/ 	.short	(.L_12 - .L_11)
	.align		4
.L_11:
        /*0010*/ 	.word	index@($__internal_79_$__cuda_sm70_shflsync_bfly_p)
        /*0014*/ 	.word	0x00000000


	//----- nvinfo : EIATTR_FRAME_SIZE
	.align		4
.L_12:
        /*0018*/ 	.byte	0x04, 0x11
        /*001a*/ 	.short	(.L_14 - .L_13)
	.align		4
.L_13:
        /*001c*/ 	.word	index@(_ZN10layer_norm31ln_parallel_residual_fwd_kernelINS_13Kernel_traitsIfffffjLj1024ELj1ELj4ELj1ELj16ENS_18Kernel_traits_baseILj1024EfffffjLj128EEEEELb1ELb1ELb1EEEvNS_9FwdParamsE)
        /*0020*/ 	.word	0x00000000


	//----- nvinfo : EIATTR_REGCOUNT
	.align		4
.L_14:
        /*0024*/ 	.byte	0x04, 0x2f
        /*0026*/ 	.short	(.L_16 - .L_15)
	.align		4
.L_15:
        /*0028*/ 	.word	index@(_ZN10layer_norm31ln_parallel_residual_fwd_kernelINS_13Kernel_traitsIfffffjLj1024ELj1ELj4ELj1ELj16ENS_18Kernel_traits_baseILj1024EfffffjLj128EEEEELb1ELb1ELb0EEEvNS_9FwdParamsE)
        /*002c*/ 	.word	0x00000090


	//----- nvinfo : EIATTR_FRAME_SIZE
	.align		4
.L_16:
        /*0030*/ 	.byte	0x04, 0x11
        /*0032*/ 	.short	(.L_18 - .L_17)
	.align		4
.L_17:
        /*0034*/ 	.word	index@($__internal_78_$__cuda_sm70_shflsync_bfly_p)
        /*0038*/ 	.word	0x00000000


	//----- nvinfo : EIATTR_FRAME_SIZE
	.align		4
.L_18:
        /*003c*/ 	.byte	0x04, 0x11
        /*003e*/ 	.short	(.L_20 - .L_19)
	.align		4
.L_19:
        /*0040*/ 	.word	index@(_ZN10layer_norm31ln_parallel_residual_fwd_kernelINS_13Kernel_traitsIfffffjLj1024ELj1ELj4ELj1ELj16ENS_18Kernel_traits_baseILj1024EfffffjLj128EEEEELb1ELb1ELb0EEEvNS_9FwdParamsE)
        /*0044*/ 	.word	0x00000000


	//----- nvinfo : EIATTR_REGCOUNT
	.align		4
.L_20:
        /*0048*/ 	.byte	0x04, 0x2f
        /*004a*/ 	.short	(.L_22 - .L_21)
	.align		4
.L_21:
        /*004c*/ 	.word	index@(_ZN10layer_norm31ln_parallel_residual_fwd_kernelINS_13Kernel_traitsIfffffjLj1024ELj1ELj4ELj1ELj16ENS_18Kernel_traits_baseILj1024EfffffjLj128EEEEELb1ELb0ELb1EEEvNS_9FwdParamsE)
        /*0050*/ 	.word	0x000000ff


	//----- nvinfo : EIATTR_FRAME_SIZE
	.align		4
.L_22:
        /*0054*/ 	.byte	0x04, 0x11
        /*0056*/ 	.short	(.L_24 - .L_23)
	.align		4
.L_23:
        /*0058*/ 	.word	index@($__internal_77_$__cuda_sm70_shflsync_bfly_p)
        /*005c*/ 	.word	0x00000000


	//----- nvinfo : EIATTR_FRAME_SIZE
	.align		4
.L_24:
        /*0060*/ 	.byte	0x04, 0x11
        /*0062*/ 	.short	(.L_26 - .L_25)
	.align		4
.L_25:
        /*0064*/ 	.word	index@(_ZN10layer_norm31ln_parallel_residual_fwd_kernelINS_13Kernel_traitsIfffffjLj1024ELj1ELj4ELj1ELj16ENS_18Kernel_traits_baseILj1024EfffffjLj128EEEEELb1ELb0ELb1EEEvNS_9FwdParamsE)
        /*0068*/ 	.word	0x00000000


	//----- nvinfo : EIATTR_REGCOUNT
	.align		4
.L_26:
        /*006c*/ 	.byte	0x04, 0x2f
        /*006e*/ 	.short	(.L_28 - .L_27)
	.align		4
.L_27:
        /*0070*/ 	.word	index@(_ZN10layer_norm31ln_parallel_residual_fwd_kernelINS_13Kernel_traitsIfffffjLj1024ELj1ELj4ELj1ELj16ENS_18Kernel_traits_baseILj1024EfffffjLj128EEEEELb1ELb0ELb0EEEvNS_9FwdParamsE)
        /*0074*/ 	.word	0x000000e0


	//----- nvinfo : EIATTR_FRAME_SIZE
	.align		4
.L_28:
        /*0078*/ 	.byte	0x04, 0x11
        /*007a*/ 	.short	(.L_30 - .L_29)
	.align		4
.L_29:
        /*007c*/ 	.word	index@($__internal_76_$__cuda_sm70_shflsync_bfly_p)
        /*0080*/ 	.word	0x00000000


	//----- nvinfo : EIATTR_FRAME_SIZE
	.align		4
.L_30:
        /*0084*/ 	.byte	0x04, 0x11
        /*0086*/ 	.short	(.L_32 - .L_31)
	.align		4
.L_31:
        /*0088*/ 	.word	index@(_ZN10layer_norm31ln_parallel_residual_fwd_kernelINS_13Kernel_traitsIfffffjLj1024ELj1ELj4ELj1ELj16ENS_18Kernel_traits_baseILj1024EfffffjLj128EEEEELb1ELb0ELb0EEEvNS_9FwdParamsE)
        /*008c*/ 	.word	0x00000000


	//----- nvinfo : EIATTR_REGCOUNT
	.align		4
.L_32:
        /*0090*/ 	.byte	0x04, 0x2f
        /*0092*/ 	.short	(.L_34 - .L_33)
	.align		4
.L_33:
        /*0094*/ 	.word	index@(_ZN10layer_norm31ln_parallel_residual_fwd_kernelINS_13Kernel_traitsIfffffjLj1024ELj1ELj4ELj1ELj16ENS_18Kernel_traits_baseILj1024EfffffjLj128EEEEELb0ELb1ELb1EEEvNS_9FwdParamsE)
        /*0098*/ 	.word	0x00000080


	//----- nvinfo : EIATTR_FRAME_SIZE
	.align		4
.L_34:
        /*009c*/ 	.byte	0x04, 0x11
        /*009e*/ 	.short	(.L_36 - .L_35)
	.align		4
.L_35:
        /*00a0*/ 	.word	index@($__internal_75_$__cuda_sm70_shflsync_bfly_p)
        /*00a4*/ 	.word	0x00000000


	//----- nvinfo : EIATTR_FRAME_SIZE
	.align		4
.L_36:
        /*00a8*/ 	.byte	0x04, 0x11
        /*00aa*/ 	.short	(.L_38 - .L_37)
	.align		4
.L_37:
        /*00ac*/ 	.word	index@(_ZN10layer_norm31ln_parallel_residual_fwd_kernelINS_13Kernel_traitsIfffffjLj1024ELj1ELj4ELj1ELj16ENS_18Kernel_traits_baseILj1024EfffffjLj128EEEEELb0ELb1ELb1EEEvNS_9FwdParamsE)
        /*00b0*/ 	.word	0x00000000


	//----- nvinfo : EIATTR_REGCOUNT
	.align		4
.L_38:
        /*00b4*/ 	.byte	0x04, 0x2f
        /*00b6*/ 	.short	(.L_40 - .L_39)
	.align		4
.L_39:
        /*00b8*/ 	.word	index@(_ZN10layer_norm31ln_parallel_residual_fwd_kernelINS_13Kernel_traitsIfffffjLj1024ELj1ELj4ELj1ELj16ENS_18Kernel_traits_baseILj1024EfffffjLj128EEEEELb0ELb1ELb0EEEvNS_9FwdParamsE)
        /*00bc*/ 	.word	0x0000007c


	//----- nvinfo : EIATTR_FRAME_SIZE
	.align		4
.L_40:
        /*00c0*/ 	.byte	0x04, 0x11
        /*00c2*/ 	.short	(.L_42 - .L_41)
	.align		4
.L_41:
        /*00c4*/ 	.word	index@($__internal_74_$__cuda_sm70_shflsync_bfly_p)
        /*00c8*/ 	.word	0x00000000


	//----- nvinfo : EIATTR_FRAME_SIZE
	.align		4
.L_42:
        /*00cc*/ 	.byte	0x04, 0x11
        /*00ce*/ 	.short	(.L_44 - .L_43)
	.align		4
.L_43:
        /*00d0*/ 	.word	index@(_ZN10layer_norm31ln_parallel_residual_fwd_kernelINS_13Kernel_traitsIfffffjLj1024ELj1ELj4ELj1ELj16ENS_18Kernel_traits_baseILj1024EfffffjLj128EEEEELb0ELb1ELb0EEEvNS_9FwdParamsE)
        /*00d4*/ 	.word	0x00000000


	//----- nvinfo : EIATTR_REGCOUNT
	.align		4
.L_44:
        /*00d8*/ 	.byte	0x04, 0x2f
        /*00da*/ 	.short	(.L_46 - .L_45)
	.align		4
.L_45:
        /*00dc*/ 	.word	index@(_ZN10layer_norm31ln_parallel_residual_fwd_kernelINS_13Kernel_traitsIfffffjLj1024ELj1ELj4ELj1ELj16ENS_18Kernel_traits_baseILj1024EfffffjLj128EEEEELb0ELb0ELb1EEEvNS_9FwdParamsE)
        /*00e0*/ 	.word	0x000000d8


	//----- nvinfo : EIATTR_FRAME_SIZE
	.align		4
.L_46:
        /*00e4*/ 	.byte	0x04, 0x11
        /*00e6*/ 	.short	(.L_48 - .L_47)
	.align		4
.L_47:
        /*00e8*/ 	.word	index@($__internal_73_$__cuda_sm70_shflsync_bfly_p)
        /*00ec*/ 	.word	0x00000000


	//----- nvinfo : EIATTR_FRAME_SIZE
	.align		4
.L_48:
        /*00f0*/ 	.byte	0x04, 0x11
        /*00f2*/ 	.short	(.L_50 - .L_49)
	.align		4
.L_49:
        /*00f4*/ 	.word	index@(_ZN10layer_norm31ln_parallel_residual_fwd_kernelINS_13Kernel_traitsIfffffjLj1024ELj1ELj4ELj1ELj16ENS_18Kernel_traits_baseILj1024EfffffjLj128EEEEELb0ELb0ELb1EEEvNS_9FwdParamsE)
        /*00f8*/ 	.word	0x00000000


	//----- nvinfo : EIATTR_REGCOUNT
	.align		4
.L_50:
        /*00fc*/ 	.byte	0x04, 0x2f
        /*00fe*/ 	.short	(.L_52 - .L_51)
	.align		4
.L_51:
        /*0100*/ 	.word	index@(_ZN10layer_norm31ln_parallel_residual_fwd_kernelINS_13Kernel_traitsIfffffjLj1024ELj1ELj4ELj1ELj16ENS_18Kernel_traits_baseILj1024EfffffjLj128EEEEELb0ELb0ELb0EEEvNS_9FwdParamsE)
        /*0104*/ 	.word	0x000000c2


	//----- nvinfo : EIATTR_FRAME_SIZE
	.align		4
.L_52:
        /*0108*/ 	.byte	0x04, 0x11
        /*010a*/ 	.short	(.L_54 - .L_53)
	.align		4
.L_53:
        /*010c*/ 	.word	index@($__internal_72_$__cuda_sm70_shflsync_bfly_p)
        /*0110*/ 	.word	0x00000000


	//----- nvinfo : EIATTR_FRAME_SIZE
	.align		4
.L_54:
        /*0114*/ 	.byte	0x04, 0x11
        /*0116*/ 	.short	(.L_56 - .L_55)
	.align		4
.L_55:
        /*0118*/ 	.word	index@(_ZN10layer_norm31ln_parallel_residual_fwd_kernelINS_13Kernel_traitsIfffffjLj1024ELj1ELj4ELj1ELj16ENS_18Kernel_traits_baseILj1024EfffffjLj128EEEEELb0ELb0ELb0EEEvNS_9FwdParamsE)
        /*011c*/ 	.word	0x00000000


	//----- nvinfo : EIATTR_REGCOUNT
	.align		4
.L_56:
        /*0120*/ 	.byte	0x04, 0x2f
        /*0122*/ 	.short	(.L_58 - .L_57)
	.align		4
.L_57:
        /*0124*/ 	.word	index@(_ZN10layer_norm31ln_parallel_residual_fwd_kernelINS_13Kernel_traitsI6__halfffffjLj1024ELj1ELj4ELj1ELj16ENS_18Kernel_traits_baseILj1024ES2_ffffjLj128EEEEELb1ELb1ELb1EEEvNS_9FwdParamsE)
        /*0128*/ 	.word	0x000000a7


	//----- nvinfo : EIATTR_FRAME_SIZE
	.align		4
.L_58:
        /*012c*/ 	.byte	0x04, 0x11
        /*012e*/ 	.short	(.L_60 - .L_59)
	.align		4
.L_59:
        /*0130*/ 	.word	index@($__internal_71_$__cuda_sm70_shflsync_bfly_p)
        /*0134*/ 	.word	0x00000000


	//----- nvinfo : EIATTR_FRAME_SIZE
	.align		4
.L_60:
        /*0138*/ 	.byte	0x04, 0x11
        /*013a*/ 	.short	(.L_62 - .L_61)
	.align		4
.L_61:
        /*013c*/ 	.word	index@(_ZN10layer_norm31ln_parallel_residual_fwd_kernelINS_13Kernel_traitsI6__halfffffjLj1024ELj1ELj4ELj1ELj16ENS_18Kernel_traits_baseILj1024ES2_ffffjLj128EEEEELb1ELb1ELb1EEEvNS_9FwdParamsE)
        /*0140*/ 	.word	0x00000000


	//----- nvinfo : EIATTR_REGCOUNT
	.align		4
.L_62:
        /*0144*/ 	.byte	0x04, 0x2f
        /*0146*/ 	.short	(.L_64 - .L_63)
	.align		4
.L_63:
        /*0148*/ 	.word	index@(_ZN10layer_norm31ln_parallel_residual_fwd_kernelINS_13Kernel_traitsI6__halfffffjLj1024ELj1ELj4ELj1ELj16ENS_18Kernel_traits_baseILj1024ES2_ffffjLj128EEEEELb1ELb1ELb0EEEvNS_9FwdParamsE)
        /*014c*/ 	.word	0x0000008f


	//----- nvinfo : EIATTR_FRAME_SIZE
	.align		4
.L_64:
        /*0150*/ 	.byte	0x04, 0x11
        /*0152*/ 	.short	(.L_66 - .L_65)
	.align		4
.L_65:
        /*0154*/ 	.word	index@($__internal_70_$__cuda_sm70_shflsync_bfly_p)
        /*0158*/ 	.word	0x00000000


	//----- nvinfo : EIATTR_FRAME_SIZE
	.align		4
.L_66:
        /*015c*/ 	.byte	0x04, 0x11
        /*015e*/ 	.short	(.L_68 - .L_67)
	.align		4
.L_67:
        /*0160*/ 	.word	index@(_ZN10layer_norm31ln_parallel_residual_fwd_kernelINS_13Kernel_traitsI6__halfffffjLj1024ELj1ELj4ELj1ELj16ENS_18Kernel_traits_baseILj1024ES2_ffffjLj128EEEEELb1ELb1ELb0EEEvNS_9FwdParamsE)
        /*0164*/ 	.word	0x00000000


	//----- nvinfo : EIATTR_REGCOUNT
	.align		4
.L_68:
        /*0168*/ 	.byte	0x04, 0x2f
        /*016a*/ 	.short	(.L_70 - .L_69)
	.align		4
.L_69:
        /*016c*/ 	.word	index@(_ZN10layer_norm31ln_parallel_residual_fwd_kernelINS_13Kernel_traitsI6__halfffffjLj1024ELj1ELj4ELj1ELj16ENS_18Kernel_traits_baseILj1024ES2_ffffjLj128EEEEELb1ELb0ELb1EEEvNS_9FwdParamsE)
        /*0170*/ 	.word	0x000000ff


	//----- nvinfo : EIATTR_FRAME_SIZE
	.align		4
.L_70:
        /*0174*/ 	.byte	0x04, 0x11
        /*0176*/ 	.short	(.L_72 - .L_71)
	.align		4
.L_71:
        /*0178*/ 	.word	index@($__internal_69_$__cuda_sm70_shflsync_bfly_p)
        /*017c*/ 	.word	0x00000000


	//----- nvinfo : EIATTR_FRAME_SIZE
	.align		4
.L_72:
        /*0180*/ 	.byte	0x04, 0x11
        /*0182*/ 	.short	(.L_74 - .L_73)
	.align		4
.L_73:
        /*0184*/ 	.word	index@(_ZN10layer_norm31ln_parallel_residual_fwd_kernelINS_13Kernel_traitsI6__halfffffjLj1024ELj1ELj4ELj1ELj16ENS_18Kernel_traits_baseILj1024ES2_ffffjLj128EEEEELb1ELb0ELb1EEEvNS_9FwdParamsE)
        /*0188*/ 	.word	0x00000000


	//----- nvinfo : EIATTR_REGCOUNT
	.align		4
.L_74:
        /*018c*/ 	.byte	0x04, 0x2f
        /*018e*/ 	.short	(.L_76 - .L_75)
	.align		4
.L_75:
        /*0190*/ 	.word	index@(_ZN10layer_norm31ln_parallel_residual_fwd_kernelINS_13Kernel_traitsI6__halfffffjLj1024ELj1ELj4ELj1ELj16ENS_18Kernel_traits_baseILj1024ES2_ffffjLj128EEEEELb1ELb0ELb0EEEvNS_9FwdParamsE)
        /*0194*/ 	.word	0x000000de


	//----- nvinfo : EIATTR_FRAME_SIZE
	.align		4
.L_76:
        /*0198*/ 	.byte	0x04, 0x11
        /*019a*/ 	.short	(.L_78 - .L_77)
	.align		4
.L_77:
        /*019c*/ 	.word	index@($__internal_68_$__cuda_sm70_shflsync_bfly_p)
        /*01a0*/ 	.word	0x00000000


	//----- nvinfo : EIATTR_FRAME_SIZE
	.align		4
.L_78:
        /*01a4*/ 	.byte	0x04, 0x11
        /*01a6*/ 	.short	(.L_80 - .L_79)
	.align		4
.L_79:
        /*01a8*/ 	.word	index@(_ZN10layer_norm31ln_parallel_residual_fwd_kernelINS_13Kernel_traitsI6__halfffffjLj1024ELj1ELj4ELj1ELj16ENS_18Kernel_traits_baseILj1024ES2_ffffjLj128EEEEELb1ELb0ELb0EEEvNS_9FwdParamsE)
        /*01ac*/ 	.word	0x00000000


	//----- nvinfo : EIATTR_REGCOUNT
	.align		4
.L_80:
        /*01b0*/ 	.byte	0x04, 0x2f
        /*01b2*/ 	.short	(.L_82 - .L_81)
	.align		4
.L_81:
        /*01b4*/ 	.word	index@(_ZN10layer_norm31ln_parallel_residual_fwd_kernelINS_13Kernel_traitsI6__halfffffjLj1024ELj1ELj4ELj1ELj16ENS_18Kernel_traits_baseILj1024ES2_ffffjLj128EEEEELb0ELb1ELb1EEEvNS_9FwdParamsE)
        /*01b8*/ 	.word	0x00000080


	//----- nvinfo : EIATTR_FRAME_SIZE
	.align		4
.L_82:
        /*01bc*/ 	.byte	0x04, 0x11
        /*01be*/ 	.short	(.L_84 - .L_83)
	.align		4
.L_83:
        /*01c0*/ 	.word	index@($__internal_67_$__cuda_sm70_shflsync_bfly_p)
        /*01c4*/ 	.word	0x00000000


	//----- nvinfo : EIATTR_FRAME_SIZE
	.align		4
.L_84:
        /*01c8*/ 	.byte	0x04, 0x11
        /*01ca*/ 	.short	(.L_86 - .L_85)
	.align		4
.L_85:
        /*01cc*/ 	.word	index@(_ZN10layer_norm31ln_parallel_residual_fwd_kernelINS_13Kernel_traitsI6__halfffffjLj1024ELj1ELj4ELj1ELj16ENS_18Kernel_traits_baseILj1024ES2_ffffjLj128EEEEELb0ELb1ELb1EEEvNS_9FwdParamsE)
        /*01d0*/ 	.word	0x00000000


	//----- nvinfo : EIATTR_REGCOUNT
	.align		4
.L_86:
        /*01d4*/ 	.byte	0x04, 0x2f
        /*01d6*/ 	.short	(.L_88 - .L_87)
	.align		4
.L_87:
        /*01d8*/ 	.word	index@(_ZN10layer_norm31ln_parallel_residual_fwd_kernelINS_13Kernel_traitsI6__halfffffjLj1024ELj1ELj4ELj1ELj16ENS_18Kernel_traits_baseILj1024ES2_ffffjLj128EEEEELb0ELb1ELb0EEEvNS_9FwdParamsE)
        /*01dc*/ 	.word	0x0000007b


	//----- nvinfo : EIATTR_FRAME_SIZE
	.align		4
.L_88:
        /*01e0*/ 	.byte	0x04, 0x11
        /*01e2*/ 	.short	(.L_90 - .L_89)
	.align		4
.L_89:
        /*01e4*/ 	.word	index@($__internal_66_$__cuda_sm70_shflsync_bfly_p)
        /*01e8*/ 	.word	0x00000000


	//----- nvinfo : EIATTR_FRAME_SIZE
	.align		4
.L_90:
        /*01ec*/ 	.byte	0x04, 0x11
        /*01ee*/ 	.short	(.L_92 - .L_91)
	.align		4
.L_91:
        /*01f0*/ 	.word	index@(_ZN10layer_norm31ln_parallel_residual_fwd_kernelINS_13Kernel_traitsI6__halfffffjLj1024ELj1ELj4ELj1ELj16ENS_18Kernel_traits_baseILj1024ES2_ffffjLj128EEEEELb0ELb1ELb0EEEvNS_9FwdParamsE)
        /*01f4*/ 	.word	0x00000000


	//----- nvinfo : EIATTR_REGCOUNT
	.align		4
.L_92:
        /*01f8*/ 	.byte	0x04, 0x2f
        /*01fa*/ 	.short	(.L_94 - .L_93)
	.align		4
.L_93:
        /*01fc*/ 	.word	index@(_ZN10layer_norm31ln_parallel_residual_fwd_kernelINS_13Kernel_traitsI6__halfffffjLj1024ELj1ELj4ELj1ELj16ENS_18Kernel_traits_baseILj1024ES2_ffffjLj128EEEEELb0ELb0ELb1EEEvNS_9FwdParamsE)
        /*0200*/ 	.word	0x000000d7


	//----- nvinfo : EIATTR_FRAME_SIZE
	.align		4
.L_94:
        /*0204*/ 	.byte	0x04, 0x11
        /*0206*/ 	.short	(.L_96 - .L_95)
	.align		4
.L_95:
        /*0208*/ 	.word	index@($__internal_65_$__cuda_sm70_shflsync_bfly_p)
        /*020c*/ 	.word	0x00000000


	//----- nvinfo : EIATTR_FRAME_SIZE
	.align		4
.L_96:
        /*0210*/ 	.byte	0x04, 0x11
        /*0212*/ 	.short	(.L_98 - .L_97)
	.align		4
.L_97:
        /*0214*/ 	.word	index@(_ZN10layer_norm31ln_parallel_residual_fwd_kernelINS_13Kernel_traitsI6__halfffffjLj1024ELj1ELj4ELj1ELj16ENS_18Kernel_traits_baseILj1024ES2_ffffjLj128EEEEELb0ELb0ELb1EEEvNS_9FwdParamsE)
        /*0218*/ 	.word	0x00000000


	//----- nvinfo : EIATTR_REGCOUNT
	.align		4
.L_98:
        /*021c*/ 	.byte	0x04, 0x2f
        /*021e*/ 	.short	(.L_100 - .L_99)
	.align		4
.L_99:
        /*0220*/ 	.word	index@(_ZN10layer_norm31ln_parallel_residual_fwd_kernelINS_13Kernel_traitsI6__halfffffjLj1024ELj1ELj4ELj1ELj16ENS_18Kernel_traits_baseILj1024ES2_ffffjLj128EEEEELb0ELb0ELb0EEEvNS_9FwdParamsE)
        /*0224*/ 	.word	0x000000c0


	//----- nvinfo : EIATTR_FRAME_SIZE
	.align		4
.L_100:
        /*0228*/ 	.byte	0x04, 0x11
        /*022a*/ 	.short	(.L_102 - .L_101)
	.align		4
.L_101:
        /*022c*/ 	.word	index@($__internal_64_$__cuda_sm70_shflsync_bfly_p)
        /*0230*/ 	.word	0x00000000


	//----- nvinfo : EIATTR_FRAME_SIZE
	.align		4
.L_102:
        /*0234*/ 	.byte	0x04, 0x11
        /*0236*/ 	.short	(.L_104 - .L_103)
	.align		4
.L_103:
        /*0238*/ 	.word	index@(_ZN10layer_norm31ln_parallel_residual_fwd_kernelINS_13Kernel_traitsI6__halfffffjLj1024ELj1ELj4ELj1ELj16ENS_18Kernel_traits_baseILj1024ES2_ffffjLj128EEEEELb0ELb0ELb0EEEvNS_9FwdParamsE)
        /*023c*/ 	.word	0x00000000


	//----- nvinfo : EIATTR_REGCOUNT
	.align		4
.L_104:
        /*0240*/ 	.byte	0x04, 0x2f
        /*0242*/ 	.short	(.L_106 - .L_105)
	.align		4
.L_105:
        /*0244*/ 	.word	index@(_ZN10layer_norm31ln_parallel_residual_fwd_kernelINS_13Kernel_traitsIf6__halffS2_fjLj1024ELj1ELj4ELj1ELj16ENS_18Kernel_traits_baseILj1024EfS2_fS2_fjLj128EEEEELb1ELb1ELb1EEEvNS_9FwdParamsE)
        /*0248*/ 	.word	0x000000a7


	//----- nvinfo : EIATTR_FRAME_SIZE
	.align		4
.L_106:
        /*024c*/ 	.byte	0x04, 0x11
        /*024e*/ 	.short	(.L_108 - .L_107)
	.align		4
.L_107:
        /*0250*/ 	.word	index@($__internal_63_$__cuda_sm70_shflsync_bfly_p)
        /*0254*/ 	.word	0x00000000


	//----- nvinfo : EIATTR_FRAME_SIZE
	.align		4
.L_108:
        /*0258*/ 	.byte	0x04, 0x11
        /*025a*/ 	.short	(.L_110 - .L_109)
	.align		4
.L_109:
        /*025c*/ 	.word	index@(_ZN10layer_norm31ln_parallel_residual_fwd_kernelINS_13Kernel_traitsIf6__halffS2_fjLj1024ELj1ELj4ELj1ELj16ENS_18Kernel_traits_baseILj1024EfS2_fS2_fjLj128EEEEELb1ELb1ELb1EEEvNS_9FwdParamsE)
        /*0260*/ 	.word	0x00000000


	//----- nvinfo : EIATTR_REGCOUNT
	.align		4
.L_110:
        /*0264*/ 	.byte	0x04, 0x2f
        /*0266*/ 	.short	(.L_112 - .L_111)
	.align		4
.L_111:
        /*0268*/ 	.word	index@(_ZN10layer_norm31ln_parallel_residual_fwd_kernelINS_13Kernel_traitsIf6__halffS2_fjLj1024ELj1ELj4ELj1ELj16ENS_18Kernel_traits_baseILj1024EfS2_fS2_fjLj128EEEEELb1ELb1ELb0EEEvNS_9FwdParamsE)
        /*026c*/ 	.word	0x00000096


	//----- nvinfo : EIATTR_FRAME_SIZE
	.align		4
.L_112:
        /*0270*/ 	.byte	0x04, 0x11
        /*0272*/ 	.short	(.L_114 - .L_113)
	.align		4
.L_113:
        /*0274*/ 	.word	index@($__internal_62_$__cuda_sm70_shflsync_bfly_p)
        /*0278*/ 	.word	0x00000000


	//----- nvinfo : EIATTR_FRAME_SIZE
	.align		4
.L_114:
        /*027c*/ 	.byte	0x04, 0x11
        /*027e*/ 	.short	(.L_116 - .L_115)
	.align		4
.L_115:
        /*0280*/ 	.word	index@(_ZN10layer_norm31ln_parallel_residual_fwd_kernelINS_13Kernel_traitsIf6__halffS2_fjLj1024ELj1ELj4ELj1ELj16ENS_18Kernel_traits_baseILj1024EfS2_fS2_fjLj128EEEEELb1ELb1ELb0EEEvNS_9FwdParamsE)
        /*0284*/ 	.word	0x00000000


	//----- nvinfo : EIATTR_REGCOUNT
	.align		4
.L_116:
        /*0288*/ 	.byte	0x04, 0x2f
        /*028a*/ 	.short	(.L_118 - .L_117)
	.align		4
.L_117:
        /*028c*/ 	.word	index@(_ZN10layer_norm31ln_parallel_residual_fwd_kernelINS_13Kernel_traitsIf6__halffS2_fjLj1024ELj1ELj4ELj1ELj16ENS_18Kernel_traits_baseILj1024EfS2_fS2_fjLj128EEEEELb1ELb0ELb1EEEvNS_9FwdParamsE)
        /*0290*/ 	.word	0x000000d8


	//----- nvinfo : EIATTR_FRAME_SIZE
	.align		4
.L_118:
        /*0294*/ 	.byte	0x04, 0x11
        /*0296*/ 	.short	(.L_120 - .L_119)
	.align		4
.L_119:
        /*0298*/ 	.word	index@($__internal_61_$__cuda_sm70_shflsync_bfly_p)
        /*029c*/ 	.word	0x00000000


	//----- nvinfo : EIATTR_FRAME_SIZE
	.align		4
.L_120:
        /*02a0*/ 	.byte	0x04, 0x11
        /*02a2*/ 	.short	(.L_122 - .L_121)
	.align		4
.L_121:
        /*02a4*/ 	.word	index@(_ZN10layer_norm31ln_parallel_residual_fwd_kernelINS_13Kernel_traitsIf6__halffS2_fjLj1024ELj1ELj4ELj1ELj16ENS_18Kernel_traits_baseILj1024EfS2_fS2_fjLj128EEEEELb1ELb0ELb1EEEvNS_9FwdParamsE)
        /*02a8*/ 	.word	0x00000000


	//----- nvinfo : EIATTR_REGCOUNT
	.align		4
.L_122:
        /*02ac*/ 	.byte	0x04, 0x2f
        /*02ae*/ 	.short	(.L_124 - .L_123)
	.align		4
.L_123:
        /*02b0*/ 	.word	index@(_ZN10layer_norm31ln_parallel_residual_fwd_kernelINS_13Kernel_traitsIf6__halffS2_fjLj1024ELj1ELj4ELj1ELj16ENS_18Kernel_traits_baseILj1024EfS2_fS2_fjLj128EEEEELb1ELb0ELb0EEEvNS_9FwdParamsE)
        /*02b4*/ 	.word	0x000000d7


	//----- nvinfo : EIATTR_FRAME_SIZE
	.align		4
.L_124:
        /*02b8*/ 	.byte	0x04, 0x11
        /*02ba*/ 	.short	(.L_126 - .L_125)
	.align		4
.L_125:
        /*02bc*/ 	.word	index@($__internal_60_$__cuda_sm70_shflsync_bfly_p)
        /*02c0*/ 	.word	0x00000000


	//----- nvinfo : EIATTR_FRAME_SIZE
	.align		4
.L_126:
        /*02c4*/ 	.byte	0x04, 0x11
        /*02c6*/ 	.short	(.L_128 - .L_127)
	.align		4
.L_127:
        /*02c8*/ 	.word	index@(_ZN10layer_norm31ln_parallel_residual_fwd_kernelINS_13Kernel_traitsIf6__halffS2_fjLj1024ELj1ELj4ELj1ELj16ENS_18Kernel_traits_baseILj1024EfS2_fS2_fjLj128EEEEELb1ELb0ELb0EEEvNS_9FwdParamsE)
        /*02cc*/ 	.word	0x00000000


	//----- nvinfo : EIATTR_REGCOUNT
	.align		4
.L_128:
        /*02d0*/ 	.byte	0x04, 0x2f
        /*02d2*/ 	.short	(.L_130 - .L_129)
	.align		4
.L_129:
        /*02d4*/ 	.word	index@(_ZN10layer_norm31ln_parallel_residual_fwd_kernelINS_13Kernel_traitsIf6__halffS2_fjLj1024ELj1ELj4ELj1ELj16ENS_18Kernel_traits_baseILj1024EfS2_fS2_fjLj128EEEEELb0ELb1ELb1EEEvNS_9FwdParamsE)
        /*02d8*/ 	.word	0x00000080


	//----- nvinfo : EIATTR_FRAME_SIZE
	.align		4
.L_130:
        /*02dc*/ 	.byte	0x04, 0x11
        /*02de*/ 	.short	(.L_132 - .L_131)
	.align		4
.L_131:
        /*02e0*/ 	.word	index@($__internal_59_$__cuda_sm70_shflsync_bfly_p)
        /*02e4*/ 	.word	0x00000000


	//----- nvinfo : EIATTR_FRAME_SIZE
	.align		4
.L_132:
        /*02e8*/ 	.byte	0x04, 0x11
        /*02ea*/ 	.short	(.L_134 - .L_133)
	.align		4
.L_133:
        /*02ec*/ 	.word	index@(_ZN10layer_norm31ln_parallel_residual_fwd_kernelINS_13Kernel_traitsIf6__halffS2_fjLj1024ELj1ELj4ELj1ELj16ENS_18Kernel_traits_baseILj1024EfS2_fS2_fjLj128EEEEELb0ELb1ELb1EEEvNS_9FwdParamsE)
        /*02f0*/ 	.word	0x00000000


	//----- nvinfo : EIATTR_REGCOUNT
	.align		4
.L_134:
        /*02f4*/ 	.byte	0x04, 0x2f
        /*02f6*/ 	.short	(.L_136 - .L_135)
	.align		4
.L_135:
        /*02f8*/ 	.word	index@(_ZN10layer_norm31ln_parallel_residual_fwd_kernelINS_13Kernel_traitsIf6__halffS2_fjLj1024ELj1ELj4ELj1ELj16ENS_18Kernel_traits_baseILj1024EfS2_fS2_fjLj128EEEEELb0ELb1ELb0EEEvNS_9FwdParamsE)
        /*02fc*/ 	.word	0x00000080


	//----- nvinfo : EIATTR_FRAME_SIZE
	.align		4
.L_136:
        /*0300*/ 	.byte	0x04, 0x11
        /*0302*/ 	.short	(.L_138 - .L_137)
	.align		4
.L_137:
        /*0304*/ 	.word	index@($__internal_58_$__cuda_sm70_shflsync_bfly_p)
        /*0308*/ 	.word	0x00000000


	//----- nvinfo : EIATTR_FRAME_SIZE
	.align		4
.L_138:
        /*030c*/ 	.byte	0x04, 0x11
        /*030e*/ 	.short	(.L_140 - .L_139)
	.align		4
.L_139:
        /*0310*/ 	.word	index@(_ZN10layer_norm31ln_parallel_residual_fwd_kernelINS_13Kernel_traitsIf6__halffS2_fjLj1024ELj1ELj4ELj1ELj16ENS_18Kernel_traits_baseILj1024EfS2_fS2_fjLj128EEEEELb0ELb1ELb0EEEvNS_9FwdParamsE)
        /*0314*/ 	.word	0x00000000


	//----- nvinfo : EIATTR_REGCOUNT
	.align		4
.L_140:
        /*0318*/ 	.byte	0x04, 0x2f
        /*031a*/ 	.short	(.L_142 - .L_141)
	.align		4
.L_141:
        /*031c*/ 	.word	index@(_ZN10layer_norm31ln_parallel_residual_fwd_kernelINS_13Kernel_traitsIf6__halffS2_fjLj1024ELj1ELj4ELj1ELj16ENS_18Kernel_traits_baseILj1024EfS2_fS2_fjLj128EEEEELb0ELb0ELb1EEEvNS_9FwdParamsE)
        /*0320*/ 	.word	0x000000cd


	//----- nvinfo : EIATTR_FRAME_SIZE
	.align		4
.L_142:
        /*0324*/ 	.byte	0x04, 0x11
        /*0326*/ 	.short	(.L_144 - .L_143)
	.align		4
.L_143:
        /*0328*/ 	.word	index@($__internal_57_$__cuda_sm70_shflsync_bfly_p)
        /*032c*/ 	.word	0x00000000


	//----- nvinfo : EIATTR_FRAME_SIZE
	.align		4
.L_144:
        /*0330*/ 	.byte	0x04, 0x11
        /*0332*/ 	.short	(.L_146 - .L_145)
	.align		4
.L_145:
        /*0334*/ 	.word	index@(_ZN10layer_norm31ln_parallel_residual_fwd_kernelINS_13Kernel_traitsIf6__halffS2_fjLj1024ELj1ELj4ELj1ELj16ENS_18Kernel_traits_baseILj1024EfS2_fS2_fjLj128EEEEELb0ELb0ELb1EEEvNS_9FwdParamsE)
        /*0338*/ 	.word	0x00000000


	//----- nvinfo : EIATTR_REGCOUNT
	.align		4
.L_146:
        /*033c*/ 	.byte	0x04, 0x2f
        /*033e*/ 	.short	(.L_148 - .L_147)
	.align		4
.L_147:
        /*0340*/ 	.word	index@(_ZN10layer_norm31ln_parallel_residual_fwd_kernelINS_13Kernel_traitsIf6__halffS2_fjLj1024ELj1ELj4ELj1ELj16ENS_18Kernel_traits_baseILj1024EfS2_fS2_fjLj128EEEEELb0ELb0ELb0EEEvNS_9FwdParamsE)
        /*0344*/ 	.word	0x000000c6


	//----- nvinfo : EIATTR_FRAME_SIZE
	.align		4
.L_148:
        /*0348*/ 	.byte	0x04, 0x11
        /*034a*/ 	.short	(.L_150 - .L_149)
	.align		4
.L_149:
        /*034c*/ 	.word	index@($__internal_56_$__cuda_sm70_shflsync_bfly_p)
        /*0350*/ 	.word	0x00000000


	//----- nvinfo : EIATTR_FRAME_SIZE
	.align		4
.L_150:
        /*0354*/ 	.byte	0x04, 0x11
        /*0356*/ 	.short	(.L_152 - .L_151)
	.align		4
.L_151:
        /*0358*/ 	.word	index@(_ZN10layer_norm31ln_parallel_residual_fwd_kernelINS_13Kernel_traitsIf6__halffS2_fjLj1024ELj1ELj4ELj1ELj16ENS_18Kernel_traits_baseILj1024EfS2_fS2_fjLj128EEEEELb0ELb0ELb0EEEvNS_9FwdParamsE)
        /*035c*/ 	.word	0x00000000


	//----- nvinfo : EIATTR_REGCOUNT
	.align		4
.L_152:
        /*0360*/ 	.byte	0x04, 0x2f
        /*0362*/ 	.short	(.L_154 - .L_153)
	.align		4
.L_153:
        /*0364*/ 	.word	index@(_ZN10layer_norm31ln_parallel_residual_fwd_kernelINS_13Kernel_traitsI6__halfS2_fS2_fjLj1024ELj1ELj4ELj1ELj16ENS_18Kernel_traits_baseILj1024ES2_S2_fS2_fjLj128EEEEELb1ELb1ELb1EEEvNS_9FwdParamsE)
        /*0368*/ 	.word	0x00000080


	//----- nvinfo : EIATTR_FRAME_SIZE
	.align		4
.L_154:
        /*036c*/ 	.byte	0x04, 0x11
        /*036e*/ 	.short	(.L_156 - .L_155)
	.align		4
.L_155:
        /*0370*/ 	.word	index@($__internal_55_$__cuda_sm70_shflsync_bfly_p)
        /*0374*/ 	.word	0x00000000


	//----- nvinfo : EIATTR_FRAME_SIZE
	.align		4
.L_156:
        /*0378*/ 	.byte	0x04, 0x11
        /*037a*/ 	.short	(.L_158 - .L_157)
	.align		4
.L_157:
        /*037c*/ 	.word	index@(_ZN10layer_norm31ln_parallel_residual_fwd_kernelINS_13Kernel_traitsI6__halfS2_fS2_fjLj1024ELj1ELj4ELj1ELj16ENS_18Kernel_traits_baseILj1024ES2_S2_fS2_fjLj128EEEEELb1ELb1ELb1EEEvNS_9FwdParamsE)
        /*0380*/ 	.word	0x00000000


	//----- nvinfo : EIATTR_REGCOUNT
	.align		4
.L_158:
        /*0384*/ 	.byte	0x04, 0x2f
        /*0386*/ 	.short	(.L_160 - .L_159)
	.align		4
.L_159:
        /*0388*/ 	.word	index@(_ZN10layer_norm31ln_parallel_residual_fwd_kernelINS_13Kernel_traitsI6__halfS2_fS2_fjLj1024ELj1ELj4ELj1ELj16ENS_18Kernel_traits_baseILj1024ES2_S2_fS2_fjLj128EEEEELb1ELb1ELb0EEEvNS_9FwdParamsE)
        /*038c*/ 	.word	0x00000095


	//----- nvinfo : EIATTR_FRAME_SIZE
	.align		4
.L_160:
        /*0390*/ 	.byte	0x04, 0x11
        /*0392*/ 	.short	(.L_162 - .L_161)
	.align		4
.L_161:
        /*0394*/ 	.word	index@($__internal_54_$__cuda_sm70_shflsync_bfly_p)
        /*0398*/ 	.word	0x00000000


	//----- nvinfo : EIATTR_FRAME_SIZE
	.align		4
.L_162:
        /*039c*/ 	.byte	0x04, 0x11
        /*039e*/ 	.short	(.L_164 - .L_163)
	.align		4
.L_163:
        /*03a0*/ 	.word	index@(_ZN10layer_norm31ln_parallel_residual_fwd_kernelINS_13Kernel_traitsI6__halfS2_fS2_fjLj1024ELj1ELj4ELj1ELj16ENS_18Kernel_traits_baseILj1024ES2_S2_fS2_fjLj128EEEEELb1ELb1ELb0EEEvNS_9FwdParamsE)
        /*03a4*/ 	.word	0x00000000


	//----- nvinfo : EIATTR_REGCOUNT
	.align		4
.L_164:
        /*03a8*/ 	.byte	0x04, 0x2f
        /*03aa*/ 	.short	(.L_166 - .L_165)
	.align		4
.L_165:
        /*03ac*/ 	.word	index@(_ZN10layer_norm31ln_parallel_residual_fwd_kernelINS_13Kernel_traitsI6__halfS2_fS2_fjLj1024ELj1ELj4ELj1ELj16ENS_18Kernel_traits_baseILj1024ES2_S2_fS2_fjLj128EEEEELb1ELb0ELb1EEEvNS_9FwdParamsE)
        /*03b0*/ 	.word	0x000000dd


	//----- nvinfo : EIATTR_FRAME_SIZE
	.align		4
.L_166:
        /*03b4*/ 	.byte	0x04, 0x11
        /*03b6*/ 	.short	(.L_168 - .L_167)
	.align		4
.L_167:
        /*03b8*/ 	.word	index@($__internal_53_$__cuda_sm70_shflsync_bfly_p)
        /*03bc*/ 	.word	0x00000000


	//----- nvinfo : EIATTR_FRAME_SIZE
	.align		4
.L_168:
        /*03c0*/ 	.byte	0x04, 0x11
        /*03c2*/ 	.short	(.L_170 - .L_169)
	.align		4
.L_169:
        /*03c4*/ 	.word	index@(_ZN10layer_norm31ln_parallel_residual_fwd_kernelINS_13Kernel_traitsI6__halfS2_fS2_fjLj1024ELj1ELj4ELj1ELj16ENS_18Kernel_traits_baseILj1024ES2_S2_fS2_fjLj128EEEEELb1ELb0ELb1EEEvNS_9FwdParamsE)
        /*03c8*/ 	.word	0x00000000


	//----- nvinfo : EIATTR_REGCOUNT
	.align		4
.L_170:
        /*03cc*/ 	.byte	0x04, 0x2f
        /*03ce*/ 	.short	(.L_172 - .L_171)
	.align		4
.L_171:
        /*03d0*/ 	.word	index@(_ZN10layer_norm31ln_parallel_residual_fwd_kernelINS_13Kernel_traitsI6__halfS2_fS2_fjLj1024ELj1ELj4ELj1ELj16ENS_18Kernel_traits_baseILj1024ES2_S2_fS2_fjLj128EEEEELb1ELb0ELb0EEEvNS_9FwdParamsE)
        /*03d4*/ 	.word	0x000000d9


	//----- nvinfo : EIATTR_FRAME_SIZE
	.align		4
.L_172:
        /*03d8*/ 	.byte	0x04, 0x11
        /*03da*/ 	.short	(.L_174 - .L_173)
	.align		4
.L_173:
        /*03dc*/ 	.word	index@($__internal_52_$__cuda_sm70_shflsync_bfly_p)
        /*03e0*/ 	.word	0x00000000


	//----- nvinfo : EIATTR_FRAME_SIZE
	.align		4
.L_174:
        /*03e4*/ 	.byte	0x04, 0x11
        /*03e6*/ 	.short	(.L_176 - .L_175)
	.align		4
.L_175:
        /*03e8*/ 	.word	index@(_ZN10layer_norm31ln_parallel_residual_fwd_kernelINS_13Kernel_traitsI6__halfS2_fS2_fjLj1024ELj1ELj4ELj1ELj16ENS_18Kernel_traits_baseILj1024ES2_S2_fS2_fjLj128EEEEELb1ELb0ELb0EEEvNS_9FwdParamsE)
        /*03ec*/ 	.word	0x00000000


	//----- nvinfo : EIATTR_REGCOUNT
	.align		4
.L_176:
        /*03f0*/ 	.byte	0x04, 0x2f
        /*03f2*/ 	.short	(.L_178 - .L_177)
	.align		4
.L_177:
        /*03f4*/ 	.word	index@(_ZN10layer_norm31ln_parallel_residual_fwd_kernelINS_13Kernel_traitsI6__halfS2_fS2_fjLj1024ELj1ELj4ELj1ELj16ENS_18Kernel_traits_baseILj1024ES2_S2_fS2_fjLj128EEEEELb0ELb1ELb1EEEvNS_9FwdParamsE)
        /*03f8*/ 	.word	0x0000007f


	//----- nvinfo : EIATTR_FRAME_SIZE
	.align		4
.L_178:
        /*03fc*/ 	.byte	0x04, 0x11
        /*03fe*/ 	.short	(.L_180 - .L_179)
	.align		4
.L_179:
        /*0400*/ 	.word	index@($__internal_51_$__cuda_sm70_shflsync_bfly_p)
        /*0404*/ 	.word	0x00000000


	//----- nvinfo : EIATTR_FRAME_SIZE
	.align		4
.L_180:
        /*0408*/ 	.byte	0x04, 0x11
        /*040a*/ 	.short	(.L_182 - .L_181)
	.align		4
.L_181:
        /*040c*/ 	.word	index@(_ZN10layer_norm31ln_parallel_residual_fwd_kernelINS_13Kernel_traitsI6__halfS2_fS2_fjLj1024ELj1ELj4ELj1ELj16ENS_18Kernel_traits_baseILj1024ES2_S2_fS2_fjLj128EEEEELb0ELb1ELb1EEEvNS_9FwdParamsE)
        /*0410*/ 	.word	0x00000000


	//----- nvinfo : EIATTR_REGCOUNT
	.align		4
.L_182:
        /*0414*/ 	.byte	0x04, 0x2f
        /*0416*/ 	.short	(.L_184 - .L_183)
	.align		4
.L_183:
        /*0418*/ 	.word	index@(_ZN10layer_norm31ln_parallel_residual_fwd_kernelINS_13Kernel_traitsI6__halfS2_fS2_fjLj1024ELj1ELj4ELj1ELj16ENS_18Kernel_traits_baseILj1024ES2_S2_fS2_fjLj128EEEEELb0ELb1ELb0EEEvNS_9FwdParamsE)
        /*041c*/ 	.word	0x0000007f


	//----- nvinfo : EIATTR_FRAME_SIZE
	.align		4
.L_184:
        /*0420*/ 	.byte	0x04, 0x11
        /*0422*/ 	.short	(.L_186 - .L_185)
	.align		4
.L_185:
        /*0424*/ 	.word	index@($__internal_50_$__cuda_sm70_shflsync_bfly_p)
        /*0428*/ 	.word	0x00000000


	//----- nvinfo : EIATTR_FRAME_SIZE
	.align		4
.L_186:
        /*042c*/ 	.byte	0x04, 0x11
        /*042e*/ 	.short	(.L_188 - .L_187)
	.align		4
.L_187:
        /*0430*/ 	.word	index@(_ZN10layer_norm31ln_parallel_residual_fwd_kernelINS_13Kernel_traitsI6__halfS2_fS2_fjLj1024ELj1ELj4ELj1ELj16ENS_18Kernel_traits_baseILj1024ES2_S2_fS2_fjLj128EEEEELb0ELb1ELb0EEEvNS_9FwdParamsE)
        /*0434*/ 	.word	0x00000000


	//----- nvinfo : EIATTR_REGCOUNT
	.align		4
.L_188:
        /*0438*/ 	.byte	0x04, 0x2f
        /*043a*/ 	.short	(.L_190 - .L_189)
	.align		4
.L_189:
        /*043c*/ 	.word	index@(_ZN10layer_norm31ln_parallel_residual_fwd_kernelINS_13Kernel_traitsI6__halfS2_fS2_fjLj1024ELj1ELj4ELj1ELj16ENS_18Kernel_traits_baseILj1024ES2_S2_fS2_fjLj128EEEEELb0ELb0ELb1EEEvNS_9FwdParamsE)
        /*0440*/ 	.word	0x000000c4


	//----- nvinfo : EIATTR_FRAME_SIZE
	.align		4
.L_190:
        /*0444*/ 	.byte	0x04, 0x11
        /*0446*/ 	.short	(.L_192 - .L_191)
	.align		4
.L_191:
        /*0448*/ 	.word	index@($__internal_49_$__cuda_sm70_shflsync_bfly_p)
        /*044c*/ 	.word	0x00000000


	//----- nvinfo : EIATTR_FRAME_SIZE
	.align		4
.L_192:
        /*0450*/ 	.byte	0x04, 0x11
        /*0452*/ 	.short	(.L_194 - .L_193)
	.align		4
.L_193:
        /*0454*/ 	.word	index@(_ZN10layer_norm31ln_parallel_residual_fwd_kernelINS_13Kernel_traitsI6__halfS2_fS2_fjLj1024ELj1ELj4ELj1ELj16ENS_18Kernel_traits_baseILj1024ES2_S2_fS2_fjLj128EEEEELb0ELb0ELb1EEEvNS_9FwdParamsE)
        /*0458*/ 	.word	0x00000000


	//----- nvinfo : EIATTR_REGCOUNT
	.align		4
.L_194:
        /*045c*/ 	.byte	0x04, 0x2f
        /*045e*/ 	.short	(.L_196 - .L_195)
	.align		4
.L_195:
        /*0460*/ 	.word	index@(_ZN10layer_norm31ln_parallel_residual_fwd_kernelINS_13Kernel_traitsI6__halfS2_fS2_fjLj1024ELj1ELj4ELj1ELj16ENS_18Kernel_traits_baseILj1024ES2_S2_fS2_fjLj128EEEEELb0ELb0ELb0EEEvNS_9FwdParamsE)
        /*0464*/ 	.word	0x000000c7


	//----- nvinfo : EIATTR_FRAME_SIZE
	.align		4
.L_196:
        /*0468*/ 	.byte	0x04, 0x11
        /*046a*/ 	.short	(.L_198 - .L_197)
	.align		4
.L_197:
        /*046c*/ 	.word	index@($__internal_48_$__cuda_sm70_shflsync_bfly_p)
        /*0470*/ 	.word	0x00000000


	//----- nvinfo : EIATTR_FRAME_SIZE
	.align		4
.L_198:
        /*0474*/ 	.byte	0x04, 0x11
        /*0476*/ 	.short	(.L_200 - .L_199)
	.align		4
.L_199:
        /*0478*/ 	.word	index@(_ZN10layer_norm31ln_parallel_residual_fwd_kernelINS_13Kernel_traitsI6__halfS2_fS2_fjLj1024ELj1ELj4ELj1ELj16ENS_18Kernel_traits_baseILj1024ES2_S2_fS2_fjLj128EEEEELb0ELb0ELb0EEEvNS_9FwdParamsE)
        /*047c*/ 	.word	0x00000000


	//----- nvinfo : EIATTR_REGCOUNT
	.align		4
.L_200:
        /*0480*/ 	.byte	0x04, 0x2f
        /*0482*/ 	.short	(.L_202 - .L_201)
	.align		4
.L_201:
        /*0484*/ 	.word	index@(_ZN10layer_norm31ln_parallel_residual_fwd_kernelINS_13Kernel_traitsIf6__halfS2_S2_fjLj1024ELj1ELj4ELj1ELj16ENS_18Kernel_traits_baseILj1024EfS2_S2_S2_fjLj128EEEEELb1ELb1ELb1EEEvNS_9FwdParamsE)
        /*0488*/ 	.word	0x000000a7


	//----- nvinfo : EIATTR_FRAME_SIZE
	.align		4
.L_202:
        /*048c*/ 	.byte	0x04, 0x11
        /*048e*/ 	.short	(.L_204 - .L_203)
	.align		4
.L_203:
        /*0490*/ 	.word	index@($__internal_47_$__cuda_sm70_shflsync_bfly_p)
        /*0494*/ 	.word	0x00000000


	//----- nvinfo : EIATTR_FRAME_SIZE
	.align		4
.L_204:
        /*0498*/ 	.byte	0x04, 0x11
        /*049a*/ 	.short	(.L_206 - .L_205)
	.align		4
.L_205:
        /*049c*/ 	.word	index@(_ZN10layer_norm31ln_parallel_residual_fwd_kernelINS_13Kernel_traitsIf6__halfS2_S2_fjLj1024ELj1ELj4ELj1ELj16ENS_18Kernel_traits_baseILj1024EfS2_S2_S2_fjLj128EEEEELb1ELb1ELb1EEEvNS_9FwdParamsE)
        /*04a0*/ 	.word	0x00000000


	//----- nvinfo : EIATTR_REGCOUNT
	.align		4
.L_206:
        /*04a4*/ 	.byte	0x04, 0x2f
        /*04a6*/ 	.short	(.L_208 - .L_207)
	.align		4
.L_207:
        /*04a8*/ 	.word	index@(_ZN10layer_norm31ln_parallel_residual_fwd_kernelINS_13Kernel_traitsIf6__halfS2_S2_fjLj1024ELj1ELj4ELj1ELj16ENS_18Kernel_traits_baseILj1024EfS2_S2_S2_fjLj128EEEEELb1ELb1ELb0EEEvNS_9FwdParamsE)
        /*04ac*/ 	.word	0x0000008f


	//----- nvinfo : EIATTR_FRAME_SIZE
	.align		4
.L_208:
        /*04b0*/ 	.byte	0x04, 0x11
        /*04b2*/ 	.short	(.L_210 - .L_209)
	.align		4
.L_209:
        /*04b4*/ 	.word	index@($__internal_46_$__cuda_sm70_shflsync_bfly_p)
        /*04b8*/ 	.word	0x00000000


	//----- nvinfo : EIATTR_FRAME_SIZE
	.align		4
.L_210:
        /*04bc*/ 	.byte	0x04, 0x11
        /*04be*/ 	.short	(.L_212 - .L_211)
	.align		4
.L_211:
        /*04c0*/ 	.word	index@(_ZN10layer_norm31ln_parallel_residual_fwd_kernelINS_13Kernel_traitsIf6__halfS2_S2_fjLj1024ELj1ELj4ELj1ELj16ENS_18Kernel_traits_baseILj1024EfS2_S2_S2_fjLj128EEEEELb1ELb1ELb0EEEvNS_9FwdParamsE)
        /*04c4*/ 	.word	0x00000000


	//----- nvinfo : EIATTR_REGCOUNT
	.align		4
.L_212:
        /*04c8*/ 	.byte	0x04, 0x2f
        /*04ca*/ 	.short	(.L_214 - .L_213)
	.align		4
.L_213:
        /*04cc*/ 	.word	index@(_ZN10layer_norm31ln_parallel_residual_fwd_kernelINS_13Kernel_traitsIf6__halfS2_S2_fjLj1024ELj1ELj4ELj1ELj16ENS_18Kernel_traits_baseILj1024EfS2_S2_S2_fjLj128EEEEELb1ELb0ELb1EEEvNS_9FwdParamsE)
        /*04d0*/ 	.word	0x000000ff


	//----- nvinfo : EIATTR_FRAME_SIZE
	.align		4
.L_214:
        /*04d4*/ 	.byte	0x04, 0x11
        /*04d6*/ 	.short	(.L_216 - .L_215)
	.align		4
.L_215:
        /*04d8*/ 	.word	index@($__internal_45_$__cuda_sm70_shflsync_bfly_p)
        /*04dc*/ 	.word	0x00000000


	//----- nvinfo : EIATTR_FRAME_SIZE
	.align		4
.L_216:
        /*04e0*/ 	.byte	0x04, 0x11
        /*04e2*/ 	.short	(.L_218 - .L_217)
	.align		4
.L_217:
        /*04e4*/ 	.word	index@(_ZN10layer_norm31ln_parallel_residual_fwd_kernelINS_13Kernel_traitsIf6__halfS2_S2_fjLj1024ELj1ELj4ELj1ELj16ENS_18Kernel_traits_baseILj1024EfS2_S2_S2_fjLj128EEEEELb1ELb0ELb1EEEvNS_9FwdParamsE)
        /*04e8*/ 	.word	0x00000000


	//----- nvinfo : EIATTR_REGCOUNT
	.align		4
.L_218:
        /*04ec*/ 	.byte	0x04, 0x2f
        /*04ee*/ 	.short	(.L_220 - .L_219)
	.align		4
.L_219:
        /*04f0*/ 	.word	index@(_ZN10layer_norm31ln_parallel_residual_fwd_kernelINS_13Kernel_traitsIf6__halfS2_S2_fjLj1024ELj1ELj4ELj1ELj16ENS_18Kernel_traits_baseILj1024EfS2_S2_S2_fjLj128EEEEELb1ELb0ELb0EEEvNS_9FwdParamsE)
        /*04f4*/ 	.word	0x000000d3


	//----- nvinfo : EIATTR_FRAME_SIZE
	.align		4
.L_220:
        /*04f8*/ 	.byte	0x04, 0x11
        /*04fa*/ 	.short	(.L_222 - .L_221)
	.align		4
.L_221:
        /*04fc*/ 	.word	index@($__internal_44_$__cuda_sm70_shflsync_bfly_p)
        /*0500*/ 	.word	0x00000000


	//----- nvinfo : EIATTR_FRAME_SIZE
	.align		4
.L_222:
        /*0504*/ 	.byte	0x04, 0x11
        /*0506*/ 	.short	(.L_224 - .L_223)
	.align		4
.L_223:
        /*0508*/ 	.word	index@(_ZN10layer_norm31ln_parallel_residual_fwd_kernelINS_13Kernel_traitsIf6__halfS2_S2_fjLj1024ELj1ELj4ELj1ELj16ENS_18Kernel_traits_baseILj1024EfS2_S2_S2_fjLj128EEEEELb1ELb0ELb0EEEvNS_9FwdParamsE)
        /*050c*/ 	.word	0x00000000


	//----- nvinfo : EIATTR_REGCOUNT
	.align		4
.L_224:
        /*0510*/ 	.byte	0x04, 0x2f
        /*0512*/ 	.short	(.L_226 - .L_225)
	.align		4
.L_225:
        /*0514*/ 	.word	index@(_ZN10layer_norm31ln_parallel_residual_fwd_kernelINS_13Kernel_traitsIf6__halfS2_S2_fjLj1024ELj1ELj4ELj1ELj16ENS_18Kernel_traits_baseILj1024EfS2_S2_S2_fjLj128EEEEELb0ELb1ELb1EEEvNS_9FwdParamsE)
        /*0518*/ 	.word	0x00000080


	//----- nvinfo : EIATTR_FRAME_SIZE
	.align		4
.L_226:
        /*051c*/ 	.byte	0x04, 0x11
        /*051e*/ 	.short	(.L_228 - .L_227)
	.align		4
.L_227:
        /*0520*/ 	.word	index@($__internal_43_$__cuda_sm70_shflsync_bfly_p)
        /*0524*/ 	.word	0x00000000


	//----- nvinfo : EIATTR_FRAME_SIZE
	.align		4
.L_228:
        /*0528*/ 	.byte	0x04, 0x11
        /*052a*/ 	.short	(.L_230 - .L_229)
	.align		4
.L_229:
        /*052c*/ 	.word	index@(_ZN10layer_norm31ln_parallel_residual_fwd_kernelINS_13Kernel_traitsIf6__halfS2_S2_fjLj1024ELj1ELj4ELj1ELj16ENS_18Kernel_traits_baseILj1024EfS2_S2_S2_fjLj128EEEEELb0ELb1ELb1EEEvNS_9FwdParamsE)
        /*0530*/ 	.word	0x00000000


	//----- nvinfo : EIATTR_REGCOUNT
	.align		4
.L_230:
        /*0534*/ 	.byte	0x04, 0x2f
        /*0536*/ 	.short	(.L_232 - .L_231)
	.align		4
.L_231:
        /*0538*/ 	.word	index@(_ZN10layer_norm31ln_parallel_residual_fwd_kernelINS_13Kernel_traitsIf6__halfS2_S2_fjLj1024ELj1ELj4ELj1ELj16ENS_18Kernel_traits_baseILj1024EfS2_S2_S2_fjLj128EEEEELb0ELb1ELb0EEEvNS_9FwdParamsE)
        /*053c*/ 	.word	0x0000007f


	//----- nvinfo : EIATTR_FRAME_SIZE
	.align		4
.L_232:
        /*0540*/ 	.byte	0x04, 0x11
        /*0542*/ 	.short	(.L_234 - .L_233)
	.align		4
.L_233:
        /*0544*/ 	.word	index@($__internal_42_$__cuda_sm70_shflsync_bfly_p)
        /*0548*/ 	.word	0x00000000


	//----- nvinfo : EIATTR_FRAME_SIZE
	.align		4
.L_234:
        /*054c*/ 	.byte	0x04, 0x11
        /*054e*/ 	.short	(.L_236 - .L_235)
	.align		4
.L_235:
        /*0550*/ 	.word	index@(_ZN10layer_norm31ln_parallel_residual_fwd_kernelINS_13Kernel_traitsIf6__halfS2_S2_fjLj1024ELj1ELj4ELj1ELj16ENS_18Kernel_traits_baseILj1024EfS2_S2_S2_fjLj128EEEEELb0ELb1ELb0EEEvNS_9FwdParamsE)
        /*0554*/ 	.word	0x00000000


	//----- nvinfo : EIATTR_REGCOUNT
	.align		4
.L_236:
        /*0558*/ 	.byte	0x04, 0x2f
        /*055a*/ 	.short	(.L_238 - .L_237)
	.align		4
.L_237:
        /*055c*/ 	.word	index@(_ZN10layer_norm31ln_parallel_residual_fwd_kernelINS_13Kernel_traitsIf6__halfS2_S2_fjLj1024ELj1ELj4ELj1ELj16ENS_18Kernel_traits_baseILj1024EfS2_S2_S2_fjLj128EEEEELb0ELb0ELb1EEEvNS_9FwdParamsE)
        /*0560*/ 	.word	0x000000dd


	//----- nvinfo : EIATTR_FRAME_SIZE
	.align		4
.L_238:
        /*0564*/ 	.byte	0x04, 0x11
        /*0566*/ 	.short	(.L_240 - .L_239)
	.align		4
.L_239:
        /*0568*/ 	.word	index@($__internal_41_$__cuda_sm70_shflsync_bfly_p)
        /*056c*/ 	.word	0x00000000


	//----- nvinfo : EIATTR_FRAME_SIZE
	.align		4
.L_240:
        /*0570*/ 	.byte	0x04, 0x11
        /*0572*/ 	.short	(.L_242 - .L_241)
	.align		4
.L_241:
        /*0574*/ 	.word	index@(_ZN10layer_norm31ln_parallel_residual_fwd_kernelINS_13Kernel_traitsIf6__halfS2_S2_fjLj1024ELj1ELj4ELj1ELj16ENS_18Kernel_traits_baseILj1024EfS2_S2_S2_fjLj128EEEEELb0ELb0ELb1EEEvNS_9FwdParamsE)
        /*0578*/ 	.word	0x00000000


	//----- nvinfo : EIATTR_REGCOUNT
	.align		4
.L_242:
        /*057c*/ 	.byte	0x04, 0x2f
        /*057e*/ 	.short	(.L_244 - .L_243)
	.align		4
.L_243:
        /*0580*/ 	.word	index@(_ZN10layer_norm31ln_parallel_residual_fwd_kernelINS_13Kernel_traitsIf6__halfS2_S2_fjLj1024ELj1ELj4ELj1ELj16ENS_18Kernel_traits_baseILj1024EfS2_S2_S2_fjLj128EEEEELb0ELb0ELb0EEEvNS_9FwdParamsE)
        /*0584*/ 	.word	0x000000c5


	//----- nvinfo : EIATTR_FRAME_SIZE
	.align		4
.L_244:
        /*0588*/ 	.byte	0x04, 0x11
        /*058a*/ 	.short	(.L_246 - .L_245)
	.align		4
.L_245:
        /*058c*/ 	.word	index@($__internal_40_$__cuda_sm70_shflsync_bfly_p)
        /*0590*/ 	.word	0x00000000


	//----- nvinfo : EIATTR_FRAME_SIZE
	.align		4
.L_246:
        /*0594*/ 	.byte	0x04, 0x11
        /*0596*/ 	.short	(.L_248 - .L_247)
	.align		4
.L_247:
        /*0598*/ 	.word	index@(_ZN10layer_norm31ln_parallel_residual_fwd_kernelINS_13Kernel_traitsIf6__halfS2_S2_fjLj1024ELj1ELj4ELj1ELj16ENS_18Kernel_traits_baseILj1024EfS2_S2_S2_fjLj128EEEEELb0ELb0ELb0EEEvNS_9FwdParamsE)
        /*059c*/ 	.word	0x00000000


	//----- nvinfo : EIATTR_REGCOUNT
	.align		4
.L_248:
        /*05a0*/ 	.byte	0x04, 0x2f
        /*05a2*/ 	.short	(.L_250 - .L_249)
	.align		4
.L_249:
        /*05a4*/ 	.word	index@(_ZN10layer_norm31ln_parallel_residual_fwd_kernelINS_13Kernel_traitsIf13__nv_bfloat16fS2_fjLj1024ELj1ELj4ELj1ELj16ENS_18Kernel_traits_baseILj1024EfS2_fS2_fjLj128EEEEELb1ELb1ELb1EEEvNS_9FwdParamsE)
        /*05a8*/ 	.word	0x000000a7


	//----- nvinfo : EIATTR_FRAME_SIZE
	.align		4
.L_250:
        /*05ac*/ 	.byte	0x04, 0x11
        /*05ae*/ 	.short	(.L_252 - .L_251)
	.align		4
.L_251:
        /*05b0*/ 	.word	index@($__internal_39_$__cuda_sm70_shflsync_bfly_p)
        /*05b4*/ 	.word	0x00000000


	//----- nvinfo : EIATTR_FRAME_SIZE
	.align		4
.L_252:
        /*05b8*/ 	.byte	0x04, 0x11
        /*05ba*/ 	.short	(.L_254 - .L_253)
	.align		4
.L_253:
        /*05bc*/ 	.word	index@(_ZN10layer_norm31ln_parallel_residual_fwd_kernelINS_13Kernel_traitsIf13__nv_bfloat16fS2_fjLj1024ELj1ELj4ELj1ELj16ENS_18Kernel_traits_baseILj1024EfS2_fS2_fjLj128EEEEELb1ELb1ELb1EEEvNS_9FwdParamsE)
        /*05c0*/ 	.word	0x00000000


	//----- nvinfo : EIATTR_REGCOUNT
	.align		4
.L_254:
        /*05c4*/ 	.byte	0x04, 0x2f
        /*05c6*/ 	.short	(.L_256 - .L_255)
	.align		4
.L_255:
        /*05c8*/ 	.word	index@(_ZN10layer_norm31ln_parallel_residual_fwd_kernelINS_13Kernel_traitsIf13__nv_bfloat16fS2_fjLj1024ELj1ELj4ELj1ELj16ENS_18Kernel_traits_baseILj1024EfS2_fS2_fjLj128EEEEELb1ELb1ELb0EEEvNS_9FwdParamsE)
        /*05cc*/ 	.word	0x00000096


	//----- nvinfo : EIATTR_FRAME_SIZE
	.align		4
.L_256:
        /*05d0*/ 	.byte	0x04, 0x11
        /*05d2*/ 	.short	(.L_258 - .L_257)
	.align		4
.L_257:
        /*05d4*/ 	.word	index@($__internal_38_$__cuda_sm70_shflsync_bfly_p)
        /*05d8*/ 	.word	0x00000000


	//----- nvinfo : EIATTR_FRAME_SIZE
	.align		4
.L_258:
        /*05dc*/ 	.byte	0x04, 0x11
        /*05de*/ 	.short	(.L_260 - .L_259)
	.align		4
.L_259:
        /*05e0*/ 	.word	index@(_ZN10layer_norm31ln_parallel_residual_fwd_kernelINS_13Kernel_traitsIf13__nv_bfloat16fS2_fjLj1024ELj1ELj4ELj1ELj16ENS_18Kernel_traits_baseILj1024EfS2_fS2_fjLj128EEEEELb1ELb1ELb0EEEvNS_9FwdParamsE)
        /*05e4*/ 	.word	0x00000000


	//----- nvinfo : EIATTR_REGCOUNT
	.align		4
.L_260:
        /*05e8*/ 	.byte	0x04, 0x2f
        /*05ea*/ 	.short	(.L_262 - .L_261)
	.align		4
.L_261:
        /*05ec*/ 	.word	index@(_ZN10layer_norm31ln_parallel_residual_fwd_kernelINS_13Kernel_traitsIf13__nv_bfloat16fS2_fjLj1024ELj1ELj4ELj1ELj16ENS_18Kernel_traits_baseILj1024EfS2_fS2_fjLj128EEEEELb1ELb0ELb1EEEvNS_9FwdParamsE)
        /*05f0*/ 	.word	0x000000d8


	//----- nvinfo : EIATTR_FRAME_SIZE
	.align		4
.L_262:
        /*05f4*/ 	.byte	0x04, 0x11
        /*05f6*/ 	.short	(.L_264 - .L_263)
	.align		4
.L_263:
        /*05f8*/ 	.word	index@($__internal_37_$__cuda_sm70_shflsync_bfly_p)
        /*05fc*/ 	.word	0x00000000


	//----- nvinfo : EIATTR_FRAME_SIZE
	.align		4
.L_264:
        /*0600*/ 	.byte	0x04, 0x11
        /*0602*/ 	.short	(.L_266 - .L_265)
	.align		4
.L_265:
        /*0604*/ 	.word	index@(_ZN10layer_norm31ln_parallel_residual_fwd_kernelINS_13Kernel_traitsIf13__nv_bfloat16fS2_fjLj1024ELj1ELj4ELj1ELj16ENS_18Kernel_traits_baseILj1024EfS2_fS2_fjLj128EEEEELb1ELb0ELb1EEEvNS_9FwdParamsE)
        /*0608*/ 	.word	0x00000000


	//----- nvinfo : EIATTR_REGCOUNT
	.align		4
.L_266:
        /*060c*/ 	.byte	0x04, 0x2f
        /*060e*/ 	.short	(.L_268 - .L_267)
	.align		4
.L_267:
        /*0610*/ 	.word	index@(_ZN10layer_norm31ln_parallel_residual_fwd_kernelINS_13Kernel_traitsIf13__nv_bfloat16fS2_fjLj1024ELj1ELj4ELj1ELj16ENS_18Kernel_traits_baseILj1024EfS2_fS2_fjLj128EEEEELb1ELb0ELb0EEEvNS_9FwdParamsE)
        /*0614*/ 	.word	0x000000d7


	//----- nvinfo : EIATTR_FRAME_SIZE
	.align		4
.L_268:
        /*0618*/ 	.byte	0x04, 0x11
        /*061a*/ 	.short	(.L_270 - .L_269)
	.align		4
.L_269:
        /*061c*/ 	.word	index@($__internal_36_$__cuda_sm70_shflsync_bfly_p)
        /*0620*/ 	.word	0x00000000


	//----- nvinfo : EIATTR_FRAME_SIZE
	.align		4
.L_270:
        /*0624*/ 	.byte	0x04, 0x11
        /*0626*/ 	.short	(.L_272 - .L_271)
	.align		4
.L_271:
        /*0628*/ 	.word	index@(_ZN10layer_norm31ln_parallel_residual_fwd_kernelINS_13Kernel_traitsIf13__nv_bfloat16fS2_fjLj1024ELj1ELj4ELj1ELj16ENS_18Kernel_traits_baseILj1024EfS2_fS2_fjLj128EEEEELb1ELb0ELb0EEEvNS_9FwdParamsE)
        /*062c*/ 	.word	0x00000000


	//----- nvinfo : EIATTR_REGCOUNT
	.align		4
.L_272:
        /*0630*/ 	.byte	0x04, 0x2f
        /*0632*/ 	.short	(.L_274 - .L_273)
	.align		4
.L_273:
        /*0634*/ 	.word	index@(_ZN10layer_norm31ln_parallel_residual_fwd_kernelINS_13Kernel_traitsIf13__nv_bfloat16fS2_fjLj1024ELj1ELj4ELj1ELj16ENS_18Kernel_traits_baseILj1024EfS2_fS2_fjLj128EEEEELb0ELb1ELb1EEEvNS_9FwdParamsE)
        /*0638*/ 	.word	0x00000080


	//----- nvinfo : EIATTR_FRAME_SIZE
	.align		4
.L_274:
        /*063c*/ 	.byte	0x04, 0x11
        /*063e*/ 	.short	(.L_276 - .L_275)
	.align		4
.L_275:
        /*0640*/ 	.word	index@($__internal_35_$__cuda_sm70_shflsync_bfly_p)
        /*0644*/ 	.word	0x00000000


	//----- nvinfo : EIATTR_FRAME_SIZE
	.align		4
.L_276:
        /*0648*/ 	.byte	0x04, 0x11
        /*064a*/ 	.short	(.L_278 - .L_277)
	.align		4
.L_277:
        /*064c*/ 	.word	index@(_ZN10layer_norm31ln_parallel_residual_fwd_kernelINS_13Kernel_traitsIf13__nv_bfloat16fS2_fjLj1024ELj1ELj4ELj1ELj16ENS_18Kernel_traits_baseILj1024EfS2_fS2_fjLj128EEEEELb0ELb1ELb1EEEvNS_9FwdParamsE)
        /*0650*/ 	.word	0x00000000


	//----- nvinfo : EIATTR_REGCOUNT
	.align		4
.L_278:
        /*0654*/ 	.byte	0x04, 0x2f
        /*0656*/ 	.short	(.L_280 - .L_279)
	.align		4
.L_279:
        /*0658*/ 	.word	index@(_ZN10layer_norm31ln_parallel_residual_fwd_kernelINS_13Kernel_traitsIf13__nv_bfloat16fS2_fjLj1024ELj1ELj4ELj1ELj16ENS_18Kernel_traits_baseILj1024EfS2_fS2_fjLj128EEEEELb0ELb1ELb0EEEvNS_9FwdParamsE)
        /*065c*/ 	.word	0x00000080


	//----- nvinfo : EIATTR_FRAME_SIZE
	.align		4
.L_280:
        /*0660*/ 	.byte	0x04, 0x11
        /*0662*/ 	.short	(.L_282 - .L_281)
	.align		4
.L_281:
        /*0664*/ 	.word	index@($__internal_34_$__cuda_sm70_shflsync_bfly_p)
        /*0668*/ 	.word	0x00000000


	//----- nvinfo : EIATTR_FRAME_SIZE
	.align		4
.L_282:
        /*066c*/ 	.byte	0x04, 0x11
        /*066e*/ 	.short	(.L_284 - .L_283)
	.align		4
.L_283:
        /*0670*/ 	.word	index@(_ZN10layer_norm31ln_parallel_residual_fwd_kernelINS_13Kernel_traitsIf13__nv_bfloat16fS2_fjLj1024ELj1ELj4ELj1ELj16ENS_18Kernel_traits_baseILj1024EfS2_fS2_fjLj128EEEEELb0ELb1ELb0EEEvNS_9FwdParamsE)
        /*0674*/ 	.word	0x00000000


	//----- nvinfo : EIATTR_REGCOUNT
	.align		4
.L_284:
        /*0678*/ 	.byte	0x04, 0x2f
        /*067a*/ 	.short	(.L_286 - .L_285)
	.align		4
.L_285:
        /*067c*/ 	.word	index@(_ZN10layer_norm31ln_parallel_residual_fwd_kernelINS_13Kernel_traitsIf13__nv_bfloat16fS2_fjLj1024ELj1ELj4ELj1ELj16ENS_18Kernel_traits_baseILj1024EfS2_fS2_fjLj128EEEEELb0ELb0ELb1EEEvNS_9FwdParamsE)
        /*0680*/ 	.word	0x000000cd


	//----- nvinfo : EIATTR_FRAME_SIZE
	.align		4
.L_286:
        /*0684*/ 	.byte	0x04, 0x11
        /*0686*/ 	.short	(.L_288 - .L_287)
	.align		4
.L_287:
        /*0688*/ 	.word	index@($__internal_33_$__cuda_sm70_shflsync_bfly_p)
        /*068c*/ 	.word	0x00000000


	//----- nvinfo : EIATTR_FRAME_SIZE
	.align		4
.L_288:
        /*0690*/ 	.byte	0x04, 0x11
        /*0692*/ 	.short	(.L_290 - .L_289)
	.align		4
.L_289:
        /*0694*/ 	.word	index@(_ZN10layer_norm31ln_parallel_residual_fwd_kernelINS_13Kernel_traitsIf13__nv_bfloat16fS2_fjLj1024ELj1ELj4ELj1ELj16ENS_18Kernel_traits_baseILj1024EfS2_fS2_fjLj128EEEEELb0ELb0ELb1EEEvNS_9FwdParamsE)
        /*0698*/ 	.word	0x00000000


	//----- nvinfo : EIATTR_REGCOUNT
	.align		4
.L_290:
        /*069c*/ 	.byte	0x04, 0x2f
        /*069e*/ 	.short	(.L_292 - .L_291)
	.align		4
.L_291:
        /*06a0*/ 	.word	index@(_ZN10layer_norm31ln_parallel_residual_fwd_kernelINS_13Kernel_traitsIf13__nv_bfloat16fS2_fjLj1024ELj1ELj4ELj1ELj16ENS_18Kernel_traits_baseILj1024EfS2_fS2_fjLj128EEEEELb0ELb0ELb0EEEvNS_9FwdParamsE)
        /*06a4*/ 	.word	0x000000c6


	//----- nvinfo : EIATTR_FRAME_SIZE
	.align		4
.L_292:
        /*06a8*/ 	.byte	0x04, 0x11
        /*06aa*/ 	.short	(.L_294 - .L_293)
	.align		4
.L_293:
        /*06ac*/ 	.word	index@($__internal_32_$__cuda_sm70_shflsync_bfly_p)
        /*06b0*/ 	.word	0x00000000


	//----- nvinfo : EIATTR_FRAME_SIZE
	.align		4
.L_294:
        /*06b4*/ 	.byte	0x04, 0x11
        /*06b6*/ 	.short	(.L_296 - .L_295)
	.align		4
.L_295:
        /*06b8*/ 	.word	index@(_ZN10layer_norm31ln_parallel_residual_fwd_kernelINS_13Kernel_traitsIf13__nv_bfloat16fS2_fjLj1024ELj1ELj4ELj1ELj16ENS_18Kernel_traits_baseILj1024EfS2_fS2_fjLj128EEEEELb0ELb0ELb0EEEvNS_9FwdParamsE)
        /*06bc*/ 	.word	0x00000000


	//----- nvinfo : EIATTR_REGCOUNT
	.align		4
.L_296:
        /*06c0*/ 	.byte	0x04, 0x2f
        /*06c2*/ 	.short	(.L_298 - .L_297)
	.align		4
.L_297:
        /*06c4*/ 	.word	index@(_ZN10layer_norm31ln_parallel_residual_fwd_kernelINS_13Kernel_traitsI13__nv_bfloat16S2_fS2_fjLj1024ELj1ELj4ELj1ELj16ENS_18Kernel_traits_baseILj1024ES2_S2_fS2_fjLj128EEEEELb1ELb1ELb1EEEvNS_9FwdParamsE)
        /*06c8*/ 	.word	0x00000080


	//----- nvinfo : EIATTR_FRAME_SIZE
	.align		4
.L_298:
        /*06cc*/ 	.byte	0x04, 0x11
        /*06ce*/ 	.short	(.L_300 - .L_299)
	.align		4
.L_299:
        /*06d0*/ 	.word	index@($__internal_31_$__cuda_sm70_shflsync_bfly_p)
        /*06d4*/ 	.word	0x00000000


	//----- nvinfo : EIATTR_FRAME_SIZE
	.align		4
.L_300:
        /*06d8*/ 	.byte	0x04, 0x11
        /*06da*/ 	.short	(.L_302 - .L_301)
	.align		4
.L_301:
        /*06dc*/ 	.word	index@(_ZN10layer_norm31ln_parallel_residual_fwd_kernelINS_13Kernel_traitsI13__nv_bfloat16S2_fS2_fjLj1024ELj1ELj4ELj1ELj16ENS_18Kernel_traits_baseILj1024ES2_S2_fS2_fjLj128EEEEELb1ELb1ELb1EEEvNS_9FwdParamsE)
        /*06e0*/ 	.word	0x00000000


	//----- nvinfo : EIATTR_REGCOUNT
	.align		4
.L_302:
        /*06e4*/ 	.byte	0x04, 0x2f
        /*06e6*/ 	.short	(.L_304 - .L_303)
	.align		4
.L_303:
        /*06e8*/ 	.word	index@(_ZN10layer_norm31ln_parallel_residual_fwd_kernelINS_13Kernel_traitsI13__nv_bfloat16S2_fS2_fjLj1024ELj1ELj4ELj1ELj16ENS_18Kernel_traits_baseILj1024ES2_S2_fS2_fjLj128EEEEELb1ELb1ELb0EEEvNS_9FwdParamsE)
        /*06ec*/ 	.word	0x00000095


	//----- nvinfo : EIATTR_FRAME_SIZE
	.align		4
.L_304:
        /*06f0*/ 	.byte	0x04, 0x11
        /*06f2*/ 	.short	(.L_306 - .L_305)
	.align		4
.L_305:
        /*06f4*/ 	.word	index@($__internal_30_$__cuda_sm70_shflsync_bfly_p)
        /*06f8*/ 	.word	0x00000000


	//----- nvinfo : EIATTR_FRAME_SIZE
	.align		4
.L_306:
        /*06fc*/ 	.byte	0x04, 0x11
        /*06fe*/ 	.short	(.L_308 - .L_307)
	.align		4
.L_307:
        /*0700*/ 	.word	index@(_ZN10layer_norm31ln_parallel_residual_fwd_kernelINS_13Kernel_traitsI13__nv_bfloat16S2_fS2_fjLj1024ELj1ELj4ELj1ELj16ENS_18Kernel_traits_baseILj1024ES2_S2_fS2_fjLj128EEEEELb1ELb1ELb0EEEvNS_9FwdParamsE)
        /*0704*/ 	.word	0x00000000


	//----- nvinfo : EIATTR_REGCOUNT
	.align		4
.L_308:
        /*0708*/ 	.byte	0x04, 0x2f
        /*070a*/ 	.short	(.L_310 - .L_309)
	.align		4
.L_309:
        /*070c*/ 	.word	index@(_ZN10layer_norm31ln_parallel_residual_fwd_kernelINS_13Kernel_traitsI13__nv_bfloat16S2_fS2_fjLj1024ELj1ELj4ELj1ELj16ENS_18Kernel_traits_baseILj1024ES2_S2_fS2_fjLj128EEEEELb1ELb0ELb1EEEvNS_9FwdParamsE)
        /*0710*/ 	.word	0x000000df


	//----- nvinfo : EIATTR_FRAME_SIZE
	.align		4
.L_310:
        /*0714*/ 	.byte	0x04, 0x11
        /*0716*/ 	.short	(.L_312 - .L_311)
	.align		4
.L_311:
        /*0718*/ 	.word	index@($__internal_29_$__cuda_sm70_shflsync_bfly_p)
        /*071c*/ 	.word	0x00000000


	//----- nvinfo : EIATTR_FRAME_SIZE
	.align		4
.L_312:
        /*0720*/ 	.byte	0x04, 0x11
        /*0722*/ 	.short	(.L_314 - .L_313)
	.align		4
.L_313:
        /*0724*/ 	.word	index@(_ZN10layer_norm31ln_parallel_residual_fwd_kernelINS_13Kernel_traitsI13__nv_bfloat16S2_fS2_fjLj1024ELj1ELj4ELj1ELj16ENS_18Kernel_traits_baseILj1024ES2_S2_fS2_fjLj128EEEEELb1ELb0ELb1EEEvNS_9FwdParamsE)
        /*0728*/ 	.word	0x00000000


	//----- nvinfo : EIATTR_REGCOUNT
	.align		4
.L_314:
        /*072c*/ 	.byte	0x04, 0x2f
        /*072e*/ 	.short	(.L_316 - .L_315)
	.align		4
.L_315:
        /*0730*/ 	.word	index@(_ZN10layer_norm31ln_parallel_residual_fwd_kernelINS_13Kernel_traitsI13__nv_bfloat16S2_fS2_fjLj1024ELj1ELj4ELj1ELj16ENS_18Kernel_traits_baseILj1024ES2_S2_fS2_fjLj128EEEEELb1ELb0ELb0EEEvNS_9FwdParamsE)
        /*0734*/ 	.word	0x000000d9


	//----- nvinfo : EIATTR_FRAME_SIZE
	.align		4
.L_316:
        /*0738*/ 	.byte	0x04, 0x11
        /*073a*/ 	.short	(.L_318 - .L_317)
	.align		4
.L_317:
        /*073c*/ 	.word	index@($__internal_28_$__cuda_sm70_shflsync_bfly_p)
        /*0740*/ 	.word	0x00000000


	//----- nvinfo : EIATTR_FRAME_SIZE
	.align		4
.L_318:
        /*0744*/ 	.byte	0x04, 0x11
        /*0746*/ 	.short	(.L_320 - .L_319)
	.align		4
.L_319:
        /*0748*/ 	.word	index@(_ZN10layer_norm31ln_parallel_residual_fwd_kernelINS_13Kernel_traitsI13__nv_bfloat16S2_fS2_fjLj1024ELj1ELj4ELj1ELj16ENS_18Kernel_traits_baseILj1024ES2_S2_fS2_fjLj128EEEEELb1ELb0ELb0EEEvNS_9FwdParamsE)
        /*074c*/ 	.word	0x00000000


	//----- nvinfo : EIATTR_REGCOUNT
	.align		4
.L_320:
        /*0750*/ 	.byte	0x04, 0x2f
        /*0752*/ 	.short	(.L_322 - .L_321)
	.align		4
.L_321:
        /*0754*/ 	.word	index@(_ZN10layer_norm31ln_parallel_residual_fwd_kernelINS_13Kernel_traitsI13__nv_bfloat16S2_fS2_fjLj1024ELj1ELj4ELj1ELj16ENS_18Kernel_traits_baseILj1024ES2_S2_fS2_fjLj128EEEEELb0ELb1ELb1EEEvNS_9FwdParamsE)
        /*0758*/ 	.word	0x0000007f


	//----- nvinfo : EIATTR_FRAME_SIZE
	.align		4
.L_322:
        /*075c*/ 	.byte	0x04, 0x11
        /*075e*/ 	.short	(.L_324 - .L_323)
	.align		4
.L_323:
        /*0760*/ 	.word	index@($__internal_27_$__cuda_sm70_shflsync_bfly_p)
        /*0764*/ 	.word	0x00000000


	//----- nvinfo : EIATTR_FRAME_SIZE
	.align		4
.L_324:
        /*0768*/ 	.byte	0x04, 0x11
        /*076a*/ 	.short	(.L_326 - .L_325)
	.align		4
.L_325:
        /*076c*/ 	.word	index@(_ZN10layer_norm31ln_parallel_residual_fwd_kernelINS_13Kernel_traitsI13__nv_bfloat16S2_fS2_fjLj1024ELj1ELj4ELj1ELj16ENS_18Kernel_traits_baseILj1024ES2_S2_fS2_fjLj128EEEEELb0ELb1ELb1EEEvNS_9FwdParamsE)
        /*0770*/ 	.word	0x00000000


	//----- nvinfo : EIATTR_REGCOUNT
	.align		4
.L_326:
        /*0774*/ 	.byte	0x04, 0x2f
        /*0776*/ 	.short	(.L_328 - .L_327)
	.align		4
.L_327:
        /*0778*/ 	.word	index@(_ZN10layer_norm31ln_parallel_residual_fwd_kernelINS_13Kernel_traitsI13__nv_bfloat16S2_fS2_fjLj1024ELj1ELj4ELj1ELj16ENS_18Kernel_traits_baseILj1024ES2_S2_fS2_fjLj128EEEEELb0ELb1ELb0EEEvNS_9FwdParamsE)
        /*077c*/ 	.word	0x0000007f


	//----- nvinfo : EIATTR_FRAME_SIZE
	.align		4
.L_328:
        /*0780*/ 	.byte	0x04, 0x11
        /*0782*/ 	.short	(.L_330 - .L_329)
	.align		4
.L_329:
        /*0784*/ 	.word	index@($__internal_26_$__cuda_sm70_shflsync_bfly_p)
        /*0788*/ 	.word	0x00000000


	//----- nvinfo : EIATTR_FRAME_SIZE
	.align		4
.L_330:
        /*078c*/ 	.byte	0x04, 0x11
        /*078e*/ 	.short	(.L_332 - .L_331)
	.align		4
.L_331:
        /*0790*/ 	.word	index@(_ZN10layer_norm31ln_parallel_residual_fwd_kernelINS_13Kernel_traitsI13__nv_bfloat16S2_fS2_fjLj1024ELj1ELj4ELj1ELj16ENS_18Kernel_traits_baseILj1024ES2_S2_fS2_fjLj128EEEEELb0ELb1ELb0EEEvNS_9FwdParamsE)
        /*0794*/ 	.word	0x00000000


	//----- nvinfo : EIATTR_REGCOUNT
	.align		4
.L_332:
        /*0798*/ 	.byte	0x04, 0x2f
        /*079a*/ 	.short	(.L_334 - .L_333)
	.align		4
.L_333:
        /*079c*/ 	.word	index@(_ZN10layer_norm31ln_parallel_residual_fwd_kernelINS_13Kernel_traitsI13__nv_bfloat16S2_fS2_fjLj1024ELj1ELj4ELj1ELj16ENS_18Kernel_traits_baseILj1024ES2_S2_fS2_fjLj128EEEEELb0ELb0ELb1EEEvNS_9FwdParamsE)
        /*07a0*/ 	.word	0x000000c4


	//----- nvinfo : EIATTR_FRAME_SIZE
	.align		4
.L_334:
        /*07a4*/ 	.byte	0x04, 0x11
        /*07a6*/ 	.short	(.L_336 - .L_335)
	.align		4
.L_335:
        /*07a8*/ 	.word	index@($__internal_25_$__cuda_sm70_shflsync_bfly_p)
        /*07ac*/ 	.word	0x00000000


	//----- nvinfo : EIATTR_FRAME_SIZE
	.align		4
.L_336:
        /*07b0*/ 	.byte	0x04, 0x11
        /*07b2*/ 	.short	(.L_338 - .L_337)
	.align		4
.L_337:
        /*07b4*/ 	.word	index@(_ZN10layer_norm31ln_parallel_residual_fwd_kernelINS_13Kernel_traitsI13__nv_bfloat16S2_fS2_fjLj1024ELj1ELj4ELj1ELj16ENS_18Kernel_traits_baseILj1024ES2_S2_fS2_fjLj128EEEEELb0ELb0ELb1EEEvNS_9FwdParamsE)
        /*07b8*/ 	.word	0x00000000


	//----- nvinfo : EIATTR_REGCOUNT
	.align		4
.L_338:
        /*07bc*/ 	.byte	0x04, 0x2f
        /*07be*/ 	.short	(.L_340 - .L_339)
	.align		4
.L_339:
        /*07c0*/ 	.word	index@(_ZN10layer_norm31ln_parallel_residual_fwd_kernelINS_13Kernel_traitsI13__nv_bfloat16S2_fS2_fjLj1024ELj1ELj4ELj1ELj16ENS_18Kernel_traits_baseILj1024ES2_S2_fS2_fjLj128EEEEELb0ELb0ELb0EEEvNS_9FwdParamsE)
        /*07c4*/ 	.word	0x000000c7


	//----- nvinfo : EIATTR_FRAME_SIZE
	.align		4
.L_340:
        /*07c8*/ 	.byte	0x04, 0x11
        /*07ca*/ 	.short	(.L_342 - .L_341)
	.align		4
.L_341:
        /*07cc*/ 	.word	index@($__internal_24_$__cuda_sm70_shflsync_bfly_p)
        /*07d0*/ 	.word	0x00000000


	//----- nvinfo : EIATTR_FRAME_SIZE
	.align		4
.L_342:
        /*07d4*/ 	.byte	0x04, 0x11
        /*07d6*/ 	.short	(.L_344 - .L_343)
	.align		4
.L_343:
        /*07d8*/ 	.word	index@(_ZN10layer_norm31ln_parallel_residual_fwd_kernelINS_13Kernel_traitsI13__nv_bfloat16S2_fS2_fjLj1024ELj1ELj4ELj1ELj16ENS_18Kernel_traits_baseILj1024ES2_S2_fS2_fjLj128EEEEELb0ELb0ELb0EEEvNS_9FwdParamsE)
        /*07dc*/ 	.word	0x00000000


	//----- nvinfo : EIATTR_REGCOUNT
	.align		4
.L_344:
        /*07e0*/ 	.byte	0x04, 0x2f
        /*07e2*/ 	.short	(.L_346 - .L_345)
	.align		4
.L_345:
        /*07e4*/ 	.word	index@(_ZN10layer_norm31ln_parallel_residual_fwd_kernelINS_13Kernel_traitsIf13__nv_bfloat16S2_S2_fjLj1024ELj1ELj4ELj1ELj16ENS_18Kernel_traits_baseILj1024EfS2_S2_S2_fjLj128EEEEELb1ELb1ELb1EEEvNS_9FwdParamsE)
        /*07e8*/ 	.word	0x000000a7


	//----- nvinfo : EIATTR_FRAME_SIZE
	.align		4
.L_346:
        /*07ec*/ 	.byte	0x04, 0x11
        /*07ee*/ 	.short	(.L_348 - .L_347)
	.align		4
.L_347:
        /*07f0*/ 	.word	index@($__internal_23_$__cuda_sm70_shflsync_bfly_p)
        /*07f4*/ 	.word	0x00000000


	//----- nvinfo : EIATTR_FRAME_SIZE
	.align		4
.L_348:
        /*07f8*/ 	.byte	0x04, 0x11
        /*07fa*/ 	.short	(.L_350 - .L_349)
	.align		4
.L_349:
        /*07fc*/ 	.word	index@(_ZN10layer_norm31ln_parallel_residual_fwd_kernelINS_13Kernel_traitsIf13__nv_bfloat16S2_S2_fjLj1024ELj1ELj4ELj1ELj16ENS_18Kernel_traits_baseILj1024EfS2_S2_S2_fjLj128EEEEELb1ELb1ELb1EEEvNS_9FwdParamsE)
        /*0800*/ 	.word	0x00000000


	//----- nvinfo : EIATTR_REGCOUNT
	.align		4
.L_350:
        /*0804*/ 	.byte	0x04, 0x2f
        /*0806*/ 	.short	(.L_352 - .L_351)
	.align		4
.L_351:
        /*0808*/ 	.word	index@(_ZN10layer_norm31ln_parallel_residual_fwd_kernelINS_13Kernel_traitsIf13__nv_bfloat16S2_S2_fjLj1024ELj1ELj4ELj1ELj16ENS_18Kernel_traits_baseILj1024EfS2_S2_S2_fjLj128EEEEELb1ELb1ELb0EEEvNS_9FwdParamsE)
        /*080c*/ 	.word	0x0000008f


	//----- nvinfo : EIATTR_FRAME_SIZE
	.align		4
.L_352:
        /*0810*/ 	.byte	0x04, 0x11
        /*0812*/ 	.short	(.L_354 - .L_353)
	.align		4
.L_353:
        /*0814*/ 	.word	index@($__internal_22_$__cuda_sm70_shflsync_bfly_p)
        /*0818*/ 	.word	0x00000000


	//----- nvinfo : EIATTR_FRAME_SIZE
	.align		4
.L_354:
        /*081c*/ 	.byte	0x04, 0x11
        /*081e*/ 	.short	(.L_356 - .L_355)
	.align		4
.L_355:
        /*0820*/ 	.word	index@(_ZN10layer_norm31ln_parallel_residual_fwd_kernelINS_13Kernel_traitsIf13__nv_bfloat16S2_S2_fjLj1024ELj1ELj4ELj1ELj16ENS_18Kernel_traits_baseILj1024EfS2_S2_S2_fjLj128EEEEELb1ELb1ELb0EEEvNS_9FwdParamsE)
        /*0824*/ 	.word	0x00000000


	//----- nvinfo : EIATTR_REGCOUNT
	.align		4
.L_356:
        /*0828*/ 	.byte	0x04, 0x2f
        /*082a*/ 	.short	(.L_358 - .L_357)
	.align		4
.L_357:
        /*082c*/ 	.word	index@(_ZN10layer_norm31ln_parallel_residual_fwd_kernelINS_13Kernel_traitsIf13__nv_bfloat16S2_S2_fjLj1024ELj1ELj4ELj1ELj16ENS_18Kernel_traits_baseILj1024EfS2_S2_S2_fjLj128EEEEELb1ELb0ELb1EEEvNS_9FwdParamsE)
        /*0830*/ 	.word	0x000000ff


	//----- nvinfo : EIATTR_FRAME_SIZE
	.align		4
.L_358:
        /*0834*/ 	.byte	0x04, 0x11
        /*0836*/ 	.short	(.L_360 - .L_359)
	.align		4
.L_359:
        /*0838*/ 	.word	index@($__internal_21_$__cuda_sm70_shflsync_bfly_p)
        /*083c*/ 	.word	0x00000000


	//----- nvinfo : EIATTR_FRAME_SIZE
	.align		4
.L_360:
        /*0840*/ 	.byte	0x04, 0x11
        /*0842*/ 	.short	(.L_362 - .L_361)
	.align		4
.L_361:
        /*0844*/ 	.word	index@(_ZN10layer_norm31ln_parallel_residual_fwd_kernelINS_13Kernel_traitsIf13__nv_bfloat16S2_S2_fjLj1024ELj1ELj4ELj1ELj16ENS_18Kernel_traits_baseILj1024EfS2_S2_S2_fjLj128EEEEELb1ELb0ELb1EEEvNS_9FwdParamsE)
        /*0848*/ 	.word	0x00000000


	//----- nvinfo : EIATTR_REGCOUNT
	.align		4
.L_362:
        /*084c*/ 	.byte	0x04, 0x2f
        /*084e*/ 	.short	(.L_364 - .L_363)
	.align		4
.L_363:
        /*0850*/ 	.word	index@(_ZN10layer_norm31ln_parallel_residual_fwd_kernelINS_13Kernel_traitsIf13__nv_bfloat16S2_S2_fjLj1024ELj1ELj4ELj1ELj16ENS_18Kernel_traits_baseILj1024EfS2_S2_S2_fjLj128EEEEELb1ELb0ELb0EEEvNS_9FwdParamsE)
        /*0854*/ 	.word	0x000000d3


	//----- nvinfo : EIATTR_FRAME_SIZE
	.align		4
.L_364:
        /*0858*/ 	.byte	0x04, 0x11
        /*085a*/ 	.short	(.L_366 - .L_365)
	.align		4
.L_365:
        /*085c*/ 	.word	index@($__internal_20_$__cuda_sm70_shflsync_bfly_p)
        /*0860*/ 	.word	0x00000000


	//----- nvinfo : EIATTR_FRAME_SIZE
	.align		4
.L_366:
        /*0864*/ 	.byte	0x04, 0x11
        /*0866*/ 	.short	(.L_368 - .L_367)
	.align		4
.L_367:
        /*0868*/ 	.word	index@(_ZN10layer_norm31ln_parallel_residual_fwd_kernelINS_13Kernel_traitsIf13__nv_bfloat16S2_S2_fjLj1024ELj1ELj4ELj1ELj16ENS_18Kernel_traits_baseILj1024EfS2_S2_S2_fjLj128EEEEELb1ELb0ELb0EEEvNS_9FwdParamsE)
        /*086c*/ 	.word	0x00000000


	//----- nvinfo : EIATTR_REGCOUNT
	.align		4
.L_368:
        /*0870*/ 	.byte	0x04, 0x2f
        /*0872*/ 	.short	(.L_370 - .L_369)
	.align		4
.L_369:
        /*0874*/ 	.word	index@(_ZN10layer_norm31ln_parallel_residual_fwd_kernelINS_13Kernel_traitsIf13__nv_bfloat16S2_S2_fjLj1024ELj1ELj4ELj1ELj16ENS_18Kernel_traits_baseILj1024EfS2_S2_S2_fjLj128EEEEELb0ELb1ELb1EEEvNS_9FwdParamsE)
        /*0878*/ 	.word	0x00000080


	//----- nvinfo : EIATTR_FRAME_SIZE
	.align		4
.L_370:
        /*087c*/ 	.byte	0x04, 0x11
        /*087e*/ 	.short	(.L_372 - .L_371)
	.align		4
.L_371:
        /*0880*/ 	.word	index@($__internal_19_$__cuda_sm70_shflsync_bfly_p)
        /*0884*/ 	.word	0x00000000


	//----- nvinfo : EIATTR_FRAME_SIZE
	.align		4
.L_372:
        /*0888*/ 	.byte	0x04, 0x11
        /*088a*/ 	.short	(.L_374 - .L_373)
	.align		4
.L_373:
        /*088c*/ 	.word	index@(_ZN10layer_norm31ln_parallel_residual_fwd_kernelINS_13Kernel_traitsIf13__nv_bfloat16S2_S2_fjLj1024ELj1ELj4ELj1ELj16ENS_18Kernel_traits_baseILj1024EfS2_S2_S2_fjLj128EEEEELb0ELb1ELb1EEEvNS_9FwdParamsE)
        /*0890*/ 	.word	0x00000000


	//----- nvinfo : EIATTR_REGCOUNT
	.align		4
.L_374:
        /*0894*/ 	.byte	0x04, 0x2f
        /*0896*/ 	.short	(.L_376 - .L_375)
	.align		4
.L_375:
        /*0898*/ 	.word	index@(_ZN10layer_norm31ln_parallel_residual_fwd_kernelINS_13Kernel_traitsIf13__nv_bfloat16S2_S2_fjLj1024ELj1ELj4ELj1ELj16ENS_18Kernel_traits_baseILj1024EfS2_S2_S2_fjLj128EEEEELb0ELb1ELb0EEEvNS_9FwdParamsE)
        /*089c*/ 	.word	0x0000007f


	//----- nvinfo : EIATTR_FRAME_SIZE
	.align		4
.L_376:
        /*08a0*/ 	.byte	0x04, 0x11
        /*08a2*/ 	.short	(.L_378 - .L_377)
	.align		4
.L_377:
        /*08a4*/ 	.word	index@($__internal_18_$__cuda_sm70_shflsync_bfly_p)
        /*08a8*/ 	.word	0x00000000


	//----- nvinfo : EIATTR_FRAME_SIZE
	.align		4
.L_378:
        /*08ac*/ 	.byte	0x04, 0x11
        /*08ae*/ 	.short	(.L_380 - .L_379)
	.align		4
.L_379:
        /*08b0*/ 	.word	index@(_ZN10layer_norm31ln_parallel_residual_fwd_kernelINS_13Kernel_traitsIf13__nv_bfloat16S2_S2_fjLj1024ELj1ELj4ELj1ELj16ENS_18Kernel_traits_baseILj1024EfS2_S2_S2_fjLj128EEEEELb0ELb1ELb0EEEvNS_9FwdParamsE)
        /*08b4*/ 	.word	0x00000000


	//----- nvinfo : EIATTR_REGCOUNT
	.align		4
.L_380:
        /*08b8*/ 	.byte	0x04, 0x2f
        /*08ba*/ 	.short	(.L_382 - .L_381)
	.align		4
.L_381:
        /*08bc*/ 	.word	index@(_ZN10layer_norm31ln_parallel_residual_fwd_kernelINS_13Kernel_traitsIf13__nv_bfloat16S2_S2_fjLj1024ELj1ELj4ELj1ELj16ENS_18Kernel_traits_baseILj1024EfS2_S2_S2_fjLj128EEEEELb0ELb0ELb1EEEvNS_9FwdParamsE)
        /*08c0*/ 	.word	0x000000dd


	//----- nvinfo : EIATTR_FRAME_SIZE
	.align		4
.L_382:
        /*08c4*/ 	.byte	0x04, 0x11
        /*08c6*/ 	.short	(.L_384 - .L_383)
	.align		4
.L_383:
        /*08c8*/ 	.word	index@($__internal_17_$__cuda_sm70_shflsync_bfly_p)
        /*08cc*/ 	.word	0x00000000


	//----- nvinfo : EIATTR_FRAME_SIZE
	.align		4
.L_384:
        /*08d0*/ 	.byte	0x04, 0x11
        /*08d2*/ 	.short	(.L_386 - .L_385)
	.align		4
.L_385:
        /*08d4*/ 	.word	index@(_ZN10layer_norm31ln_parallel_residual_fwd_kernelINS_13Kernel_traitsIf13__nv_bfloat16S2_S2_fjLj1024ELj1ELj4ELj1ELj16ENS_18Kernel_traits_baseILj1024EfS2_S2_S2_fjLj128EEEEELb0ELb0ELb1EEEvNS_9FwdParamsE)
        /*08d8*/ 	.word	0x00000000


	//----- nvinfo : EIATTR_REGCOUNT
	.align		4
.L_386:
        /*08dc*/ 	.byte	0x04, 0x2f
        /*08de*/ 	.short	(.L_388 - .L_387)
	.align		4
.L_387:
        /*08e0*/ 	.word	index@(_ZN10layer_norm31ln_parallel_residual_fwd_kernelINS_13Kernel_traitsIf13__nv_bfloat16S2_S2_fjLj1024ELj1ELj4ELj1ELj16ENS_18Kernel_traits_baseILj1024EfS2_S2_S2_fjLj128EEEEELb0ELb0ELb0EEEvNS_9FwdParamsE)
        /*08e4*/ 	.word	0x000000c5


	//----- nvinfo : EIATTR_FRAME_SIZE
	.align		4
.L_388:
        /*08e8*/ 	.byte	0x04, 0x11
        /*08ea*/ 	.short	(.L_390 - .L_389)
	.align		4
.L_389:
        /*08ec*/ 	.word	index@($__internal_16_$__cuda_sm70_shflsync_bfly_p)
        /*08f0*/ 	.word	0x00000000


	//----- nvinfo : EIATTR_FRAME_SIZE
	.align		4
.L_390:
        /*08f4*/ 	.byte	0x04, 0x11
        /*08f6*/ 	.short	(.L_392 - .L_391)
	.align		4
.L_391:
        /*08f8*/ 	.word	index@(_ZN10layer_norm31ln_parallel_residual_fwd_kernelINS_13Kernel_traitsIf13__nv_bfloat16S2_S2_fjLj1024ELj1ELj4ELj1ELj16ENS_18Kernel_traits_baseILj1024EfS2_S2_S2_fjLj128EEEEELb0ELb0ELb0EEEvNS_9FwdParamsE)
        /*08fc*/ 	.word	0x00000000


	//----- nvinfo : EIATTR_REGCOUNT
	.align		4
.L_392:
        /*0900*/ 	.byte	0x04, 0x2f
        /*0902*/ 	.short	(.L_394 - .L_393)
	.align		4
.L_393:
        /*0904*/ 	.word	index@(_ZN10layer_norm31ln_parallel_residual_fwd_kernelINS_13Kernel_traitsI6__halfS2_S2_S2_fjLj1024ELj1ELj4ELj1ELj16ENS_18Kernel_traits_baseILj1024ES2_S2_S2_S2_fjLj128EEEEELb1ELb1ELb1EEEvNS_9FwdParamsE)
        /*0908*/ 	.word	0x00000080


	//----- nvinfo : EIATTR_FRAME_SIZE
	.align		4
.L_394:
        /*090c*/ 	.byte	0x04, 0x11
        /*090e*/ 	.short	(.L_396 - .L_395)
	.align		4
.L_395:
        /*0910*/ 	.word	index@($__internal_15_$__cuda_sm70_shflsync_bfly_p)
        /*0914*/ 	.word	0x00000000


	//----- nvinfo : EIATTR_FRAME_SIZE
	.align		4
.L_396:
        /*0918*/ 	.byte	0x04, 0x11
        /*091a*/ 	.short	(.L_398 - .L_397)
	.align		4
.L_397:
        /*091c*/ 	.word	index@(_ZN10layer_norm31ln_parallel_residual_fwd_kernelINS_13Kernel_traitsI6__halfS2_S2_S2_fjLj1024ELj1ELj4ELj1ELj16ENS_18Kernel_traits_baseILj1024ES2_S2_S2_S2_fjLj128EEEEELb1ELb1ELb1EEEvNS_9FwdParamsE)
        /*0920*/ 	.word	0x00000000


	//----- nvinfo : EIATTR_REGCOUNT
	.align		4
.L_398:
        /*0924*/ 	.byte	0x04, 0x2f
        /*0926*/ 	.short	(.L_400 - .L_399)
	.align		4
.L_399:
        /*0928*/ 	.word	index@(_ZN10layer_norm31ln_parallel_residual_fwd_kernelINS_13Kernel_traitsI6__halfS2_S2_S2_fjLj1024ELj1ELj4ELj1ELj16ENS_18Kernel_traits_baseILj1024ES2_S2_S2_S2_fjLj128EEEEELb1ELb1ELb0EEEvNS_9FwdParamsE)
        /*092c*/ 	.word	0x00000093


	//----- nvinfo : EIATTR_FRAME_SIZE
	.align		4
.L_400:
        /*0930*/ 	.byte	0x04, 0x11
        /*0932*/ 	.short	(.L_402 - .L_401)
	.align		4
.L_401:
        /*0934*/ 	.word	index@($__internal_14_$__cuda_sm70_shflsync_bfly_p)
        /*0938*/ 	.word	0x00000000


	//----- nvinfo : EIATTR_FRAME_SIZE
	.align		4
.L_402:
        /*093c*/ 	.byte	0x04, 0x11
        /*093e*/ 	.short	(.L_404 - .L_403)
	.align		4
.L_403:
        /*0940*/ 	.word	index@(_ZN10layer_norm31ln_parallel_residual_fwd_kernelINS_13Kernel_traitsI6__halfS2_S2_S2_fjLj1024ELj1ELj4ELj1ELj16ENS_18Kernel_traits_baseILj1024ES2_S2_S2_S2_fjLj128EEEEELb1ELb1ELb0EEEvNS_9FwdParamsE)
        /*0944*/ 	.word	0x00000000


	//----- nvinfo : EIATTR_REGCOUNT
	.align		4
.L_404:
        /*0948*/ 	.byte	0x04, 0x2f
        /*094a*/ 	.short	(.L_406 - .L_405)
	.align		4
.L_405:
        /*094c*/ 	.word	index@(_ZN10layer_norm31ln_parallel_residual_fwd_kernelINS_13Kernel_traitsI6__halfS2_S2_S2_fjLj1024ELj1ELj4ELj1ELj16ENS_18Kernel_traits_baseILj1024ES2_S2_S2_S2_fjLj128EEEEELb1ELb0ELb1EEEvNS_9FwdParamsE)
        /*0950*/ 	.word	0x000000dd


	//----- nvinfo : EIATTR_FRAME_SIZE
	.align		4
.L_406:
        /*0954*/ 	.byte	0x04, 0x11
        /*0956*/ 	.short	(.L_408 - .L_407)
	.align		4
.L_407:
        /*0958*/ 	.word	index@($__internal_13_$__cuda_sm70_shflsync_bfly_p)
        /*095c*/ 	.word	0x00000000


	//----- nvinfo : EIATTR_FRAME_SIZE
	.align		4
.L_408:
        /*0960*/ 	.byte	0x04, 0x11
        /*0962*/ 	.short	(.L_410 - .L_409)
	.align		4
.L_409:
        /*0964*/ 	.word	index@(_ZN10layer_norm31ln_parallel_residual_fwd_kernelINS_13Kernel_traitsI6__halfS2_S2_S2_fjLj1024ELj1ELj4ELj1ELj16ENS_18Kernel_traits_baseILj1024ES2_S2_S2_S2_fjLj128EEEEELb1ELb0ELb1EEEvNS_9FwdParamsE)
        /*0968*/ 	.word	0x00000000


	//----- nvinfo : EIATTR_REGCOUNT
	.align		4
.L_410:
        /*096c*/ 	.byte	0x04, 0x2f
        /*096e*/ 	.short	(.L_412 - .L_411)
	.align		4
.L_411:
        /*0970*/ 	.word	index@(_ZN10layer_norm31ln_parallel_residual_fwd_kernelINS_13Kernel_traitsI6__halfS2_S2_S2_fjLj1024ELj1ELj4ELj1ELj16ENS_18Kernel_traits_baseILj1024ES2_S2_S2_S2_fjLj128EEEEELb1ELb0ELb0EEEvNS_9FwdParamsE)
        /*0974*/ 	.word	0x000000d5


	//----- nvinfo : EIATTR_FRAME_SIZE
	.align		4
.L_412:
        /*0978*/ 	.byte	0x04, 0x11
        /*097a*/ 	.short	(.L_414 - .L_413)
	.align		4
.L_413:
        /*097c*/ 	.word	index@($__internal_12_$__cuda_sm70_shflsync_bfly_p)
        /*0980*/ 	.word	0x00000000


	//----- nvinfo : EIATTR_FRAME_SIZE
	.align		4
.L_414:
        /*0984*/ 	.byte	0x04, 0x11
        /*0986*/ 	.short	(.L_416 - .L_415)
	.align		4
.L_415:
        /*0988*/ 	.word	index@(_ZN10layer_norm31ln_parallel_residual_fwd_kernelINS_13Kernel_traitsI6__halfS2_S2_S2_fjLj1024ELj1ELj4ELj1ELj16ENS_18Kernel_traits_baseILj1024ES2_S2_S2_S2_fjLj128EEEEELb1ELb0ELb0EEEvNS_9FwdParamsE)
        /*098c*/ 	.word	0x00000000


	//----- nvinfo : EIATTR_REGCOUNT
	.align		4
.L_416:
        /*0990*/ 	.byte	0x04, 0x2f
        /*0992*/ 	.short	(.L_418 - .L_417)
	.align		4
.L_417:
        /*0994*/ 	.word	index@(_ZN10layer_norm31ln_parallel_residual_fwd_kernelINS_13Kernel_traitsI6__halfS2_S2_S2_fjLj1024ELj1ELj4ELj1ELj16ENS_18Kernel_traits_baseILj1024ES2_S2_S2_S2_fjLj128EEEEELb0ELb1ELb1EEEvNS_9FwdParamsE)
        /*0998*/ 	.word	0x0000007f


	//----- nvinfo : EIATTR_FRAME_SIZE
	.align		4
.L_418:
        /*099c*/ 	.byte	0x04, 0x11
        /*099e*/ 	.short	(.L_420 - .L_419)
	.align		4
.L_419:
        /*09a0*/ 	.word	index@($__internal_11_$__cuda_sm70_shflsync_bfly_p)
        /*09a4*/ 	.word	0x00000000


	//----- nvinfo : EIATTR_FRAME_SIZE
	.align		4
.L_420:
        /*09a8*/ 	.byte	0x04, 0x11
        /*09aa*/ 	.short	(.L_422 - .L_421)
	.align		4
.L_421:
        /*09ac*/ 	.word	index@(_ZN10layer_norm31ln_parallel_residual_fwd_kernelINS_13Kernel_traitsI6__halfS2_S2_S2_fjLj1024ELj1ELj4ELj1ELj16ENS_18Kernel_traits_baseILj1024ES2_S2_S2_S2_fjLj128EEEEELb0ELb1ELb1EEEvNS_9FwdParamsE)
        /*09b0*/ 	.word	0x00000000


	//----- nvinfo : EIATTR_REGCOUNT
	.align		4
.L_422:
        /*09b4*/ 	.byte	0x04, 0x2f
        /*09b6*/ 	.short	(.L_424 - .L_423)
	.align		4
.L_423:
        /*09b8*/ 	.word	index@(_ZN10layer_norm31ln_parallel_residual_fwd_kernelINS_13Kernel_traitsI6__halfS2_S2_S2_fjLj1024ELj1ELj4ELj1ELj16ENS_18Kernel_traits_baseILj1024ES2_S2_S2_S2_fjLj128EEEEELb0ELb1ELb0EEEvNS_9FwdParamsE)
        /*09bc*/ 	.word	0x0000007f


	//----- nvinfo : EIATTR_FRAME_SIZE
	.align		4
.L_424:
        /*09c0*/ 	.byte	0x04, 0x11
        /*09c2*/ 	.short	(.L_426 - .L_425)
	.align		4
.L_425:
        /*09c4*/ 	.word	index@($__internal_10_$__cuda_sm70_shflsync_bfly_p)
        /*09c8*/ 	.word	0x00000000


	//----- nvinfo : EIATTR_FRAME_SIZE
	.align		4
.L_426:
        /*09cc*/ 	.byte	0x04, 0x11
        /*09ce*/ 	.short	(.L_428 - .L_427)
	.align		4
.L_427:
        /*09d0*/ 	.word	index@(_ZN10layer_norm31ln_parallel_residual_fwd_kernelINS_13Kernel_traitsI6__halfS2_S2_S2_fjLj1024ELj1ELj4ELj1ELj16ENS_18Kernel_traits_baseILj1024ES2_S2_S2_S2_fjLj128EEEEELb0ELb1ELb0EEEvNS_9FwdParamsE)
        /*09d4*/ 	.word	0x00000000


	//----- nvinfo : EIATTR_REGCOUNT
	.align		4
.L_428:
        /*09d8*/ 	.byte	0x04, 0x2f
        /*09da*/ 	.short	(.L_430 - .L_429)
	.align		4
.L_429:
        /*09dc*/ 	.word	index@(_ZN10layer_norm31ln_parallel_residual_fwd_kernelINS_13Kernel_traitsI6__halfS2_S2_S2_fjLj1024ELj1ELj4ELj1ELj16ENS_18Kernel_traits_baseILj1024ES2_S2_S2_S2_fjLj128EEEEELb0ELb0ELb1EEEvNS_9FwdParamsE)
        /*09e0*/ 	.word	0x000000a8


	//----- nvinfo : EIATTR_FRAME_SIZE
	.align		4
.L_430:
        /*09e4*/ 	.byte	0x04, 0x11
        /*09e6*/ 	.short	(.L_432 - .L_431)
	.align		4
.L_431:
        /*09e8*/ 	.word	index@($__internal_9_$__cuda_sm70_shflsync_bfly_p)
        /*09ec*/ 	.word	0x00000000


	//----- nvinfo : EIATTR_FRAME_SIZE
	.align		4
.L_432:
        /*09f0*/ 	.byte	0x04, 0x11
        /*09f2*/ 	.short	(.L_434 - .L_433)
	.align		4
.L_433:
        /*09f4*/ 	.word	index@(_ZN10layer_norm31ln_parallel_residual_fwd_kernelINS_13Kernel_traitsI6__halfS2_S2_S2_fjLj1024ELj1ELj4ELj1ELj16ENS_18Kernel_traits_baseILj1024ES2_S2_S2_S2_fjLj128EEEEELb0ELb0ELb1EEEvNS_9FwdParamsE)
        /*09f8*/ 	.word	0x00000000


	//----- nvinfo : EIATTR_REGCOUNT
	.align		4
.L_434:
        /*09fc*/ 	.byte	0x04, 0x2f
        /*09fe*/ 	.short	(.L_436 - .L_435)
	.align		4
.L_435:
        /*0a00*/ 	.word	index@(_ZN10layer_norm31ln_parallel_residual_fwd_kernelINS_13Kernel_traitsI6__halfS2_S2_S2_fjLj1024ELj1ELj4ELj1ELj16ENS_18Kernel_traits_baseILj1024ES2_S2_S2_S2_fjLj128EEEEELb0ELb0ELb0EEEvNS_9FwdParamsE)
        /*0a04*/ 	.word	0x000000c7


	//----- nvinfo : EIATTR_FRAME_SIZE
	.align		4
.L_436:
        /*0a08*/ 	.byte	0x04, 0x11
        /*0a0a*/ 	.short	(.L_438 - .L_437)
	.align		4
.L_437:
        /*0a0c*/ 	.word	index@($__internal_8_$__cuda_sm70_shflsync_bfly_p)
        /*0a10*/ 	.word	0x00000000


	//----- nvinfo : EIATTR_FRAME_SIZE
	.align		4
.L_438:
        /*0a14*/ 	.byte	0x04, 0x11
        /*0a16*/ 	.short	(.L_440 - .L_439)
	.align		4
.L_439:
        /*0a18*/ 	.word	index@(_ZN10layer_norm31ln_parallel_residual_fwd_kernelINS_13Kernel_traitsI6__halfS2_S2_S2_fjLj1024ELj1ELj4ELj1ELj16ENS_18Kernel_traits_baseILj1024ES2_S2_S2_S2_fjLj128EEEEELb0ELb0ELb0EEEvNS_9FwdParamsE)
        /*0a1c*/ 	.word	0x00000000


	//----- nvinfo : EIATTR_REGCOUNT
	.align		4
.L_440:
        /*0a20*/ 	.byte	0x04, 0x2f
        /*0a22*/ 	.short	(.L_442 - .L_441)
	.align		4
.L_441:
        /*0a24*/ 	.word	index@(_ZN10layer_norm31ln_parallel_residual_fwd_kernelINS_13Kernel_traitsI13__nv_bfloat16S2_S2_S2_fjLj1024ELj1ELj4ELj1ELj16ENS_18Kernel_traits_baseILj1024ES2_S2_S2_S2_fjLj128EEEEELb1ELb1ELb1EEEvNS_9FwdParamsE)
        /*0a28*/ 	.word	0x00000080


	//----- nvinfo : EIATTR_FRAME_SIZE
	.align		4
.L_442:
        /*0a2c*/ 	.byte	0x04, 0x11
        /*0a2e*/ 	.short	(.L_444 - .L_443)
	.align		4
.L_443:
        /*0a30*/ 	.word	index@($__internal_7_$__cuda_sm70_shflsync_bfly_p)
        /*0a34*/ 	.word	0x00000000


	//----- nvinfo : EIATTR_FRAME_SIZE
	.align		4
.L_444:
        /*0a38*/ 	.byte	0x04, 0x11
        /*0a3a*/ 	.short	(.L_446 - .L_445)
	.align		4
.L_445:
        /*0a3c*/ 	.word	index@(_ZN10layer_norm31ln_parallel_residual_fwd_kernelINS_13Kernel_traitsI13__nv_bfloat16S2_S2_S2_fjLj1024ELj1ELj4ELj1ELj16ENS_18Kernel_traits_baseILj1024ES2_S2_S2_S2_fjLj128EEEEELb1ELb1ELb1EEEvNS_9FwdParamsE)
        /*0a40*/ 	.word	0x00000000


	//----- nvinfo : EIATTR_REGCOUNT
	.align		4
.L_446:
        /*0a44*/ 	.byte	0x04, 0x2f
        /*0a46*/ 	.short	(.L_448 - .L_447)
	.align		4
.L_447:
        /*0a48*/ 	.word	index@(_ZN10layer_norm31ln_parallel_residual_fwd_kernelINS_13Kernel_traitsI13__nv_bfloat16S2_S2_S2_fjLj1024ELj1ELj4ELj1ELj16ENS_18Kernel_traits_baseILj1024ES2_S2_S2_S2_fjLj128EEEEELb1ELb1ELb0EEEvNS_9FwdParamsE)
        /*0a4c*/ 	.word	0x00000093


	//----- nvinfo : EIATTR_FRAME_SIZE
	.align		4
.L_448:
        /*0a50*/ 	.byte	0x04, 0x11
        /*0a52*/ 	.short	(.L_450 - .L_449)
	.align		4
.L_449:
        /*0a54*/ 	.word	index@($__internal_6_$__cuda_sm70_shflsync_bfly_p)
        /*0a58*/ 	.word	0x00000000


	//----- nvinfo : EIATTR_FRAME_SIZE
	.align		4
.L_450:
        /*0a5c*/ 	.byte	0x04, 0x11
        /*0a5e*/ 	.short	(.L_452 - .L_451)
	.align		4
.L_451:
        /*0a60*/ 	.word	index@(_ZN10layer_norm31ln_parallel_residual_fwd_kernelINS_13Kernel_traitsI13__nv_bfloat16S2_S2_S2_fjLj1024ELj1ELj4ELj1ELj16ENS_18Kernel_traits_baseILj1024ES2_S2_S2_S2_fjLj128EEEEELb1ELb1ELb0EEEvNS_9FwdParamsE)
        /*0a64*/ 	.word	0x00000000


	//----- nvinfo : EIATTR_REGCOUNT
	.align		4
.L_452:
        /*0a68*/ 	.byte	0x04, 0x2f
        /*0a6a*/ 	.short	(.L_454 - .L_453)
	.align		4
.L_453:
        /*0a6c*/ 	.word	index@(_ZN10layer_norm31ln_parallel_residual_fwd_kernelINS_13Kernel_traitsI13__nv_bfloat16S2_S2_S2_fjLj1024ELj1ELj4ELj1ELj16ENS_18Kernel_traits_baseILj1024ES2_S2_S2_S2_fjLj128EEEEELb1ELb0ELb1EEEvNS_9FwdParamsE)
        /*0a70*/ 	.word	0x000000da


	//----- nvinfo : EIATTR_FRAME_SIZE
	.align		4
.L_454:
        /*0a74*/ 	.byte	0x04, 0x11
        /*0a76*/ 	.short	(.L_456 - .L_455)
	.align		4
.L_455:
        /*0a78*/ 	.word	index@($__internal_5_$__cuda_sm70_shflsync_bfly_p)
        /*0a7c*/ 	.word	0x00000000


	//----- nvinfo : EIATTR_FRAME_SIZE
	.align		4
.L_456:
        /*0a80*/ 	.byte	0x04, 0x11
        /*0a82*/ 	.short	(.L_458 - .L_457)
	.align		4
.L_457:
        /*0a84*/ 	.word	index@(_ZN10layer_norm31ln_parallel_residual_fwd_kernelINS_13Kernel_traitsI13__nv_bfloat16S2_S2_S2_fjLj1024ELj1ELj4ELj1ELj16ENS_18Kernel_traits_baseILj1024ES2_S2_S2_S2_fjLj128EEEEELb1ELb0ELb1EEEvNS_9FwdParamsE)
        /*0a88*/ 	.word	0x00000000


	//----- nvinfo : EIATTR_REGCOUNT
	.align		4
.L_458:
        /*0a8c*/ 	.byte	0x04, 0x2f
        /*0a8e*/ 	.short	(.L_460 - .L_459)
	.align		4
.L_459:
        /*0a90*/ 	.word	index@(_ZN10layer_norm31ln_parallel_residual_fwd_kernelINS_13Kernel_traitsI13__nv_bfloat16S2_S2_S2_fjLj1024ELj1ELj4ELj1ELj16ENS_18Kernel_traits_baseILj1024ES2_S2_S2_S2_fjLj128EEEEELb1ELb0ELb0EEEvNS_9FwdParamsE)
        /*0a94*/ 	.word	0x000000d7


	//----- nvinfo : EIATTR_FRAME_SIZE
	.align		4
.L_460:
        /*0a98*/ 	.byte	0x04, 0x11
        /*0a9a*/ 	.short	(.L_462 - .L_461)
	.align		4
.L_461:
        /*0a9c*/ 	.word	index@($__internal_4_$__cuda_sm70_shflsync_bfly_p)
        /*0aa0*/ 	.word	0x00000000


	//----- nvinfo : EIATTR_FRAME_SIZE
	.align		4
.L_462:
        /*0aa4*/ 	.byte	0x04, 0x11
        /*0aa6*/ 	.short	(.L_464 - .L_463)
	.align		4
.L_463:
        /*0aa8*/ 	.word	index@(_ZN10layer_norm31ln_parallel_residual_fwd_kernelINS_13Kernel_traitsI13__nv_bfloat16S2_S2_S2_fjLj1024ELj1ELj4ELj1ELj16ENS_18Kernel_traits_baseILj1024ES2_S2_S2_S2_fjLj128EEEEELb1ELb0ELb0EEEvNS_9FwdParamsE)
        /*0aac*/ 	.word	0x00000000


	//----- nvinfo : EIATTR_REGCOUNT
	.align		4
.L_464:
        /*0ab0*/ 	.byte	0x04, 0x2f
        /*0ab2*/ 	.short	(.L_466 - .L_465)
	.align		4
.L_465:
        /*0ab4*/ 	.word	index@(_ZN10layer_norm31ln_parallel_residual_fwd_kernelINS_13Kernel_traitsI13__nv_bfloat16S2_S2_S2_fjLj1024ELj1ELj4ELj1ELj16ENS_18Kernel_traits_baseILj1024ES2_S2_S2_S2_fjLj128EEEEELb0ELb1ELb1EEEvNS_9FwdParamsE)
        /*0ab8*/ 	.word	0x0000007f


	//----- nvinfo : EIATTR_FRAME_SIZE
	.align		4
.L_466:
        /*0abc*/ 	.byte	0x04, 0x11
        /*0abe*/ 	.short	(.L_468 - .L_467)
	.align		4
.L_467:
        /*0ac0*/ 	.word	index@($__internal_3_$__cuda_sm70_shflsync_bfly_p)
        /*0ac4*/ 	.word	0x00000000


	//----- nvinfo : EIATTR_FRAME_SIZE
	.align		4
.L_468:
        /*0ac8*/ 	.byte	0x04, 0x11
        /*0aca*/ 	.short	(.L_470 - .L_469)
	.align		4
.L_469:
        /*0acc*/ 	.word	index@(_ZN10layer_norm31ln_parallel_residual_fwd_kernelINS_13Kernel_traitsI13__nv_bfloat16S2_S2_S2_fjLj1024ELj1ELj4ELj1ELj16ENS_18Kernel_traits_baseILj1024ES2_S2_S2_S2_fjLj128EEEEELb0ELb1ELb1EEEvNS_9FwdParamsE)
        /*0ad0*/ 	.word	0x00000000


	//----- nvinfo : EIATTR_REGCOUNT
	.align		4
.L_470:
        /*0ad4*/ 	.byte	0x04, 0x2f
        /*0ad6*/ 	.short	(.L_472 - .L_471)
	.align		4
.L_471:
        /*0ad8*/ 	.word	index@(_ZN10layer_norm31ln_parallel_residual_fwd_kernelINS_13Kernel_traitsI13__nv_bfloat16S2_S2_S2_fjLj1024ELj1ELj4ELj1ELj16ENS_18Kernel_traits_baseILj1024ES2_S2_S2_S2_fjLj128EEEEELb0ELb1ELb0EEEvNS_9FwdParamsE)
        /*0adc*/ 	.word	0x0000007f


	//----- nvinfo : EIATTR_FRAME_SIZE
	.align		4
.L_472:
        /*0ae0*/ 	.byte	0x04, 0x11
        /*0ae2*/ 	.short	(.L_474 - .L_473)
	.align		4
.L_473:
        /*0ae4*/ 	.word	index@($__internal_2_$__cuda_sm70_shflsync_bfly_p)
        /*0ae8*/ 	.word	0x00000000


	//----- nvinfo : EIATTR_FRAME_SIZE
	.align		4
.L_474:
        /*0aec*/ 	.byte	0x04, 0x11
        /*0aee*/ 	.short	(.L_476 - .L_475)
	.align		4
.L_475:
        /*0af0*/ 	.word	index@(_ZN10layer_norm31ln_parallel_residual_fwd_kernelINS_13Kernel_traitsI13__nv_bfloat16S2_S2_S2_fjLj1024ELj1ELj4ELj1ELj16ENS_18Kernel_traits_baseILj1024ES2_S2_S2_S2_fjLj128EEEEELb0ELb1ELb0EEEvNS_9FwdParamsE)
        /*0af4*/ 	.word	0x00000000


	//----- nvinfo : EIATTR_REGCOUNT
	.align		4
.L_476:
        /*0af8*/ 	.byte	0x04, 0x2f
        /*0afa*/ 	.short	(.L_478 - .L_477)
	.align		4
.L_477:
        /*0afc*/ 	.word	index@(_ZN10layer_norm31ln_parallel_residual_fwd_kernelINS_13Kernel_traitsI13__nv_bfloat16S2_S2_S2_fjLj1024ELj1ELj4ELj1ELj16ENS_18Kernel_traits_baseILj1024ES2_S2_S2_S2_fjLj128EEEEELb0ELb0ELb1EEEvNS_9FwdParamsE)
        /*0b00*/ 	.word	0x000000a8


	//----- nvinfo : EIATTR_FRAME_SIZE
	.align		4
.L_478:
        /*0b04*/ 	.byte	0x04, 0x11
        /*0b06*/ 	.short	(.L_480 - .L_479)
	.align		4
.L_479:
        /*0b08*/ 	.word	index@($__internal_1_$__cuda_sm70_shflsync_bfly_p)
        /*0b0c*/ 	.word	0x00000000


	//----- nvinfo : EIATTR_FRAME_SIZE
	.align		4
.L_480:
        /*0b10*/ 	.byte	0x04, 0x11
        /*0b12*/ 	.short	(.L_482 - .L_481)
	.align		4
.L_481:
        /*0b14*/ 	.word	index@(_ZN10layer_norm31ln_parallel_residual_fwd_kernelINS_13Kernel_traitsI13__nv_bfloat16S2_S2_S2_fjLj1024ELj1ELj4ELj1ELj16ENS_18Kernel_traits_baseILj1024ES2_S2_S2_S2_fjLj128EEEEELb0ELb0ELb1EEEvNS_9FwdParamsE)
        /*0b18*/ 	.word	0x00000000


	//----- nvinfo : EIATTR_REGCOUNT
	.align		4
.L_482:
        /*0b1c*/ 	.byte	0x04, 0x2f
        /*0b1e*/ 	.short	(.L_484 - .L_483)
	.align		4
.L_483:
        /*0b20*/ 	.word	index@(_ZN10layer_norm31ln_parallel_residual_fwd_kernelINS_13Kernel_traitsI13__nv_bfloat16S2_S2_S2_fjLj1024ELj1ELj4ELj1ELj16ENS_18Kernel_traits_baseILj1024ES2_S2_S2_S2_fjLj128EEEEELb0ELb0ELb0EEEvNS_9FwdParamsE)
        /*0b24*/ 	.word	0x000000c7


	//----- nvinfo : EIATTR_FRAME_SIZE
	.align		4
.L_484:
        /*0b28*/ 	.byte	0x04, 0x11
        /*0b2a*/ 	.short	(.L_486 - .L_485)
	.align		4
.L_485:
        /*0b2c*/ 	.word	index@($__internal_0_$__cuda_sm70_shflsync_bfly_p)
        /*0b30*/ 	.word	0x00000000


	//----- nvinfo : EIATTR_FRAME_SIZE
	.align		4
.L_486:
        /*0b34*/ 	.byte	0x04, 0x11
        /*0b36*/ 	.short	(.L_488 - .L_487)
	.align		4
.L_487:
        /*0b38*/ 	.word	index@(_ZN10layer_norm31ln_parallel_residual_fwd_kernelINS_13Kernel_traitsI13__nv_bfloat16S2_S2_S2_fjLj1024ELj1ELj4ELj1ELj16ENS_18Kernel_traits_baseILj1024ES2_S2_S2_S2_fjLj128EEEEELb0ELb0ELb0EEEvNS_9FwdParamsE)
        /*0b3c*/ 	.word	0x00000000


	//----- nvinfo : EIATTR_MIN_STACK_SIZE
	.align		4
.L_488:
        /*0b40*/ 	.byte	0x04, 0x12
        /*0b42*/ 	.short	(.L_490 - .L_489)
	.align		4
.L_489:
        /*0b44*/ 	.word	index@(_ZN10layer_norm31ln_parallel_residual_fwd_kernelINS_13Kernel_traitsI13__nv_bfloat16S2_S2_S2_fjLj1024ELj1ELj4ELj1ELj16ENS_18Kernel_traits_baseILj1024ES2_S2_S2_S2_fjLj128EEEEELb0ELb0ELb0EEEvNS_9FwdParamsE)
        /*0b48*/ 	.word	0x00000000


	//----- nvinfo : EIATTR_MIN_STACK_SIZE
	.align		4
.L_490:
        /*0b4c*/ 	.byte	0x04, 0x12
        /*0b4e*/ 	.short	(.L_492 - .L_491)
	.align		4
.L_491:
        /*0b50*/ 	.word	index@(_ZN10layer_norm31ln_parallel_residual_fwd_kernelINS_13Kernel_traitsI13__nv_bfloat16S2_S2_S2_fjLj1024ELj1ELj4ELj1ELj16ENS_18Kernel_traits_baseILj1024ES2_S2_S2_S2_fjLj128EEEEELb0ELb0ELb1EEEvNS_9FwdParamsE)
        /*0b54*/ 	.word	0x00000000


	//----- nvinfo : EIATTR_MIN_STACK_SIZE
	.align		4
.L_492:
        /*0b58*/ 	.byte	0x04, 0x12
        /*0b5a*/ 	.short	(.L_494 - .L_493)
	.align		4
.L_493:
        /*0b5c*/ 	.word	index@(_ZN10layer_norm31ln_parallel_residual_fwd_kernelINS_13Kernel_traitsI13__nv_bfloat16S2_S2_S2_fjLj1024ELj1ELj4ELj1ELj16ENS_18Kernel_traits_baseILj1024ES2_S2_S2_S2_fjLj128EEEEELb0ELb1ELb0EEEvNS_9FwdParamsE)
        /*0b60*/ 	.word	0x00000000


	//----- nvinfo : EIATTR_MIN_STACK_SIZE
	.align		4
.L_494:
        /*0b64*/ 	.byte	0x04, 0x12
        /*0b66*/ 	.short	(.L_496 - .L_495)
	.align		4
.L_495:
        /*0b68*/ 	.word	index@(_ZN10layer_norm31ln_parallel_residual_fwd_kernelINS_13Kernel_traitsI13__nv_bfloat16S2_S2_S2_fjLj1024ELj1ELj4ELj1ELj16ENS_18Kernel_traits_baseILj1024ES2_S2_S2_S2_fjLj128EEEEELb0ELb1ELb1EEEvNS_9FwdParamsE)
        /*0b6c*/ 	.word	0x00000000


	//----- nvinfo : EIATTR_MIN_STACK_SIZE
	.align		4
.L_496:
        /*0b70*/ 	.byte	0x04, 0x12
        /*0b72*/ 	.short	(.L_498 - .L_497)
	.align		4
.L_497:
        /*0b74*/ 	.word	index@(_ZN10layer_norm31ln_parallel_residual_fwd_kernelINS_13Kernel_traitsI13__nv_bfloat16S2_S2_S2_fjLj1024ELj1ELj4ELj1ELj16ENS_18Kernel_traits_baseILj1024ES2_S2_S2_S2_fjLj128EEEEELb1ELb0ELb0EEEvNS_9FwdParamsE)
        /*0b78*/ 	.word	0x00000000


	//----- nvinfo : EIATTR_MIN_STACK_SIZE
	.align		4
.L_498:
        /*0b7c*/ 	.byte	0x04, 0x12
        /*0b7e*/ 	.short	(.L_500 - .L_499)
	.align		4
.L_499:
        /*0b80*/ 	.word	index@(_ZN10layer_norm31ln_parallel_residual_fwd_kernelINS_13Kernel_traitsI13__nv_bfloat16S2_S2_S2_fjLj1024ELj1ELj4ELj1ELj16ENS_18Kernel_traits_baseILj1024ES2_S2_S2_S2_fjLj128EEEEELb1ELb0ELb1EEEvNS_9FwdParamsE)
        /*0b84*/ 	.word	0x00000000


	//----- nvinfo : EIATTR_MIN_STACK_SIZE
	.align		4
.L_500:
        /*0b88*/ 	.byte	0x04, 0x12
        /*0b8a*/ 	.short	(.L_502 - .L_501)
	.align		4
.L_501:
        /*0b8c*/ 	.word	index@(_ZN10layer_norm31ln_parallel_residual_fwd_kernelINS_13Kernel_traitsI13__nv_bfloat16S2_S2_S2_fjLj1024ELj1ELj4ELj1ELj16ENS_18Kernel_traits_baseILj1024ES2_S2_S2_S2_fjLj128EEEEELb1ELb1ELb0EEEvNS_9FwdParamsE)
        /*0b90*/ 	.word	0x00000000


	//----- nvinfo : EIATTR_MIN_STACK_SIZE
	.align		4
.L_502:
        /*0b94*/ 	.byte	0x04, 0x12
        /*0b96*/ 	.short	(.L_504 - .L_503)
	.align		4
.L_503:
        /*0b98*/ 	.word	index@(_ZN10layer_norm31ln_parallel_residual_fwd_kernelINS_13Kernel_traitsI13__nv_bfloat16S2_S2_S2_fjLj1024ELj1ELj4ELj1ELj16ENS_18Kernel_traits_baseILj1024ES2_S2_S2_S2_fjLj128EEEEELb1ELb1ELb1EEEvNS_9FwdParamsE)
        /*0b9c*/ 	.word	0x00000000


	//----- nvinfo : EIATTR_MIN_STACK_SIZE
	.align		4
.L_504:
        /*0ba0*/ 	.byte	0x04, 0x12
        /*0ba2*/ 	.short	(.L_506 - .L_505)
	.align		4
.L_505:
        /*0ba4*/ 	.word	index@(_ZN10layer_norm31ln_parallel_residual_fwd_kernelINS_13Kernel_traitsI6__halfS2_S2_S2_fjLj1024ELj1ELj4ELj1ELj16ENS_18Kernel_traits_baseILj1024ES2_S2_S2_S2_fjLj128EEEEELb0ELb0ELb0EEEvNS_9FwdParamsE)
        /*0ba8*/ 	.word	0x00000000


	//----- nvinfo : EIATTR_MIN_STACK_SIZE
	.align		4
.L_506:
        /*0bac*/ 	.byte	0x04, 0x12
        /*0bae*/ 	.short	(.L_508 - .L_507)
	.align		4
.L_507:
        /*0bb0*/ 	.word	index@(_ZN10layer_norm31ln_parallel_residual_fwd_kernelINS_13Kernel_traitsI6__halfS2_S2_S2_fjLj1024ELj1ELj4ELj1ELj16ENS_18Kernel_traits_baseILj1024ES2_S2_S2_S2_fjLj128EEEEELb0ELb0ELb1EEEvNS_9FwdParamsE)
        /*0bb4*/ 	.word	0x00000000


	//----- nvinfo : EIATTR_MIN_STACK_SIZE
	.align		4
.L_508:
        /*0bb8*/ 	.byte	0x04, 0x12
        /*0bba*/ 	.short	(.L_510 - .L_509)
	.align		4
.L_509:
        /*0bbc*/ 	.word	index@(_ZN10layer_norm31ln_parallel_residual_fwd_kernelINS_13Kernel_traitsI6__halfS2_S2_S2_fjLj1024ELj1ELj4ELj1ELj16ENS_18Kernel_traits_baseILj1024ES2_S2_S2_S2_fjLj128EEEEELb0ELb1ELb0EEEvNS_9FwdParamsE)
        /*0bc0*/ 	.word	0x00000000


	//----- nvinfo : EIATTR_MIN_STACK_SIZE
	.align		4
.L_510:
        /*0bc4*/ 	.byte	0x04, 0x12
        /*0bc6*/ 	.short	(.L_512 - .L_511)
	.align		4
.L_511:
        /*0bc8*/ 	.word	index@(_ZN10layer_norm31ln_parallel_residual_fwd_kernelINS_13Kernel_traitsI6__halfS2_S2_S2_fjLj1024ELj1ELj4ELj1ELj16ENS_18Kernel_traits_baseILj1024ES2_S2_S2_S2_fjLj128EEEEELb0ELb1ELb1EEEvNS_9FwdParamsE)
        /*0bcc*/ 	.word	0x00000000


	//----- nvinfo : EIATTR_MIN_STACK_SIZE
	.align		4
.L_512:
        /*0bd0*/ 	.byte	0x04, 0x12
        /*0bd2*/ 	.short	(.L_514 - .L_513)
	.align		4
.L_513:
        /*0bd4*/ 	.word	index@(_ZN10layer_norm31ln_parallel_residual_fwd_kernelINS_13Kernel_traitsI6__halfS2_S2_S2_fjLj1024ELj1ELj4ELj1ELj16ENS_18Kernel_traits_baseILj1024ES2_S2_S2_S2_fjLj128EEEEELb1ELb0ELb0EEEvNS_9FwdParamsE)
        /*0bd8*/ 	.word	0x00000000


	//----- nvinfo : EIATTR_MIN_STACK_SIZE
	.align		4
.L_514:
        /*0bdc*/ 	.byte	0x04, 0x12
        /*0bde*/ 	.short	(.L_516 - .L_515)
	.align		4
.L_515:
        /*0be0*/ 	.word	index@(_ZN10layer_norm31ln_parallel_residual_fwd_kernelINS_13Kernel_traitsI6__halfS2_S2_S2_fjLj1024ELj1ELj4ELj1ELj16ENS_18Kernel_traits_baseILj1024ES2_S2_S2_S2_fjLj128EEEEELb1ELb0ELb1EEEvNS_9FwdParamsE)
        /*0be4*/ 	.word	0x00000000


	//----- nvinfo : EIATTR_MIN_STACK_SIZE
	.align		4
.L_516:
        /*0be8*/ 	.byte	0x04, 0x12
        /*0bea*/ 	.short	(.L_518 - .L_517)
	.align		4
.L_517:
        /*0bec*/ 	.word	index@(_ZN10layer_norm31ln_parallel_residual_fwd_kernelINS_13Kernel_traitsI6__halfS2_S2_S2_fjLj1024ELj1ELj4ELj1ELj16ENS_18Kernel_traits_baseILj1024ES2_S2_S2_S2_fjLj128EEEEELb1ELb1ELb0EEEvNS_9FwdParamsE)
        /*0bf0*/ 	.word	0x00000000


	//----- nvinfo : EIATTR_MIN_STACK_SIZE
	.align		4
.L_518:
        /*0bf4*/ 	.byte	0x04, 0x12
        /*0bf6*/ 	.short	(.L_520 - .L_519)
	.align		4
.L_519:
        /*0bf8*/ 	.word	index@(_ZN10layer_norm31ln_parallel_residual_fwd_kernelINS_13Kernel_traitsI6__halfS2_S2_S2_fjLj1024ELj1ELj4ELj1ELj16ENS_18Kernel_traits_baseILj1024ES2_S2_S2_S2_fjLj128EEEEELb1ELb1ELb1EEEvNS_9FwdParamsE)
        /*0bfc*/ 	.word	0x00000000


	//----- nvinfo : EIATTR_MIN_STACK_SIZE
	.align		4
.L_520:
        /*0c00*/ 	.byte	0x04, 0x12
        /*0c02*/ 	.short	(.L_522 - .L_521)
	.align		4
.L_521:
        /*0c04*/ 	.word	index@(_ZN10layer_norm31ln_parallel_residual_fwd_kernelINS_13Kernel_traitsIf13__nv_bfloat16S2_S2_fjLj1024ELj1ELj4ELj1ELj16ENS_18Kernel_traits_baseILj1024EfS2_S2_S2_fjLj128EEEEELb0ELb0ELb0EEEvNS_9FwdParamsE)
        /*0c08*/ 	.word	0x00000000


	//----- nvinfo : EIATTR_MIN_STACK_SIZE
	.align		4
.L_522:
        /*0c0c*/ 	.byte	0x04, 0x12
        /*0c0e*/ 	.short	(.L_524 - .L_523)
	.align		4
.L_523:
        /*0c10*/ 	.word	index@(_ZN10layer_norm31ln_parallel_residual_fwd_kernelINS_13Kernel_traitsIf13__nv_bfloat16S2_S2_fjLj1024ELj1ELj4ELj1ELj16ENS_18Kernel_traits_baseILj1024EfS2_S2_S2_fjLj128EEEEELb0ELb0ELb1EEEvNS_9FwdParamsE)
        /*0c14*/ 	.word	0x00000000


	//----- nvinfo : EIATTR_MIN_STACK_SIZE
	.align		4
.L_524:
        /*0c18*/ 	.byte	0x04, 0x12
        /*0c1a*/ 	.short	(.L_526 - .L_525)
	.align		4
.L_525:
        /*0c1c*/ 	.word	index@(_ZN10layer_norm31ln_parallel_residual_fwd_kernelINS_13Kernel_traitsIf13__nv_bfloat16S2_S2_fjLj1024ELj1ELj4ELj1ELj16ENS_18Kernel_traits_baseILj1024EfS2_S2_S2_fjLj128EEEEELb0ELb1ELb0EEEvNS_9FwdParamsE)
        /*0c20*/ 	.word	0x00000000


	//----- nvinfo : EIATTR_MIN_STACK_SIZE
	.align		4
.L_526:
        /*0c24*/ 	.byte	0x04, 0x12
        /*0c26*/ 	.short	(.L_528 - .L_527)
	.align		4
.L_527:
        /*0c28*/ 	.word	index@(_ZN10layer_norm31ln_parallel_residual_fwd_kernelINS_13Kernel_traitsIf13__nv_bfloat16S2_S2_fjLj1024ELj1ELj4ELj1ELj16ENS_18Kernel_traits_baseILj1024EfS2_S2_S2_fjLj128EEEEELb0ELb1ELb1EEEvNS_9FwdParamsE)
        /*0c2c*/ 	.word	0x00000000


	//----- nvinfo : EIATTR_MIN_STACK_SIZE
	.align		4
.L_528:
        /*0c30*/ 	.byte	0x04, 0x12
        /*0c32*/ 	.short	(.L_530 - .L_529)
	.align		4
.L_529:
        /*0c34*/ 	.word	index@(_ZN10layer_norm31ln_parallel_residual_fwd_kernelINS_13Kernel_traitsIf13__nv_bfloat16S2_S2_fjLj1024ELj1ELj4ELj1ELj16ENS_18Kernel_traits_baseILj1024EfS2_S2_S2_fjLj128EEEEELb1ELb0ELb0EEEvNS_9FwdParamsE)
        /*0c38*/ 	.word	0x00000000


	//----- nvinfo : EIATTR_MIN_STACK_SIZE
	.align		4
.L_530:
        /*0c3c*/ 	.byte	0x04, 0x12
        /*0c3e*/ 	.short	(.L_532 - .L_531)
	.align		4
.L_531:
        /*0c40*/ 	.word	index@(_ZN10layer_norm31ln_parallel_residual_fwd_kernelINS_13Kernel_traitsIf13__nv_bfloat16S2_S2_fjLj1024ELj1ELj4ELj1ELj16ENS_18Kernel_traits_baseILj1024EfS2_S2_S2_fjLj128EEEEELb1ELb0ELb1EEEvNS_9FwdParamsE)
        /*0c44*/ 	.word	0x00000000


	//----- nvinfo : EIATTR_MIN_STACK_SIZE
	.align		4
.L_532:
        /*0c48*/ 	.byte	0x04, 0x12
        /*0c4a*/ 	.short	(.L_534 - .L_533)
	.align		4
.L_533:
        /*0c4c*/ 	.word	index@(_ZN10layer_norm31ln_parallel_residual_fwd_kernelINS_13Kernel_traitsIf13__nv_bfloat16S2_S2_fjLj1024ELj1ELj4ELj1ELj16ENS_18Kernel_traits_baseILj1024EfS2_S2_S2_fjLj128EEEEELb1ELb1ELb0EEEvNS_9FwdParamsE)
        /*0c50*/ 	.word	0x00000000


	//----- nvinfo : EIATTR_MIN_STACK_SIZE
	.align		4
.L_534:
        /*0c54*/ 	.byte	0x04, 0x12
        /*0c56*/ 	.short	(.L_536 - .L_535)
	.align		4
.L_535:
        /*0c58*/ 	.word	index@(_ZN10layer_norm31ln_parallel_residual_fwd_kernelINS_13Kernel_traitsIf13__nv_bfloat16S2_S2_fjLj1024ELj1ELj4ELj1ELj16ENS_18Kernel_traits_baseILj1024EfS2_S2_S2_fjLj128EEEEELb1ELb1ELb1EEEvNS_9FwdParamsE)
        /*0c5c*/ 	.word	0x00000000


	//----- nvinfo : EIATTR_MIN_STACK_SIZE
	.align		4
.L_536:
        /*0c60*/ 	.byte	0x04, 0x12
        /*0c62*/ 	.short	(.L_538 - .L_537)
	.align		4
.L_537:
        /*0c64*/ 	.word	index@(_ZN10layer_norm31ln_parallel_residual_fwd_kernelINS_13Kernel_traitsI13__nv_bfloat16S2_fS2_fjLj1024ELj1ELj4ELj1ELj16ENS_18Kernel_traits_baseILj1024ES2_S2_fS2_fjLj128EEEEELb0ELb0ELb0EEEvNS_9FwdParamsE)
        /*0c68*/ 	.word	0x00000000


	//----- nvinfo : EIATTR_MIN_STACK_SIZE
	.align		4
.L_538:
        /*0c6c*/ 	.byte	0x04, 0x12
        /*0c6e*/ 	.short	(.L_540 - .L_539)
	.align		4
.L_539:
        /*0c70*/ 	.word	index@(_ZN10layer_norm31ln_parallel_residual_fwd_kernelINS_13Kernel_traitsI13__nv_bfloat16S2_fS2_fjLj1024ELj1ELj4ELj1ELj16ENS_18Kernel_traits_baseILj1024ES2_S2_fS2_fjLj128EEEEELb0ELb0ELb1EEEvNS_9FwdParamsE)
        /*0c74*/ 	.word	0x00000000


	//----- nvinfo : EIATTR_MIN_STACK_SIZE
	.align		4
.L_540:
        /*0c78*/ 	.byte	0x04, 0x12
        /*0c7a*/ 	.short	(.L_542 - .L_541)
	.align		4
.L_541:
        /*0c7c*/ 	.word	index@(_ZN10layer_norm31ln_parallel_residual_fwd_kernelINS_13Kernel_traitsI13__nv_bfloat16S2_fS2_fjLj1024ELj1ELj4ELj1ELj16ENS_18Kernel_traits_baseILj1024ES2_S2_fS2_fjLj128EEEEELb0ELb1ELb0EEEvNS_9FwdParamsE)
        /*0c80*/ 	.word	0x00000000


	//----- nvinfo : EIATTR_MIN_STACK_SIZE
	.align		4
.L_542:
        /*0c84*/ 	.byte	0x04, 0x12
        /*0c86*/ 	.short	(.L_544 - .L_543)
	.align		4
.L_543:
        /*0c88*/ 	.word	index@(_ZN10layer_norm31ln_parallel_residual_fwd_kernelINS_13Kernel_traitsI13__nv_bfloat16S2_fS2_fjLj1024ELj1ELj4ELj1ELj16ENS_18Kernel_traits_baseILj1024ES2_S2_fS2_fjLj128EEEEELb0ELb1ELb1EEEvNS_9FwdParamsE)
        /*0c8c*/ 	.word	0x00000000


	//----- nvinfo : EIATTR_MIN_STACK_SIZE
	.align		4
.L_544:
        /*0c90*/ 	.byte	0x04, 0x12
        /*0c92*/ 	.short	(.L_546 - .L_545)
	.align		4
.L_545:
        /*0c94*/ 	.word	index@(_ZN10layer_norm31ln_parallel_residual_fwd_kernelINS_13Kernel_traitsI13__nv_bfloat16S2_fS2_fjLj1024ELj1ELj4ELj1ELj16ENS_18Kernel_traits_baseILj1024ES2_S2_fS2_fjLj128EEEEELb1ELb0ELb0EEEvNS_9FwdParamsE)
        /*0c98*/ 	.word	0x00000000


	//----- nvinfo : EIATTR_MIN_STACK_SIZE
	.align		4
.L_546:
        /*0c9c*/ 	.byte	0x04, 0x12
        /*0c9e*/ 	.short	(.L_548 - .L_547)
	.align		4
.L_547:
        /*0ca0*/ 	.word	index@(_ZN10layer_norm31ln_parallel_residual_fwd_kernelINS_13Kernel_traitsI13__nv_bfloat16S2_fS2_fjLj1024ELj1ELj4ELj1ELj16ENS_18Kernel_traits_baseILj1024ES2_S2_fS2_fjLj128EEEEELb1ELb0ELb1EEEvNS_9FwdParamsE)
        /*0ca4*/ 	.word	0x00000000


	//----- nvinfo : EIATTR_MIN_STACK_SIZE
	.align		4
.L_548:
        /*0ca8*/ 	.byte	0x04, 0x12
        /*0caa*/ 	.short	(.L_550 - .L_549)
	.align		4
.L_549:
        /*0cac*/ 	.word	index@(_ZN10layer_norm31ln_parallel_residual_fwd_kernelINS_13Kernel_traitsI13__nv_bfloat16S2_fS2_fjLj1024ELj1ELj4ELj1ELj16ENS_18Kernel_traits_baseILj1024ES2_S2_fS2_fjLj128EEEEELb1ELb1ELb0EEEvNS_9FwdParamsE)
        /*0cb0*/ 	.word	0x00000000


	//----- nvinfo : EIATTR_MIN_STACK_SIZE
	.align		4
.L_550:
        /*0cb4*/ 	.byte	0x04, 0x12
        /*0cb6*/ 	.short	(.L_552 - .L_551)
	.align		4
.L_551:
        /*0cb8*/ 	.word	index@(_ZN10layer_norm31ln_parallel_residual_fwd_kernelINS_13Kernel_traitsI13__nv_bfloat16S2_fS2_fjLj1024ELj1ELj4ELj1ELj16ENS_18Kernel_traits_baseILj1024ES2_S2_fS2_fjLj128EEEEELb1ELb1ELb1EEEvNS_9FwdParamsE)
        /*0cbc*/ 	.word	0x00000000


	//----- nvinfo : EIATTR_MIN_STACK_SIZE
	.align		4
.L_552:
        /*0cc0*/ 	.byte	0x04, 0x12
        /*0cc2*/ 	.short	(.L_554 - .L_553)
	.align		4
.L_553:
        /*0cc4*/ 	.word	index@(_ZN10layer_norm31ln_parallel_residual_fwd_kernelINS_13Kernel_traitsIf13__nv_bfloat16fS2_fjLj1024ELj1ELj4ELj1ELj16ENS_18Kernel_traits_baseILj1024EfS2_fS2_fjLj128EEEEELb0ELb0ELb0EEEvNS_9FwdParamsE)
        /*0cc8*/ 	.word	0x00000000


	//----- nvinfo : EIATTR_MIN_STACK_SIZE
	.align		4
.L_554:
        /*0ccc*/ 	.byte	0x04, 0x12
        /*0cce*/ 	.short	(.L_556 - .L_555)
	.align		4
.L_555:
        /*0cd0*/ 	.word	index@(_ZN10layer_norm31ln_parallel_residual_fwd_kernelINS_13Kernel_traitsIf13__nv_bfloat16fS2_fjLj1024ELj1ELj4ELj1ELj16ENS_18Kernel_traits_baseILj1024EfS2_fS2_fjLj128EEEEELb0ELb0ELb1EEEvNS_9FwdParamsE)
        /*0cd4*/ 	.word	0x00000000


	//----- nvinfo : EIATTR_MIN_STACK_SIZE
	.align		4
.L_556:
        /*0cd8*/ 	.byte	0x04, 0x12
        /*0cda*/ 	.short	(.L_558 - .L_557)
	.align		4
.L_557:
        /*0cdc*/ 	.word	index@(_ZN10layer_norm31ln_parallel_residual_fwd_kernelINS_13Kernel_traitsIf13__nv_bfloat16fS2_fjLj1024ELj1ELj4ELj1ELj16ENS_18Kernel_traits_baseILj1024EfS2_fS2_fjLj128EEEEELb0ELb1ELb0EEEvNS_9FwdParamsE)
        /*0ce0*/ 	.word	0x00000000


	//----- nvinfo : EIATTR_MIN_STACK_SIZE
	.align		4
.L_558:
        /*0ce4*/ 	.byte	0x04, 0x12
        /*0ce6*/ 	.short	(.L_560 - .L_559)
	.align		4
.L_559:
        /*0ce8*/ 	.word	index@(_ZN10layer_norm31ln_parallel_residual_fwd_kernelINS_13Kernel_traitsIf13__nv_bfloat16fS2_fjLj1024ELj1ELj4ELj1ELj16ENS_18Kernel_traits_baseILj1024EfS2_fS2_fjLj128EEEEELb0ELb1ELb1EEEvNS_9FwdParamsE)
        /*0cec*/ 	.word	0x00000000


	//----- nvinfo : EIATTR_MIN_STACK_SIZE
	.align		4
.L_560:
        /*0cf0*/ 	.byte	0x04, 0x12
        /*0cf2*/ 	.short	(.L_562 - .L_561)
	.align		4
.L_561:
        /*0cf4*/ 	.word	index@(_ZN10layer_norm31ln_parallel_residual_fwd_kernelINS_13Kernel_traitsIf13__nv_bfloat16fS2_fjLj1024ELj1ELj4ELj1ELj16ENS_18Kernel_traits_baseILj1024EfS2_fS2_fjLj128EEEEELb1ELb0ELb0EEEvNS_9FwdParamsE)
        /*0cf8*/ 	.word	0x00000000


	//----- nvinfo : EIATTR_MIN_STACK_SIZE
	.align		4
.L_562:
        /*0cfc*/ 	.byte	0x04, 0x12
        /*0cfe*/ 	.short	(.L_564 - .L_563)
	.align		4
.L_563:
        /*0d00*/ 	.word	index@(_ZN10layer_norm31ln_parallel_residual_fwd_kernelINS_13Kernel_traitsIf13__nv_bfloat16fS2_fjLj1024ELj1ELj4ELj1ELj16ENS_18Kernel_traits_baseILj1024EfS2_fS2_fjLj128EEEEELb1ELb0ELb1EEEvNS_9FwdParamsE)
        /*0d04*/ 	.word	0x00000000


	//----- nvinfo : EIATTR_MIN_STACK_SIZE
	.align		4
.L_564:
        /*0d08*/ 	.byte	0x04, 0x12
        /*0d0a*/ 	.short	(.L_566 - .L_565)
	.align		4
.L_565:
        /*0d0c*/ 	.word	index@(_ZN10layer_norm31ln_parallel_residual_fwd_kernelINS_13Kernel_traitsIf13__nv_bfloat16fS2_fjLj1024ELj1ELj4ELj1ELj16ENS_18Kernel_traits_baseILj1024EfS2_fS2_fjLj128EEEEELb1ELb1ELb0EEEvNS_9FwdParamsE)
        /*0d10*/ 	.word	0x00000000


	//----- nvinfo : EIATTR_MIN_STACK_SIZE
	.align		4
.L_566:
        /*0d14*/ 	.byte	0x04, 0x12
        /*0d16*/ 	.short	(.L_568 - .L_567)
	.align		4
.L_567:
        /*0d18*/ 	.word	index@(_ZN10layer_norm31ln_parallel_residual_fwd_kernelINS_13Kernel_traitsIf13__nv_bfloat16fS2_fjLj1024ELj1ELj4ELj1ELj16ENS_18Kernel_traits_baseILj1024EfS2_fS2_fjLj128EEEEELb1ELb1ELb1EEEvNS_9FwdParamsE)
        /*0d1c*/ 	.word	0x00000000


	//----- nvinfo : EIATTR_MIN_STACK_SIZE
	.align		4
.L_568:
        /*0d20*/ 	.byte	0x04, 0x12
        /*0d22*/ 	.short	(.L_570 - .L_569)
	.align		4
.L_569:
        /*0d24*/ 	.word	index@(_ZN10layer_norm31ln_parallel_residual_fwd_kernelINS_13Kernel_traitsIf6__halfS2_S2_fjLj1024ELj1ELj4ELj1ELj16ENS_18Kernel_traits_baseILj1024EfS2_S2_S2_fjLj128EEEEELb0ELb0ELb0EEEvNS_9FwdParamsE)
        /*0d28*/ 	.word	0x00000000


	//----- nvinfo : EIATTR_MIN_STACK_SIZE
	.align		4
.L_570:
        /*0d2c*/ 	.byte	0x04, 0x12
        /*0d2e*/ 	.short	(.L_572 - .L_571)
	.align		4
.L_571:
        /*0d30*/ 	.word	index@(_ZN10layer_norm31ln_parallel_residual_fwd_kernelINS_13Kernel_traitsIf6__halfS2_S2_fjLj1024ELj1ELj4ELj1ELj16ENS_18Kernel_traits_baseILj1024EfS2_S2_S2_fjLj128EEEEELb0ELb0ELb1EEEvNS_9FwdParamsE)
        /*0d34*/ 	.word	0x00000000


	//----- nvinfo : EIATTR_MIN_STACK_SIZE
	.align		4
.L_572:
        /*0d38*/ 	.byte	0x04, 0x12
        /*0d3a*/ 	.short	(.L_574 - .L_573)
	.align		4
.L_573:
        /*0d3c*/ 	.word	index@(_ZN10layer_norm31ln_parallel_residual_fwd_kernelINS_13Kernel_traitsIf6__halfS2_S2_fjLj1024ELj1ELj4ELj1ELj16ENS_18Kernel_traits_baseILj1024EfS2_S2_S2_fjLj128EEEEELb0ELb1ELb0EEEvNS_9FwdParamsE)
        /*0d40*/ 	.word	0x00000000


	//----- nvinfo : EIATTR_MIN_STACK_SIZE
	.align		4
.L_574:
        /*0d44*/ 	.byte	0x04, 0x12
        /*0d46*/ 	.short	(.L_576 - .L_575)
	.align		4
.L_575:
        /*0d48*/ 	.word	index@(_ZN10layer_norm31ln_parallel_residual_fwd_kernelINS_13Kernel_traitsIf6__halfS2_S2_fjLj1024ELj1ELj4ELj1ELj16ENS_18Kernel_traits_baseILj1024EfS2_S2_S2_fjLj128EEEEELb0ELb1ELb1EEEvNS_9FwdParamsE)
        /*0d4c*/ 	.word	0x00000000


	//----- nvinfo : EIATTR_MIN_STACK_SIZE
	.align		4
.L_576:
        /*0d50*/ 	.byte	0x04, 0x12
        /*0d52*/ 	.short	(.L_578 - .L_577)
	.align		4
.L_577:
        /*0d54*/ 	.word	index@(_ZN10layer_norm31ln_parallel_residual_fwd_kernelINS_13Kernel_traitsIf6__halfS2_S2_fjLj1024ELj1ELj4ELj1ELj16ENS_18Kernel_traits_baseILj1024EfS2_S2_S2_fjLj128EEEEELb1ELb0ELb0EEEvNS_9FwdParamsE)
        /*0d58*/ 	.word	0x00000000


	//----- nvinfo : EIATTR_MIN_STACK_SIZE
	.align		4
.L_578:
        /*0d5c*/ 	.byte	0x04, 0x12
        /*0d5e*/ 	.short	(.L_580 - .L_579)
	.align		4
.L_579:
        /*0d60*/ 	.word	index@(_ZN10layer_norm31ln_parallel_residual_fwd_kernelINS_13Kernel_traitsIf6__halfS2_S2_fjLj1024ELj1ELj4ELj1ELj16ENS_18Kernel_traits_baseILj1024EfS2_S2_S2_fjLj128EEEEELb1ELb0ELb1EEEvNS_9FwdParamsE)
        /*0d64*/ 	.word	0x00000000


	//----- nvinfo : EIATTR_MIN_STACK_SIZE
	.align		4
.L_580:
        /*0d68*/ 	.byte	0x04, 0x12
        /*0d6a*/ 	.short	(.L_582 - .L_581)
	.align		4
.L_581:
        /*0d6c*/ 	.word	index@(_ZN10layer_norm31ln_parallel_residual_fwd_kernelINS_13Kernel_traitsIf6__halfS2_S2_fjLj1024ELj1ELj4ELj1ELj16ENS_18Kernel_traits_baseILj1024EfS2_S2_S2_fjLj128EEEEELb1ELb1ELb0EEEvNS_9FwdParamsE)
        /*0d70*/ 	.word	0x00000000


	//----- nvinfo : EIATTR_MIN_STACK_SIZE
	.align		4
.L_582:
        /*0d74*/ 	.byte	0x04, 0x12
        /*0d76*/ 	.short	(.L_584 - .L_583)
	.align		4
.L_583:
        /*0d78*/ 	.word	index@(_ZN10layer_norm31ln_parallel_residual_fwd_kernelINS_13Kernel_traitsIf6__halfS2_S2_fjLj1024ELj1ELj4ELj1ELj16ENS_18Kernel_traits_baseILj1024EfS2_S2_S2_fjLj128EEEEELb1ELb1ELb1EEEvNS_9FwdParamsE)
        /*0d7c*/ 	.word	0x00000000


	//----- nvinfo : EIATTR_MIN_STACK_SIZE
	.align		4
.L_584:
        /*0d80*/ 	.byte	0x04, 0x12
        /*0d82*/ 	.short	(.L_586 - .L_585)
	.align		4
.L_585:
        /*0d84*/ 	.word	index@(_ZN10layer_norm31ln_parallel_residual_fwd_kernelINS_13Kernel_traitsI6__halfS2_fS2_fjLj1024ELj1ELj4ELj1ELj16ENS_18Kernel_traits_baseILj1024ES2_S2_fS2_fjLj128EEEEELb0ELb0ELb0EEEvNS_9FwdParamsE)
        /*0d88*/ 	.word	0x00000000


	//----- nvinfo : EIATTR_MIN_STACK_SIZE
	.align		4
.L_586:
        /*0d8c*/ 	.byte	0x04, 0x12
        /*0d8e*/ 	.short	(.L_588 - .L_587)
	.align		4
.L_587:
        /*0d90*/ 	.word	index@(_ZN10layer_norm31ln_parallel_residual_fwd_kernelINS_13Kernel_traitsI6__halfS2_fS2_fjLj1024ELj1ELj4ELj1ELj16ENS_18Kernel_traits_baseILj1024ES2_S2_fS2_fjLj128EEEEELb0ELb0ELb1EEEvNS_9FwdParamsE)
        /*0d94*/ 	.word	0x00000000


	//----- nvinfo : EIATTR_MIN_STACK_SIZE
	.align		4
.L_588:
        /*0d98*/ 	.byte	0x04, 0x12
        /*0d9a*/ 	.short	(.L_590 - .L_589)
	.align		4
.L_589:
        /*0d9c*/ 	.word	index@(_ZN10layer_norm31ln_parallel_residual_fwd_kernelINS_13Kernel_traitsI6__halfS2_fS2_fjLj1024ELj1ELj4ELj1ELj16ENS_18Kernel_traits_baseILj1024ES2_S2_fS2_fjLj128EEEEELb0ELb1ELb0EEEvNS_9FwdParamsE)
        /*0da0*/ 	.word	0x00000000


	//----- nvinfo : EIATTR_MIN_STACK_SIZE
	.align		4
.L_590:
        /*0da4*/ 	.byte	0x04, 0x12
        /*0da6*/ 	.short	(.L_592 - .L_591)
	.align		4
.L_591:
        /*0da8*/ 	.word	index@(_ZN10layer_norm31ln_parallel_residual_fwd_kernelINS_13Kernel_traitsI6__halfS2_fS2_fjLj1024ELj1ELj4ELj1ELj16ENS_18Kernel_traits_baseILj1024ES2_S2_fS2_fjLj128EEEEELb0ELb1ELb1EEEvNS_9FwdParamsE)
        /*0dac*/ 	.word	0x00000000


	//----- nvinfo : EIATTR_MIN_STACK_SIZE
	.align		4
.L_592:
        /*0db0*/ 	.byte	0x04, 0x12
        /*0db2*/ 	.short	(.L_594 - .L_593)
	.align		4
.L_593:
        /*0db4*/ 	.word	index@(_ZN10layer_norm31ln_parallel_residual_fwd_kernelINS_13Kernel_traitsI6__halfS2_fS2_fjLj1024ELj1ELj4ELj1ELj16ENS_18Kernel_traits_baseILj1024ES2_S2_fS2_fjLj128EEEEELb1ELb0ELb0EEEvNS_9FwdParamsE)
        /*0db8*/ 	.word	0x00000000


	//----- nvinfo : EIATTR_MIN_STACK_SIZE
	.align		4
.L_594:
        /*0dbc*/ 	.byte	0x04, 0x12
        /*0dbe*/ 	.short	(.L_596 - .L_595)
	.align		4
.L_595:
        /*0dc0*/ 	.word	index@(_ZN10layer_norm31ln_parallel_residual_fwd_kernelINS_13Kernel_traitsI6__halfS2_fS2_fjLj1024ELj1ELj4ELj1ELj16ENS_18Kernel_traits_baseILj1024ES2_S2_fS2_fjLj128EEEEELb1ELb0ELb1EEEvNS_9FwdParamsE)
        /*0dc4*/ 	.word	0x00000000


	//----- nvinfo : EIATTR_MIN_STACK_SIZE
	.align		4
.L_596:
        /*0dc8*/ 	.byte	0x04, 0x12
        /*0dca*/ 	.short	(.L_598 - .L_597)
	.align		4
.L_597:
        /*0dcc*/ 	.word	index@(_ZN10layer_norm31ln_parallel_residual_fwd_kernelINS_13Kernel_traitsI6__halfS2_fS2_fjLj1024ELj1ELj4ELj1ELj16ENS_18Kernel_traits_baseILj1024ES2_S2_fS2_fjLj128EEEEELb1ELb1ELb0EEEvNS_9FwdParamsE)
        /*0dd0*/ 	.word	0x00000000


	//----- nvinfo : EIATTR_MIN_STACK_SIZE
	.align		4
.L_598:
        /*0dd4*/ 	.byte	0x04, 0x12
        /*0dd6*/ 	.short	(.L_600 - .L_599)
	.align		4
.L_599:
        /*0dd8*/ 	.word	index@(_ZN10layer_norm31ln_parallel_residual_fwd_kernelINS_13Kernel_traitsI6__halfS2_fS2_fjLj1024ELj1ELj4ELj1ELj16ENS_18Kernel_traits_baseILj1024ES2_S2_fS2_fjLj128EEEEELb1ELb1ELb1EEEvNS_9FwdParamsE)
        /*0ddc*/ 	.word	0x00000000


	//----- nvinfo : EIATTR_MIN_STACK_SIZE
	.align		4
.L_600:
        /*0de0*/ 	.byte	0x04, 0x12
        /*0de2*/ 	.short	(.L_602 - .L_601)
	.align		4
.L_601:
        /*0de4*/ 	.word	index@(_ZN10layer_norm31ln_parallel_residual_fwd_kernelINS_13Kernel_traitsIf6__halffS2_fjLj1024ELj1ELj4ELj1ELj16ENS_18Kernel_traits_baseILj1024EfS2_fS2_fjLj128EEEEELb0ELb0ELb0EEEvNS_9FwdParamsE)
        /*0de8*/ 	.word	0x00000000


	//----- nvinfo : EIATTR_MIN_STACK_SIZE
	.align		4
.L_602:
        /*0dec*/ 	.byte	0x04, 0x12
        /*0dee*/ 	.short	(.L_604 - .L_603)
	.align		4
.L_603:
        /*0df0*/ 	.word	index@(_ZN10layer_norm31ln_parallel_residual_fwd_kernelINS_13Kernel_traitsIf6__halffS2_fjLj1024ELj1ELj4ELj1ELj16ENS_18Kernel_traits_baseILj1024EfS2_fS2_fjLj128EEEEELb0ELb0ELb1EEEvNS_9FwdParamsE)
        /*0df4*/ 	.word	0x00000000


	//----- nvinfo : EIATTR_MIN_STACK_SIZE
	.align		4
.L_604:
        /*0df8*/ 	.byte	0x04, 0x12
        /*0dfa*/ 	.short	(.L_606 - .L_605)
	.align		4
.L_605:
        /*0dfc*/ 	.word	index@(_ZN10layer_norm31ln_parallel_residual_fwd_kernelINS_13Kernel_traitsIf6__halffS2_fjLj1024ELj1ELj4ELj1ELj16ENS_18Kernel_traits_baseILj1024EfS2_fS2_fjLj128EEEEELb0ELb1ELb0EEEvNS_9FwdParamsE)
        /*0e00*/ 	.word	0x00000000


	//----- nvinfo : EIATTR_MIN_STACK_SIZE
	.align		4
.L_606:
        /*0e04*/ 	.byte	0x04, 0x12
        /*0e06*/ 	.short	(.L_608 - .L_607)
	.align		4
.L_607:
        /*0e08*/ 	.word	index@(_ZN10layer_norm31ln_parallel_residual_fwd_kernelINS_13Kernel_traitsIf6__halffS2_fjLj1024ELj1ELj4ELj1ELj16ENS_18Kernel_traits_baseILj1024EfS2_fS2_fjLj128EEEEELb0ELb1ELb1EEEvNS_9FwdParamsE)
        /*0e0c*/ 	.word	0x00000000


	//----- nvinfo : EIATTR_MIN_STACK_SIZE
	.align		4
.L_608:
        /*0e10*/ 	.byte	0x04, 0x12
        /*0e12*/ 	.short	(.L_610 - .L_609)
	.align		4
.L_609:
        /*0e14*/ 	.word	index@(_ZN10layer_norm31ln_parallel_residual_fwd_kernelINS_13Kernel_traitsIf6__halffS2_fjLj1024ELj1ELj4ELj1ELj16ENS_18Kernel_traits_baseILj1024EfS2_fS2_fjLj128EEEEELb1ELb0ELb0EEEvNS_9FwdParamsE)
        /*0e18*/ 	.word	0x00000000


	//----- nvinfo : EIATTR_MIN_STACK_SIZE
	.align		4
.L_610:
        /*0e1c*/ 	.byte	0x04, 0x12
        /*0e1e*/ 	.short	(.L_612 - .L_611)
	.align		4
.L_611:
        /*0e20*/ 	.word	index@(_ZN10layer_norm31ln_parallel_residual_fwd_kernelINS_13Kernel_traitsIf6__halffS2_fjLj1024ELj1ELj4ELj1ELj16ENS_18Kernel_traits_baseILj1024EfS2_fS2_fjLj128EEEEELb1ELb0ELb1EEEvNS_9FwdParamsE)
        /*0e24*/ 	.word	0x00000000


	//----- nvinfo : EIATTR_MIN_STACK_SIZE
	.align		4
.L_612:
        /*0e28*/ 	.byte	0x04, 0x12
        /*0e2a*/ 	.short	(.L_614 - .L_613)
	.align		4
.L_613:
        /*0e2c*/ 	.word	index@(_ZN10layer_norm31ln_parallel_residual_fwd_kernelINS_13Kernel_traitsIf6__halffS2_fjLj1024ELj1ELj4ELj1ELj16ENS_18Kernel_traits_baseILj1024EfS2_fS2_fjLj128EEEEELb1ELb1ELb0EEEvNS_9FwdParamsE)
        /*0e30*/ 	.word	0x00000000


	//----- nvinfo : EIATTR_MIN_STACK_SIZE
	.align		4
.L_614:
        /*0e34*/ 	.byte	0x04, 0x12
        /*0e36*/ 	.short	(.L_616 - .L_615)
	.align		4
.L_615:
        /*0e38*/ 	.word	index@(_ZN10layer_norm31ln_parallel_residual_fwd_kernelINS_13Kernel_traitsIf6__halffS2_fjLj1024ELj1ELj4ELj1ELj16ENS_18Kernel_traits_baseILj1024EfS2_fS2_fjLj128EEEEELb1ELb1ELb1EEEvNS_9FwdParamsE)
        /*0e3c*/ 	.word	0x00000000


	//----- nvinfo : EIATTR_MIN_STACK_SIZE
	.align		4
.L_616:
        /*0e40*/ 	.byte	0x04, 0x12
        /*0e42*/ 	.short	(.L_618 - .L_617)
	.align		4
.L_617:
        /*0e44*/ 	.word	index@(_ZN10layer_norm31ln_parallel_residual_fwd_kernelINS_13Kernel_traitsI6__halfffffjLj1024ELj1ELj4ELj1ELj16ENS_18Kernel_traits_baseILj1024ES2_ffffjLj128EEEEELb0ELb0ELb0EEEvNS_9FwdParamsE)
        /*0e48*/ 	.word	0x00000000


	//----- nvinfo : EIATTR_MIN_STACK_SIZE
	.align		4
.L_618:
        /*0e4c*/ 	.byte	0x04, 0x12
        /*0e4e*/ 	.short	(.L_620 - .L_619)
	.align		4
.L_619:
        /*0e50*/ 	.word	index@(_ZN10layer_norm31ln_parallel_residual_fwd_kernelINS_13Kernel_traitsI6__halfffffjLj1024ELj1ELj4ELj1ELj16ENS_18Kernel_traits_baseILj1024ES2_ffffjLj128EEEEELb0ELb0ELb1EEEvNS_9FwdParamsE)
        /*0e54*/ 	.word	0x00000000


	//----- nvinfo : EIATTR_MIN_STACK_SIZE
	.align		4
.L_620:
        /*0e58*/ 	.byte	0x04, 0x12
        /*0e5a*/ 	.short	(.L_622 - .L_621)
	.align		4
.L_621:
        /*0e5c*/ 	.word	index@(_ZN10layer_norm31ln_parallel_residual_fwd_kernelINS_13Kernel_traitsI6__halfffffjLj1024ELj1ELj4ELj1ELj16ENS_18Kernel_traits_baseILj1024ES2_ffffjLj128EEEEELb0ELb1ELb0EEEvNS_9FwdParamsE)
        /*0e60*/ 	.word	0x00000000


	//----- nvinfo : EIATTR_MIN_STACK_SIZE
	.align		4
.L_622:
        /*0e64*/ 	.byte	0x04, 0x12
        /*0e66*/ 	.short	(.L_624 - .L_623)
	.align		4
.L_623:
        /*0e68*/ 	.word	index@(_ZN10layer_norm31ln_parallel_residual_fwd_kernelINS_13Kernel_traitsI6__halfffffjLj1024ELj1ELj4ELj1ELj16ENS_18Kernel_traits_baseILj1024ES2_ffffjLj128EEEEELb0ELb1ELb1EEEvNS_9FwdParamsE)
        /*0e6c*/ 	.word	0x00000000


	//----- nvinfo : EIATTR_MIN_STACK_SIZE
	.align		4
.L_624:
        /*0e70*/ 	.byte	0x04, 0x12
        /*0e72*/ 	.short	(.L_626 - .L_625)
	.align		4
.L_625:
        /*0e74*/ 	.word	index@(_ZN10layer_norm31ln_parallel_residual_fwd_kernelINS_13Kernel_traitsI6__halfffffjLj1024ELj1ELj4ELj1ELj16ENS_18Kernel_traits_baseILj1024ES2_ffffjLj128EEEEELb1ELb0ELb0EEEvNS_9FwdParamsE)
        /*0e78*/ 	.word	0x00000000


	//----- nvinfo : EIATTR_MIN_STACK_SIZE
	.align		4
.L_626:
        /*0e7c*/ 	.byte	0x04, 0x12
        /*0e7e*/ 	.short	(.L_628 - .L_627)
	.align		4
.L_627:
        /*0e80*/ 	.word	index@(_ZN10layer_norm31ln_parallel_residual_fwd_kernelINS_13Kernel_traitsI6__halfffffjLj1024ELj1ELj4ELj1ELj16ENS_18Kernel_traits_baseILj1024ES2_ffffjLj128EEEEELb1ELb0ELb1EEEvNS_9FwdParamsE)
        /*0e84*/ 	.word	0x00000000


	//----- nvinfo : EIATTR_MIN_STACK_SIZE
	.align		4
.L_628:
        /*0e88*/ 	.byte	0x04, 0x12
        /*0e8a*/ 	.short	(.L_630 - .L_629)
	.align		4
.L_629:
        /*0e8c*/ 	.word	index@(_ZN10layer_norm31ln_parallel_residual_fwd_kernelINS_13Kernel_traitsI6__halfffffjLj1024ELj1ELj4ELj1ELj16ENS_18Kernel_traits_baseILj1024ES2_ffffjLj128EEEEELb1ELb1ELb0EEEvNS_9FwdParamsE)
        /*0e90*/ 	.word	0x00000000


	//----- nvinfo : EIATTR_MIN_STACK_SIZE
	.align		4
.L_630:
        /*0e94*/ 	.byte	0x04, 0x12
        /*0e96*/ 	.short	(.L_632 - .L_631)
	.align		4
.L_631:
        /*0e98*/ 	.word	index@(_ZN10layer_norm31ln_parallel_residual_fwd_kernelINS_13Kernel_traitsI6__halfffffjLj1024ELj1ELj4ELj1ELj16ENS_18Kernel_traits_baseILj1024ES2_ffffjLj128EEEEELb1ELb1ELb1EEEvNS_9FwdParamsE)
        /*0e9c*/ 	.word	0x00000000


	//----- nvinfo : EIATTR_MIN_STACK_SIZE
	.align		4
.L_632:
        /*0ea0*/ 	.byte	0x04, 0x12
        /*0ea2*/ 	.short	(.L_634 - .L_633)
	.align		4
.L_633:
        /*0ea4*/ 	.word	index@(_ZN10layer_norm31ln_parallel_residual_fwd_kernelINS_13Kernel_traitsIfffffjLj1024ELj1ELj4ELj1ELj16ENS_18Kernel_traits_baseILj1024EfffffjLj128EEEEELb0ELb0ELb0EEEvNS_9FwdParamsE)
        /*0ea8*/ 	.word	0x00000000


	//----- nvinfo : EIATTR_MIN_STACK_SIZE
	.align		4
.L_634:
        /*0eac*/ 	.byte	0x04, 0x12
        /*0eae*/ 	.short	(.L_636 - .L_635)
	.align		4
.L_635:
        /*0eb0*/ 	.word	index@(_ZN10layer_norm31ln_parallel_residual_fwd_kernelINS_13Kernel_traitsIfffffjLj1024ELj1ELj4ELj1ELj16ENS_18Kernel_traits_baseILj1024EfffffjLj128EEEEELb0ELb0ELb1EEEvNS_9FwdParamsE)
        /*0eb4*/ 	.word	0x00000000


	//----- nvinfo : EIATTR_MIN_STACK_SIZE
	.align		4
.L_636:
        /*0eb8*/ 	.byte	0x04, 0x12
        /*0eba*/ 	.short	(.L_638 - .L_637)
	.align		4
.L_637:
        /*0ebc*/ 	.word	index@(_ZN10layer_norm31ln_parallel_residual_fwd_kernelINS_13Kernel_traitsIfffffjLj1024ELj1ELj4ELj1ELj16ENS_18Kernel_traits_baseILj1024EfffffjLj128EEEEELb0ELb1ELb0EEEvNS_9FwdParamsE)
        /*0ec0*/ 	.word	0x00000000


	//----- nvinfo : EIATTR_MIN_STACK_SIZE
	.align		4
.L_638:
        /*0ec4*/ 	.byte	0x04, 0x12
        /*0ec6*/ 	.short	(.L_640 - .L_639)
	.align		4
.L_639:
        /*0ec8*/ 	.word	index@(_ZN10layer_norm31ln_parallel_residual_fwd_kernelINS_13Kernel_traitsIfffffjLj1024ELj1ELj4ELj1ELj16ENS_18Kernel_traits_baseILj1024EfffffjLj128EEEEELb0ELb1ELb1EEEvNS_9FwdParamsE)
        /*0ecc*/ 	.word	0x00000000


	//----- nvinfo : EIATTR_MIN_STACK_SIZE
	.align		4
.L_640:
        /*0ed0*/ 	.byte	0x04, 0x12
        /*0ed2*/ 	.short	(.L_642 - .L_641)
	.align		4
.L_641:
        /*0ed4*/ 	.word	index@(_ZN10layer_norm31ln_parallel_residual_fwd_kernelINS_13Kernel_traitsIfffffjLj1024ELj1ELj4ELj1ELj16ENS_18Kernel_traits_baseILj1024EfffffjLj128EEEEELb1ELb0ELb0EEEvNS_9FwdParamsE)
        /*0ed8*/ 	.word	0x00000000


	//----- nvinfo : EIATTR_MIN_STACK_SIZE
	.align		4
.L_642:
        /*0edc*/ 	.byte	0x04, 0x12
        /*0ede*/ 	.short	(.L_644 - .L_643)
	.align		4
.L_643:
        /*0ee0*/ 	.word	index@(_ZN10layer_norm31ln_parallel_residual_fwd_kernelINS_13Kernel_traitsIfffffjLj1024ELj1ELj4ELj1ELj16ENS_18Kernel_traits_baseILj1024EfffffjLj128EEEEELb1ELb0ELb1EEEvNS_9FwdParamsE)
        /*0ee4*/ 	.word	0x00000000


	//----- nvinfo : EIATTR_MIN_STACK_SIZE
	.align		4
.L_644:
        /*0ee8*/ 	.byte	0x04, 0x12
        /*0eea*/ 	.short	(.L_646 - .L_645)
	.align		4
.L_645:
        /*0eec*/ 	.word	index@(_ZN10layer_norm31ln_parallel_residual_fwd_kernelINS_13Kernel_traitsIfffffjLj1024ELj1ELj4ELj1ELj16ENS_18Kernel_traits_baseILj1024EfffffjLj128EEEEELb1ELb1ELb0EEEvNS_9FwdParamsE)
        /*0ef0*/ 	.word	0x00000000


	//----- nvinfo : EIATTR_MIN_STACK_SIZE
	.align		4
.L_646:
        /*0ef4*/ 	.byte	0x04, 0x12
        /*0ef6*/ 	.short	(.L_648 - .L_647)
	.align		4
.L_647:
        /*0ef8*/ 	.word	index@(_ZN10layer_norm31ln_parallel_residual_fwd_kernelINS_13Kernel_traitsIfffffjLj1024ELj1ELj4ELj1ELj16ENS_18Kernel_traits_baseILj1024EfffffjLj128EEEEELb1ELb1ELb1EEEvNS_9FwdParamsE)
        /*0efc*/ 	.word	0x00000000
.L_648:


//--------------------- .nv.info._ZN10layer_norm31ln_parallel_residual_fwd_kernelINS_13Kernel_traitsI13__nv_bfloat16S2_S2_S2_fjLj1024ELj1ELj4ELj1ELj16ENS_18Kernel_traits_baseILj1024ES2_S2_S2_S2_fjLj128EEEEELb0ELb0ELb0EEEvNS_9FwdParamsE --------------------------
	.section	.nv.info._ZN10layer_norm31ln_parallel_residual_fwd_kernelINS_13Kernel_traitsI13__nv_bfloat16S2_S2_S2_fjLj1024ELj1ELj4ELj1ELj16ENS_18Kernel_traits_baseILj1024ES2_S2_S2_S2_fjLj128EEEEELb0ELb0ELb0EEEvNS_9FwdParamsE,"",@"SHT_CUDA_INFO"
	.sectionflags	@""
	.align	4


	//----- nvinfo : EIATTR_CUDA_API_VERSION
	.align		4
        /*0000*/ 	.byte	0x04, 0x37
        /*0002*/ 	.short	(.L_650 - .L_649)
.L_649:
        /*0004*/ 	.word	0x00000082


	//----- nvinfo : EIATTR_SW2861232_WAR
	.align		4
.L_650:
        /*0008*/ 	.byte	0x01, 0x35
	.zero		2


	//----- nvinfo : EIATTR_PARAM_CBANK
	.align		4
        /*000c*/ 	.byte	0x04, 0x0a
        /*000e*/ 	.short	(.L_652 - .L_651)
	.align		4
.L_651:
        /*0010*/ 	.word	index@(.nv.constant0._ZN10layer_norm31ln_parallel_residual_fwd_kernelINS_13Kernel_traitsI13__nv_bfloat16S2_S2_S2_fjLj1024ELj1ELj4ELj1ELj16ENS_18Kernel_traits_baseILj1024ES2_S2_S2_S2_fjLj128EEEEELb0ELb0ELb0EEEvNS_9FwdParamsE)
        /*0014*/ 	.short	0x0160
        /*0016*/ 	.short	0x00e8


	//----- nvinfo : EIATTR_CBANK_PARAM_SIZE
	.align		4
.L_652:
        /*0018*/ 	.byte	0x03, 0x19
        /*001a*/ 	.short	0x00e8


	//----- nvinfo : EIATTR_KPARAM_INFO
	.align		4
        /*001c*/ 	.byte	0x04, 0x17
        /*001e*/ 	.short	(.L_654 - .L_653)
.L_653:
        /*0020*/ 	.word	0x00000000
        /*0024*/ 	.short	0x0000
        /*0026*/ 	.short	0x0000
        /*0028*/ 	.byte	0x00, 0xf0, 0xa1, 0x03


	//----- nvinfo : EIATTR_MAXREG_COUNT
	.align		4
.L_654:
        /*002c*/ 	.byte	0x03, 0x1b
        /*002e*/ 	.short	0x00ff


	//----- nvinfo : EIATTR_MERCURY_ISA_VERSION
	.align		4
        /*0030*/ 	.byte	0x03, 0x5f
        /*0032*/ 	.short	0x0000


	//----- nvinfo : EIATTR_COOP_GROUP_MASK_REGIDS
	.align		4
        /*0034*/ 	.byte	0x04, 0x29
        /*0036*/ 	.short	(.L_656 - .L_655)


	//   ....[0]....
.L_655:
        /*0038*/ 	.word	0xffffffff


	//   ....[1]....
        /*003c*/ 	.word	0xffffffff


	//   ....[2]....
        /*0040*/ 	.word	0xffffffff


	//   ....[3]....
        /*0044*/ 	.word	0xffffffff


	//   ....[4]....
        /*0048*/ 	.word	0xffffffff


	//   ....[5]....
        /*004c*/ 	.word	0xffffffff


	//   ....[6]....
        /*0050*/ 	.word	0xffffffff


	//   ....[7]....
        /*0054*/ 	.word	0xffffffff


	//   ....[8]....
        /*0058*/ 	.word	0xffffffff


	//   ....[9]....
        /*005c*/ 	.word	0xffffffff


	//   ....[10]....
        /*0060*/ 	.word	0xffffffff


	//   ....[11]....
        /*0064*/ 	.word	0xffffffff


	//   ....[12]....
        /*0068*/ 	.word	0xffffffff


	//   ....[13]....
        /*006c*/ 	.word	0xffffffff


	//   ....[14]....
        /*0070*/ 	.word	0xffffffff


	//   ....[15]....
        /*0074*/ 	.word	0xffffffff


	//   ....[16]....
        /*0078*/ 	.word	0xffffffff


	//   ....[17]....
        /*007c*/ 	.word	0xffffffff


	//   ....[18]....
        /*0080*/ 	.word	0xffffffff


	//   ....[19]....
        /*0084*/ 	.word	0xffffffff


	//----- nvinfo : EIATTR_COOP_GROUP_INSTR_OFFSETS
	.align		4
.L_656:
        /*0088*/ 	.byte	0x04, 0x28
        /*008a*/ 	.short	(.L_658 - .L_657)


	//   ....[0]....
.L_657:
        /*008c*/ 	.word	0x00003860


	//   ....[1]....
        /*0090*/ 	.word	0x00003890


	//   ....[2]....
        /*0094*/ 	.word	0x000038b0


	//   ....[3]....
        /*0098*/ 	.word	0x000038d0


	//   ....[4]....
        /*009c*/ 	.word	0x000038f0


	//   ....[5]....
        /*00a0*/ 	.word	0x00003d30


	//   ....[6]....
        /*00a4*/ 	.word	0x00003d50


	//   ....[7]....
        /*00a8*/ 	.word	0x00003d70


	//   ....[8]....
        /*00ac*/ 	.word	0x00003d90


	//   ....[9]....
        /*00b0*/ 	.word	0x00003db0


	//   ....[10]....
        /*00b4*/ 	.word	0x00004ba0


	//   ....[11]....
        /*00b8*/ 	.word	0x00004c20


	//   ....[12]....
        /*00bc*/ 	.word	0x00004c80


	//   ....[13]....
        /*00c0*/ 	.word	0x00004ce0


	//   ....[14]....
        /*00c4*/ 	.word	0x00004d40


	//   ....[15]....
        /*00c8*/ 	.word	0x000051d0


	//   ....[16]....
        /*00cc*/ 	.word	0x00005230


	//   ....[17]....
        /*00d0*/ 	.word	0x00005290


	//   ....[18]....
        /*00d4*/ 	.word	0x000052f0


	//   ....[19]....
        /*00d8*/ 	.word	0x00005360


	//----- nvinfo : EIATTR_EXIT_INSTR_OFFSETS
	.align		4
.L_658:
        /*00dc*/ 	.byte	0x04, 0x1c
        /*00de*/ 	.short	(.L_660 - .L_659)


	//   ....[0]....
.L_659:
        /*00e0*/ 	.word	0x000007e0


	//   ....[1]....
        /*00e4*/ 	.word	0x00004b50


	//----- nvinfo : EIATTR_MAX_THREADS
	.align		4
.L_660:
        /*00e8*/ 	.byte	0x04, 0x05
        /*00ea*/ 	.short	(.L_662 - .L_661)
.L_661:
        /*00ec*/ 	.word	0x00000080
        /*00f0*/ 	.word	0x00000001
        /*00f4*/ 	.word	0x00000001


	//----- nvinfo : EIATTR_CRS_STACK_SIZE
	.align		4
.L_662:
        /*00f8*/ 	.byte	0x04, 0x1e
        /*00fa*/ 	.short	(.L_664 - .L_663)
.L_663:
        /*00fc*/ 	.word	0x00000000
.L_664:


//--------------------- .nv.info._ZN10layer_norm31ln_parallel_residual_fwd_kernelINS_13Kernel_traitsI13__nv_bfloat16S2_S2_S2_fjLj1024ELj1ELj4ELj1ELj16ENS_18Kernel_traits_baseILj1024ES2_S2_S2_S2_fjLj128EEEEELb0ELb0ELb1EEEvNS_9FwdParamsE --------------------------
	.section	.nv.info._ZN10layer_norm31ln_parallel_residual_fwd_kernelINS_13Kernel_traitsI13__nv_bfloat16S2_S2_S2_fjLj1024ELj1ELj4ELj1ELj16ENS_18Kernel_traits_baseILj1024ES2_S2_S2_S2_fjLj128EEEEELb0ELb0ELb1EEEvNS_9FwdParamsE,"",@"SHT_CUDA_INFO"
	.sectionflags	@""
	.align	4


	//----- nvinfo : EIATTR_CUDA_API_VERSION
	.align		4
        /*0000*/ 	.byte	0x04, 0x37
        /*0002*/ 	.short	(.L_666 - .L_665)
.L_665:
        /*0004*/ 	.word	0x00000082


	//----- nvinfo : EIATTR_SW2861232_WAR
	.align		4
.L_666:
        /*0008*/ 	.byte	0x01, 0x35
	.zero		2


	//----- nvinfo : EIATTR_PARAM_CBANK
	.align		4
        /*000c*/ 	.byte	0x04, 0x0a
        /*000e*/ 	.short	(.L_668 - .L_667)
	.align		4
.L_667:
        /*0010*/ 	.word	index@(.nv.constant0._ZN10layer_norm31ln_parallel_residual_fwd_kernelINS_13Kernel_traitsI13__nv_bfloat16S2_S2_S2_fjLj1024ELj1ELj4ELj1ELj16ENS_18Kernel_traits_baseILj1024ES2_S2_S2_S2_fjLj128EEEEELb0ELb0ELb1EEEvNS_9FwdParamsE)
        /*0014*/ 	.short	0x0160
        /*0016*/ 	.short	0x00e8


	//----- nvinfo : EIATTR_CBANK_PARAM_SIZE
	.align		4
.L_668:
        /*0018*/ 	.byte	0x03, 0x19
        /*001a*/ 	.short	0x00e8


	//----- nvinfo : EIATTR_KPARAM_INFO
	.align		4
        /*001c*/ 	.byte	0x04, 0x17
        /*001e*/ 	.short	(.L_670 - .L_669)
.L_669:
        /*0020*/ 	.word	0x00000000
        /*0024*/ 	.short	0x0000
        /*0026*/ 	.short	0x0000
        /*0028*/ 	.byte	0x00, 0xf0, 0xa1, 0x03


	//----- nvinfo : EIATTR_MAXREG_COUNT
	.align		4
.L_670:
        /*002c*/ 	.byte	0x03, 0x1b
        /*002e*/ 	.short	0x00ff


	//----- nvinfo : EIATTR_MERCURY_ISA_VERSION
	.align		4
        /*0030*/ 	.byte	0x03, 0x5f
        /*0032*/ 	.short	0x0000


	//----- nvinfo : EIATTR_COOP_GROUP_MASK_REGIDS
	.align		4
        /*0034*/ 	.byte	0x04, 0x29
        /*0036*/ 	.short	(.L_672 - .L_671)


	//   ....[0]....
.L_671:
        /*0038*/ 	.word	0xffffffff


	//   ....[1]....
        /*003c*/ 	.word	0xffffffff


	//   ....[2]....
        /*0040*/ 	.word	0xffffffff


	//   ....[3]....
        /*0044*/ 	.word	0xffffffff


	//   ....[4]....
        /*0048*/ 	.word	0xffffffff


	//   ....[5]....
        /*004c*/ 	.word	0xffffffff


	//   ....[6]....
        /*0050*/ 	.word	0xffffffff


	//   ....[7]....
        /*0054*/ 	.word	0xffffffff


	//   ....[8]....
        /*0058*/ 	.word	0xffffffff


	//   ....[9]....
        /*005c*/ 	.word	0xffffffff


	//   ....[10]....
        /*0060*/ 	.word	0xffffffff


	//   ....[11]....
        /*0064*/ 	.word	0xffffffff


	//   ....[12]....
        /*0068*/ 	.word	0xffffffff


	//   ....[13]....
        /*006c*/ 	.word	0xffffffff


	//   ....[14]....
        /*0070*/ 	.word	0xffffffff


	//   ....[15]....
        /*0074*/ 	.word	0xffffffff


	//   ....[16]....
        /*0078*/ 	.word	0xffffffff


	//   ....[17]....
        /*007c*/ 	.word	0xffffffff


	//   ....[18]....
        /*0080*/ 	.word	0xffffffff


	//   ....[19]....
        /*0084*/ 	.word	0xffffffff


	//----- nvinfo : EIATTR_COOP_GROUP_INSTR_OFFSETS
	.align		4
.L_672:
        /*0088*/ 	.byte	0x04, 0x28
        /*008a*/ 	.short	(.L_674 - .L_673)


	//   ....[0]....
.L_673:
        /*008c*/ 	.word	0x00002e70


	//   ....[1]....
        /*0090*/ 	.word	0x00002ea0


	//   ....[2]....
        /*0094*/ 	.word	0x00002ec0


	//   ....[3]....
        /*0098*/ 	.word	0x00002ee0


	//   ....[4]....
        /*009c*/ 	.word	0x00002f00


	//   ....[5]....
        /*00a0*/ 	.word	0x00003330


	//   ....[6]....
        /*00a4*/ 	.word	0x00003350


	//   ....[7]....
        /*00a8*/ 	.word	0x00003370


	//   ....[8]....
        /*00ac*/ 	.word	0x00003390


	//   ....[9]....
        /*00b0*/ 	.word	0x000033b0


	//   ....[10]....
        /*00b4*/ 	.word	0x00004450


	//   ....[11]....
        /*00b8*/ 	.word	0x000044c0


	//   ....[12]....
        /*00bc*/ 	.word	0x00004520


	//   ....[13]....
        /*00c0*/ 	.word	0x00004580


	//   ....[14]....
        /*00c4*/ 	.word	0x000045e0


	//   ....[15]....
        /*00c8*/ 	.word	0x00004a50


	//   ....[16]....
        /*00cc*/ 	.word	0x00004ab0


	//   ....[17]....
        /*00d0*/ 	.word	0x00004b10


	//   ....[18]....
        /*00d4*/ 	.word	0x00004b70


	//   ....[19]....
        /*00d8*/ 	.word	0x00004bd0


	//----- nvinfo : EIATTR_EXIT_INSTR_OFFSETS
	.align		4
.L_674:
        /*00dc*/ 	.byte	0x04, 0x1c
        /*00de*/ 	.short	(.L_676 - .L_675)


	//   ....[0]....
.L_675:
        /*00e0*/ 	.word	0x000001f0


	//   ....[1]....
        /*00e4*/ 	.word	0x00004400


	//----- nvinfo : EIATTR_MAX_THREADS
	.align		4
.L_676:
        /*00e8*/ 	.byte	0x04, 0x05
        /*00ea*/ 	.short	(.L_678 - .L_677)
.L_677:
        /*00ec*/ 	.word	0x00000080
        /*00f0*/ 	.word	0x00000001
        /*00f4*/ 	.word	0x00000001


	//----- nvinfo : EIATTR_CRS_STACK_SIZE
	.align		4
.L_678:
        /*00f8*/ 	.byte	0x04, 0x1e
        /*00fa*/ 	.short	(.L_680 - .L_679)
.L_679:
        /*00fc*/ 	.word	0x00000000
.L_680:


//--------------------- .nv.info._ZN10layer_norm31ln_parallel_residual_fwd_kernelINS_13Kernel_traitsI13__nv_bfloat16S2_S2_S2_fjLj1024ELj1ELj4ELj1ELj16ENS_18Kernel_traits_baseILj1024ES2_S2_S2_S2_fjLj128EEEEELb0ELb1ELb0EEEvNS_9FwdParamsE --------------------------
	.section	.nv.info._ZN10layer_norm31ln_parallel_residual_fwd_kernelINS_13Kernel_traitsI13__nv_bfloat16S2_S2_S2_fjLj1024ELj1ELj4ELj1ELj16ENS_18Kernel_traits_baseILj1024ES2_S2_S2_S2_fjLj128EEEEELb0ELb1ELb0EEEvNS_9FwdParamsE,"",@"SHT_CUDA_INFO"
	.sectionflags	@""
	.align	4


	//----- nvinfo : EIATTR_CUDA_API_VERSION
	.align		4
        /*0000*/ 	.byte	0x04, 0x37
        /*0002*/ 	.short	(.L_682 - .L_681)
.L_681:
        /*0004*/ 	.word	0x00000082


	//----- nvinfo : EIATTR_SW2861232_WAR
	.align		4
.L_682:
        /*0008*/ 	.byte	0x01, 0x35
	.zero		2


	//----- nvinfo : EIATTR_PARAM_CBANK
	.align		4
        /*000c*/ 	.byte	0x04, 0x0a
        /*000e*/ 	.short	(.L_684 - .L_683)
	.align		4
.L_683:
        /*0010*/ 	.word	index@(.nv.constant0._ZN10layer_norm31ln_parallel_residual_fwd_kernelINS_13Kernel_traitsI13__nv_bfloat16S2_S2_S2_fjLj1024ELj1ELj4ELj1ELj16ENS_18Kernel_traits_baseILj1024ES2_S2_S2_S2_fjLj128EEEEELb0ELb1ELb0EEEvNS_9FwdParamsE)
        /*0014*/ 	.short	0x0160
        /*0016*/ 	.short	0x00e8


	//----- nvinfo : EIATTR_CBANK_PARAM_SIZE
	.align		4
.L_684:
        /*0018*/ 	.byte	0x03, 0x19
        /*001a*/ 	.short	0x00e8


	//----- nvinfo : EIATTR_KPARAM_INFO
	.align		4
        /*001c*/ 	.byte	0x04, 0x17
        /*001e*/ 	.short	(.L_686 - .L_685)
.L_685:
        /*0020*/ 	.word	0x00000000
        /*0024*/ 	.short	0x0000
        /*0026*/ 	.short	0x0000
        /*0028*/ 	.byte	0x00, 0xf0, 0xa1, 0x03


	//----- nvinfo : EIATTR_MAXREG_COUNT
	.align		4
.L_686:
        /*002c*/ 	.byte	0x03, 0x1b
        /*002e*/ 	.short	0x00ff


	//----- nvinfo : EIATTR_MERCURY_ISA_VERSION
	.align		4
        /*0030*/ 	.byte	0x03, 0x5f
        /*0032*/ 	.short	0x0000


	//----- nvinfo : EIATTR_COOP_GROUP_MASK_REGIDS
	.align		4
        /*0034*/ 	.byte	0x04, 0x29
        /*0036*/ 	.short	(.L_688 - .L_687)


	//   ....[0]....
.L_687:
        /*0038*/ 	.word	0xffffffff


	//   ....[1]....
        /*003c*/ 	.word	0xffffffff


	//   ....[2]....
        /*0040*/ 	.word	0xffffffff


	//   ....[3]....
        /*0044*/ 	.word	0xffffffff


	//   ....[4]....
        /*0048*/ 	.word	0xffffffff


	//   ....[5]....
        /*004c*/ 	.word	0xffffffff


	//   ....[6]....
        /*0050*/ 	.word	0xffffffff


	//   ....[7]....
        /*0054*/ 	.word	0xffffffff


	//   ....[8]....
        /*0058*/ 	.word	0xffffffff


	//   ....[9]....
        /*005c*/ 	.word	0xffffffff


	//   ....[10]....
        /*0060*/ 	.word	0xffffffff


	//   ....[11]....
        /*0064*/ 	.word	0xffffffff


	//   ....[12]....
        /*0068*/ 	.word	0xffffffff


	//   ....[13]....
        /*006c*/ 	.word	0xffffffff


	//   ....[14]....
        /*0070*/ 	.word	0xffffffff


	//   ....[15]....
        /*0074*/ 	.word	0xffffffff


	//   ....[16]....
        /*0078*/ 	.word	0xffffffff


	//   ....[17]....
        /*007c*/ 	.word	0xffffffff


	//   ....[18]....
        /*0080*/ 	.word	0xffffffff


	//   ....[19]....
        /*0084*/ 	.word	0xffffffff


	//----- nvinfo : EIATTR_COOP_GROUP_INSTR_OFFSETS
	.align		4
.L_688:
        /*0088*/ 	.byte	0x04, 0x28
        /*008a*/ 	.short	(.L_690 - .L_689)


	//   ....[0]....
.L_689:
        /*008c*/ 	.word	0x00003160


	//   ....[1]....
        /*0090*/ 	.word	0x00003190


	//   ....[2]....
        /*0094*/ 	.word	0x000031b0


	//   ....[3]....
        /*0098*/ 	.word	0x000031d0


	//   ....[4]....
        /*009c*/ 	.word	0x000031f0


	//   ....[5]....
        /*00a0*/ 	.word	0x00003630


	//   ....[6]....
        /*00a4*/ 	.word	0x00003650


	//   ....[7]....
        /*00a8*/ 	.word	0x00003670


	//   ....[8]....
        /*00ac*/ 	.word	0x00003690


	//   ....[9]....
        /*00b0*/ 	.word	0x000036b0


	//   ....[10]....
        /*00b4*/ 	.word	0x00004120


	//   ....[11]....
        /*00b8*/ 	.word	0x00004190


	//   ....[12]....
        /*00bc*/ 	.word	0x000041f0


	//   ....[13]....
        /*00c0*/ 	.word	0x00004250


	//   ....[14]....
        /*00c4*/ 	.word	0x000042b0


	//   ....[15]....
        /*00c8*/ 	.word	0x00004740


	//   ....[16]....
        /*00cc*/ 	.word	0x000047a0


	//   ....[17]....
        /*00d0*/ 	.word	0x00004800


	//   ....[18]....
        /*00d4*/ 	.word	0x00004860


	//   ....[19]....
        /*00d8*/ 	.word	0x000048d0


	//----- nvinfo : EIATTR_EXIT_INSTR_OFFSETS
	.align		4
.L_690:
        /*00dc*/ 	.byte	0x04, 0x1c
        /*00de*/ 	.short	(.L_692 - .L_691)


	//   ....[0]....
.L_691:
        /*00e0*/ 	.word	0x000004e0


	//   ....[1]....
        /*00e4*/ 	.word	0x000040d0


	//----- nvinfo : EIATTR_MAX_THREADS
	.align		4
.L_692:
        /*00e8*/ 	.byte	0x04, 0x05
        /*00ea*/ 	.short	(.L_694 - .L_693)
.L_693:
        /*00ec*/ 	.word	0x00000080
        /*00f0*/ 	.word	0x00000001
        /*00f4*/ 	.word	0x00000001


	//----- nvinfo : EIATTR_CRS_STACK_SIZE
	.align		4
.L_694:
        /*00f8*/ 	.byte	0x04, 0x1e
        /*00fa*/ 	.short	(.L_696 - .L_695)
.L_695:
        /*00fc*/ 	.word	0x00000000
.L_696:


//--------------------- .nv.info._ZN10layer_norm31ln_parallel_residual_fwd_kernelINS_13Kernel_traitsI13__nv_bfloat16S2_S2_S2_fjLj1024ELj1ELj4ELj1ELj16ENS_18Kernel_traits_baseILj1024ES2_S2_S2_S2_fjLj128EEEEELb0ELb1ELb1EEEvNS_9FwdParamsE --------------------------
	.section	.nv.info._ZN10layer_norm31ln_parallel_residual_fwd_kernelINS_13Kernel_traitsI13__nv_bfloat16S2_S2_S2_fjLj1024ELj1ELj4ELj1ELj16ENS_18Kernel_traits_baseILj1024ES2_S2_S2_S2_fjLj128EEEEELb0ELb1ELb1EEEvNS_9FwdParamsE,"",@"SHT_CUDA_INFO"
	.sectionflags	@""
	.align	4


	//----- nvinfo : EIATTR_CUDA_API_VERSION
	.align		4
        /*0000*/ 	.byte	0x04, 0x37
        /*0002*/ 	.short	(.L_698 - .L_697)
.L_697:
        /*0004*/ 	.word	0x00000082


	//----- nvinfo : EIATTR_SW2861232_WAR
	.align		4
.L_698:
        /*0008*/ 	.byte	0x01, 0x35
	.zero		2


	//----- nvinfo : EIATTR_PARAM_CBANK
	.align		4
        /*000c*/ 	.byte	0x04, 0x0a
        /*000e*/ 	.short	(.L_700 - .L_699)
	.align		4
.L_699:
        /*0010*/ 	.word	index@(.nv.constant0._ZN10layer_norm31ln_parallel_residual_fwd_kernelINS_13Kernel_traitsI13__nv_bfloat16S2_S2_S2_fjLj1024ELj1ELj4ELj1ELj16ENS_18Kernel_traits_baseILj1024ES2_S2_S2_S2_fjLj128EEEEELb0ELb1ELb1EEEvNS_9FwdParamsE)
        /*0014*/ 	.short	0x0160
        /*0016*/ 	.short	0x00e8


	//----- nvinfo : EIATTR_CBANK_PARAM_SIZE
	.align		4
.L_700:
        /*0018*/ 	.byte	0x03, 0x19
        /*001a*/ 	.short	0x00e8


	//----- nvinfo : EIATTR_KPARAM_INFO
	.align		4
        /*001c*/ 	.byte	0x04, 0x17
        /*001e*/ 	.short	(.L_702 - .L_701)
.L_701:
        /*0020*/ 	.word	0x00000000
        /*0024*/ 	.short	0x0000
        /*0026*/ 	.short	0x0000
        /*0028*/ 	.byte	0x00, 0xf0, 0xa1, 0x03


	//----- nvinfo : EIATTR_MAXREG_COUNT
	.align		4
.L_702:
        /*002c*/ 	.byte	0x03, 0x1b
        /*002e*/ 	.short	0x00ff


	//----- nvinfo : EIATTR_MERCURY_ISA_VERSION
	.align		4
        /*0030*/ 	.byte	0x03, 0x5f
        /*0032*/ 	.short	0x0000


	//----- nvinfo : EIATTR_COOP_GROUP_MASK_REGIDS
	.align		4
        /*0034*/ 	.byte	0x04, 0x29
        /*0036*/ 	.short	(.L_704 - .L_703)


	//   ....[0]....
.L_703:
        /*0038*/ 	.word	0xffffffff


	//   ....[1]....
        /*003c*/ 	.word	0xffffffff


	//   ....[2]....
        /*0040*/ 	.word	0xffffffff


	//   ....[3]....
        /*0044*/ 	.word	0xffffffff


	//   ....[4]....
        /*0048*/ 	.word	0xffffffff


	//   ....[5]....
        /*004c*/ 	.word	0xffffffff


	//   ....[6]....
        /*0050*/ 	.word	0xffffffff


	//   ....[7]....
        /*0054*/ 	.word	0xffffffff


	//   ....[8]....
        /*0058*/ 	.word	0xffffffff


	//   ....[9]....
        /*005c*/ 	.word	0xffffffff


	//   ....[10]....
        /*0060*/ 	.word	0xffffffff


	//   ....[11]....
        /*0064*/ 	.word	0xffffffff


	//   ....[12]....
        /*0068*/ 	.word	0xffffffff


	//   ....[13]....
        /*006c*/ 	.word	0xffffffff


	//   ....[14]....
        /*0070*/ 	.word	0xffffffff


	//   ....[15]....
        /*0074*/ 	.word	0xffffffff


	//   ....[16]....
        /*0078*/ 	.word	0xffffffff


	//   ....[17]....
        /*007c*/ 	.word	0xffffffff


	//   ....[18]....
        /*0080*/ 	.word	0xffffffff


	//   ....[19]....
        /*0084*/ 	.word	0xffffffff


	//----- nvinfo : EIATTR_COOP_GROUP_INSTR_OFFSETS
	.align		4
.L_704:
        /*0088*/ 	.byte	0x04, 0x28
        /*008a*/ 	.short	(.L_706 - .L_705)


	//   ....[0]....
.L_705:
        /*008c*/ 	.word	0x00002c20


	//   ....[1]....
        /*0090*/ 	.word	0x00002c50


	//   ....[2]....
        /*0094*/ 	.word	0x00002c70


	//   ....[3]....
        /*0098*/ 	.word	0x00002c90


	//   ....[4]....
        /*009c*/ 	.word	0x00002cb0


	//   ....[5]....
        /*00a0*/ 	.word	0x000030e0


	//   ....[6]....
        /*00a4*/ 	.word	0x00003100


	//   ....[7]....
        /*00a8*/ 	.word	0x00003120


	//   ....[8]....
        /*00ac*/ 	.word	0x00003140


	//   ....[9]....
        /*00b0*/ 	.word	0x00003160


	//   ....[10]....
        /*00b4*/ 	.word	0x00003aa0


	//   ....[11]....
        /*00b8*/ 	.word	0x00003b10


	//   ....[12]....
        /*00bc*/ 	.word	0x00003b70


	//   ....[13]....
        /*00c0*/ 	.word	0x00003bd0


	//   ....[14]....
        /*00c4*/ 	.word	0x00003c30


	//   ....[15]....
        /*00c8*/ 	.word	0x000040a0


	//   ....[16]....
        /*00cc*/ 	.word	0x00004100


	//   ....[17]....
        /*00d0*/ 	.word	0x00004160


	//   ....[18]....
        /*00d4*/ 	.word	0x000041c0


	//   ....[19]....
        /*00d8*/ 	.word	0x00004220


	//----- nvinfo : EIATTR_EXIT_INSTR_OFFSETS
	.align		4
.L_706:
        /*00dc*/ 	.byte	0x04, 0x1c
        /*00de*/ 	.short	(.L_708 - .L_707)


	//   ....[0]....
.L_707:
        /*00e0*/ 	.word	0x00000130


	//   ....[1]....
        /*00e4*/ 	.word	0x00003a50


	//----- nvinfo : EIATTR_MAX_THREADS
	.align		4
.L_708:
        /*00e8*/ 	.byte	0x04, 0x05
        /*00ea*/ 	.short	(.L_710 - .L_709)
.L_709:
        /*00ec*/ 	.word	0x00000080
        /*00f0*/ 	.word	0x00000001
        /*00f4*/ 	.word	0x00000001


	//----- nvinfo : EIATTR_CRS_STACK_SIZE
	.align		4
.L_710:
        /*00f8*/ 	.byte	0x04, 0x1e
        /*00fa*/ 	.short	(.L_712 - .L_711)
.L_711:
        /*00fc*/ 	.word	0x00000000
.L_712:


//--------------------- .nv.info._ZN10layer_norm31ln_parallel_residual_fwd_kernelINS_13Kernel_traitsI13__nv_bfloat16S2_S2_S2_fjLj1024ELj1ELj4ELj1ELj16ENS_18Kernel_traits_baseILj1024ES2_S2_S2_S2_fjLj128EEEEELb1ELb0ELb0EEEvNS_9FwdParamsE --------------------------
	.section	.nv.info._ZN10layer_norm31ln_parallel_residual_fwd_kernelINS_13Kernel_traitsI13__nv_bfloat16S2_S2_S2_fjLj1024ELj1ELj4ELj1ELj16ENS_18Kernel_traits_baseILj1024ES2_S2_S2_S2_fjLj128EEEEELb1ELb0ELb0EEEvNS_9FwdParamsE,"",@"SHT_CUDA_INFO"
	.sectionflags	@""
	.align	4


	//----- nvinfo : EIATTR_CUDA_API_VERSION
	.align		4
        /*0000*/ 	.byte	0x04, 0x37
        /*0002*/ 	.short	(.L_714 - .L_713)
.L_713:
        /*0004*/ 	.word	0x00000082


	//----- nvinfo : EIATTR_SW2861232_WAR
	.align		4
.L_714:
        /*0008*/ 	.byte	0x01, 0x35
	.zero		2


	//----- nvinfo : EIATTR_PARAM_CBANK
	.align		4
        /*000c*/ 	.byte	0x04, 0x0a
        /*000e*/ 	.short	(.L_716 - .L_715)
	.align		4
.L_715:
        /*0010*/ 	.word	index@(.nv.constant0._ZN10layer_norm31ln_parallel_residual_fwd_kernelINS_13Kernel_traitsI13__nv_bfloat16S2_S2_S2_fjLj1024ELj1ELj4ELj1ELj16ENS_18Kernel_traits_baseILj1024ES2_S2_S2_S2_fjLj128EEEEELb1ELb0ELb0EEEvNS_9FwdParamsE)
        /*0014*/ 	.short	0x0160
        /*0016*/ 	.short	0x00e8


	//----- nvinfo : EIATTR_CBANK_PARAM_SIZE
	.align		4
.L_716:
        /*0018*/ 	.byte	0x03, 0x19
        /*001a*/ 	.short	0x00e8


	//----- nvinfo : EIATTR_KPARAM_INFO
	.align		4
        /*001c*/ 	.byte	0x04, 0x17
        /*001e*/ 	.short	(.L_718 - .L_717)
.L_717:
        /*0020*/ 	.word	0x00000000
        /*0024*/ 	.short	0x0000
        /*0026*/ 	.short	0x0000
        /*0028*/ 	.byte	0x00, 0xf0, 0xa1, 0x03


	//----- nvinfo : EIATTR_MAXREG_COUNT
	.align		4
.L_718:
        /*002c*/ 	.byte	0x03, 0x1b
        /*002e*/ 	.short	0x00ff


	//----- nvinfo : EIATTR_MERCURY_ISA_VERSION
	.align		4
        /*0030*/ 	.byte	0x03, 0x5f
        /*0032*/ 	.short	0x0000


	//----- nvinfo : EIATTR_COOP_GROUP_MASK_REGIDS
	.align		4
        /*0034*/ 	.byte	0x04, 0x29
        /*0036*/ 	.short	(.L_720 - .L_719)


	//   ....[0]....
.L_719:
        /*0038*/ 	.word	0xffffffff


	//   ....[1]....
        /*003c*/ 	.word	0xffffffff


	//   ....[2]....
        /*0040*/ 	.word	0xffffffff


	//   ....[3]....
        /*0044*/ 	.word	0xffffffff


	//   ....[4]....
        /*0048*/ 	.word	0xffffffff


	//   ....[5]....
        /*004c*/ 	.word	0xffffffff


	//   ....[6]....
        /*0050*/ 	.word	0xffffffff


	//   ....[7]....
        /*0054*/ 	.word	0xffffffff


	//   ....[8]....
        /*0058*/ 	.word	0xffffffff


	//   ....[9]....
        /*005c*/ 	.word	0xffffffff


	//   ....[10]....
        /*0060*/ 	.word	0xffffffff


	//   ....[11]....
        /*0064*/ 	.word	0xffffffff


	//   ....[12]....
        /*0068*/ 	.word	0xffffffff


	//   ....[13]....
        /*006c*/ 	.word	0xffffffff


	//   ....[14]....
        /*0070*/ 	.word	0xffffffff


	//   ....[15]....
        /*0074*/ 	.word	0xffffffff


	//   ....[16]....
        /*0078*/ 	.word	0xffffffff


	//   ....[17]....
        /*007c*/ 	.word	0xffffffff


	//   ....[18]....
        /*0080*/ 	.word	0xffffffff


	//   ....[19]....
        /*0084*/ 	.word	0xffffffff


	//----- nvinfo : EIATTR_COOP_GROUP_INSTR_OFFSETS
	.align		4
.L_720:
        /*0088*/ 	.byte	0x04, 0x28
        /*008a*/ 	.short	(.L_722 - .L_721)


	//   ....[0]....
.L_721:
        /*008c*/ 	.word	0x00018760


	//   ....[1]....
        /*0090*/ 	.word	0x00018790


	//   ....[2]....
        /*0094*/ 	.word	0x000187c0


	//   ....[3]....
        /*0098*/ 	.word	0x000187e0


	//   ....[4]....
        /*009c*/ 	.word	0x00018800


	//   ....[5]....
        /*00a0*/ 	.word	0x00018c40


	//   ....[6]....
        /*00a4*/ 	.word	0x00018c60


	//   ....[7]....
        /*00a8*/ 	.word	0x00018c80


	//   ....[8]....
        /*00ac*/ 	.word	0x00018ca0


	//   ....[9]....
        /*00b0*/ 	.word	0x00018cc0


	//   ....[10]....
        /*00b4*/ 	.word	0x00019ae0


	//   ....[11]....
        /*00b8*/ 	.word	0x00019b60


	//   ....[12]....
        /*00bc*/ 	.word	0x00019bc0


	//   ....[13]....
        /*00c0*/ 	.word	0x00019c20


	//   ....[14]....
        /*00c4*/ 	.word	0x00019c80


	//   ....[15]....
        /*00c8*/ 	.word	0x0001a120


	//   ....[16]....
        /*00cc*/ 	.word	0x0001a180


	//   ....[17]....
        /*00d0*/ 	.word	0x0001a1e0


	//   ....[18]....
        /*00d4*/ 	.word	0x0001a240


	//   ....[19]....
        /*00d8*/ 	.word	0x0001a2b0


	//----- nvinfo : EIATTR_EXIT_INSTR_OFFSETS
	.align		4
.L_722:
        /*00dc*/ 	.byte	0x04, 0x1c
        /*00de*/ 	.short	(.L_724 - .L_723)


	//   ....[0]....
.L_723:
        /*00e0*/ 	.word	0x00000c80


	//   ....[1]....
        /*00e4*/ 	.word	0x00019a90


	//----- nvinfo : EIATTR_MAX_THREADS
	.align		4
.L_724:
        /*00e8*/ 	.byte	0x04, 0x05
        /*00ea*/ 	.short	(.L_726 - .L_725)
.L_725:
        /*00ec*/ 	.word	0x00000080
        /*00f0*/ 	.word	0x00000001
        /*00f4*/ 	.word	0x00000001


	//----- nvinfo : EIATTR_CRS_STACK_SIZE
	.align		4
.L_726:
        /*00f8*/ 	.byte	0x04, 0x1e
        /*00fa*/ 	.short	(.L_728 - .L_727)
.L_727:
        /*00fc*/ 	.word	0x00000000
.L_728:


//--------------------- .nv.info._ZN10layer_norm31ln_parallel_residual_fwd_kernelINS_13Kernel_traitsI13__nv_bfloat16S2_S2_S2_fjLj1024ELj1ELj4ELj1ELj16ENS_18Kernel_traits_baseILj1024ES2_S2_S2_S2_fjLj128EEEEELb1ELb0ELb1EEEvNS_9FwdParamsE --------------------------
	.section	.nv.info._ZN10layer_norm31ln_parallel_residual_fwd_kernelINS_13Kernel_traitsI13__nv_bfloat16S2_S2_S2_fjLj1024ELj1ELj4ELj1ELj16ENS_18Kernel_traits_baseILj1024ES2_S2_S2_S2_fjLj128EEEEELb1ELb0ELb1EEEvNS_9FwdParamsE,"",@"SHT_CUDA_INFO"
	.sectionflags	@""
	.align	4


	//----- nvinfo : EIATTR_CUDA_API_VERSION
	.align		4
        /*0000*/ 	.byte	0x04, 0x37
        /*0002*/ 	.short	(.L_730 - .L_729)
.L_729:
        /*0004*/ 	.word	0x00000082


	//----- nvinfo : EIATTR_SW2861232_WAR
	.align		4
.L_730:
        /*0008*/ 	.byte	0x01, 0x35
	.zero		2


	//----- nvinfo : EIATTR_PARAM_CBANK
	.align		4
        /*000c*/ 	.byte	0x04, 0x0a
        /*000e*/ 	.short	(.L_732 - .L_731)
	.align		4
.L_731:
        /*0010*/ 	.word	index@(.nv.constant0._ZN10layer_norm31ln_parallel_residual_fwd_kernelINS_13Kernel_traitsI13__nv_bfloat16S2_S2_S2_fjLj1024ELj1ELj4ELj1ELj16ENS_18Kernel_traits_baseILj1024ES2_S2_S2_S2_fjLj128EEEEELb1ELb0ELb1EEEvNS_9FwdParamsE)
        /*0014*/ 	.short	0x0160
        /*0016*/ 	.short	0x00e8


	//----- nvinfo : EIATTR_CBANK_PARAM_SIZE
	.align		4
.L_732:
        /*0018*/ 	.byte	0x03, 0x19
        /*001a*/ 	.short	0x00e8


	//----- nvinfo : EIATTR_KPARAM_INFO
	.align		4
        /*001c*/ 	.byte	0x04, 0x17
        /*001e*/ 	.short	(.L_734 - .L_733)
.L_733:
        /*0020*/ 	.word	0x00000000
        /*0024*/ 	.short	0x0000
        /*0026*/ 	.short	0x0000
        /*0028*/ 	.byte	0x00, 0xf0, 0xa1, 0x03


	//----- nvinfo : EIATTR_MAXREG_COUNT
	.align		4
.L_734:
        /*002c*/ 	.byte	0x03, 0x1b
        /*002e*/ 	.short	0x00ff


	//----- nvinfo : EIATTR_MERCURY_ISA_VERSION
	.align		4
        /*0030*/ 	.byte	0x03, 0x5f
        /*0032*/ 	.short	0x0000


	//----- nvinfo : EIATTR_COOP_GROUP_MASK_REGIDS
	.align		4
        /*0034*/ 	.byte	0x04, 0x29
        /*0036*/ 	.short	(.L_736 - .L_735)


	//   ....[0]....
.L_735:
        /*0038*/ 	.word	0xffffffff


	//   ....[1]....
        /*003c*/ 	.word	0xffffffff


	//   ....[2]....
        /*0040*/ 	.word	0xffffffff


	//   ....[3]....
        /*0044*/ 	.word	0xffffffff


	//   ....[4]....
        /*0048*/ 	.word	0xffffffff


	//   ....[5]....
        /*004c*/ 	.word	0xffffffff


	//   ....[6]....
        /*0050*/ 	.word	0xffffffff


	//   ....[7]....
        /*0054*/ 	.word	0xffffffff


	//   ....[8]....
        /*0058*/ 	.word	0xffffffff


	//   ....[9]....
        /*005c*/ 	.word	0xffffffff


	//   ....[10]....
        /*0060*/ 	.word	0xffffffff


	//   ....[11]....
        /*0064*/ 	.word	0xffffffff


	//   ....[12]....
        /*0068*/ 	.word	0xffffffff


	//   ....[13]....
        /*006c*/ 	.word	0xffffffff


	//   ....[14]....
        /*0070*/ 	.word	0xffffffff


	//   ....[15]....
        /*0074*/ 	.word	0xffffffff


	//   ....[16]....
        /*0078*/ 	.word	0xffffffff


	//   ....[17]....
        /*007c*/ 	.word	0xffffffff


	//   ....[18]....
        /*0080*/ 	.word	0xffffffff


	//   ....[19]....
        /*0084*/ 	.word	0xffffffff


	//----- nvinfo : EIATTR_COOP_GROUP_INSTR_OFFSETS
	.align		4
.L_736:
        /*0088*/ 	.byte	0x04, 0x28
        /*008a*/ 	.short	(.L_738 - .L_737)


	//   ....[0]....
.L_737:
        /*008c*/ 	.word	0x000179d0


	//   ....[1]....
        /*0090*/ 	.word	0x00017a00


	//   ....[2]....
        /*0094*/ 	.word	0x00017a20


	//   ....[3]....
        /*0098*/ 	.word	0x00017a40


	//   ....[4]....
        /*009c*/ 	.word	0x00017a60


	//   ....[5]....
        /*00a0*/ 	.word	0x00017e90


	//   ....[6]....
        /*00a4*/ 	.word	0x00017eb0


	//   ....[7]....
        /*00a8*/ 	.word	0x00017ed0


	//   ....[8]....
        /*00ac*/ 	.word	0x00017ef0


	//   ....[9]....
        /*00b0*/ 	.word	0x00017f10


	//   ....[10]....
        /*00b4*/ 	.word	0x00019050


	//   ....[11]....
        /*00b8*/ 	.word	0x000190c0


	//   ....[12]....
        /*00bc*/ 	.word	0x00019120


	//   ....[13]....
        /*00c0*/ 	.word	0x00019180


	//   ....[14]....
        /*00c4*/ 	.word	0x000191e0


	//   ....[15]....
        /*00c8*/ 	.word	0x00019650


	//   ....[16]....
        /*00cc*/ 	.word	0x000196b0


	//   ....[17]....
        /*00d0*/ 	.word	0x00019710


	//   ....[18]....
        /*00d4*/ 	.word	0x00019770


	//   ....[19]....
        /*00d8*/ 	.word	0x000197d0


	//----- nvinfo : EIATTR_EXIT_INSTR_OFFSETS
	.align		4
.L_738:
        /*00dc*/ 	.byte	0x04, 0x1c
        /*00de*/ 	.short	(.L_740 - .L_739)


	//   ....[0]....
.L_739:
        /*00e0*/ 	.word	0x00000260


	//   ....[1]....
        /*00e4*/ 	.word	0x00019000


	//----- nvinfo : EIATTR_MAX_THREADS
	.align		4
.L_740:
        /*00e8*/ 	.byte	0x04, 0x05
        /*00ea*/ 	.short	(.L_742 - .L_741)
.L_741:
        /*00ec*/ 	.word	0x00000080
        /*00f0*/ 	.word	0x00000001
        /*00f4*/ 	.word	0x00000001


	//----- nvinfo : EIATTR_CRS_STACK_SIZE
	.align		4
.L_742:
        /*00f8*/ 	.byte	0x04, 0x1e
        /*00fa*/ 	.short	(.L_744 - .L_743)
.L_743:
        /*00fc*/ 	.word	0x00000000
.L_744:


//--------------------- .nv.info._ZN10layer_norm31ln_parallel_residual_fwd_kernelINS_13Kernel_traitsI13__nv_bfloat16S2_S2_S2_fjLj1024ELj1ELj4ELj1ELj16ENS_18Kernel_traits_baseILj1024ES2_S2_S2_S2_fjLj128EEEEELb1ELb1ELb0EEEvNS_9FwdParamsE --------------------------
	.section	.nv.info._ZN10layer_norm31ln_parallel_residual_fwd_kernelINS_13Kernel_traitsI13__nv_bfloat16S2_S2_S2_fjLj1024ELj1ELj4ELj1ELj16ENS_18Kernel_traits_baseILj1024ES2_S2_S2_S2_fjLj128EEEEELb1ELb1ELb0EEEvNS_9FwdParamsE,"",@"SHT_CUDA_INFO"
	.sectionflags	@""
	.align	4


	//----- nvinfo : EIATTR_CUDA_API_VERSION
	.align		4
        /*0000*/ 	.byte	0x04, 0x37
        /*0002*/ 	.short	(.L_746 - .L_745)
.L_745:
        /*0004*/ 	.word	0x00000082


	//----- nvinfo : EIATTR_SW2861232_WAR
	.align		4
.L_746:
        /*0008*/ 	.byte	0x01, 0x35
	.zero		2


	//----- nvinfo : EIATTR_PARAM_CBANK
	.align		4
        /*000c*/ 	.byte	0x04, 0x0a
        /*000e*/ 	.short	(.L_748 - .L_747)
	.align		4
.L_747:
        /*0010*/ 	.word	index@(.nv.constant0._ZN10layer_norm31ln_parallel_residual_fwd_kernelINS_13Kernel_traitsI13__nv_bfloat16S2_S2_S2_fjLj1024ELj1ELj4ELj1ELj16ENS_18Kernel_traits_baseILj1024ES2_S2_S2_S2_fjLj128EEEEELb1ELb1ELb0EEEvNS_9FwdParamsE)
        /*0014*/ 	.short	0x0160
        /*0016*/ 	.short	0x00e8


	//----- nvinfo : EIATTR_CBANK_PARAM_SIZE
	.align		4
.L_748:
        /*0018*/ 	.byte	0x03, 0x19
        /*001a*/ 	.short	0x00e8


	//----- nvinfo : EIATTR_KPARAM_INFO
	.align		4
        /*001c*/ 	.byte	0x04, 0x17
        /*001e*/ 	.short	(.L_750 - .L_749)
.L_749:
        /*0020*/ 	.word	0x00000000
        /*0024*/ 	.short	0x0000
        /*0026*/ 	.short	0x0000
        /*0028*/ 	.byte	0x00, 0xf0, 0xa1, 0x03


	//----- nvinfo : EIATTR_MAXREG_COUNT
	.align		4
.L_750:
        /*002c*/ 	.byte	0x03, 0x1b
        /*002e*/ 	.short	0x00ff


	//----- nvinfo : EIATTR_MERCURY_ISA_VERSION
	.align		4
        /*0030*/ 	.byte	0x03, 0x5f
        /*0032*/ 	.short	0x0000


	//----- nvinfo : EIATTR_COOP_GROUP_MASK_REGIDS
	.align		4
        /*0034*/ 	.byte	0x04, 0x29
        /*0036*/ 	.short	(.L_752 - .L_751)


	//   ....[0]....
.L_751:
        /*0038*/ 	.word	0xffffffff


	//   ....[1]....
        /*003c*/ 	.word	0xffffffff


	//   ....[2]....
        /*0040*/ 	.word	0xffffffff


	//   ....[3]....
        /*0044*/ 	.word	0xffffffff


	//   ....[4]....
        /*0048*/ 	.word	0xffffffff


	//   ....[5]....
        /*004c*/ 	.word	0xffffffff


	//   ....[6]....
        /*0050*/ 	.word	0xffffffff


	//   ....[7]....
        /*0054*/ 	.word	0xffffffff


	//   ....[8]....
        /*0058*/ 	.word	0xffffffff


	//   ....[9]....
        /*005c*/ 	.word	0xffffffff


	//   ....[10]....
        /*0060*/ 	.word	0xffffffff


	//   ....[11]....
        /*0064*/ 	.word	0xffffffff


	//   ....[12]....
        /*0068*/ 	.word	0xffffffff


	//   ....[13]....
        /*006c*/ 	.word	0xffffffff


	//   ....[14]....
        /*0070*/ 	.word	0xffffffff


	//   ....[15]....
        /*0074*/ 	.word	0xffffffff


	//   ....[16]....
        /*0078*/ 	.word	0xffffffff


	//   ....[17]....
        /*007c*/ 	.word	0xffffffff


	//   ....[18]....
        /*0080*/ 	.word	0xffffffff


	//   ....[19]....
        /*0084*/ 	.word	0xffffffff


	//----- nvinfo : EIATTR_COOP_GROUP_INSTR_OFFSETS
	.align		4
.L_752:
        /*0088*/ 	.byte	0x04, 0x28
        /*008a*/ 	.short	(.L_754 - .L_753)


	//   ....[0]....
.L_753:
        /*008c*/ 	.word	0x00018060


	//   ....[1]....
        /*0090*/ 	.word	0x00018090


	//   ....[2]....
        /*0094*/ 	.word	0x000180c0


	//   ....[3]....
        /*0098*/ 	.word	0x000180e0


	//   ....[4]....
        /*009c*/ 	.word	0x00018100


	//   ....[5]....
        /*00a0*/ 	.word	0x00018540


	//   ....[6]....
        /*00a4*/ 	.word	0x00018560


	//   ....[7]....
        /*00a8*/ 	.word	0x00018580


	//   ....[8]....
        /*00ac*/ 	.word	0x000185a0


	//   ....[9]....
        /*00b0*/ 	.word	0x000185c0


	//   ....[10]....
        /*00b4*/ 	.word	0x00019060


	//   ....[11]....
        /*00b8*/ 	.word	0x000190e0


	//   ....[12]....
        /*00bc*/ 	.word	0x00019140


	//   ....[13]....
        /*00c0*/ 	.word	0x000191a0


	//   ....[14]....
        /*00c4*/ 	.word	0x00019200


	//   ....[15]....
        /*00c8*/ 	.word	0x00019690


	//   ....[16]....
        /*00cc*/ 	.word	0x000196f0


	//   ....[17]....
        /*00d0*/ 	.word	0x00019750


	//   ....[18]....
        /*00d4*/ 	.word	0x000197b0


	//   ....[19]....
        /*00d8*/ 	.word	0x00019820


	//----- nvinfo : EIATTR_EXIT_INSTR_OFFSETS
	.align		4
.L_754:
        /*00dc*/ 	.byte	0x04, 0x1c
        /*00de*/ 	.short	(.L_756 - .L_755)


	//   ....[0]....
.L_755:
        /*00e0*/ 	.word	0x00000980


	//   ....[1]....
        /*00e4*/ 	.word	0x00019010


	//----- nvinfo : EIATTR_MAX_THREADS
	.align		4
.L_756:
        /*00e8*/ 	.byte	0x04, 0x05
        /*00ea*/ 	.short	(.L_758 - .L_757)
.L_757:
        /*00ec*/ 	.word	0x00000080
        /*00f0*/ 	.word	0x00000001
        /*00f4*/ 	.word	0x00000001


	//----- nvinfo : EIATTR_CRS_STACK_SIZE
	.align		4
.L_758:
        /*00f8*/ 	.byte	0x04, 0x1e
        /*00fa*/ 	.short	(.L_760 - .L_759)
.L_759:
        /*00fc*/ 	.word	0x00000000
.L_760:


//--------------------- .nv.info._ZN10layer_norm31ln_parallel_residual_fwd_kernelINS_13Kernel_traitsI13__nv_bfloat16S2_S2_S2_fjLj1024ELj1ELj4ELj1ELj16ENS_18Kernel_traits_baseILj1024ES2_S2_S2_S2_fjLj128EEEEELb1ELb1ELb1EEEvNS_9FwdParamsE --------------------------
	.section	.nv.info._ZN10layer_norm31ln_parallel_residual_fwd_kernelINS_13Kernel_traitsI13__nv_bfloat16S2_S2_S2_fjLj1024ELj1ELj4ELj1ELj16ENS_18Kernel_traits_baseILj1024ES2_S2_S2_S2_fjLj128EEEEELb1ELb1ELb1EEEvNS_9FwdParamsE,"",@"SHT_CUDA_INFO"
	.sectionflags	@""
	.align	4


	//----- nvinfo : EIATTR_CUDA_API_VERSION
	.align		4
        /*0000*/ 	.byte	0x04, 0x37
        /*0002*/ 	.short	(.L_762 - .L_761)
.L_761:
        /*0004*/ 	.word	0x00000082


	//----- nvinfo : EIATTR_SW2861232_WAR
	.align		4
.L_762:
        /*0008*/ 	.byte	0x01, 0x35
	.zero		2


	//----- nvinfo : EIATTR_PARAM_CBANK
	.align		4
        /*000c*/ 	.byte	0x04, 0x0a
        /*000e*/ 	.short	(.L_764 - .L_763)
	.align		4
.L_763:
        /*0010*/ 	.word	index@(.nv.constant0._ZN10layer_norm31ln_parallel_residual_fwd_kernelINS_13Kernel_traitsI13__nv_bfloat16S2_S2_S2_fjLj1024ELj1ELj4ELj1ELj16ENS_18Kernel_traits_baseILj1024ES2_S2_S2_S2_fjLj128EEEEELb1ELb1ELb1EEEvNS_9FwdParamsE)
        /*0014*/ 	.short	0x0160
        /*0016*/ 	.short	0x00e8


	//----- nvinfo : EIATTR_CBANK_PARAM_SIZE
	.align		4
.L_764:
        /*0018*/ 	.byte	0x03, 0x19
        /*001a*/ 	.short	0x00e8


	//----- nvinfo : EIATTR_KPARAM_INFO
	.align		4
        /*001c*/ 	.byte	0x04, 0x17
        /*001e*/ 	.short	(.L_766 - .L_765)
.L_765:
        /*0020*/ 	.word	0x00000000
        /*0024*/ 	.short	0x0000
        /*0026*/ 	.short	0x0000
        /*0028*/ 	.byte	0x00, 0xf0, 0xa1, 0x03


	//----- nvinfo : EIATTR_MAXREG_COUNT
	.align		4
.L_766:
        /*002c*/ 	.byte	0x03, 0x1b
        /*002e*/ 	.short	0x00ff


	//----- nvinfo : EIATTR_MERCURY_ISA_VERSION
	.align		4
        /*0030*/ 	.byte	0x03, 0x5f
        /*0032*/ 	.short	0x0000


	//----- nvinfo : EIATTR_COOP_GROUP_MASK_REGIDS
	.align		4
        /*0034*/ 	.byte	0x04, 0x29
        /*0036*/ 	.short	(.L_768 - .L_767)


	//   ....[0]....
.L_767:
        /*0038*/ 	.word	0xffffffff


	//   ....[1]....
        /*003c*/ 	.word	0xffffffff


	//   ....[2]....
        /*0040*/ 	.word	0xffffffff


	//   ....[3]....
        /*0044*/ 	.word	0xffffffff


	//   ....[4]....
        /*0048*/ 	.word	0xffffffff


	//   ....[5]....
        /*004c*/ 	.word	0xffffffff


	//   ....[6]....
        /*0050*/ 	.word	0xffffffff


	//   ....[7]....
        /*0054*/ 	.word	0xffffffff


	//   ....[8]....
        /*0058*/ 	.word	0xffffffff


	//   ....[9]....
        /*005c*/ 	.word	0xffffffff


	//   ....[10]....
        /*0060*/ 	.word	0xffffffff


	//   ....[11]....
        /*0064*/ 	.word	0xffffffff


	//   ....[12]....
        /*0068*/ 	.word	0xffffffff


	//   ....[13]....
        /*006c*/ 	.word	0xffffffff


	//   ....[14]....
        /*0070*/ 	.word	0xffffffff


	//   ....[15]....
        /*0074*/ 	.word	0xffffffff


	//   ....[16]....
        /*0078*/ 	.word	0xffffffff


	//   ....[17]....
        /*007c*/ 	.word	0xffffffff


	//   ....[18]....
        /*0080*/ 	.word	0xffffffff


	//   ....[19]....
        /*0084*/ 	.word	0xffffffff


	//----- nvinfo : EIATTR_COOP_GROUP_INSTR_OFFSETS
	.align		4
.L_768:
        /*0088*/ 	.byte	0x04, 0x28
        /*008a*/ 	.short	(.L_770 - .L_769)


	//   ....[0]....
.L_769:
        /*008c*/ 	.word	0x000179d0


	//   ....[1]....
        /*0090*/ 	.word	0x00017a00


	//   ....[2]....
        /*0094*/ 	.word	0x00017a20


	//   ....[3]....
        /*0098*/ 	.word	0x00017a40


	//   ....[4]....
        /*009c*/ 	.word	0x00017a60


	//   ....[5]....
        /*00a0*/ 	.word	0x00017e90


	//   ....[6]....
        /*00a4*/ 	.word	0x00017eb0


	//   ....[7]....
        /*00a8*/ 	.word	0x00017ed0


	//   ....[8]....
        /*00ac*/ 	.word	0x00017ef0


	//   ....[9]....
        /*00b0*/ 	.word	0x00017f10


	//   ....[10]....
        /*00b4*/ 	.word	0x00018a70


	//   ....[11]....
        /*00b8*/ 	.word	0x00018ae0


	//   ....[12]....
        /*00bc*/ 	.word	0x00018b40


	//   ....[13]....
        /*00c0*/ 	.word	0x00018ba0


	//   ....[14]....
        /*00c4*/ 	.word	0x00018c00


	//   ....[15]....
        /*00c8*/ 	.word	0x00019070


	//   ....[16]....
        /*00cc*/ 	.word	0x000190d0


	//   ....[17]....
        /*00d0*/ 	.word	0x00019130


	//   ....[18]....
        /*00d4*/ 	.word	0x00019190


	//   ....[19]....
        /*00d8*/ 	.word	0x000191f0


	//----- nvinfo : EIATTR_EXIT_INSTR_OFFSETS
	.align		4
.L_770:
        /*00dc*/ 	.byte	0x04, 0x1c
        /*00de*/ 	.short	(.L_772 - .L_771)


	//   ....[0]....
.L_771:
        /*00e0*/ 	.word	0x00000590


	//   ....[1]....
        /*00e4*/ 	.word	0x00018a20


	//----- nvinfo : EIATTR_MAX_THREADS
	.align		4
.L_772:
        /*00e8*/ 	.byte	0x04, 0x05
        /*00ea*/ 	.short	(.L_774 - .L_773)
.L_773:
        /*00ec*/ 	.word	0x00000080
        /*00f0*/ 	.word	0x00000001
        /*00f4*/ 	.word	0x00000001


	//----- nvinfo : EIATTR_CRS_STACK_SIZE
	.align		4
.L_774:
        /*00f8*/ 	.byte	0x04, 0x1e
        /*00fa*/ 	.short	(.L_776 - .L_775)
.L_775:
        /*00fc*/ 	.word	0x00000000
.L_776:


//--------------------- .nv.info._ZN10layer_norm31ln_parallel_residual_fwd_kernelINS_13Kernel_traitsI6__halfS2_S2_S2_fjLj1024ELj1ELj4ELj1ELj16ENS_18Kernel_traits_baseILj1024ES2_S2_S2_S2_fjLj128EEEEELb0ELb0ELb0EEEvNS_9FwdParamsE --------------------------
	.section	.nv.info._ZN10layer_norm31ln_parallel_residual_fwd_kernelINS_13Kernel_traitsI6__halfS2_S2_S2_fjLj1024ELj1ELj4ELj1ELj16ENS_18Kernel_traits_baseILj1024ES2_S2_S2_S2_fjLj128EEEEELb0ELb0ELb0EEEvNS_9FwdParamsE,"",@"SHT_CUDA_INFO"
	.sectionflags	@""
	.align	4


	//----- nvinfo : EIATTR_CUDA_API_VERSION
	.align		4
        /*0000*/ 	.byte	0x04, 0x37
        /*0002*/ 	.short	(.L_778 - .L_777)
.L_777:
        /*0004*/ 	.word	0x00000082


	//----- nvinfo : EIATTR_SW2861232_WAR
	.align		4
.L_778:
        /*0008*/ 	.byte	0x01, 0x35
	.zero		2


	//----- nvinfo : EIATTR_PARAM_CBANK
	.align		4
        /*000c*/ 	.byte	0x04, 0x0a
        /*000e*/ 	.short	(.L_780 - .L_779)
	.align		4
.L_779:
        /*0010*/ 	.word	index@(.nv.constant0._ZN10layer_norm31ln_parallel_residual_fwd_kernelINS_13Kernel_traitsI6__halfS2_S2_S2_fjLj1024ELj1ELj4ELj1ELj16ENS_18Kernel_traits_baseILj1024ES2_S2_S2_S2_fjLj128EEEEELb0ELb0ELb0EEEvNS_9FwdParamsE)
        /*0014*/ 	.short	0x0160
        /*0016*/ 	.short	0x00e8


	//----- nvinfo : EIATTR_CBANK_PARAM_SIZE
	.align		4
.L_780:
        /*0018*/ 	.byte	0x03, 0x19
        /*001a*/ 	.short	0x00e8


	//----- nvinfo : EIATTR_KPARAM_INFO
	.align		4
        /*001c*/ 	.byte	0x04, 0x17
        /*001e*/ 	.short	(.L_782 - .L_781)
.L_781:
        /*0020*/ 	.word	0x00000000
        /*0024*/ 	.short	0x0000
        /*0026*/ 	.short	0x0000
        /*0028*/ 	.byte	0x00, 0xf0, 0xa1, 0x03


	//----- nvinfo : EIATTR_MAXREG_COUNT
	.align		4
.L_782:
        /*002c*/ 	.byte	0x03, 0x1b
        /*002e*/ 	.short	0x00ff


	//----- nvinfo : EIATTR_MERCURY_ISA_VERSION
	.align		4
        /*0030*/ 	.byte	0x03, 0x5f
        /*0032*/ 	.short	0x0000


	//----- nvinfo : EIATTR_COOP_GROUP_MASK_REGIDS
	.align		4
        /*0034*/ 	.byte	0x04, 0x29
        /*0036*/ 	.short	(.L_784 - .L_783)


	//   ....[0]....
.L_783:
        /*0038*/ 	.word	0xffffffff


	//   ....[1]....
        /*003c*/ 	.word	0xffffffff


	//   ....[2]....
        /*0040*/ 	.word	0xffffffff


	//   ....[3]....
        /*0044*/ 	.word	0xffffffff


	//   ....[4]....
        /*0048*/ 	.word	0xffffffff


	//   ....[5]....
        /*004c*/ 	.word	0xffffffff


	//   ....[6]....
        /*0050*/ 	.word	0xffffffff


	//   ....[7]....
        /*0054*/ 	.word	0xffffffff


	//   ....[8]....
        /*0058*/ 	.word	0xffffffff


	//   ....[9]....
        /*005c*/ 	.word	0xffffffff


	//   ....[10]....
        /*0060*/ 	.word	0xffffffff


	//   ....[11]....
        /*0064*/ 	.word	0xffffffff


	//   ....[12]....
        /*0068*/ 	.word	0xffffffff


	//   ....[13]....
        /*006c*/ 	.word	0xffffffff


	//   ....[14]....
        /*0070*/ 	.word	0xffffffff


	//   ....[15]....
        /*0074*/ 	.word	0xffffffff


	//   ....[16]....
        /*0078*/ 	.word	0xffffffff


	//   ....[17]....
        /*007c*/ 	.word	0xffffffff


	//   ....[18]....
        /*0080*/ 	.word	0xffffffff


	//   ....[19]....
        /*0084*/ 	.word	0xffffffff


	//----- nvinfo : EIATTR_COOP_GROUP_INSTR_OFFSETS
	.align		4
.L_784:
        /*0088*/ 	.byte	0x04, 0x28
        /*008a*/ 	.short	(.L_786 - .L_785)


	//   ....[0]....
.L_785:
        /*008c*/ 	.word	0x00003860


	//   ....[1]....
        /*0090*/ 	.word	0x00003890


	//   ....[2]....
        /*0094*/ 	.word	0x000038b0


	//   ....[3]....
        /*0098*/ 	.word	0x000038d0


	//   ....[4]....
        /*009c*/ 	.word	0x000038f0


	//   ....[5]....
        /*00a0*/ 	.word	0x00003d30


	//   ....[6]....
        /*00a4*/ 	.word	0x00003d50


	//   ....[7]....
        /*00a8*/ 	.word	0x00003d70


	//   ....[8]....
        /*00ac*/ 	.word	0x00003d90


	//   ....[9]....
        /*00b0*/ 	.word	0x00003db0


	//   ....[10]....
        /*00b4*/ 	.word	0x00004ba0


	//   ....[11]....
        /*00b8*/ 	.word	0x00004c20


	//   ....[12]....
        /*00bc*/ 	.word	0x00004c80


	//   ....[13]....
        /*00c0*/ 	.word	0x00004ce0


	//   ....[14]....
        /*00c4*/ 	.word	0x00004d40


	//   ....[15]....
        /*00c8*/ 	.word	0x000051d0


	//   ....[16]....
        /*00cc*/ 	.word	0x00005230


	//   ....[17]....
        /*00d0*/ 	.word	0x00005290


	//   ....[18]....
        /*00d4*/ 	.word	0x000052f0


	//   ....[19]....
        /*00d8*/ 	.word	0x00005360


	//----- nvinfo : EIATTR_EXIT_INSTR_OFFSETS
	.align		4
.L_786:
        /*00dc*/ 	.byte	0x04, 0x1c
        /*00de*/ 	.short	(.L_788 - .L_787)


	//   ....[0]....
.L_787:
        /*00e0*/ 	.word	0x000007e0


	//   ....[1]....
        /*00e4*/ 	.word	0x00004b50


	//----- nvinfo : EIATTR_MAX_THREADS
	.align		4
.L_788:
        /*00e8*/ 	.byte	0x04, 0x05
        /*00ea*/ 	.short	(.L_790 - .L_789)
.L_789:
        /*00ec*/ 	.word	0x00000080
        /*00f0*/ 	.word	0x00000001
        /*00f4*/ 	.word	0x00000001


	//----- nvinfo : EIATTR_CRS_STACK_SIZE
	.align		4
.L_790:
        /*00f8*/ 	.byte	0x04, 0x1e
        /*00fa*/ 	.short	(.L_792 - .L_791)
.L_791:
        /*00fc*/ 	.word	0x00000000
.L_792:


//--------------------- .nv.info._ZN10layer_norm31ln_parallel_residual_fwd_kernelINS_13Kernel_traitsI6__halfS2_S2_S2_fjLj1024ELj1ELj4ELj1ELj16ENS_18Kernel_traits_baseILj1024ES2_S2_S2_S2_fjLj128EEEEELb0ELb0ELb1EEEvNS_9FwdParamsE --------------------------
	.section	.nv.info._ZN10layer_norm31ln_parallel_residual_fwd_kernelINS_13Kernel_traitsI6__halfS2_S2_S2_fjLj1024ELj1ELj4ELj1ELj16ENS_18Kernel_traits_baseILj1024ES2_S2_S2_S2_fjLj128EEEEELb0ELb0ELb1EEEvNS_9FwdParamsE,"",@"SHT_CUDA_INFO"
	.sectionflags	@""
	.align	4


	//----- nvinfo : EIATTR_CUDA_API_VERSION
	.align		4
        /*0000*/ 	.byte	0x04, 0x37
        /*0002*/ 	.short	(.L_794 - .L_793)
.L_793:
        /*0004*/ 	.word	0x00000082


	//----- nvinfo : EIATTR_SW2861232_WAR
	.align		4
.L_794:
        /*0008*/ 	.byte	0x01, 0x35
	.zero		2


	//----- nvinfo : EIATTR_PARAM_CBANK
	.align		4
        /*000c*/ 	.byte	0x04, 0x0a
        /*000e*/ 	.short	(.L_796 - .L_795)
	.align		4
.L_795:
        /*0010*/ 	.word	index@(.nv.constant0._ZN10layer_norm31ln_parallel_residual_fwd_kernelINS_13Kernel_traitsI6__halfS2_S2_S2_fjLj1024ELj1ELj4ELj1ELj16ENS_18Kernel_traits_baseILj1024ES2_S2_S2_S2_fjLj128EEEEELb0ELb0ELb1EEEvNS_9FwdParamsE)
        /*0014*/ 	.short	0x0160
        /*0016*/ 	.short	0x00e8


	//----- nvinfo : EIATTR_CBANK_PARAM_SIZE
	.align		4
.L_796:
        /*0018*/ 	.byte	0x03, 0x19
        /*001a*/ 	.short	0x00e8


	//----- nvinfo : EIATTR_KPARAM_INFO
	.align		4
        /*001c*/ 	.byte	0x04, 0x17
        /*001e*/ 	.short	(.L_798 - .L_797)
.L_797:
        /*0020*/ 	.word	0x00000000
        /*0024*/ 	.short	0x0000
        /*0026*/ 	.short	0x0000
        /*0028*/ 	.byte	0x00, 0xf0, 0xa1, 0x03


	//----- nvinfo : EIATTR_MAXREG_COUNT
	.align		4
.L_798:
        /*002c*/ 	.byte	0x03, 0x1b
        /*002e*/ 	.short	0x00ff


	//----- nvinfo : EIATTR_MERCURY_ISA_VERSION
	.align		4
        /*0030*/ 	.byte	0x03, 0x5f
        /*0032*/ 	.short	0x0000


	//----- nvinfo : EIATTR_COOP_GROUP_MASK_REGIDS
	.align		4
        /*0034*/ 	.byte	0x04, 0x29
        /*0036*/ 	.short	(.L_800 - .L_799)


	//   ....[0]....
.L_799:
        /*0038*/ 	.word	0xffffffff


	//   ....[1]....
        /*003c*/ 	.word	0xffffffff


	//   ....[2]....
        /*0040*/ 	.word	0xffffffff


	//   ....[3]....
        /*0044*/ 	.word	0xffffffff


	//   ....[4]....
        /*0048*/ 	.word	0xffffffff


	//   ....[5]....
        /*004c*/ 	.word	0xffffffff


	//   ....[6]....
        /*0050*/ 	.word	0xffffffff


	//   ....[7]....
        /*0054*/ 	.word	0xffffffff


	//   ....[8]....
        /*0058*/ 	.word	0xffffffff


	//   ....[9]....
        /*005c*/ 	.word	0xffffffff


	//   ....[10]....
        /*0060*/ 	.word	0xffffffff


	//   ....[11]....
        /*0064*/ 	.word	0xffffffff


	//   ....[12]....
        /*0068*/ 	.word	0xffffffff


	//   ....[13]....
        /*006c*/ 	.word	0xffffffff


	//   ....[14]....
        /*0070*/ 	.word	0xffffffff


	//   ....[15]....
        /*0074*/ 	.word	0xffffffff


	//   ....[16]....
        /*0078*/ 	.word	0xffffffff


	//   ....[17]....
        /*007c*/ 	.word	0xffffffff


	//   ....[18]....
        /*0080*/ 	.word	0xffffffff


	//   ....[19]....
        /*0084*/ 	.word	0xffffffff


	//----- nvinfo : EIATTR_COOP_GROUP_INSTR_OFFSETS
	.align		4
.L_800:
        /*0088*/ 	.byte	0x04, 0x28
        /*008a*/ 	.short	(.L_802 - .L_801)


	//   ....[0]....
.L_801:
        /*008c*/ 	.word	0x00002e70


	//   ....[1]....
        /*0090*/ 	.word	0x00002ea0


	//   ....[2]....
        /*0094*/ 	.word	0x00002ec0


	//   ....[3]....
        /*0098*/ 	.word	0x00002ee0


	//   ....[4]....
        /*009c*/ 	.word	0x00002f00


	//   ....[5]....
        /*00a0*/ 	.word	0x00003330


	//   ....[6]....
        /*00a4*/ 	.word	0x00003350


	//   ....[7]....
        /*00a8*/ 	.word	0x00003370


	//   ....[8]....
        /*00ac*/ 	.word	0x00003390


	//   ....[9]....
        /*00b0*/ 	.word	0x000033b0


	//   ....[10]....
        /*00b4*/ 	.word	0x00004450


	//   ....[11]....
        /*00b8*/ 	.word	0x000044c0


	//   ....[12]....
        /*00bc*/ 	.word	0x00004520


	//   ....[13]....
        /*00c0*/ 	.word	0x00004580


	//   ....[14]....
        /*00c4*/ 	.word	0x000045e0


	//   ....[15]....
        /*00c8*/ 	.word	0x00004a50


	//   ....[16]....
        /*00cc*/ 	.word	0x00004ab0


	//   ....[17]....
        /*00d0*/ 	.word	0x00004b10


	//   ....[18]....
        /*00d4*/ 	.word	0x00004b70


	//   ....[19]....
        /*00d8*/ 	.word	0x00004bd0


	//----- nvinfo : EIATTR_EXIT_INSTR_OFFSETS
	.align		4
.L_802:
        /*00dc*/ 	.byte	0x04, 0x1c
        /*00de*/ 	.short	(.L_804 - .L_803)


	//   ....[0]....
.L_803:
        /*00e0*/ 	.word	0x000001f0


	//   ....[1]....
        /*00e4*/ 	.word	0x00004400


	//----- nvinfo : EIATTR_MAX_THREADS
	.align		4
.L_804:
        /*00e8*/ 	.byte	0x04, 0x05
        /*00ea*/ 	.short	(.L_806 - .L_805)
.L_805:
        /*00ec*/ 	.word	0x00000080
        /*00f0*/ 	.word	0x00000001
        /*00f4*/ 	.word	0x00000001


	//----- nvinfo : EIATTR_CRS_STACK_SIZE
	.align		4
.L_806:
        /*00f8*/ 	.byte	0x04, 0x1e
        /*00fa*/ 	.short	(.L_808 - .L_807)
.L_807:
        /*00fc*/ 	.word	0x00000000
.L_808:


//--------------------- .nv.info._ZN10layer_norm31ln_parallel_residual_fwd_kernelINS_13Kernel_traitsI6__halfS2_S2_S2_fjLj1024ELj1ELj4ELj1ELj16ENS_18Kernel_traits_baseILj1024ES2_S2_S2_S2_fjLj128EEEEELb0ELb1ELb0EEEvNS_9FwdParamsE --------------------------
	.section	.nv.info._ZN10layer_norm31ln_parallel_residual_fwd_kernelINS_13Kernel_traitsI6__halfS2_S2_S2_fjLj1024ELj1ELj4ELj1ELj16ENS_18Kernel_traits_baseILj1024ES2_S2_S2_S2_fjLj128EEEEELb0ELb1ELb0EEEvNS_9FwdParamsE,"",@"SHT_CUDA_INFO"
	.sectionflags	@""
	.align	4


	//----- nvinfo : EIATTR_CUDA_API_VERSION
	.align		4
        /*0000*/ 	.byte	0x04, 0x37
        /*0002*/ 	.short	(.L_810 - .L_809)
.L_809:
        /*0004*/ 	.word	0x00000082


	//----- nvinfo : EIATTR_SW2861232_WAR
	.align		4
.L_810:
        /*0008*/ 	.byte	0x01, 0x35
	.zero		2


	//----- nvinfo : EIATTR_PARAM_CBANK
	.align		4
        /*000c*/ 	.byte	0x04, 0x0a
        /*000e*/ 	.short	(.L_812 - .L_811)
	.align		4
.L_811:
        /*0010*/ 	.word	index@(.nv.constant0._ZN10layer_norm31ln_parallel_residual_fwd_kernelINS_13Kernel_traitsI6__halfS2_S2_S2_fjLj1024ELj1ELj4ELj1ELj16ENS_18Kernel_traits_baseILj1024ES2_S2_S2_S2_fjLj128EEEEELb0ELb1ELb0EEEvNS_9FwdParamsE)
        /*0014*/ 	.short	0x0160
        /*0016*/ 	.short	0x00e8


	//----- nvinfo : EIATTR_CBANK_PARAM_SIZE
	.align		4
.L_812:
        /*0018*/ 	.byte	0x03, 0x19
        /*001a*/ 	.short	0x00e8


	//----- nvinfo : EIATTR_KPARAM_INFO
	.align		4
        /*001c*/ 	.byte	0x04, 0x17
        /*001e*/ 	.short	(.L_814 - .L_813)
.L_813:
        /*0020*/ 	.word	0x00000000
        /*0024*/ 	.short	0x0000
        /*0026*/ 	.short	0x0000
        /*0028*/ 	.byte	0x00, 0xf0, 0xa1, 0x03


	//----- nvinfo : EIATTR_MAXREG_COUNT
	.align		4
.L_814:
        /*002c*/ 	.byte	0x03, 0x1b
        /*002e*/ 	.short	0x00ff


	//----- nvinfo : EIATTR_MERCURY_ISA_VERSION
	.align		4
        /*0030*/ 	.byte	0x03, 0x5f
        /*0032*/ 	.short	0x0000


	//----- nvinfo : EIATTR_COOP_GROUP_MASK_REGIDS
	.align		4
        /*0034*/ 	.byte	0x04, 0x29
        /*0036*/ 	.short	(.L_816 - .L_815)


	//   ....[0]....
.L_815:
        /*0038*/ 	.word	0xffffffff


	//   ....[1]....
        /*003c*/ 	.word	0xffffffff


	//   ....[2]....
        /*0040*/ 	.word	0xffffffff


	//   ....[3]....
        /*0044*/ 	.word	0xffffffff


	//   ....[4]....
        /*0048*/ 	.word	0xffffffff


	//   ....[5]....
        /*004c*/ 	.word	0xffffffff


	//   ....[6]....
        /*0050*/ 	.word	0xffffffff


	//   ....[7]....
        /*0054*/ 	.word	0xffffffff


	//   ....[8]....
        /*0058*/ 	.word	0xffffffff


	//   ....[9]....
        /*005c*/ 	.word	0xffffffff


	//   ....[10]....
        /*0060*/ 	.word	0xffffffff


	//   ....[11]....
        /*0064*/ 	.word	0xffffffff


	//   ....[12]....
        /*0068*/ 	.word	0xffffffff


	//   ....[13]....
        /*006c*/ 	.word	0xffffffff


	//   ....[14]....
        /*0070*/ 	.word	0xffffffff


	//   ....[15]....
        /*0074*/ 	.word	0xffffffff


	//   ....[16]....
        /*0078*/ 	.word	0xffffffff


	//   ....[17]....
        /*007c*/ 	.word	0xffffffff


	//   ....[18]....
        /*0080*/ 	.word	0xffffffff


	//   ....[19]....
        /*0084*/ 	.word	0xffffffff


	//----- nvinfo : EIATTR_COOP_GROUP_INSTR_OFFSETS
	.align		4
.L_816:
        /*0088*/ 	.byte	0x04, 0x28
        /*008a*/ 	.short	(.L_818 - .L_817)


	//   ....[0]....
.L_817:
        /*008c*/ 	.word	0x00003160


	//   ....[1]....
        /*0090*/ 	.word	0x00003190


	//   ....[2]....
        /*0094*/ 	.word	0x000031b0


	//   ....[3]....
        /*0098*/ 	.word	0x000031d0


	//   ....[4]....
        /*009c*/ 	.word	0x000031f0


	//   ....[5]....
        /*00a0*/ 	.word	0x00003630


	//   ....[6]....
        /*00a4*/ 	.word	0x00003650


	//   ....[7]....
        /*00a8*/ 	.word	0x00003670


	//   ....[8]....
        /*00ac*/ 	.word	0x00003690


	//   ....[9]....
        /*00b0*/ 	.word	0x000036b0


	//   ....[10]....
        /*00b4*/ 	.word	0x00004120


	//   ....[11]....
        /*00b8*/ 	.word	0x00004190


	//   ....[12]....
        /*00bc*/ 	.word	0x000041f0


	//   ....[13]....
        /*00c0*/ 	.word	0x00004250


	//   ....[14]....
        /*00c4*/ 	.word	0x000042b0


	//   ....[15]....
        /*00c8*/ 	.word	0x00004740


	//   ....[16]....
        /*00cc*/ 	.word	0x000047a0


	//   ....[17]....
        /*00d0*/ 	.word	0x00004800


	//   ....[18]....
        /*00d4*/ 	.word	0x00004860


	//   ....[19]....
        /*00d8*/ 	.word	0x000048d0


	//----- nvinfo : EIATTR_EXIT_INSTR_OFFSETS
	.align		4
.L_818:
        /*00dc*/ 	.byte	0x04, 0x1c
        /*00de*/ 	.short	(.L_820 - .L_819)


	//   ....[0]....
.L_819:
        /*00e0*/ 	.word	0x000004e0


	//   ....[1]....
        /*00e4*/ 	.word	0x000040d0


	//----- nvinfo : EIATTR_MAX_THREADS
	.align		4
.L_820:
        /*00e8*/ 	.byte	0x04, 0x05
        /*00ea*/ 	.short	(.L_822 - .L_821)
.L_821:
        /*00ec*/ 	.word	0x00000080
        /*00f0*/ 	.word	0x00000001
        /*00f4*/ 	.word	0x00000001


	//----- nvinfo : EIATTR_CRS_STACK_SIZE
	.align		4
.L_822:
        /*00f8*/ 	.byte	0x04, 0x1e
        /*00fa*/ 	.short	(.L_824 - .L_823)
.L_823:
        /*00fc*/ 	.word	0x00000000
.L_824:


//--------------------- .nv.info._ZN10layer_norm31ln_parallel_residual_fwd_kernelINS_13Kernel_traitsI6__halfS2_S2_S2_fjLj1024ELj1ELj4ELj1ELj16ENS_18Kernel_traits_baseILj1024ES2_S2_S2_S2_fjLj128EEEEELb0ELb1ELb1EEEvNS_9FwdParamsE --------------------------
	.section	.nv.info._ZN10layer_norm31ln_parallel_residual_fwd_kernelINS_13Kernel_traitsI6__halfS2_S2_S2_fjLj1024ELj1ELj4ELj1ELj16ENS_18Kernel_traits_baseILj1024ES2_S2_S2_S2_fjLj128EEEEELb0ELb1ELb1EEEvNS_9FwdParamsE,"",@"SHT_CUDA_INFO"
	.sectionflags	@""
	.align	4


	//----- nvinfo : EIATTR_CUDA_API_VERSION
	.align		4
        /*0000*/ 	.byte	0x04, 0x37
        /*0002*/ 	.short	(.L_826 - .L_825)
.L_825:
        /*0004*/ 	.word	0x00000082


	//----- nvinfo : EIATTR_SW2861232_WAR
	.align		4
.L_826:
        /*0008*/ 	.byte	0x01, 0x35
	.zero		2


	//----- nvinfo : EIATTR_PARAM_CBANK
	.align		4
        /*000c*/ 	.byte	0x04, 0x0a
        /*000e*/ 	.short	(.L_828 - .L_827)
	.align		4
.L_827:
        /*0010*/ 	.word	index@(.nv.constant0._ZN10layer_norm31ln_parallel_residual_fwd_kernelINS_13Kernel_traitsI6__halfS2_S2_S2_fjLj1024ELj1ELj4ELj1ELj16ENS_18Kernel_traits_baseILj1024ES2_S2_S2_S2_fjLj128EEEEELb0ELb1ELb1EEEvNS_9FwdParamsE)
        /*0014*/ 	.short	0x0160
        /*0016*/ 	.short	0x00e8


	//----- nvinfo : EIATTR_CBANK_PARAM_SIZE
	.align		4
.L_828:
        /*0018*/ 	.byte	0x03, 0x19
        /*001a*/ 	.short	0x00e8


	//----- nvinfo : EIATTR_KPARAM_INFO
	.align		4
        /*001c*/ 	.byte	0x04, 0x17
        /*001e*/ 	.short	(.L_830 - .L_829)
.L_829:
        /*0020*/ 	.word	0x00000000
        /*0024*/ 	.short	0x0000
        /*0026*/ 	.short	0x0000
        /*0028*/ 	.byte	0x00, 0xf0, 0xa1, 0x03


	//----- nvinfo : EIATTR_MAXREG_COUNT
	.align		4
.L_830:
        /*002c*/ 	.byte	0x03, 0x1b
        /*002e*/ 	.short	0x00ff


	//----- nvinfo : EIATTR_MERCURY_ISA_VERSION
	.align		4
        /*0030*/ 	.byte	0x03, 0x5f
        /*0032*/ 	.short	0x0000


	//----- nvinfo : EIATTR_COOP_GROUP_MASK_REGIDS
	.align		4
        /*0034*/ 	.byte	0x04, 0x29
        /*0036*/ 	.short	(.L_832 - .L_831)


	//   ....[0]....
.L_831:
        /*0038*/ 	.word	0xffffffff


	//   ....[1]....
        /*003c*/ 	.word	0xffffffff


	//   ....[2]....
        /*0040*/ 	.word	0xffffffff


	//   ....[3]....
        /*0044*/ 	.word	0xffffffff


	//   ....[4]....
        /*0048*/ 	.word	0xffffffff


	//   ....[5]....
        /*004c*/ 	.word	0xffffffff


	//   ....[6]....
        /*0050*/ 	.word	0xffffffff


	//   ....[7]....
        /*0054*/ 	.word	0xffffffff


	//   ....[8]....
        /*0058*/ 	.word	0xffffffff


	//   ....[9]....
        /*005c*/ 	.word	0xffffffff


	//   ....[10]....
        /*0060*/ 	.word	0xffffffff


	//   ....[11]....
        /*0064*/ 	.word	0xffffffff


	//   ....[12]....
        /*0068*/ 	.word	0xffffffff


	//   ....[13]....
        /*006c*/ 	.word	0xffffffff


	//   ....[14]....
        /*0070*/ 	.word	0xffffffff


	//   ....[15]....
        /*0074*/ 	.word	0xffffffff


	//   ....[16]....
        /*0078*/ 	.word	0xffffffff


	//   ....[17]....
        /*007c*/ 	.word	0xffffffff


	//   ....[18]....
        /*0080*/ 	.word	0xffffffff


	//   ....[19]....
        /*0084*/ 	.word	0xffffffff


	//----- nvinfo : EIATTR_COOP_GROUP_INSTR_OFFSETS
	.align		4
.L_832:
        /*0088*/ 	.byte	0x04, 0x28
        /*008a*/ 	.short	(.L_834 - .L_833)


	//   ....[0]....
.L_833:
        /*008c*/ 	.word	0x00002c20


	//   ....[1]....
        /*0090*/ 	.word	0x00002c50


	//   ....[2]....
        /*0094*/ 	.word	0x00002c70


	//   ....[3]....
        /*0098*/ 	.word	0x00002c90


	//   ....[4]....
        /*009c*/ 	.word	0x00002cb0


	//   ....[5]....
        /*00a0*/ 	.word	0x000030e0


	//   ....[6]....
        /*00a4*/ 	.word	0x00003100


	//   ....[7]....
        /*00a8*/ 	.word	0x00003120


	//   ....[8]....
        /*00ac*/ 	.word	0x00003140


	//   ....[9]....
        /*00b0*/ 	.word	0x00003160


	//   ....[10]....
        /*00b4*/ 	.word	0x00003aa0


	//   ....[11]....
        /*00b8*/ 	.word	0x00003b10


	//   ....[12]....
        /*00bc*/ 	.word	0x00003b70


	//   ....[13]....
        /*00c0*/ 	.word	0x00003bd0


	//   ....[14]....
        /*00c4*/ 	.word	0x00003c30


	//   ....[15]....
        /*00c8*/ 	.word	0x000040a0


	//   ....[16]....
        /*00cc*/ 	.word	0x00004100


	//   ....[17]....
        /*00d0*/ 	.word	0x00004160


	//   ....[18]....
        /*00d4*/ 	.word	0x000041c0


	//   ....[19]....
        /*00d8*/ 	.word	0x00004220


	//----- nvinfo : EIATTR_EXIT_INSTR_OFFSETS
	.align		4
.L_834:
        /*00dc*/ 	.byte	0x04, 0x1c
        /*00de*/ 	.short	(.L_836 - .L_835)


	//   ....[0]....
.L_835:
        /*00e0*/ 	.word	0x00000130


	//   ....[1]....
        /*00e4*/ 	.word	0x00003a50


	//----- nvinfo : EIATTR_MAX_THREADS
	.align		4
.L_836:
        /*00e8*/ 	.byte	0x04, 0x05
        /*00ea*/ 	.short	(.L_838 - .L_837)
.L_837:
        /*00ec*/ 	.word	0x00000080
        /*00f0*/ 	.word	0x00000001
        /*00f4*/ 	.word	0x00000001


	//----- nvinfo : EIATTR_CRS_STACK_SIZE
	.align		4
.L_838:
        /*00f8*/ 	.byte	0x04, 0x1e
        /*00fa*/ 	.short	(.L_840 - .L_839)
.L_839:
        /*00fc*/ 	.word	0x00000000
.L_840:


//--------------------- .nv.info._ZN10layer_norm31ln_parallel_residual_fwd_kernelINS_13Kernel_traitsI6__halfS2_S2_S2_fjLj1024ELj1ELj4ELj1ELj16ENS_18Kernel_traits_baseILj1024ES2_S2_S2_S2_fjLj128EEEEELb1ELb0ELb0EEEvNS_9FwdParamsE --------------------------
	.section	.nv.info._ZN10layer_norm31ln_parallel_residual_fwd_kernelINS_13Kernel_traitsI6__halfS2_S2_S2_fjLj1024ELj1ELj4ELj1ELj16ENS_18Kernel_traits_baseILj1024ES2_S2_S2_S2_fjLj128EEEEELb1ELb0ELb0EEEvNS_9FwdParamsE,"",@"SHT_CUDA_INFO"
	.sectionflags	@""
	.align	4


	//----- nvinfo : EIATTR_CUDA_API_VERSION
	.align		4
        /*0000*/ 	.byte	0x04, 0x37
        /*0002*/ 	.short	(.L_842 - .L_841)
.L_841:
        /*0004*/ 	.word	0x00000082


	//----- nvinfo : EIATTR_SW2861232_WAR
	.align		4
.L_842:
        /*0008*/ 	.byte	0x01, 0x35
	.zero		2


	//----- nvinfo : EIATTR_PARAM_CBANK
	.align		4
        /*000c*/ 	.byte	0x04, 0x0a
        /*000e*/ 	.short	(.L_844 - .L_843)
	.align		4
.L_843:
        /*0010*/ 	.word	index@(.nv.constant0._ZN10layer_norm31ln_parallel_residual_fwd_kernelINS_13Kernel_traitsI6__halfS2_S2_S2_fjLj1024ELj1ELj4ELj1ELj16ENS_18Kernel_traits_baseILj1024ES2_S2_S2_S2_fjLj128EEEEELb1ELb0ELb0EEEvNS_9FwdParamsE)
        /*0014*/ 	.short	0x0160
        /*0016*/ 	.short	0x00e8


	//----- nvinfo : EIATTR_CBANK_PARAM_SIZE
	.align		4
.L_844:
        /*0018*/ 	.byte	0x03, 0x19
        /*001a*/ 	.short	0x00e8


	//----- nvinfo : EIATTR_KPARAM_INFO
	.align		4
        /*001c*/ 	.byte	0x04, 0x17
        /*001e*/ 	.short	(.L_846 - .L_845)
.L_845:
        /*0020*/ 	.word	0x00000000
        /*0024*/ 	.short	0x0000
        /*0026*/ 	.short	0x0000
        /*0028*/ 	.byte	0x00, 0xf0, 0xa1, 0x03


	//----- nvinfo : EIATTR_MAXREG_COUNT
	.align		4
.L_846:
        /*002c*/ 	.byte	0x03, 0x1b
        /*002e*/ 	.short	0x00ff


	//----- nvinfo : EIATTR_MERCURY_ISA_VERSION
	.align		4
        /*0030*/ 	.byte	0x03, 0x5f
        /*0032*/ 	.short	0x0000


	//----- nvinfo : EIATTR_COOP_GROUP_MASK_REGIDS
	.align		4
        /*0034*/ 	.byte	0x04, 0x29
        /*0036*/ 	.short	(.L_848 - .L_847)


	//   ....[0]....
.L_847:
        /*0038*/ 	.word	0xffffffff


	//   ....[1]....
        /*003c*/ 	.word	0xffffffff


	//   ....[2]....
        /*0040*/ 	.word	0xffffffff


	//   ....[3]....
        /*0044*/ 	.word	0xffffffff


	//   ....[4]....
        /*0048*/ 	.word	0xffffffff


	//   ....[5]....
        /*004c*/ 	.word	0xffffffff


	//   ....[6]....
        /*0050*/ 	.word	0xffffffff


	//   ....[7]....
        /*0054*/ 	.word	0xffffffff


	//   ....[8]....
        /*0058*/ 	.word	0xffffffff


	//   ....[9]....
        /*005c*/ 	.word	0xffffffff


	//   ....[10]....
        /*0060*/ 	.word	0xffffffff


	//   ....[11]....
        /*0064*/ 	.word	0xffffffff


	//   ....[12]....
        /*0068*/ 	.word	0xffffffff


	//   ....[13]....
        /*006c*/ 	.word	0xffffffff


	//   ....[14]....
        /*0070*/ 	.word	0xffffffff


	//   ....[15]....
        /*0074*/ 	.word	0xffffffff


	//   ....[16]....
        /*0078*/ 	.word	0xffffffff


	//   ....[17]....
        /*007c*/ 	.word	0xffffffff


	//   ....[18]....
        /*0080*/ 	.word	0xffffffff


	//   ....[19]....
        /*0084*/ 	.word	0xffffffff


	//----- nvinfo : EIATTR_COOP_GROUP_INSTR_OFFSETS
	.align		4
.L_848:
        /*0088*/ 	.byte	0x04, 0x28
        /*008a*/ 	.short	(.L_850 - .L_849)


	//   ....[0]....
.L_849:
        /*008c*/ 	.word	0x00018360


	//   ....[1]....
        /*0090*/ 	.word	0x00018390


	//   ....[2]....
        /*0094*/ 	.word	0x000183c0


	//   ....[3]....
        /*0098*/ 	.word	0x000183e0


	//   ....[4]....
        /*009c*/ 	.word	0x00018400


	//   ....[5]....
        /*00a0*/ 	.word	0x00018840


	//   ....[6]....
        /*00a4*/ 	.word	0x00018860


	//   ....[7]....
        /*00a8*/ 	.word	0x00018880


	//   ....[8]....
        /*00ac*/ 	.word	0x000188a0


	//   ....[9]....
        /*00b0*/ 	.word	0x000188c0


	//   ....[10]....
        /*00b4*/ 	.word	0x000196e0


	//   ....[11]....
        /*00b8*/ 	.word	0x00019760


	//   ....[12]....
        /*00bc*/ 	.word	0x000197c0


	//   ....[13]....
        /*00c0*/ 	.word	0x00019820


	//   ....[14]....
        /*00c4*/ 	.word	0x00019880


	//   ....[15]....
        /*00c8*/ 	.word	0x00019d20


	//   ....[16]....
        /*00cc*/ 	.word	0x00019d80


	//   ....[17]....
        /*00d0*/ 	.word	0x00019de0


	//   ....[18]....
        /*00d4*/ 	.word	0x00019e40


	//   ....[19]....
        /*00d8*/ 	.word	0x00019eb0


	//----- nvinfo : EIATTR_EXIT_INSTR_OFFSETS
	.align		4
.L_850:
        /*00dc*/ 	.byte	0x04, 0x1c
        /*00de*/ 	.short	(.L_852 - .L_851)


	//   ....[0]....
.L_851:
        /*00e0*/ 	.word	0x00000c80


	//   ....[1]....
        /*00e4*/ 	.word	0x00019690


	//----- nvinfo : EIATTR_MAX_THREADS
	.align		4
.L_852:
        /*00e8*/ 	.byte	0x04, 0x05
        /*00ea*/ 	.short	(.L_854 - .L_853)
.L_853:
        /*00ec*/ 	.word	0x00000080
        /*00f0*/ 	.word	0x00000001
        /*00f4*/ 	.word	0x00000001


	//----- nvinfo : EIATTR_CRS_STACK_SIZE
	.align		4
.L_854:
        /*00f8*/ 	.byte	0x04, 0x1e
        /*00fa*/ 	.short	(.L_856 - .L_855)
.L_855:
        /*00fc*/ 	.word	0x00000000
.L_856:


//--------------------- .nv.info._ZN10layer_norm31ln_parallel_residual_fwd_kernelINS_13Kernel_traitsI6__halfS2_S2_S2_fjLj1024ELj1ELj4ELj1ELj16ENS_18Kernel_traits_baseILj1024ES2_S2_S2_S2_fjLj128EEEEELb1ELb0ELb1EEEvNS_9FwdParamsE --------------------------
	.section	.nv.info._ZN10layer_norm31ln_parallel_residual_fwd_kernelINS_13Kernel_traitsI6__halfS2_S2_S2_fjLj1024ELj1ELj4ELj1ELj16ENS_18Kernel_traits_baseILj1024ES2_S2_S2_S2_fjLj128EEEEELb1ELb0ELb1EEEvNS_9FwdParamsE,"",@"SHT_CUDA_INFO"
	.sectionflags	@""
	.align	4


	//----- nvinfo : EIATTR_CUDA_API_VERSION
	.align		4
        /*0000*/ 	.byte	0x04, 0x37
        /*0002*/ 	.short	(.L_858 - .L_857)
.L_857:
        /*0004*/ 	.word	0x00000082


	//----- nvinfo : EIATTR_SW2861232_WAR
	.align		4
.L_858:
        /*0008*/ 	.byte	0x01, 0x35
	.zero		2


	//----- nvinfo : EIATTR_PARAM_CBANK
	.align		4
        /*000c*/ 	.byte	0x04, 0x0a
        /*000e*/ 	.short	(.L_860 - .L_859)
	.align		4
.L_859:
        /*0010*/ 	.word	index@(.nv.constant0._ZN10layer_norm31ln_parallel_residual_fwd_kernelINS_13Kernel_traitsI6__halfS2_S2_S2_fjLj1024ELj1ELj4ELj1ELj16ENS_18Kernel_traits_baseILj1024ES2_S2_S2_S2_fjLj128EEEEELb1ELb0ELb1EEEvNS_9FwdParamsE)
        /*0014*/ 	.short	0x0160
        /*0016*/ 	.short	0x00e8


	//----- nvinfo : EIATTR_CBANK_PARAM_SIZE
	.align		4
.L_860:
        /*0018*/ 	.byte	0x03, 0x19
        /*001a*/ 	.short	0x00e8


	//----- nvinfo : EIATTR_KPARAM_INFO
	.align		4
        /*001c*/ 	.byte	0x04, 0x17
        /*001e*/ 	.short	(.L_862 - .L_861)
.L_861:
        /*0020*/ 	.word	0x00000000
        /*0024*/ 	.short	0x0000
        /*0026*/ 	.short	0x0000
        /*0028*/ 	.byte	0x00, 0xf0, 0xa1, 0x03


	//----- nvinfo : EIATTR_MAXREG_COUNT
	.align		4
.L_862:
        /*002c*/ 	.byte	0x03, 0x1b
        /*002e*/ 	.short	0x00ff


	//----- nvinfo : EIATTR_MERCURY_ISA_VERSION
	.align		4
        /*0030*/ 	.byte	0x03, 0x5f
        /*0032*/ 	.short	0x0000


	//----- nvinfo : EIATTR_COOP_GROUP_MASK_REGIDS
	.align		4
        /*0034*/ 	.byte	0x04, 0x29
        /*0036*/ 	.short	(.L_864 - .L_863)


	//   ....[0]....
.L_863:
        /*0038*/ 	.word	0xffffffff


	//   ....[1]....
        /*003c*/ 	.word	0xffffffff


	//   ....[2]....
        /*0040*/ 	.word	0xffffffff


	//   ....[3]....
        /*0044*/ 	.word	0xffffffff


	//   ....[4]....
        /*0048*/ 	.word	0xffffffff


	//   ....[5]....
        /*004c*/ 	.word	0xffffffff


	//   ....[6]....
        /*0050*/ 	.word	0xffffffff


	//   ....[7]....
        /*0054*/ 	.word	0xffffffff


	//   ....[8]....
        /*0058*/ 	.word	0xffffffff


	//   ....[9]....
        /*005c*/ 	.word	0xffffffff


	//   ....[10]....
        /*0060*/ 	.word	0xffffffff


	//   ....[11]....
        /*0064*/ 	.word	0xffffffff


	//   ....[12]....
        /*0068*/ 	.word	0xffffffff


	//   ....[13]....
        /*006c*/ 	.word	0xffffffff


	//   ....[14]....
        /*0070*/ 	.word	0xffffffff


	//   ....[15]....
        /*0074*/ 	.word	0xffffffff


	//   ....[16]....
        /*0078*/ 	.word	0xffffffff


	//   ....[17]....
        /*007c*/ 	.word	0xffffffff


	//   ....[18]....
        /*0080*/ 	.word	0xffffffff


	//   ....[19]....
        /*0084*/ 	.word	0xffffffff


	//----- nvinfo : EIATTR_COOP_GROUP_INSTR_OFFSETS
	.align		4
.L_864:
        /*0088*/ 	.byte	0x04, 0x28
        /*008a*/ 	.short	(.L_866 - .L_865)


	//   ....[0]....
.L_865:
        /*008c*/ 	.word	0x00017970


	//   ....[1]....
        /*0090*/ 	.word	0x000179a0


	//   ....[2]....
        /*0094*/ 	.word	0x000179c0


	//   ....[3]....
        /*0098*/ 	.word	0x000179e0


	//   ....[4]....
        /*009c*/ 	.word	0x00017a00


	//   ....[5]....
        /*00a0*/ 	.word	0x00017e30


	//   ....[6]....
        /*00a4*/ 	.word	0x00017e50


	//   ....[7]....
        /*00a8*/ 	.word	0x00017e70


	//   ....[8]....
        /*00ac*/ 	.word	0x00017e90


	//   ....[9]....
        /*00b0*/ 	.word	0x00017eb0


	//   ....[10]....
        /*00b4*/ 	.word	0x00018ff0


	//   ....[11]....
        /*00b8*/ 	.word	0x00019060


	//   ....[12]....
        /*00bc*/ 	.word	0x000190c0


	//   ....[13]....
        /*00c0*/ 	.word	0x00019120


	//   ....[14]....
        /*00c4*/ 	.word	0x00019180


	//   ....[15]....
        /*00c8*/ 	.word	0x000195f0


	//   ....[16]....
        /*00cc*/ 	.word	0x00019650


	//   ....[17]....
        /*00d0*/ 	.word	0x000196b0


	//   ....[18]....
        /*00d4*/ 	.word	0x00019710


	//   ....[19]....
        /*00d8*/ 	.word	0x00019770


	//----- nvinfo : EIATTR_EXIT_INSTR_OFFSETS
	.align		4
.L_866:
        /*00dc*/ 	.byte	0x04, 0x1c
        /*00de*/ 	.short	(.L_868 - .L_867)


	//   ....[0]....
.L_867:
        /*00e0*/ 	.word	0x00000260


	//   ....[1]....
        /*00e4*/ 	.word	0x00018fa0


	//----- nvinfo : EIATTR_MAX_THREADS
	.align		4
.L_868:
        /*00e8*/ 	.byte	0x04, 0x05
        /*00ea*/ 	.short	(.L_870 - .L_869)
.L_869:
        /*00ec*/ 	.word	0x00000080
        /*00f0*/ 	.word	0x00000001
        /*00f4*/ 	.word	0x00000001


	//----- nvinfo : EIATTR_CRS_STACK_SIZE
	.align		4
.L_870:
        /*00f8*/ 	.byte	0x04, 0x1e
        /*00fa*/ 	.short	(.L_872 - .L_871)
.L_871:
        /*00fc*/ 	.word	0x00000000
.L_872:


//--------------------- .nv.info._ZN10layer_norm31ln_parallel_residual_fwd_kernelINS_13Kernel_traitsI6__halfS2_S2_S2_fjLj1024ELj1ELj4ELj1ELj16ENS_18Kernel_traits_baseILj1024ES2_S2_S2_S2_fjLj128EEEEELb1ELb1ELb0EEEvNS_9FwdParamsE --------------------------
	.section	.nv.info._ZN10layer_norm31ln_parallel_residual_fwd_kernelINS_13Kernel_traitsI6__halfS2_S2_S2_fjLj1024ELj1ELj4ELj1ELj16ENS_18Kernel_traits_baseILj1024ES2_S2_S2_S2_fjLj128EEEEELb1ELb1ELb0EEEvNS_9FwdParamsE,"",@"SHT_CUDA_INFO"
	.sectionflags	@""
	.align	4


	//----- nvinfo : EIATTR_CUDA_API_VERSION
	.align		4
        /*0000*/ 	.byte	0x04, 0x37
        /*0002*/ 	.short	(.L_874 - .L_873)
.L_873:
        /*0004*/ 	.word	0x00000082


	//----- nvinfo : EIATTR_SW2861232_WAR
	.align		4
.L_874:
        /*0008*/ 	.byte	0x01, 0x35
	.zero		2


	//----- nvinfo : EIATTR_PARAM_CBANK
	.align		4
        /*000c*/ 	.byte	0x04, 0x0a
        /*000e*/ 	.short	(.L_876 - .L_875)
	.align		4
.L_875:
        /*0010*/ 	.word	index@(.nv.constant0._ZN10layer_norm31ln_parallel_residual_fwd_kernelINS_13Kernel_traitsI6__halfS2_S2_S2_fjLj1024ELj1ELj4ELj1ELj16ENS_18Kernel_traits_baseILj1024ES2_S2_S2_S2_fjLj128EEEEELb1ELb1ELb0EEEvNS_9FwdParamsE)
        /*0014*/ 	.short	0x0160
        /*0016*/ 	.short	0x00e8


	//----- nvinfo : EIATTR_CBANK_PARAM_SIZE
	.align		4
.L_876:
        /*0018*/ 	.byte	0x03, 0x19
        /*001a*/ 	.short	0x00e8


	//----- nvinfo : EIATTR_KPARAM_INFO
	.align		4
        /*001c*/ 	.byte	0x04, 0x17
        /*001e*/ 	.short	(.L_878 - .L_877)
.L_877:
        /*0020*/ 	.word	0x00000000
        /*0024*/ 	.short	0x0000
        /*0026*/ 	.short	0x0000
        /*0028*/ 	.byte	0x00, 0xf0, 0xa1, 0x03


	//----- nvinfo : EIATTR_MAXREG_COUNT
	.align		4
.L_878:
        /*002c*/ 	.byte	0x03, 0x1b
        /*002e*/ 	.short	0x00ff


	//----- nvinfo : EIATTR_MERCURY_ISA_VERSION
	.align		4
        /*0030*/ 	.byte	0x03, 0x5f
        /*0032*/ 	.short	0x0000


	//----- nvinfo : EIATTR_COOP_GROUP_MASK_REGIDS
	.align		4
        /*0034*/ 	.byte	0x04, 0x29
        /*0036*/ 	.short	(.L_880 - .L_879)


	//   ....[0]....
.L_879:
        /*0038*/ 	.word	0xffffffff


	//   ....[1]....
        /*003c*/ 	.word	0xffffffff


	//   ....[2]....
        /*0040*/ 	.word	0xffffffff


	//   ....[3]....
        /*0044*/ 	.word	0xffffffff


	//   ....[4]....
        /*0048*/ 	.word	0xffffffff


	//   ....[5]....
        /*004c*/ 	.word	0xffffffff


	//   ....[6]....
        /*0050*/ 	.word	0xffffffff


	//   ....[7]....
        /*0054*/ 	.word	0xffffffff


	//   ....[8]....
        /*0058*/ 	.word	0xffffffff


	//   ....[9]....
        /*005c*/ 	.word	0xffffffff


	//   ....[10]....
        /*0060*/ 	.word	0xffffffff


	//   ....[11]....
        /*0064*/ 	.word	0xffffffff


	//   ....[12]....
        /*0068*/ 	.word	0xffffffff


	//   ....[13]....
        /*006c*/ 	.word	0xffffffff


	//   ....[14]....
        /*0070*/ 	.word	0xffffffff


	//   ....[15]....
        /*0074*/ 	.word	0xffffffff


	//   ....[16]....
        /*0078*/ 	.word	0xffffffff


	//   ....[17]....
        /*007c*/ 	.word	0xffffffff


	//   ....[18]....
        /*0080*/ 	.word	0xffffffff


	//   ....[19]....
        /*0084*/ 	.word	0xffffffff


	//----- nvinfo : EIATTR_COOP_GROUP_INSTR_OFFSETS
	.align		4
.L_880:
        /*0088*/ 	.byte	0x04, 0x28
        /*008a*/ 	.short	(.L_882 - .L_881)


	//   ....[0]....
.L_881:
        /*008c*/ 	.word	0x00017c60


	//   ....[1]....
        /*0090*/ 	.word	0x00017c90


	//   ....[2]....
        /*0094*/ 	.word	0x00017cc0


	//   ....[3]....
        /*0098*/ 	.word	0x00017ce0


	//   ....[4]....
        /*009c*/ 	.word	0x00017d00


	//   ....[5]....
        /*00a0*/ 	.word	0x00018140


	//   ....[6]....
        /*00a4*/ 	.word	0x00018160


	//   ....[7]....
        /*00a8*/ 	.word	0x00018180


	//   ....[8]....
        /*00ac*/ 	.word	0x000181a0


	//   ....[9]....
        /*00b0*/ 	.word	0x000181c0


	//   ....[10]....
        /*00b4*/ 	.word	0x00018c60


	//   ....[11]....
        /*00b8*/ 	.word	0x00018ce0


	//   ....[12]....
        /*00bc*/ 	.word	0x00018d40


	//   ....[13]....
        /*00c0*/ 	.word	0x00018da0


	//   ....[14]....
        /*00c4*/ 	.word	0x00018e00


	//   ....[15]....
        /*00c8*/ 	.word	0x00019290


	//   ....[16]....
        /*00cc*/ 	.word	0x000192f0


	//   ....[17]....
        /*00d0*/ 	.word	0x00019350


	//   ....[18]....
        /*00d4*/ 	.word	0x000193b0


	//   ....[19]....
        /*00d8*/ 	.word	0x00019420


	//----- nvinfo : EIATTR_EXIT_INSTR_OFFSETS
	.align		4
.L_882:
        /*00dc*/ 	.byte	0x04, 0x1c
        /*00de*/ 	.short	(.L_884 - .L_883)


	//   ....[0]....
.L_883:
        /*00e0*/ 	.word	0x00000980


	//   ....[1]....
        /*00e4*/ 	.word	0x00018c10


	//----- nvinfo : EIATTR_MAX_THREADS
	.align		4
.L_884:
        /*00e8*/ 	.byte	0x04, 0x05
        /*00ea*/ 	.short	(.L_886 - .L_885)
.L_885:
        /*00ec*/ 	.word	0x00000080
        /*00f0*/ 	.word	0x00000001
        /*00f4*/ 	.word	0x00000001


	//----- nvinfo : EIATTR_CRS_STACK_SIZE
	.align		4
.L_886:
        /*00f8*/ 	.byte	0x04, 0x1e
        /*00fa*/ 	.short	(.L_888 - .L_887)
.L_887:
        /*00fc*/ 	.word	0x00000000
.L_888:


//--------------------- .nv.info._ZN10layer_norm31ln_parallel_residual_fwd_kernelINS_13Kernel_traitsI6__halfS2_S2_S2_fjLj1024ELj1ELj4ELj1ELj16ENS_18Kernel_traits_baseILj1024ES2_S2_S2_S2_fjLj128EEEEELb1ELb1ELb1EEEvNS_9FwdParamsE --------------------------
	.section	.nv.info._ZN10layer_norm31ln_parallel_residual_fwd_kernelINS_13Kernel_traitsI6__halfS2_S2_S2_fjLj1024ELj1ELj4ELj1ELj16ENS_18Kernel_traits_baseILj1024ES2_S2_S2_S2_fjLj128EEEEELb1ELb1ELb1EEEvNS_9FwdParamsE,"",@"SHT_CUDA_INFO"
	.sectionflags	@""
	.align	4


	//----- nvinfo : EIATTR_CUDA_API_VERSION
	.align		4
        /*0000*/ 	.byte	0x04, 0x37
        /*0002*/ 	.short	(.L_890 - .L_889)
.L_889:
        /*0004*/ 	.word	0x00000082


	//----- nvinfo : EIATTR_SW2861232_WAR
	.align		4
.L_890:
        /*0008*/ 	.byte	0x01, 0x35
	.zero		2


	//----- nvinfo : EIATTR_PARAM_CBANK
	.align		4
        /*000c*/ 	.byte	0x04, 0x0a
        /*000e*/ 	.short	(.L_892 - .L_891)
	.align		4
.L_891:
        /*0010*/ 	.word	index@(.nv.constant0._ZN10layer_norm31ln_parallel_residual_fwd_kernelINS_13Kernel_traitsI6__halfS2_S2_S2_fjLj1024ELj1ELj4ELj1ELj16ENS_18Kernel_traits_baseILj1024ES2_S2_S2_S2_fjLj128EEEEELb1ELb1ELb1EEEvNS_9FwdParamsE)
        /*0014*/ 	.short	0x0160
        /*0016*/ 	.short	0x00e8


	//----- nvinfo : EIATTR_CBANK_PARAM_SIZE
	.align		4
.L_892:
        /*0018*/ 	.byte	0x03, 0x19
        /*001a*/ 	.short	0x00e8


	//----- nvinfo : EIATTR_KPARAM_INFO
	.align		4
        /*001c*/ 	.byte	0x04, 0x17
        /*001e*/ 	.short	(.L_894 - .L_893)
.L_893:
        /*0020*/ 	.word	0x00000000
        /*0024*/ 	.short	0x0000
        /*0026*/ 	.short	0x0000
        /*0028*/ 	.byte	0x00, 0xf0, 0xa1, 0x03


	//----- nvinfo : EIATTR_MAXREG_COUNT
	.align		4
.L_894:
        /*002c*/ 	.byte	0x03, 0x1b
        /*002e*/ 	.short	0x00ff


	//----- nvinfo : EIATTR_MERCURY_ISA_VERSION
	.align		4
        /*0030*/ 	.byte	0x03, 0x5f
        /*0032*/ 	.short	0x0000


	//----- nvinfo : EIATTR_COOP_GROUP_MASK_REGIDS
	.align		4
        /*0034*/ 	.byte	0x04, 0x29
        /*0036*/ 	.short	(.L_896 - .L_895)


	//   ....[0]....
.L_895:
        /*0038*/ 	.word	0xffffffff


	//   ....[1]....
        /*003c*/ 	.word	0xffffffff


	//   ....[2]....
        /*0040*/ 	.word	0xffffffff


	//   ....[3]....
        /*0044*/ 	.word	0xffffffff


	//   ....[4]....
        /*0048*/ 	.word	0xffffffff


	//   ....[5]....
        /*004c*/ 	.word	0xffffffff


	//   ....[6]....
        /*0050*/ 	.word	0xffffffff


	//   ....[7]....
        /*0054*/ 	.word	0xffffffff


	//   ....[8]....
        /*0058*/ 	.word	0xffffffff


	//   ....[9]....
        /*005c*/ 	.word	0xffffffff


	//   ....[10]....
        /*0060*/ 	.word	0xffffffff


	//   ....[11]....
        /*0064*/ 	.word	0xffffffff


	//   ....[12]....
        /*0068*/ 	.word	0xffffffff


	//   ....[13]....
        /*006c*/ 	.word	0xffffffff


	//   ....[14]....
        /*0070*/ 	.word	0xffffffff


	//   ....[15]....
        /*0074*/ 	.word	0xffffffff


	//   ....[16]....
        /*0078*/ 	.word	0xffffffff


	//   ....[17]....
        /*007c*/ 	.word	0xffffffff


	//   ....[18]....
        /*0080*/ 	.word	0xffffffff


	//   ....[19]....
        /*0084*/ 	.word	0xffffffff


	//----- nvinfo : EIATTR_COOP_GROUP_INSTR_OFFSETS
	.align		4
.L_896:
        /*0088*/ 	.byte	0x04, 0x28
        /*008a*/ 	.short	(.L_898 - .L_897)


	//   ....[0]....
.L_897:
        /*008c*/ 	.word	0x00017a50


	//   ....[1]....
        /*0090*/ 	.word	0x00017a80


	//   ....[2]....
        /*0094*/ 	.word	0x00017aa0


	//   ....[3]....
        /*0098*/ 	.word	0x00017ac0


	//   ....[4]....
        /*009c*/ 	.word	0x00017ae0


	//   ....[5]....
        /*00a0*/ 	.word	0x00017f10


	//   ....[6]....
        /*00a4*/ 	.word	0x00017f30


	//   ....[7]....
        /*00a8*/ 	.word	0x00017f50


	//   ....[8]....
        /*00ac*/ 	.word	0x00017f70


	//   ....[9]....
        /*00b0*/ 	.word	0x00017f90


	//   ....[10]....
        /*00b4*/ 	.word	0x00018af0


	//   ....[11]....
        /*00b8*/ 	.word	0x00018b60


	//   ....[12]....
        /*00bc*/ 	.word	0x00018bc0


	//   ....[13]....
        /*00c0*/ 	.word	0x00018c20


	//   ....[14]....
        /*00c4*/ 	.word	0x00018c80


	//   ....[15]....
        /*00c8*/ 	.word	0x000190f0


	//   ....[16]....
        /*00cc*/ 	.word	0x00019150


	//   ....[17]....
        /*00d0*/ 	.word	0x000191b0


	//   ....[18]....
        /*00d4*/ 	.word	0x00019210


	//   ....[19]....
        /*00d8*/ 	.word	0x00019270


	//----- nvinfo : EIATTR_EXIT_INSTR_OFFSETS
	.align		4
.L_898:
        /*00dc*/ 	.byte	0x04, 0x1c
        /*00de*/ 	.short	(.L_900 - .L_899)


	//   ....[0]....
.L_899:
        /*00e0*/ 	.word	0x00000590


	//   ....[1]....
        /*00e4*/ 	.word	0x00018aa0


	//----- nvinfo : EIATTR_MAX_THREADS
	.align		4
.L_900:
        /*00e8*/ 	.byte	0x04, 0x05
        /*00ea*/ 	.short	(.L_902 - .L_901)
.L_901:
        /*00ec*/ 	.word	0x00000080
        /*00f0*/ 	.word	0x00000001
        /*00f4*/ 	.word	0x00000001


	//----- nvinfo : EIATTR_CRS_STACK_SIZE
	.align		4
.L_902:
        /*00f8*/ 	.byte	0x04, 0x1e
        /*00fa*/ 	.short	(.L_904 - .L_903)
.L_903:
        /*00fc*/ 	.word	0x00000000
.L_904:


//--------------------- .nv.info._ZN10layer_norm31ln_parallel_residual_fwd_kernelINS_13Kernel_traitsIf13__nv_bfloat16S2_S2_fjLj1024ELj1ELj4ELj1ELj16ENS_18Kernel_traits_baseILj1024EfS2_S2_S2_fjLj128EEEEELb0ELb0ELb0EEEvNS_9FwdParamsE --------------------------
	.section	.nv.info._ZN10layer_norm31ln_parallel_residual_fwd_kernelINS_13Kernel_traitsIf13__nv_bfloat16S2_S2_fjLj1024ELj1ELj4ELj1ELj16ENS_18Kernel_traits_baseILj1024EfS2_S2_S2_fjLj128EEEEELb0ELb0ELb0EEEvNS_9FwdParamsE,"",@"SHT_CUDA_INFO"
	.sectionflags	@""
	.align	4


	//----- nvinfo : EIATTR_CUDA_API_VERSION
	.align		4
        /*0000*/ 	.byte	0x04, 0x37
        /*0002*/ 	.short	(.L_906 - .L_905)
.L_905:
        /*0004*/ 	.word	0x00000082


	//----- nvinfo : EIATTR_SW2861232_WAR
	.align		4
.L_906:
        /*0008*/ 	.byte	0x01, 0x35
	.zero		2


	//----- nvinfo : EIATTR_PARAM_CBANK
	.align		4
        /*000c*/ 	.byte	0x04, 0x0a
        /*000e*/ 	.short	(.L_908 - .L_907)
	.align		4
.L_907:
        /*0010*/ 	.word	index@(.nv.constant0._ZN10layer_norm31ln_parallel_residual_fwd_kernelINS_13Kernel_traitsIf13__nv_bfloat16S2_S2_fjLj1024ELj1ELj4ELj1ELj16ENS_18Kernel_traits_baseILj1024EfS2_S2_S2_fjLj128EEEEELb0ELb0ELb0EEEvNS_9FwdParamsE)
        /*0014*/ 	.short	0x0160
        /*0016*/ 	.short	0x00e8


	//----- nvinfo : EIATTR_CBANK_PARAM_SIZE
	.align		4
.L_908:
        /*0018*/ 	.byte	0x03, 0x19
        /*001a*/ 	.short	0x00e8


	//----- nvinfo : EIATTR_KPARAM_INFO
	.align		4
        /*001c*/ 	.byte	0x04, 0x17
        /*001e*/ 	.short	(.L_910 - .L_909)
.L_909:
        /*0020*/ 	.word	0x00000000
        /*0024*/ 	.short	0x0000
        /*0026*/ 	.short	0x0000
        /*0028*/ 	.byte	0x00, 0xf0, 0xa1, 0x03


	//----- nvinfo : EIATTR_MAXREG_COUNT
	.align		4
.L_910:
        /*002c*/ 	.byte	0x03, 0x1b
        /*002e*/ 	.short	0x00ff


	//----- nvinfo : EIATTR_MERCURY_ISA_VERSION
	.align		4
        /*0030*/ 	.byte	0x03, 0x5f
        /*0032*/ 	.short	0x0000


	//----- nvinfo : EIATTR_COOP_GROUP_MASK_REGIDS
	.align		4
        /*0034*/ 	.byte	0x04, 0x29
        /*0036*/ 	.short	(.L_912 - .L_911)


	//   ....[0]....
.L_911:
        /*0038*/ 	.word	0xffffffff


	//   ....[1]....
        /*003c*/ 	.word	0xffffffff


	//   ....[2]....
        /*0040*/ 	.word	0xffffffff


	//   ....[3]....
        /*0044*/ 	.word	0xffffffff


	//   ....[4]....
        /*0048*/ 	.word	0xffffffff


	//   ....[5]....
        /*004c*/ 	.word	0xffffffff


	//   ....[6]....
        /*0050*/ 	.word	0xffffffff


	//   ....[7]....
        /*0054*/ 	.word	0xffffffff


	//   ....[8]....
        /*0058*/ 	.word	0xffffffff


	//   ....[9]....
        /*005c*/ 	.word	0xffffffff


	//   ....[10]....
        /*0060*/ 	.word	0xffffffff


	//   ....[11]....
        /*0064*/ 	.word	0xffffffff


	//   ....[12]....
        /*0068*/ 	.word	0xffffffff


	//   ....[13]....
        /*006c*/ 	.word	0xffffffff


	//   ....[14]....
        /*0070*/ 	.word	0xffffffff


	//   ....[15]....
        /*0074*/ 	.word	0xffffffff


	//   ....[16]....
        /*0078*/ 	.word	0xffffffff


	//   ....[17]....
        /*007c*/ 	.word	0xffffffff


	//   ....[18]....
        /*0080*/ 	.word	0xffffffff


	//   ....[19]....
        /*0084*/ 	.word	0xffffffff


	//----- nvinfo : EIATTR_COOP_GROUP_INSTR_OFFSETS
	.align		4
.L_912:
        /*0088*/ 	.byte	0x04, 0x28
        /*008a*/ 	.short	(.L_914 - .L_913)


	//   ....[0]....
.L_913:
        /*008c*/ 	.word	0x00003270


	//   ....[1]....
        /*0090*/ 	.word	0x000032a0


	//   ....[2]....
        /*0094*/ 	.word	0x000032c0


	//   ....[3]....
        /*0098*/ 	.word	0x000032e0


	//   ....[4]....
        /*009c*/ 	.word	0x00003300


	//   ....[5]....
        /*00a0*/ 	.word	0x00003740


	//   ....[6]....
        /*00a4*/ 	.word	0x00003760


	//   ....[7]....
        /*00a8*/ 	.word	0x00003780


	//   ....[8]....
        /*00ac*/ 	.word	0x000037a0


	//   ....[9]....
        /*00b0*/ 	.word	0x000037c0


	//   ....[10]....
        /*00b4*/ 	.word	0x000045c0


	//   ....[11]....
        /*00b8*/ 	.word	0x00004620


	//   ....[12]....
        /*00bc*/ 	.word	0x00004680


	//   ....[13]....
        /*00c0*/ 	.word	0x000046e0


	//   ....[14]....
        /*00c4*/ 	.word	0x00004740


	//   ....[15]....
        /*00c8*/ 	.word	0x00004bc0


	//   ....[16]....
        /*00cc*/ 	.word	0x00004c20


	//   ....[17]....
        /*00d0*/ 	.word	0x00004c80


	//   ....[18]....
        /*00d4*/ 	.word	0x00004ce0


	//   ....[19]....
        /*00d8*/ 	.word	0x00004d50


	//----- nvinfo : EIATTR_EXIT_INSTR_OFFSETS
	.align		4
.L_914:
        /*00dc*/ 	.byte	0x04, 0x1c
        /*00de*/ 	.short	(.L_916 - .L_915)


	//   ....[0]....
.L_915:
        /*00e0*/ 	.word	0x000009e0


	//   ....[1]....
        /*00e4*/ 	.word	0x00004560


	//----- nvinfo : EIATTR_MAX_THREADS
	.align		4
.L_916:
        /*00e8*/ 	.byte	0x04, 0x05
        /*00ea*/ 	.short	(.L_918 - .L_917)
.L_917:
        /*00ec*/ 	.word	0x00000080
        /*00f0*/ 	.word	0x00000001
        /*00f4*/ 	.word	0x00000001


	//----- nvinfo : EIATTR_CRS_STACK_SIZE
	.align		4
.L_918:
        /*00f8*/ 	.byte	0x04, 0x1e
        /*00fa*/ 	.short	(.L_920 - .L_919)
.L_919:
        /*00fc*/ 	.word	0x00000000
.L_920:


//--------------------- .nv.info._ZN10layer_norm31ln_parallel_residual_fwd_kernelINS_13Kernel_traitsIf13__nv_bfloat16S2_S2_fjLj1024ELj1ELj4ELj1ELj16ENS_18Kernel_traits_baseILj1024EfS2_S2_S2_fjLj128EEEEELb0ELb0ELb1EEEvNS_9FwdParamsE --------------------------
	.section	.nv.info._ZN10layer_norm31ln_parallel_residual_fwd_kernelINS_13Kernel_traitsIf13__nv_bfloat16S2_S2_fjLj1024ELj1ELj4ELj1ELj16ENS_18Kernel_traits_baseILj1024EfS2_S2_S2_fjLj128EEEEELb0ELb0ELb1EEEvNS_9FwdParamsE,"",@"SHT_CUDA_INFO"
	.sectionflags	@""
	.align	4


	//----- nvinfo : EIATTR_CUDA_API_VERSION
	.align		4
        /*0000*/ 	.byte	0x04, 0x37
        /*0002*/ 	.short	(.L_922 - .L_921)
.L_921:
        /*0004*/ 	.word	0x00000082


	//----- nvinfo : EIATTR_SW2861232_WAR
	.align		4
.L_922:
        /*0008*/ 	.byte	0x01, 0x35
	.zero		2


	//----- nvinfo : EIATTR_PARAM_CBANK
	.align		4
        /*000c*/ 	.byte	0x04, 0x0a
        /*000e*/ 	.short	(.L_924 - .L_923)
	.align		4
.L_923:
        /*0010*/ 	.word	index@(.nv.constant0._ZN10layer_norm31ln_parallel_residual_fwd_kernelINS_13Kernel_traitsIf13__nv_bfloat16S2_S2_fjLj1024ELj1ELj4ELj1ELj16ENS_18Kernel_traits_baseILj1024EfS2_S2_S2_fjLj128EEEEELb0ELb0ELb1EEEvNS_9FwdParamsE)
        /*0014*/ 	.short	0x0160
        /*0016*/ 	.short	0x00e8


	//----- nvinfo : EIATTR_CBANK_PARAM_SIZE
	.align		4
.L_924:
        /*0018*/ 	.byte	0x03, 0x19
        /*001a*/ 	.short	0x00e8


	//----- nvinfo : EIATTR_KPARAM_INFO
	.align		4
        /*001c*/ 	.byte	0x04, 0x17
        /*001e*/ 	.short	(.L_926 - .L_925)
.L_925:
        /*0020*/ 	.word	0x00000000
        /*0024*/ 	.short	0x0000
        /*0026*/ 	.short	0x0000
        /*0028*/ 	.byte	0x00, 0xf0, 0xa1, 0x03


	//----- nvinfo : EIATTR_MAXREG_COUNT
	.align		4
.L_926:
        /*002c*/ 	.byte	0x03, 0x1b
        /*002e*/ 	.short	0x00ff


	//----- nvinfo : EIATTR_MERCURY_ISA_VERSION
	.align		4
        /*0030*/ 	.byte	0x03, 0x5f
        /*0032*/ 	.short	0x0000


	//----- nvinfo : EIATTR_COOP_GROUP_MASK_REGIDS
	.align		4
        /*0034*/ 	.byte	0x04, 0x29
        /*0036*/ 	.short	(.L_928 - .L_927)


	//   ....[0]....
.L_927:
        /*0038*/ 	.word	0xffffffff


	//   ....[1]....
        /*003c*/ 	.word	0xffffffff


	//   ....[2]....
        /*0040*/ 	.word	0xffffffff


	//   ....[3]....
        /*0044*/ 	.word	0xffffffff


	//   ....[4]....
        /*0048*/ 	.word	0xffffffff


	//   ....[5]....
        /*004c*/ 	.word	0xffffffff


	//   ....[6]....
        /*0050*/ 	.word	0xffffffff


	//   ....[7]....
        /*0054*/ 	.word	0xffffffff


	//   ....[8]....
        /*0058*/ 	.word	0xffffffff


	//   ....[9]....
        /*005c*/ 	.word	0xffffffff


	//   ....[10]....
        /*0060*/ 	.word	0xffffffff


	//   ....[11]....
        /*0064*/ 	.word	0xffffffff


	//   ....[12]....
        /*0068*/ 	.word	0xffffffff


	//   ....[13]....
        /*006c*/ 	.word	0xffffffff


	//   ....[14]....
        /*0070*/ 	.word	0xffffffff


	//   ....[15]....
        /*0074*/ 	.word	0xffffffff


	//   ....[16]....
        /*0078*/ 	.word	0xffffffff


	//   ....[17]....
        /*007c*/ 	.word	0xffffffff


	//   ....[18]....
        /*0080*/ 	.word	0xffffffff


	//   ....[19]....
        /*0084*/ 	.word	0xffffffff


	//----- nvinfo : EIATTR_COOP_GROUP_INSTR_OFFSETS
	.align		4
.L_928:
        /*0088*/ 	.byte	0x04, 0x28
        /*008a*/ 	.short	(.L_930 - .L_929)


	//   ....[0]....
.L_929:
        /*008c*/ 	.word	0x00002ad0


	//   ....[1]....
        /*0090*/ 	.word	0x00002b00


	//   ....[2]....
        /*0094*/ 	.word	0x00002b20


	//   ....[3]....
        /*0098*/ 	.word	0x00002b40


	//   ....[4]....
        /*009c*/ 	.word	0x00002b60


	//   ....[5]....
        /*00a0*/ 	.word	0x00002f90


	//   ....[6]....
        /*00a4*/ 	.word	0x00002fb0


	//   ....[7]....
        /*00a8*/ 	.word	0x00002fd0


	//   ....[8]....
        /*00ac*/ 	.word	0x00002ff0


	//   ....[9]....
        /*00b0*/ 	.word	0x00003010


	//   ....[10]....
        /*00b4*/ 	.word	0x00003ca0


	//   ....[11]....
        /*00b8*/ 	.word	0x00003d10


	//   ....[12]....
        /*00bc*/ 	.word	0x00003d70


	//   ....[13]....
        /*00c0*/ 	.word	0x00003dd0


	//   ....[14]....
        /*00c4*/ 	.word	0x00003e30


	//   ....[15]....
        /*00c8*/ 	.word	0x000042a0


	//   ....[16]....
        /*00cc*/ 	.word	0x00004300


	//   ....[17]....
        /*00d0*/ 	.word	0x00004360


	//   ....[18]....
        /*00d4*/ 	.word	0x000043c0


	//   ....[19]....
        /*00d8*/ 	.word	0x00004420


	//----- nvinfo : EIATTR_EXIT_INSTR_OFFSETS
	.align		4
.L_930:
        /*00dc*/ 	.byte	0x04, 0x1c
        /*00de*/ 	.short	(.L_932 - .L_931)


	//   ....[0]....
.L_931:
        /*00e0*/ 	.word	0x00000470


	//   ....[1]....
        /*00e4*/ 	.word	0x00003c50


	//----- nvinfo : EIATTR_MAX_THREADS
	.align		4
.L_932:
        /*00e8*/ 	.byte	0x04, 0x05
        /*00ea*/ 	.short	(.L_934 - .L_933)
.L_933:
        /*00ec*/ 	.word	0x00000080
        /*00f0*/ 	.word	0x00000001
        /*00f4*/ 	.word	0x00000001


	//----- nvinfo : EIATTR_CRS_STACK_SIZE
	.align		4
.L_934:
        /*00f8*/ 	.byte	0x04, 0x1e
        /*00fa*/ 	.short	(.L_936 - .L_935)
.L_935:
        /*00fc*/ 	.word	0x00000000
.L_936:


//--------------------- .nv.info._ZN10layer_norm31ln_parallel_residual_fwd_kernelINS_13Kernel_traitsIf13__nv_bfloat16S2_S2_fjLj1024ELj1ELj4ELj1ELj16ENS_18Kernel_traits_baseILj1024EfS2_S2_S2_fjLj128EEEEELb0ELb1ELb0EEEvNS_9FwdParamsE --------------------------
	.section	.nv.info._ZN10layer_norm31ln_parallel_residual_fwd_kernelINS_13Kernel_traitsIf13__nv_bfloat16S2_S2_fjLj1024ELj1ELj4ELj1ELj16ENS_18Kernel_traits_baseILj1024EfS2_S2_S2_fjLj128EEEEELb0ELb1ELb0EEEvNS_9FwdParamsE,"",@"SHT_CUDA_INFO"
	.sectionflags	@""
	.align	4


	//----- nvinfo : EIATTR_CUDA_API_VERSION
	.align		4
        /*0000*/ 	.byte	0x04, 0x37
        /*0002*/ 	.short	(.L_938 - .L_937)
.L_937:
        /*0004*/ 	.word	0x00000082


	//----- nvinfo : EIATTR_SW2861232_WAR
	.align		4
.L_938:
        /*0008*/ 	.byte	0x01, 0x35
	.zero		2


	//----- nvinfo : EIATTR_PARAM_CBANK
	.align		4
        /*000c*/ 	.byte	0x04, 0x0a
        /*000e*/ 	.short	(.L_940 - .L_939)
	.align		4
.L_939:
        /*0010*/ 	.word	index@(.nv.constant0._ZN10layer_norm31ln_parallel_residual_fwd_kernelINS_13Kernel_traitsIf13__nv_bfloat16S2_S2_fjLj1024ELj1ELj4ELj1ELj16ENS_18Kernel_traits_baseILj1024EfS2_S2_S2_fjLj128EEEEELb0ELb1ELb0EEEvNS_9FwdParamsE)
        /*0014*/ 	.short	0x0160
        /*0016*/ 	.short	0x00e8


	//----- nvinfo : EIATTR_CBANK_PARAM_SIZE
	.align		4
.L_940:
        /*0018*/ 	.byte	0x03, 0x19
        /*001a*/ 	.short	0x00e8


	//----- nvinfo : EIATTR_KPARAM_INFO
	.align		4
        /*001c*/ 	.byte	0x04, 0x17
        /*001e*/ 	.short	(.L_942 - .L_941)
.L_941:
        /*0020*/ 	.word	0x00000000
        /*0024*/ 	.short	0x0000
        /*0026*/ 	.short	0x0000
        /*0028*/ 	.byte	0x00, 0xf0, 0xa1, 0x03


	//----- nvinfo : EIATTR_MAXREG_COUNT
	.align		4
.L_942:
        /*002c*/ 	.byte	0x03, 0x1b
        /*002e*/ 	.short	0x00ff


	//----- nvinfo : EIATTR_MERCURY_ISA_VERSION
	.align		4
        /*0030*/ 	.byte	0x03, 0x5f
        /*0032*/ 	.short	0x0000


	//----- nvinfo : EIATTR_COOP_GROUP_MASK_REGIDS
	.align		4
        /*0034*/ 	.byte	0x04, 0x29
        /*0036*/ 	.short	(.L_944 - .L_943)


	//   ....[0]....
.L_943:
        /*0038*/ 	.word	0xffffffff


	//   ....[1]....
        /*003c*/ 	.word	0xffffffff


	//   ....[2]....
        /*0040*/ 	.word	0xffffffff


	//   ....[3]....
        /*0044*/ 	.word	0xffffffff


	//   ....[4]....
        /*0048*/ 	.word	0xffffffff


	//   ....[5]....
        /*004c*/ 	.word	0xffffffff


	//   ....[6]....
        /*0050*/ 	.word	0xffffffff


	//   ....[7]....
        /*0054*/ 	.word	0xffffffff


	//   ....[8]....
        /*0058*/ 	.word	0xffffffff


	//   ....[9]....
        /*005c*/ 	.word	0xffffffff


	//   ....[10]....
        /*0060*/ 	.word	0xffffffff


	//   ....[11]....
        /*0064*/ 	.word	0xffffffff


	//   ....[12]....
        /*0068*/ 	.word	0xffffffff


	//   ....[13]....
        /*006c*/ 	.word	0xffffffff


	//   ....[14]....
        /*0070*/ 	.word	0xffffffff


	//   ....[15]....
        /*0074*/ 	.word	0xffffffff


	//   ....[16]....
        /*0078*/ 	.word	0xffffffff


	//   ....[17]....
        /*007c*/ 	.word	0xffffffff


	//   ....[18]....
        /*0080*/ 	.word	0xffffffff


	//   ....[19]....
        /*0084*/ 	.word	0xffffffff


	//----- nvinfo : EIATTR_COOP_GROUP_INSTR_OFFSETS
	.align		4
.L_944:
        /*0088*/ 	.byte	0x04, 0x28
        /*008a*/ 	.short	(.L_946 - .L_945)


	//   ....[0]....
.L_945:
        /*008c*/ 	.word	0x00002e70


	//   ....[1]....
        /*0090*/ 	.word	0x00002ea0


	//   ....[2]....
        /*0094*/ 	.word	0x00002ec0


	//   ....[3]....
        /*0098*/ 	.word	0x00002ee0


	//   ....[4]....
        /*009c*/ 	.word	0x00002f00


	//   ....[5]....
        /*00a0*/ 	.word	0x00003340


	//   ....[6]....
        /*00a4*/ 	.word	0x00003360


	//   ....[7]....
        /*00a8*/ 	.word	0x00003380


	//   ....[8]....
        /*00ac*/ 	.word	0x000033a0


	//   ....[9]....
        /*00b0*/ 	.word	0x000033c0


	//   ....[10]....
        /*00b4*/ 	.word	0x00003e30


	//   ....[11]....
        /*00b8*/ 	.word	0x00003ea0


	//   ....[12]....
        /*00bc*/ 	.word	0x00003f00


	//   ....[13]....
        /*00c0*/ 	.word	0x00003f60


	//   ....[14]....
        /*00c4*/ 	.word	0x00003fc0


	//   ....[15]....
        /*00c8*/ 	.word	0x00004440


	//   ....[16]....
        /*00cc*/ 	.word	0x000044a0


	//   ....[17]....
        /*00d0*/ 	.word	0x00004500


	//   ....[18]....
        /*00d4*/ 	.word	0x00004560


	//   ....[19]....
        /*00d8*/ 	.word	0x000045d0


	//----- nvinfo : EIATTR_EXIT_INSTR_OFFSETS
	.align		4
.L_946:
        /*00dc*/ 	.byte	0x04, 0x1c
        /*00de*/ 	.short	(.L_948 - .L_947)


	//   ....[0]....
.L_947:
        /*00e0*/ 	.word	0x000005e0


	//   ....[1]....
        /*00e4*/ 	.word	0x00003de0


	//----- nvinfo : EIATTR_MAX_THREADS
	.align		4
.L_948:
        /*00e8*/ 	.byte	0x04, 0x05
        /*00ea*/ 	.short	(.L_950 - .L_949)
.L_949:
        /*00ec*/ 	.word	0x00000080
        /*00f0*/ 	.word	0x00000001
        /*00f4*/ 	.word	0x00000001


	//----- nvinfo : EIATTR_CRS_STACK_SIZE
	.align		4
.L_950:
        /*00f8*/ 	.byte	0x04, 0x1e
        /*00fa*/ 	.short	(.L_952 - .L_951)
.L_951:
        /*00fc*/ 	.word	0x00000000
.L_952:


//--------------------- .nv.info._ZN10layer_norm31ln_parallel_residual_fwd_kernelINS_13Kernel_traitsIf13__nv_bfloat16S2_S2_fjLj1024ELj1ELj4ELj1ELj16ENS_18Kernel_traits_baseILj1024EfS2_S2_S2_fjLj128EEEEELb0ELb1ELb1EEEvNS_9FwdParamsE --------------------------
	.section	.nv.info._ZN10layer_norm31ln_parallel_residual_fwd_kernelINS_13Kernel_traitsIf13__nv_bfloat16S2_S2_fjLj1024ELj1ELj4ELj1ELj16ENS_18Kernel_traits_baseILj1024EfS2_S2_S2_fjLj128EEEEELb0ELb1ELb1EEEvNS_9FwdParamsE,"",@"SHT_CUDA_INFO"
	.sectionflags	@""
	.align	4


	//----- nvinfo : EIATTR_CUDA_API_VERSION
	.align		4
        /*0000*/ 	.byte	0x04, 0x37
        /*0002*/ 	.short	(.L_954 - .L_953)
.L_953:
        /*0004*/ 	.word	0x00000082


	//----- nvinfo : EIATTR_SW2861232_WAR
	.align		4
.L_954:
        /*0008*/ 	.byte	0x01, 0x35
	.zero		2


	//----- nvinfo : EIATTR_PARAM_CBANK
	.align		4
        /*000c*/ 	.byte	0x04, 0x0a
        /*000e*/ 	.short	(.L_956 - .L_955)
	.align		4
.L_955:
        /*0010*/ 	.word	index@(.nv.constant0._ZN10layer_norm31ln_parallel_residual_fwd_kernelINS_13Kernel_traitsIf13__nv_bfloat16S2_S2_fjLj1024ELj1ELj4ELj1ELj16ENS_18Kernel_traits_baseILj1024EfS2_S2_S2_fjLj128EEEEELb0ELb1ELb1EEEvNS_9FwdParamsE)
        /*0014*/ 	.short	0x0160
        /*0016*/ 	.short	0x00e8


	//----- nvinfo : EIATTR_CBANK_PARAM_SIZE
	.align		4
.L_956:
        /*0018*/ 	.byte	0x03, 0x19
        /*001a*/ 	.short	0x00e8


	//----- nvinfo : EIATTR_KPARAM_INFO
	.align		4
        /*001c*/ 	.byte	0x04, 0x17
        /*001e*/ 	.short	(.L_958 - .L_957)
.L_957:
        /*0020*/ 	.word	0x00000000
        /*0024*/ 	.short	0x0000
        /*0026*/ 	.short	0x0000
        /*0028*/ 	.byte	0x00, 0xf0, 0xa1, 0x03


	//----- nvinfo : EIATTR_MAXREG_COUNT
	.align		4
.L_958:
        /*002c*/ 	.byte	0x03, 0x1b
        /*002e*/ 	.short	0x00ff


	//----- nvinfo : EIATTR_MERCURY_ISA_VERSION
	.align		4
        /*0030*/ 	.byte	0x03, 0x5f
        /*0032*/ 	.short	0x0000


	//----- nvinfo : EIATTR_COOP_GROUP_MASK_REGIDS
	.align		4
        /*0034*/ 	.byte	0x04, 0x29
        /*0036*/ 	.short	(.L_960 - .L_959)


	//   ....[0]....
.L_959:
        /*0038*/ 	.word	0xffffffff


	//   ....[1]....
        /*003c*/ 	.word	0xffffffff


	//   ....[2]....
        /*0040*/ 	.word	0xffffffff


	//   ....[3]....
        /*0044*/ 	.word	0xffffffff


	//   ....[4]....
        /*0048*/ 	.word	0xffffffff


	//   ....[5]....
        /*004c*/ 	.word	0xffffffff


	//   ....[6]....
        /*0050*/ 	.word	0xffffffff


	//   ....[7]....
        /*0054*/ 	.word	0xffffffff


	//   ....[8]....
        /*0058*/ 	.word	0xffffffff


	//   ....[9]....
        /*005c*/ 	.word	0xffffffff


	//   ....[10]....
        /*0060*/ 	.word	0xffffffff


	//   ....[11]....
        /*0064*/ 	.word	0xffffffff


	//   ....[12]....
        /*0068*/ 	.word	0xffffffff


	//   ....[13]....
        /*006c*/ 	.word	0xffffffff


	//   ....[14]....
        /*0070*/ 	.word	0xffffffff


	//   ....[15]....
        /*0074*/ 	.word	0xffffffff


	//   ....[16]....
        /*0078*/ 	.word	0xffffffff


	//   ....[17]....
        /*007c*/ 	.word	0xffffffff


	//   ....[18]....
        /*0080*/ 	.word	0xffffffff


	//   ....[19]....
        /*0084*/ 	.word	0xffffffff


	//----- nvinfo : EIATTR_COOP_GROUP_INSTR_OFFSETS
	.align		4
.L_960:
        /*0088*/ 	.byte	0x04, 0x28
        /*008a*/ 	.short	(.L_962 - .L_961)


	//   ....[0]....
.L_961:
        /*008c*/ 	.word	0x00002920


	//   ....[1]....
        /*0090*/ 	.word	0x00002950


	//   ....[2]....
        /*0094*/ 	.word	0x00002970


	//   ....[3]....
        /*0098*/ 	.word	0x00002990


	//   ....[4]....
        /*009c*/ 	.word	0x000029b0


	//   ....[5]....
        /*00a0*/ 	.word	0x00002de0


	//   ....[6]....
        /*00a4*/ 	.word	0x00002e00


	//   ....[7]....
        /*00a8*/ 	.word	0x00002e20


	//   ....[8]....
        /*00ac*/ 	.word	0x00002e40


	//   ....[9]....
        /*00b0*/ 	.word	0x00002e60


	//   ....[10]....
        /*00b4*/ 	.word	0x000037a0


	//   ....[11]....
        /*00b8*/ 	.word	0x00003810


	//   ....[12]....
        /*00bc*/ 	.word	0x00003870


	//   ....[13]....
        /*00c0*/ 	.word	0x000038d0


	//   ....[14]....
        /*00c4*/ 	.word	0x00003930


	//   ....[15]....
        /*00c8*/ 	.word	0x00003da0


	//   ....[16]....
        /*00cc*/ 	.word	0x00003e00


	//   ....[17]....
        /*00d0*/ 	.word	0x00003e60


	//   ....[18]....
        /*00d4*/ 	.word	0x00003ec0


	//   ....[19]....
        /*00d8*/ 	.word	0x00003f20


	//----- nvinfo : EIATTR_EXIT_INSTR_OFFSETS
	.align		4
.L_962:
        /*00dc*/ 	.byte	0x04, 0x1c
        /*00de*/ 	.short	(.L_964 - .L_963)


	//   ....[0]....
.L_963:
        /*00e0*/ 	.word	0x00000270


	//   ....[1]....
        /*00e4*/ 	.word	0x00003750


	//----- nvinfo : EIATTR_MAX_THREADS
	.align		4
.L_964:
        /*00e8*/ 	.byte	0x04, 0x05
        /*00ea*/ 	.short	(.L_966 - .L_965)
.L_965:
        /*00ec*/ 	.word	0x00000080
        /*00f0*/ 	.word	0x00000001
        /*00f4*/ 	.word	0x00000001


	//----- nvinfo : EIATTR_CRS_STACK_SIZE
	.align		4
.L_966:
        /*00f8*/ 	.byte	0x04, 0x1e
        /*00fa*/ 	.short	(.L_968 - .L_967)
.L_967:
        /*00fc*/ 	.word	0x00000000
.L_968:


//--------------------- .nv.info._ZN10layer_norm31ln_parallel_residual_fwd_kernelINS_13Kernel_traitsIf13__nv_bfloat16S2_S2_fjLj1024ELj1ELj4ELj1ELj16ENS_18Kernel_traits_baseILj1024EfS2_S2_S2_fjLj128EEEEELb1ELb0ELb0EEEvNS_9FwdParamsE --------------------------
	.section	.nv.info._ZN10layer_norm31ln_parallel_residual_fwd_kernelINS_13Kernel_traitsIf13__nv_bfloat16S2_S2_fjLj1024ELj1ELj4ELj1ELj16ENS_18Kernel_traits_baseILj1024EfS2_S2_S2_fjLj128EEEEELb1ELb0ELb0EEEvNS_9FwdParamsE,"",@"SHT_CUDA_INFO"
	.sectionflags	@""
	.align	4


	//----- nvinfo : EIATTR_CUDA_API_VERSION
	.align		4
        /*0000*/ 	.byte	0x04, 0x37
        /*0002*/ 	.short	(.L_970 - .L_969)
.L_969:
        /*0004*/ 	.word	0x00000082


	//----- nvinfo : EIATTR_SW2861232_WAR
	.align		4
.L_970:
        /*0008*/ 	.byte	0x01, 0x35
	.zero		2


	//----- nvinfo : EIATTR_PARAM_CBANK
	.align		4
        /*000c*/ 	.byte	0x04, 0x0a
        /*000e*/ 	.short	(.L_972 - .L_971)
	.align		4
.L_971:
        /*0010*/ 	.word	index@(.nv.constant0._ZN10layer_norm31ln_parallel_residual_fwd_kernelINS_13Kernel_traitsIf13__nv_bfloat16S2_S2_fjLj1024ELj1ELj4ELj1ELj16ENS_18Kernel_traits_baseILj1024EfS2_S2_S2_fjLj128EEEEELb1ELb0ELb0EEEvNS_9FwdParamsE)
        /*0014*/ 	.short	0x0160
        /*0016*/ 	.short	0x00e8


	//----- nvinfo : EIATTR_CBANK_PARAM_SIZE
	.align		4
.L_972:
        /*0018*/ 	.byte	0x03, 0x19
        /*001a*/ 	.short	0x00e8


	//----- nvinfo : EIATTR_KPARAM_INFO
	.align		4
        /*001c*/ 	.byte	0x04, 0x17
        /*001e*/ 	.short	(.L_974 - .L_973)
.L_973:
        /*0020*/ 	.word	0x00000000
        /*0024*/ 	.short	0x0000
        /*0026*/ 	.short	0x0000
        /*0028*/ 	.byte	0x00, 0xf0, 0xa1, 0x03


	//----- nvinfo : EIATTR_MAXREG_COUNT
	.align		4
.L_974:
        /*002c*/ 	.byte	0x03, 0x1b
        /*002e*/ 	.short	0x00ff


	//----- nvinfo : EIATTR_MERCURY_ISA_VERSION
	.align		4
        /*0030*/ 	.byte	0x03, 0x5f
        /*0032*/ 	.short	0x0000


	//----- nvinfo : EIATTR_COOP_GROUP_MASK_REGIDS
	.align		4
        /*0034*/ 	.byte	0x04, 0x29
        /*0036*/ 	.short	(.L_976 - .L_975)


	//   ....[0]....
.L_975:
        /*0038*/ 	.word	0xffffffff


	//   ....[1]....
        /*003c*/ 	.word	0xffffffff


	//   ....[2]....
        /*0040*/ 	.word	0xffffffff


	//   ....[3]....
        /*0044*/ 	.word	0xffffffff


	//   ....[4]....
        /*0048*/ 	.word	0xffffffff


	//   ....[5]....
        /*004c*/ 	.word	0xffffffff


	//   ....[6]....
        /*0050*/ 	.word	0xffffffff


	//   ....[7]....
        /*0054*/ 	.word	0xffffffff


	//   ....[8]....
        /*0058*/ 	.word	0xffffffff


	//   ....[9]....
        /*005c*/ 	.word	0xffffffff


	//   ....[10]....
        /*0060*/ 	.word	0xffffffff


	//   ....[11]....
        /*0064*/ 	.word	0xffffffff


	//   ....[12]....
        /*0068*/ 	.word	0xffffffff


	//   ....[13]....
        /*006c*/ 	.word	0xffffffff


	//   ....[14]....
        /*0070*/ 	.word	0xffffffff


	//   ....[15]....
        /*0074*/ 	.word	0xffffffff


	//   ....[16]....
        /*0078*/ 	.word	0xffffffff


	//   ....[17]....
        /*007c*/ 	.word	0xffffffff


	//   ....[18]....
        /*0080*/ 	.word	0xffffffff


	//   ....[19]....
        /*0084*/ 	.word	0xffffffff


	//----- nvinfo : EIATTR_COOP_GROUP_INSTR_OFFSETS
	.align		4
.L_976:
        /*0088*/ 	.byte	0x04, 0x28
        /*008a*/ 	.short	(.L_978 - .L_977)


	//   ....[0]....
.L_977:
        /*008c*/ 	.word	0x00018550


	//   ....[1]....
        /*0090*/ 	.word	0x00018580


	//   ....[2]....
        /*0094*/ 	.word	0x000185b0


	//   ....[3]....
        /*0098*/ 	.word	0x000185d0


	//   ....[4]....
        /*009c*/ 	.word	0x000185f0


	//   ....[5]....
        /*00a0*/ 	.word	0x00018a30


	//   ....[6]....
        /*00a4*/ 	.word	0x00018a50


	//   ....[7]....
        /*00a8*/ 	.word	0x00018a70


	//   ....[8]....
        /*00ac*/ 	.word	0x00018a90


	//   ....[9]....
        /*00b0*/ 	.word	0x00018ab0


	//   ....[10]....
        /*00b4*/ 	.word	0x000198d0


	//   ....[11]....
        /*00b8*/ 	.word	0x00019940


	//   ....[12]....
        /*00bc*/ 	.word	0x000199a0


	//   ....[13]....
        /*00c0*/ 	.word	0x00019a00


	//   ....[14]....
        /*00c4*/ 	.word	0x00019a60


	//   ....[15]....
        /*00c8*/ 	.word	0x00019f00


	//   ....[16]....
        /*00cc*/ 	.word	0x00019f60


	//   ....[17]....
        /*00d0*/ 	.word	0x00019fc0


	//   ....[18]....
        /*00d4*/ 	.word	0x0001a020


	//   ....[19]....
        /*00d8*/ 	.word	0x0001a090


	//----- nvinfo : EIATTR_EXIT_INSTR_OFFSETS
	.align		4
.L_978:
        /*00dc*/ 	.byte	0x04, 0x1c
        /*00de*/ 	.short	(.L_980 - .L_979)


	//   ....[0]....
.L_979:
        /*00e0*/ 	.word	0x00000e80


	//   ....[1]....
        /*00e4*/ 	.word	0x00019880


	//----- nvinfo : EIATTR_MAX_THREADS
	.align		4
.L_980:
        /*00e8*/ 	.byte	0x04, 0x05
        /*00ea*/ 	.short	(.L_982 - .L_981)
.L_981:
        /*00ec*/ 	.word	0x00000080
        /*00f0*/ 	.word	0x00000001
        /*00f4*/ 	.word	0x00000001


	//----- nvinfo : EIATTR_CRS_STACK_SIZE
	.align		4
.L_982:
        /*00f8*/ 	.byte	0x04, 0x1e
        /*00fa*/ 	.short	(.L_984 - .L_983)
.L_983:
        /*00fc*/ 	.word	0x00000000
.L_984:


//--------------------- .nv.info._ZN10layer_norm31ln_parallel_residual_fwd_kernelINS_13Kernel_traitsIf13__nv_bfloat16S2_S2_fjLj1024ELj1ELj4ELj1ELj16ENS_18Kernel_traits_baseILj1024EfS2_S2_S2_fjLj128EEEEELb1ELb0ELb1EEEvNS_9FwdParamsE --------------------------
	.section	.nv.info._ZN10layer_norm31ln_parallel_residual_fwd_kernelINS_13Kernel_traitsIf13__nv_bfloat16S2_S2_fjLj1024ELj1ELj4ELj1ELj16ENS_18Kernel_traits_baseILj1024EfS2_S2_S2_fjLj128EEEEELb1ELb0ELb1EEEvNS_9FwdParamsE,"",@"SHT_CUDA_INFO"
	.sectionflags	@""
	.align	4


	//----- nvinfo : EIATTR_CUDA_API_VERSION
	.align		4
        /*0000*/ 	.byte	0x04, 0x37
        /*0002*/ 	.short	(.L_986 - .L_985)
.L_985:
        /*0004*/ 	.word	0x00000082


	//----- nvinfo : EIATTR_SW2861232_WAR
	.align		4
.L_986:
        /*0008*/ 	.byte	0x01, 0x35
	.zero		2


	//----- nvinfo : EIATTR_PARAM_CBANK
	.align		4
        /*000c*/ 	.byte	0x04, 0x0a
        /*000e*/ 	.short	(.L_988 - .L_987)
	.align		4
.L_987:
        /*0010*/ 	.word	index@(.nv.constant0._ZN10layer_norm31ln_parallel_residual_fwd_kernelINS_13Kernel_traitsIf13__nv_bfloat16S2_S2_fjLj1024ELj1ELj4ELj1ELj16ENS_18Kernel_traits_baseILj1024EfS2_S2_S2_fjLj128EEEEELb1ELb0ELb1EEEvNS_9FwdParamsE)
        /*0014*/ 	.short	0x0160
        /*0016*/ 	.short	0x00e8


	//----- nvinfo : EIATTR_CBANK_PARAM_SIZE
	.align		4
.L_988:
        /*0018*/ 	.byte	0x03, 0x19
        /*001a*/ 	.short	0x00e8


	//----- nvinfo : EIATTR_KPARAM_INFO
	.align		4
        /*001c*/ 	.byte	0x04, 0x17
        /*001e*/ 	.short	(.L_990 - .L_989)
.L_989:
        /*0020*/ 	.word	0x00000000
        /*0024*/ 	.short	0x0000
        /*0026*/ 	.short	0x0000
        /*0028*/ 	.byte	0x00, 0xf0, 0xa1, 0x03


	//----- nvinfo : EIATTR_MAXREG_COUNT
	.align		4
.L_990:
        /*002c*/ 	.byte	0x03, 0x1b
        /*002e*/ 	.short	0x00ff


	//----- nvinfo : EIATTR_MERCURY_ISA_VERSION
	.align		4
        /*0030*/ 	.byte	0x03, 0x5f
        /*0032*/ 	.short	0x0000


	//----- nvinfo : EIATTR_COOP_GROUP_MASK_REGIDS
	.align		4
        /*0034*/ 	.byte	0x04, 0x29
        /*0036*/ 	.short	(.L_992 - .L_991)


	//   ....[0]....
.L_991:
        /*0038*/ 	.word	0xffffffff


	//   ....[1]....
        /*003c*/ 	.word	0xffffffff


	//   ....[2]....
        /*0040*/ 	.word	0xffffffff


	//   ....[3]....
        /*0044*/ 	.word	0xffffffff


	//   ....[4]....
        /*0048*/ 	.word	0xffffffff


	//   ....[5]....
        /*004c*/ 	.word	0xffffffff


	//   ....[6]....
        /*0050*/ 	.word	0xffffffff


	//   ....[7]....
        /*0054*/ 	.word	0xffffffff


	//   ....[8]....
        /*0058*/ 	.word	0xffffffff


	//   ....[9]....
        /*005c*/ 	.word	0xffffffff


	//   ....[10]....
        /*0060*/ 	.word	0xffffffff


	//   ....[11]....
        /*0064*/ 	.word	0xffffffff


	//   ....[12]....
        /*0068*/ 	.word	0xffffffff


	//   ....[13]....
        /*006c*/ 	.word	0xffffffff


	//   ....[14]....
        /*0070*/ 	.word	0xffffffff


	//   ....[15]....
        /*0074*/ 	.word	0xffffffff


	//   ....[16]....
        /*0078*/ 	.word	0xffffffff


	//   ....[17]....
        /*007c*/ 	.word	0xffffffff


	//   ....[18]....
        /*0080*/ 	.word	0xffffffff


	//   ....[19]....
        /*0084*/ 	.word	0xffffffff


	//----- nvinfo : EIATTR_COOP_GROUP_INSTR_OFFSETS
	.align		4
.L_992:
        /*0088*/ 	.byte	0x04, 0x28
        /*008a*/ 	.short	(.L_994 - .L_993)


	//   ....[0]....
.L_993:
        /*008c*/ 	.word	0x00017be0


	//   ....[1]....
        /*0090*/ 	.word	0x00017c10


	//   ....[2]....
        /*0094*/ 	.word	0x00017c30


	//   ....[3]....
        /*0098*/ 	.word	0x00017c50


	//   ....[4]....
        /*009c*/ 	.word	0x00017c70


	//   ....[5]....
        /*00a0*/ 	.word	0x000180a0


	//   ....[6]....
        /*00a4*/ 	.word	0x000180c0


	//   ....[7]....
        /*00a8*/ 	.word	0x000180e0


	//   ....[8]....
        /*00ac*/ 	.word	0x00018100


	//   ....[9]....
        /*00b0*/ 	.word	0x00018120


	//   ....[10]....
        /*00b4*/ 	.word	0x00018e50


	//   ....[11]....
        /*00b8*/ 	.word	0x00018ec0


	//   ....[12]....
        /*00bc*/ 	.word	0x00018f20


	//   ....[13]....
        /*00c0*/ 	.word	0x00018f80


	//   ....[14]....
        /*00c4*/ 	.word	0x00018fe0


	//   ....[15]....
        /*00c8*/ 	.word	0x00019450


	//   ....[16]....
        /*00cc*/ 	.word	0x000194b0


	//   ....[17]....
        /*00d0*/ 	.word	0x00019510


	//   ....[18]....
        /*00d4*/ 	.word	0x00019570


	//   ....[19]....
        /*00d8*/ 	.word	0x000195d0


	//----- nvinfo : EIATTR_EXIT_INSTR_OFFSETS
	.align		4
.L_994:
        /*00dc*/ 	.byte	0x04, 0x1c
        /*00de*/ 	.short	(.L_996 - .L_995)


	//   ....[0]....
.L_995:
        /*00e0*/ 	.word	0x00000510


	//   ....[1]....
        /*00e4*/ 	.word	0x00018e00


	//----- nvinfo : EIATTR_MAX_THREADS
	.align		4
.L_996:
        /*00e8*/ 	.byte	0x04, 0x05
        /*00ea*/ 	.short	(.L_998 - .L_997)
.L_997:
        /*00ec*/ 	.word	0x00000080
        /*00f0*/ 	.word	0x00000001
        /*00f4*/ 	.word	0x00000001


	//----- nvinfo : EIATTR_CRS_STACK_SIZE
	.align		4
.L_998:
        /*00f8*/ 	.byte	0x04, 0x1e
        /*00fa*/ 	.short	(.L_1000 - .L_999)
.L_999:
        /*00fc*/ 	.word	0x00000000
.L_1000:


//--------------------- .nv.info._ZN10layer_norm31ln_parallel_residual_fwd_kernelINS_13Kernel_traitsIf13__nv_bfloat16S2_S2_fjLj1024ELj1ELj4ELj1ELj16ENS_18Kernel_traits_baseILj1024EfS2_S2_S2_fjLj128EEEEELb1ELb1ELb0EEEvNS_9FwdParamsE --------------------------
	.section	.nv.info._ZN10layer_norm31ln_parallel_residual_fwd_kernelINS_13Kernel_traitsIf13__nv_bfloat16S2_S2_fjLj1024ELj1ELj4ELj1ELj16ENS_18Kernel_traits_baseILj1024EfS2_S2_S2_fjLj128EEEEELb1ELb1ELb0EEEvNS_9FwdParamsE,"",@"SHT_CUDA_INFO"
	.sectionflags	@""
	.align	4


	//----- nvinfo : EIATTR_CUDA_API_VERSION
	.align		4
        /*0000*/ 	.byte	0x04, 0x37
        /*0002*/ 	.short	(.L_1002 - .L_1001)
.L_1001:
        /*0004*/ 	.word	0x00000082


	//----- nvinfo : EIATTR_SW2861232_WAR
	.align		4
.L_1002:
        /*0008*/ 	.byte	0x01, 0x35
	.zero		2


	//----- nvinfo : EIATTR_PARAM_CBANK
	.align		4
        /*000c*/ 	.byte	0x04, 0x0a
        /*000e*/ 	.short	(.L_1004 - .L_1003)
	.align		4
.L_1003:
        /*0010*/ 	.word	index@(.nv.constant0._ZN10layer_norm31ln_parallel_residual_fwd_kernelINS_13Kernel_traitsIf13__nv_bfloat16S2_S2_fjLj1024ELj1ELj4ELj1ELj16ENS_18Kernel_traits_baseILj1024EfS2_S2_S2_fjLj128EEEEELb1ELb1ELb0EEEvNS_9FwdParamsE)
        /*0014*/ 	.short	0x0160
        /*0016*/ 	.short	0x00e8


	//----- nvinfo : EIATTR_CBANK_PARAM_SIZE
	.align		4
.L_1004:
        /*0018*/ 	.byte	0x03, 0x19
        /*001a*/ 	.short	0x00e8


	//----- nvinfo : EIATTR_KPARAM_INFO
	.align		4
        /*001c*/ 	.byte	0x04, 0x17
        /*001e*/ 	.short	(.L_1006 - .L_1005)
.L_1005:
        /*0020*/ 	.word	0x00000000
        /*0024*/ 	.short	0x0000
        /*0026*/ 	.short	0x0000
        /*0028*/ 	.byte	0x00, 0xf0, 0xa1, 0x03


	//----- nvinfo : EIATTR_MAXREG_COUNT
	.align		4
.L_1006:
        /*002c*/ 	.byte	0x03, 0x1b
        /*002e*/ 	.short	0x00ff


	//----- nvinfo : EIATTR_MERCURY_ISA_VERSION
	.align		4
        /*0030*/ 	.byte	0x03, 0x5f
        /*0032*/ 	.short	0x0000


	//----- nvinfo : EIATTR_COOP_GROUP_MASK_REGIDS
	.align		4
        /*0034*/ 	.byte	0x04, 0x29
        /*0036*/ 	.short	(.L_1008 - .L_1007)


	//   ....[0]....
.L_1007:
        /*0038*/ 	.word	0xffffffff


	//   ....[1]....
        /*003c*/ 	.word	0xffffffff


	//   ....[2]....
        /*0040*/ 	.word	0xffffffff


	//   ....[3]....
        /*0044*/ 	.word	0xffffffff


	//   ....[4]....
        /*0048*/ 	.word	0xffffffff


	//   ....[5]....
        /*004c*/ 	.word	0xffffffff


	//   ....[6]....
        /*0050*/ 	.word	0xffffffff


	//   ....[7]....
        /*0054*/ 	.word	0xffffffff


	//   ....[8]....
        /*0058*/ 	.word	0xffffffff


	//   ....[9]....
        /*005c*/ 	.word	0xffffffff


	//   ....[10]....
        /*0060*/ 	.word	0xffffffff


	//   ....[11]....
        /*0064*/ 	.word	0xffffffff


	//   ....[12]....
        /*0068*/ 	.word	0xffffffff


	//   ....[13]....
        /*006c*/ 	.word	0xffffffff


	//   ....[14]....
        /*0070*/ 	.word	0xffffffff


	//   ....[15]....
        /*0074*/ 	.word	0xffffffff


	//   ....[16]....
        /*0078*/ 	.word	0xffffffff


	//   ....[17]....
        /*007c*/ 	.word	0xffffffff


	//   ....[18]....
        /*0080*/ 	.word	0xffffffff


	//   ....[19]....
        /*0084*/ 	.word	0xffffffff


	//----- nvinfo : EIATTR_COOP_GROUP_INSTR_OFFSETS
	.align		4
.L_1008:
        /*0088*/ 	.byte	0x04, 0x28
        /*008a*/ 	.short	(.L_1010 - .L_1009)


	//   ....[0]....
.L_1009:
        /*008c*/ 	.word	0x00017960


	//   ....[1]....
        /*0090*/ 	.word	0x00017990


	//   ....[2]....
        /*0094*/ 	.word	0x000179c0


	//   ....[3]....
        /*0098*/ 	.word	0x000179e0


	//   ....[4]....
        /*009c*/ 	.word	0x00017a00


	//   ....[5]....
        /*00a0*/ 	.word	0x00017e40


	//   ....[6]....
        /*00a4*/ 	.word	0x00017e60


	//   ....[7]....
        /*00a8*/ 	.word	0x00017e80


	//   ....[8]....
        /*00ac*/ 	.word	0x00017ea0


	//   ....[9]....
        /*00b0*/ 	.word	0x00017ec0


	//   ....[10]....
        /*00b4*/ 	.word	0x00018970


	//   ....[11]....
        /*00b8*/ 	.word	0x000189f0


	//   ....[12]....
        /*00bc*/ 	.word	0x00018a50


	//   ....[13]....
        /*00c0*/ 	.word	0x00018ab0


	//   ....[14]....
        /*00c4*/ 	.word	0x00018b10


	//   ....[15]....
        /*00c8*/ 	.word	0x00018fa0


	//   ....[16]....
        /*00cc*/ 	.word	0x00019000


	//   ....[17]....
        /*00d0*/ 	.word	0x00019060


	//   ....[18]....
        /*00d4*/ 	.word	0x000190c0


	//   ....[19]....
        /*00d8*/ 	.word	0x00019130


	//----- nvinfo : EIATTR_EXIT_INSTR_OFFSETS
	.align		4
.L_1010:
        /*00dc*/ 	.byte	0x04, 0x1c
        /*00de*/ 	.short	(.L_1012 - .L_1011)


	//   ....[0]....
.L_1011:
        /*00e0*/ 	.word	0x00000a80


	//   ....[1]....
        /*00e4*/ 	.word	0x00018910


	//----- nvinfo : EIATTR_MAX_THREADS
	.align		4
.L_1012:
        /*00e8*/ 	.byte	0x04, 0x05
        /*00ea*/ 	.short	(.L_1014 - .L_1013)
.L_1013:
        /*00ec*/ 	.word	0x00000080
        /*00f0*/ 	.word	0x00000001
        /*00f4*/ 	.word	0x00000001


	//----- nvinfo : EIATTR_CRS_STACK_SIZE
	.align		4
.L_1014:
        /*00f8*/ 	.byte	0x04, 0x1e
        /*00fa*/ 	.short	(.L_1016 - .L_1015)
.L_1015:
        /*00fc*/ 	.word	0x00000000
.L_1016:


//--------------------- .nv.info._ZN10layer_norm31ln_parallel_residual_fwd_kernelINS_13Kernel_traitsIf13__nv_bfloat16S2_S2_fjLj1024ELj1ELj4ELj1ELj16ENS_18Kernel_traits_baseILj1024EfS2_S2_S2_fjLj128EEEEELb1ELb1ELb1EEEvNS_9FwdParamsE --------------------------
	.section	.nv.info._ZN10layer_norm31ln_parallel_residual_fwd_kernelINS_13Kernel_traitsIf13__nv_bfloat16S2_S2_fjLj1024ELj1ELj4ELj1ELj16ENS_18Kernel_traits_baseILj1024EfS2_S2_S2_fjLj128EEEEELb1ELb1ELb1EEEvNS_9FwdParamsE,"",@"SHT_CUDA_INFO"
	.sectionflags	@""
	.align	4


	//----- nvinfo : EIATTR_CUDA_API_VERSION
	.align		4
        /*0000*/ 	.byte	0x04, 0x37
        /*0002*/ 	.short	(.L_1018 - .L_1017)
.L_1017:
        /*0004*/ 	.word	0x00000082


	//----- nvinfo : EIATTR_SW2861232_WAR
	.align		4
.L_1018:
        /*0008*/ 	.byte	0x01, 0x35
	.zero		2


	//----- nvinfo : EIATTR_PARAM_CBANK
	.align		4
        /*000c*/ 	.byte	0x04, 0x0a
        /*000e*/ 	.short	(.L_1020 - .L_1019)
	.align		4
.L_1019:
        /*0010*/ 	.word	index@(.nv.constant0._ZN10layer_norm31ln_parallel_residual_fwd_kernelINS_13Kernel_traitsIf13__nv_bfloat16S2_S2_fjLj1024ELj1ELj4ELj1ELj16ENS_18Kernel_traits_baseILj1024EfS2_S2_S2_fjLj128EEEEELb1ELb1ELb1EEEvNS_9FwdParamsE)
        /*0014*/ 	.short	0x0160
        /*0016*/ 	.short	0x00e8


	//----- nvinfo : EIATTR_CBANK_PARAM_SIZE
	.align		4
.L_1020:
        /*0018*/ 	.byte	0x03, 0x19
        /*001a*/ 	.short	0x00e8


	//----- nvinfo : EIATTR_KPARAM_INFO
	.align		4
        /*001c*/ 	.byte	0x04, 0x17
        /*001e*/ 	.short	(.L_1022 - .L_1021)
.L_1021:
        /*0020*/ 	.word	0x00000000
        /*0024*/ 	.short	0x0000
        /*0026*/ 	.short	0x0000
        /*0028*/ 	.byte	0x00, 0xf0, 0xa1, 0x03


	//----- nvinfo : EIATTR_MAXREG_COUNT
	.align		4
.L_1022:
        /*002c*/ 	.byte	0x03, 0x1b
        /*002e*/ 	.short	0x00ff


	//----- nvinfo : EIATTR_MERCURY_ISA_VERSION
	.align		4
        /*0030*/ 	.byte	0x03, 0x5f
        /*0032*/ 	.short	0x0000


	//----- nvinfo : EIATTR_COOP_GROUP_MASK_REGIDS
	.align		4
        /*0034*/ 	.byte	0x04, 0x29
        /*0036*/ 	.short	(.L_1024 - .L_1023)


	//   ....[0]....
.L_1023:
        /*0038*/ 	.word	0xffffffff


	//   ....[1]....
        /*003c*/ 	.word	0xffffffff


	//   ....[2]....
        /*0040*/ 	.word	0xffffffff


	//   ....[3]....
        /*0044*/ 	.word	0xffffffff


	//   ....[4]....
        /*0048*/ 	.word	0xffffffff


	//   ....[5]....
        /*004c*/ 	.word	0xffffffff


	//   ....[6]....
        /*0050*/ 	.word	0xffffffff


	//   ....[7]....
        /*0054*/ 	.word	0xffffffff


	//   ....[8]....
        /*0058*/ 	.word	0xffffffff


	//   ....[9]....
        /*005c*/ 	.word	0xffffffff


	//   ....[10]....
        /*0060*/ 	.word	0xffffffff


	//   ....[11]....
        /*0064*/ 	.word	0xffffffff


	//   ....[12]....
        /*0068*/ 	.word	0xffffffff


	//   ....[13]....
        /*006c*/ 	.word	0xffffffff


	//   ....[14]....
        /*0070*/ 	.word	0xffffffff


	//   ....[15]....
        /*0074*/ 	.word	0xffffffff


	//   ....[16]....
        /*0078*/ 	.word	0xffffffff


	//   ....[17]....
        /*007c*/ 	.word	0xffffffff


	//   ....[18]....
        /*0080*/ 	.word	0xffffffff


	//   ....[19]....
        /*0084*/ 	.word	0xffffffff


	//----- nvinfo : EIATTR_COOP_GROUP_INSTR_OFFSETS
	.align		4
.L_1024:
        /*0088*/ 	.byte	0x04, 0x28
        /*008a*/ 	.short	(.L_1026 - .L_1025)


	//   ....[0]....
.L_1025:
        /*008c*/ 	.word	0x000174a0


	//   ....[1]....
        /*0090*/ 	.word	0x000174d0


	//   ....[2]....
        /*0094*/ 	.word	0x000174f0


	//   ....[3]....
        /*0098*/ 	.word	0x00017510


	//   ....[4]....
        /*009c*/ 	.word	0x00017530


	//   ....[5]....
        /*00a0*/ 	.word	0x00017960


	//   ....[6]....
        /*00a4*/ 	.word	0x00017980


	//   ....[7]....
        /*00a8*/ 	.word	0x000179a0


	//   ....[8]....
        /*00ac*/ 	.word	0x000179c0


	//   ....[9]....
        /*00b0*/ 	.word	0x000179e0


	//   ....[10]....
        /*00b4*/ 	.word	0x00018340


	//   ....[11]....
        /*00b8*/ 	.word	0x000183a0


	//   ....[12]....
        /*00bc*/ 	.word	0x00018400


	//   ....[13]....
        /*00c0*/ 	.word	0x00018460


	//   ....[14]....
        /*00c4*/ 	.word	0x000184c0


	//   ....[15]....
        /*00c8*/ 	.word	0x00018930


	//   ....[16]....
        /*00cc*/ 	.word	0x00018990


	//   ....[17]....
        /*00d0*/ 	.word	0x000189f0


	//   ....[18]....
        /*00d4*/ 	.word	0x00018a50


	//   ....[19]....
        /*00d8*/ 	.word	0x00018ab0


	//----- nvinfo : EIATTR_EXIT_INSTR_OFFSETS
	.align		4
.L_1026:
        /*00dc*/ 	.byte	0x04, 0x1c
        /*00de*/ 	.short	(.L_1028 - .L_1027)


	//   ....[0]....
.L_1027:
        /*00e0*/ 	.word	0x000006d0


	//   ....[1]....
        /*00e4*/ 	.word	0x000182f0


	//----- nvinfo : EIATTR_MAX_THREADS
	.align		4
.L_1028:
        /*00e8*/ 	.byte	0x04, 0x05
        /*00ea*/ 	.short	(.L_1030 - .L_1029)
.L_1029:
        /*00ec*/ 	.word	0x00000080
        /*00f0*/ 	.word	0x00000001
        /*00f4*/ 	.word	0x00000001


	//----- nvinfo : EIATTR_CRS_STACK_SIZE
	.align		4
.L_1030:
        /*00f8*/ 	.byte	0x04, 0x1e
        /*00fa*/ 	.short	(.L_1032 - .L_1031)
.L_1031:
        /*00fc*/ 	.word	0x00000000
.L_1032:


//--------------------- .nv.info._ZN10layer_norm31ln_parallel_residual_fwd_kernelINS_13Kernel_traitsI13__nv_bfloat16S2_fS2_fjLj1024ELj1ELj4ELj1ELj16ENS_18Kernel_traits_baseILj1024ES2_S2_fS2_fjLj128EEEEELb0ELb0ELb0EEEvNS_9FwdParamsE --------------------------
	.section	.nv.info._ZN10layer_norm31ln_parallel_residual_fwd_kernelINS_13Kernel_traitsI13__nv_bfloat16S2_fS2_fjLj1024ELj1ELj4ELj1ELj16ENS_18Kernel_traits_baseILj1024ES2_S2_fS2_fjLj128EEEEELb0ELb0ELb0EEEvNS_9FwdParamsE,"",@"SHT_CUDA_INFO"
	.sectionflags	@""
	.align	4


	//----- nvinfo : EIATTR_CUDA_API_VERSION
	.align		4
        /*0000*/ 	.byte	0x04, 0x37
        /*0002*/ 	.short	(.L_1034 - .L_1033)
.L_1033:
        /*0004*/ 	.word	0x00000082


	//----- nvinfo : EIATTR_SW2861232_WAR
	.align		4
.L_1034:
        /*0008*/ 	.byte	0x01, 0x35
	.zero		2


	//----- nvinfo : EIATTR_PARAM_CBANK
	.align		4
        /*000c*/ 	.byte	0x04, 0x0a
        /*000e*/ 	.short	(.L_1036 - .L_1035)
	.align		4
.L_1035:
        /*0010*/ 	.word	index@(.nv.constant0._ZN10layer_norm31ln_parallel_residual_fwd_kernelINS_13Kernel_traitsI13__nv_bfloat16S2_fS2_fjLj1024ELj1ELj4ELj1ELj16ENS_18Kernel_traits_baseILj1024ES2_S2_fS2_fjLj128EEEEELb0ELb0ELb0EEEvNS_9FwdParamsE)
        /*0014*/ 	.short	0x0160
        /*0016*/ 	.short	0x00e8


	//----- nvinfo : EIATTR_CBANK_PARAM_SIZE
	.align		4
.L_1036:
        /*0018*/ 	.byte	0x03, 0x19
        /*001a*/ 	.short	0x00e8


	//----- nvinfo : EIATTR_KPARAM_INFO
	.align		4
        /*001c*/ 	.byte	0x04, 0x17
        /*001e*/ 	.short	(.L_1038 - .L_1037)
.L_1037:
        /*0020*/ 	.word	0x00000000
        /*0024*/ 	.short	0x0000
        /*0026*/ 	.short	0x0000
        /*0028*/ 	.byte	0x00, 0xf0, 0xa1, 0x03


	//----- nvinfo : EIATTR_MAXREG_COUNT
	.align		4
.L_1038:
        /*002c*/ 	.byte	0x03, 0x1b
        /*002e*/ 	.short	0x00ff


	//----- nvinfo : EIATTR_MERCURY_ISA_VERSION
	.align		4
        /*0030*/ 	.byte	0x03, 0x5f
        /*0032*/ 	.short	0x0000


	//----- nvinfo : EIATTR_COOP_GROUP_MASK_REGIDS
	.align		4
        /*0034*/ 	.byte	0x04, 0x29
        /*0036*/ 	.short	(.L_1040 - .L_1039)


	//   ....[0]....
.L_1039:
        /*0038*/ 	.word	0xffffffff


	//   ....[1]....
        /*003c*/ 	.word	0xffffffff


	//   ....[2]....
        /*0040*/ 	.word	0xffffffff


	//   ....[3]....
        /*0044*/ 	.word	0xffffffff


	//   ....[4]....
        /*0048*/ 	.word	0xffffffff


	//   ....[5]....
        /*004c*/ 	.word	0xffffffff


	//   ....[6]....
        /*0050*/ 	.word	0xffffffff


	//   ....[7]....
        /*0054*/ 	.word	0xffffffff


	//   ....[8]....
        /*0058*/ 	.word	0xffffffff


	//   ....[9]....
        /*005c*/ 	.word	0xffffffff


	//   ....[10]....
        /*0060*/ 	.word	0xffffffff


	//   ....[11]....
        /*0064*/ 	.word	0xffffffff


	//   ....[12]....
        /*0068*/ 	.word	0xffffffff


	//   ....[13]....
        /*006c*/ 	.word	0xffffffff


	//   ....[14]....
        /*0070*/ 	.word	0xffffffff


	//   ....[15]....
        /*0074*/ 	.word	0xffffffff


	//   ....[16]....
        /*0078*/ 	.word	0xffffffff


	//   ....[17]....
        /*007c*/ 	.word	0xffffffff


	//   ....[18]....
        /*0080*/ 	.word	0xffffffff


	//   ....[19]....
        /*0084*/ 	.word	0xffffffff


	//----- nvinfo : EIATTR_COOP_GROUP_INSTR_OFFSETS
	.align		4
.L_1040:
        /*0088*/ 	.byte	0x04, 0x28
        /*008a*/ 	.short	(.L_1042 - .L_1041)


	//   ....[0]....
.L_1041:
        /*008c*/ 	.word	0x00002880


	//   ....[1]....
        /*0090*/ 	.word	0x000028b0


	//   ....[2]....
        /*0094*/ 	.word	0x000028d0


	//   ....[3]....
        /*0098*/ 	.word	0x000028f0


	//   ....[4]....
        /*009c*/ 	.word	0x00002910


	//   ....[5]....
        /*00a0*/ 	.word	0x00002d50


	//   ....[6]....
        /*00a4*/ 	.word	0x00002d70


	//   ....[7]....
        /*00a8*/ 	.word	0x00002d90


	//   ....[8]....
        /*00ac*/ 	.word	0x00002db0


	//   ....[9]....
        /*00b0*/ 	.word	0x00002dd0


	//   ....[10]....
        /*00b4*/ 	.word	0x00003bb0


	//   ....[11]....
        /*00b8*/ 	.word	0x00003c30


	//   ....[12]....
        /*00bc*/ 	.word	0x00003c90


	//   ....[13]....
        /*00c0*/ 	.word	0x00003cf0


	//   ....[14]....
        /*00c4*/ 	.word	0x00003d50


	//   ....[15]....
        /*00c8*/ 	.word	0x000041d0


	//   ....[16]....
        /*00cc*/ 	.word	0x00004230


	//   ....[17]....
        /*00d0*/ 	.word	0x00004290


	//   ....[18]....
        /*00d4*/ 	.word	0x000042f0


	//   ....[19]....
        /*00d8*/ 	.word	0x00004360


	//----- nvinfo : EIATTR_EXIT_INSTR_OFFSETS
	.align		4
.L_1042:
        /*00dc*/ 	.byte	0x04, 0x1c
        /*00de*/ 	.short	(.L_1044 - .L_1043)


	//   ....[0]....
.L_1043:
        /*00e0*/ 	.word	0x00000790


	//   ....[1]....
        /*00e4*/ 	.word	0x00003b60


	//----- nvinfo : EIATTR_MAX_THREADS
	.align		4
.L_1044:
        /*00e8*/ 	.byte	0x04, 0x05
        /*00ea*/ 	.short	(.L_1046 - .L_1045)
.L_1045:
        /*00ec*/ 	.word	0x00000080
        /*00f0*/ 	.word	0x00000001
        /*00f4*/ 	.word	0x00000001


	//----- nvinfo : EIATTR_CRS_STACK_SIZE
	.align		4
.L_1046:
        /*00f8*/ 	.byte	0x04, 0x1e
        /*00fa*/ 	.short	(.L_1048 - .L_1047)
.L_1047:
        /*00fc*/ 	.word	0x00000000
.L_1048:


//--------------------- .nv.info._ZN10layer_norm31ln_parallel_residual_fwd_kernelINS_13Kernel_traitsI13__nv_bfloat16S2_fS2_fjLj1024ELj1ELj4ELj1ELj16ENS_18Kernel_traits_baseILj1024ES2_S2_fS2_fjLj128EEEEELb0ELb0ELb1EEEvNS_9FwdParamsE --------------------------
	.section	.nv.info._ZN10layer_norm31ln_parallel_residual_fwd_kernelINS_13Kernel_traitsI13__nv_bfloat16S2_fS2_fjLj1024ELj1ELj4ELj1ELj16ENS_18Kernel_traits_baseILj1024ES2_S2_fS2_fjLj128EEEEELb0ELb0ELb1EEEvNS_9FwdParamsE,"",@"SHT_CUDA_INFO"
	.sectionflags	@""
	.align	4


	//----- nvinfo : EIATTR_CUDA_API_VERSION
	.align		4
        /*0000*/ 	.byte	0x04, 0x37
        /*0002*/ 	.short	(.L_1050 - .L_1049)
.L_1049:
        /*0004*/ 	.word	0x00000082


	//----- nvinfo : EIATTR_SW2861232_WAR
	.align		4
.L_1050:
        /*0008*/ 	.byte	0x01, 0x35
	.zero		2


	//----- nvinfo : EIATTR_PARAM_CBANK
	.align		4
        /*000c*/ 	.byte	0x04, 0x0a
        /*000e*/ 	.short	(.L_1052 - .L_1051)
	.align		4
.L_1051:
        /*0010*/ 	.word	index@(.nv.constant0._ZN10layer_norm31ln_parallel_residual_fwd_kernelINS_13Kernel_traitsI13__nv_bfloat16S2_fS2_fjLj1024ELj1ELj4ELj1ELj16ENS_18Kernel_traits_baseILj1024ES2_S2_fS2_fjLj128EEEEELb0ELb0ELb1EEEvNS_9FwdParamsE)
        /*0014*/ 	.short	0x0160
        /*0016*/ 	.short	0x00e8


	//----- nvinfo : EIATTR_CBANK_PARAM_SIZE
	.align		4
.L_1052:
        /*0018*/ 	.byte	0x03, 0x19
        /*001a*/ 	.short	0x00e8


	//----- nvinfo : EIATTR_KPARAM_INFO
	.align		4
        /*001c*/ 	.byte	0x04, 0x17
        /*001e*/ 	.short	(.L_1054 - .L_1053)
.L_1053:
        /*0020*/ 	.word	0x00000000
        /*0024*/ 	.short	0x0000
        /*0026*/ 	.short	0x0000
        /*0028*/ 	.byte	0x00, 0xf0, 0xa1, 0x03


	//----- nvinfo : EIATTR_MAXREG_COUNT
	.align		4
.L_1054:
        /*002c*/ 	.byte	0x03, 0x1b
        /*002e*/ 	.short	0x00ff


	//----- nvinfo : EIATTR_MERCURY_ISA_VERSION
	.align		4
        /*0030*/ 	.byte	0x03, 0x5f
        /*0032*/ 	.short	0x0000


	//----- nvinfo : EIATTR_COOP_GROUP_MASK_REGIDS
	.align		4
        /*0034*/ 	.byte	0x04, 0x29
        /*0036*/ 	.short	(.L_1056 - .L_1055)


	//   ....[0]....
.L_1055:
        /*0038*/ 	.word	0xffffffff


	//   ....[1]....
        /*003c*/ 	.word	0xffffffff


	//   ....[2]....
        /*0040*/ 	.word	0xffffffff


	//   ....[3]....
        /*0044*/ 	.word	0xffffffff


	//   ....[4]....
        /*0048*/ 	.word	0xffffffff


	//   ....[5]....
        /*004c*/ 	.word	0xffffffff


	//   ....[6]....
        /*0050*/ 	.word	0xffffffff


	//   ....[7]....
        /*0054*/ 	.word	0xffffffff


	//   ....[8]....
        /*0058*/ 	.word	0xffffffff


	//   ....[9]....
        /*005c*/ 	.word	0xffffffff


	//   ....[10]....
        /*0060*/ 	.word	0xffffffff


	//   ....[11]....
        /*0064*/ 	.word	0xffffffff


	//   ....[12]....
        /*0068*/ 	.word	0xffffffff


	//   ....[13]....
        /*006c*/ 	.word	0xffffffff


	//   ....[14]....
        /*0070*/ 	.word	0xffffffff


	//   ....[15]....
        /*0074*/ 	.word	0xffffffff


	//   ....[16]....
        /*0078*/ 	.word	0xffffffff


	//   ....[17]....
        /*007c*/ 	.word	0xffffffff


	//   ....[18]....
        /*0080*/ 	.word	0xffffffff


	//   ....[19]....
        /*0084*/ 	.word	0xffffffff


	//----- nvinfo : EIATTR_COOP_GROUP_INSTR_OFFSETS
	.align		4
.L_1056:
        /*0088*/ 	.byte	0x04, 0x28
        /*008a*/ 	.short	(.L_1058 - .L_1057)


	//   ....[0]....
.L_1057:
        /*008c*/ 	.word	0x00002110


	//   ....[1]....
        /*0090*/ 	.word	0x00002140


	//   ....[2]....
        /*0094*/ 	.word	0x00002160


	//   ....[3]....
        /*0098*/ 	.word	0x00002180


	//   ....[4]....
        /*009c*/ 	.word	0x000021a0


	//   ....[5]....
        /*00a0*/ 	.word	0x000025d0


	//   ....[6]....
        /*00a4*/ 	.word	0x000025f0


	//   ....[7]....
        /*00a8*/ 	.word	0x00002610


	//   ....[8]....
        /*00ac*/ 	.word	0x00002630


	//   ....[9]....
        /*00b0*/ 	.word	0x00002650


	//   ....[10]....
        /*00b4*/ 	.word	0x00003490


	//   ....[11]....
        /*00b8*/ 	.word	0x00003510


	//   ....[12]....
        /*00bc*/ 	.word	0x00003570


	//   ....[13]....
        /*00c0*/ 	.word	0x000035d0


	//   ....[14]....
        /*00c4*/ 	.word	0x00003630


	//   ....[15]....
        /*00c8*/ 	.word	0x00003aa0


	//   ....[16]....
        /*00cc*/ 	.word	0x00003b00


	//   ....[17]....
        /*00d0*/ 	.word	0x00003b60


	//   ....[18]....
        /*00d4*/ 	.word	0x00003bc0


	//   ....[19]....
        /*00d8*/ 	.word	0x00003c20


	//----- nvinfo : EIATTR_EXIT_INSTR_OFFSETS
	.align		4
.L_1058:
        /*00dc*/ 	.byte	0x04, 0x1c
        /*00de*/ 	.short	(.L_1060 - .L_1059)


	//   ....[0]....
.L_1059:
        /*00e0*/ 	.word	0x000001e0


	//   ....[1]....
        /*00e4*/ 	.word	0x00003440


	//----- nvinfo : EIATTR_MAX_THREADS
	.align		4
.L_1060:
        /*00e8*/ 	.byte	0x04, 0x05
        /*00ea*/ 	.short	(.L_1062 - .L_1061)
.L_1061:
        /*00ec*/ 	.word	0x00000080
        /*00f0*/ 	.word	0x00000001
        /*00f4*/ 	.word	0x00000001


	//----- nvinfo : EIATTR_CRS_STACK_SIZE
	.align		4
.L_1062:
        /*00f8*/ 	.byte	0x04, 0x1e
        /*00fa*/ 	.short	(.L_1064 - .L_1063)
.L_1063:
        /*00fc*/ 	.word	0x00000000
.L_1064:


//--------------------- .nv.info._ZN10layer_norm31ln_parallel_residual_fwd_kernelINS_13Kernel_traitsI13__nv_bfloat16S2_fS2_fjLj1024ELj1ELj4ELj1ELj16ENS_18Kernel_traits_baseILj1024ES2_S2_fS2_fjLj128EEEEELb0ELb1ELb0EEEvNS_9FwdParamsE --------------------------
	.section	.nv.info._ZN10layer_norm31ln_parallel_residual_fwd_kernelINS_13Kernel_traitsI13__nv_bfloat16S2_fS2_fjLj1024ELj1ELj4ELj1ELj16ENS_18Kernel_traits_baseILj1024ES2_S2_fS2_fjLj128EEEEELb0ELb1ELb0EEEvNS_9FwdParamsE,"",@"SHT_CUDA_INFO"
	.sectionflags	@""
	.align	4


	//----- nvinfo : EIATTR_CUDA_API_VERSION
	.align		4
        /*0000*/ 	.byte	0x04, 0x37
        /*0002*/ 	.short	(.L_1066 - .L_1065)
.L_1065:
        /*0004*/ 	.word	0x00000082


	//----- nvinfo : EIATTR_SW2861232_WAR
	.align		4
.L_1066:
        /*0008*/ 	.byte	0x01, 0x35
	.zero		2


	//----- nvinfo : EIATTR_PARAM_CBANK
	.align		4
        /*000c*/ 	.byte	0x04, 0x0a
        /*000e*/ 	.short	(.L_1068 - .L_1067)
	.align		4
.L_1067:
        /*0010*/ 	.word	index@(.nv.constant0._ZN10layer_norm31ln_parallel_residual_fwd_kernelINS_13Kernel_traitsI13__nv_bfloat16S2_fS2_fjLj1024ELj1ELj4ELj1ELj16ENS_18Kernel_traits_baseILj1024ES2_S2_fS2_fjLj128EEEEELb0ELb1ELb0EEEvNS_9FwdParamsE)
        /*0014*/ 	.short	0x0160
        /*0016*/ 	.short	0x00e8


	//----- nvinfo : EIATTR_CBANK_PARAM_SIZE
	.align		4
.L_1068:
        /*0018*/ 	.byte	0x03, 0x19
        /*001a*/ 	.short	0x00e8


	//----- nvinfo : EIATTR_KPARAM_INFO
	.align		4
        /*001c*/ 	.byte	0x04, 0x17
        /*001e*/ 	.short	(.L_1070 - .L_1069)
.L_1069:
        /*0020*/ 	.word	0x00000000
        /*0024*/ 	.short	0x0000
        /*0026*/ 	.short	0x0000
        /*0028*/ 	.byte	0x00, 0xf0, 0xa1, 0x03


	//----- nvinfo : EIATTR_MAXREG_COUNT
	.align		4
.L_1070:
        /*002c*/ 	.byte	0x03, 0x1b
        /*002e*/ 	.short	0x00ff


	//----- nvinfo : EIATTR_MERCURY_ISA_VERSION
	.align		4
        /*0030*/ 	.byte	0x03, 0x5f
        /*0032*/ 	.short	0x0000


	//----- nvinfo : EIATTR_COOP_GROUP_MASK_REGIDS
	.align		4
        /*0034*/ 	.byte	0x04, 0x29
        /*0036*/ 	.short	(.L_1072 - .L_1071)


	//   ....[0]....
.L_1071:
        /*0038*/ 	.word	0xffffffff


	//   ....[1]....
        /*003c*/ 	.word	0xffffffff


	//   ....[2]....
        /*0040*/ 	.word	0xffffffff


	//   ....[3]....
        /*0044*/ 	.word	0xffffffff


	//   ....[4]....
        /*0048*/ 	.word	0xffffffff


	//   ....[5]....
        /*004c*/ 	.word	0xffffffff


	//   ....[6]....
        /*0050*/ 	.word	0xffffffff


	//   ....[7]....
        /*0054*/ 	.word	0xffffffff


	//   ....[8]....
        /*0058*/ 	.word	0xffffffff


	//   ....[9]....
        /*005c*/ 	.word	0xffffffff


	//   ....[10]....
        /*0060*/ 	.word	0xffffffff


	//   ....[11]....
        /*0064*/ 	.word	0xffffffff


	//   ....[12]....
        /*0068*/ 	.word	0xffffffff


	//   ....[13]....
        /*006c*/ 	.word	0xffffffff


	//   ....[14]....
        /*0070*/ 	.word	0xffffffff


	//   ....[15]....
        /*0074*/ 	.word	0xffffffff


	//   ....[16]....
        /*0078*/ 	.word	0xffffffff


	//   ....[17]....
        /*007c*/ 	.word	0xffffffff


	//   ....[18]....
        /*0080*/ 	.word	0xffffffff


	//   ....[19]....
        /*0084*/ 	.word	0xffffffff


	//----- nvinfo : EIATTR_COOP_GROUP_INSTR_OFFSETS
	.align		4
.L_1072:
        /*0088*/ 	.byte	0x04, 0x28
        /*008a*/ 	.short	(.L_1074 - .L_1073)


	//   ....[0]....
.L_1073:
        /*008c*/ 	.word	0x00002180


	//   ....[1]....
        /*0090*/ 	.word	0x000021b0


	//   ....[2]....
        /*0094*/ 	.word	0x000021d0


	//   ....[3]....
        /*0098*/ 	.word	0x000021f0


	//   ....[4]....
        /*009c*/ 	.word	0x00002210


	//   ....[5]....
        /*00a0*/ 	.word	0x00002650


	//   ....[6]....
        /*00a4*/ 	.word	0x00002670


	//   ....[7]....
        /*00a8*/ 	.word	0x00002690


	//   ....[8]....
        /*00ac*/ 	.word	0x000026b0


	//   ....[9]....
        /*00b0*/ 	.word	0x000026d0


	//   ....[10]....
        /*00b4*/ 	.word	0x00003130


	//   ....[11]....
        /*00b8*/ 	.word	0x000031a0


	//   ....[12]....
        /*00bc*/ 	.word	0x00003200


	//   ....[13]....
        /*00c0*/ 	.word	0x00003260


	//   ....[14]....
        /*00c4*/ 	.word	0x000032c0


	//   ....[15]....
        /*00c8*/ 	.word	0x00003750


	//   ....[16]....
        /*00cc*/ 	.word	0x000037b0


	//   ....[17]....
        /*00d0*/ 	.word	0x00003810


	//   ....[18]....
        /*00d4*/ 	.word	0x00003870


	//   ....[19]....
        /*00d8*/ 	.word	0x000038e0


	//----- nvinfo : EIATTR_EXIT_INSTR_OFFSETS
	.align		4
.L_1074:
        /*00dc*/ 	.byte	0x04, 0x1c
        /*00de*/ 	.short	(.L_1076 - .L_1075)


	//   ....[0]....
.L_1075:
        /*00e0*/ 	.word	0x00000490


	//   ....[1]....
        /*00e4*/ 	.word	0x000030e0


	//----- nvinfo : EIATTR_MAX_THREADS
	.align		4
.L_1076:
        /*00e8*/ 	.byte	0x04, 0x05
        /*00ea*/ 	.short	(.L_1078 - .L_1077)
.L_1077:
        /*00ec*/ 	.word	0x00000080
        /*00f0*/ 	.word	0x00000001
        /*00f4*/ 	.word	0x00000001


	//----- nvinfo : EIATTR_CRS_STACK_SIZE
	.align		4
.L_1078:
        /*00f8*/ 	.byte	0x04, 0x1e
        /*00fa*/ 	.short	(.L_1080 - .L_1079)
.L_1079:
        /*00fc*/ 	.word	0x00000000
.L_1080:


//--------------------- .nv.info._ZN10layer_norm31ln_parallel_residual_fwd_kernelINS_13Kernel_traitsI13__nv_bfloat16S2_fS2_fjLj1024ELj1ELj4ELj1ELj16ENS_18Kernel_traits_baseILj1024ES2_S2_fS2_fjLj128EEEEELb0ELb1ELb1EEEvNS_9FwdParamsE --------------------------
	.section	.nv.info._ZN10layer_norm31ln_parallel_residual_fwd_kernelINS_13Kernel_traitsI13__nv_bfloat16S2_fS2_fjLj1024ELj1ELj4ELj1ELj16ENS_18Kernel_traits_baseILj1024ES2_S2_fS2_fjLj128EEEEELb0ELb1ELb1EEEvNS_9FwdParamsE,"",@"SHT_CUDA_INFO"
	.sectionflags	@""
	.align	4


	//----- nvinfo : EIATTR_CUDA_API_VERSION
	.align		4
        /*0000*/ 	.byte	0x04, 0x37
        /*0002*/ 	.short	(.L_1082 - .L_1081)
.L_1081:
        /*0004*/ 	.word	0x00000082


	//----- nvinfo : EIATTR_SW2861232_WAR
	.align		4
.L_1082:
        /*0008*/ 	.byte	0x01, 0x35
	.zero		2


	//----- nvinfo : EIATTR_PARAM_CBANK
	.align		4
        /*000c*/ 	.byte	0x04, 0x0a
        /*000e*/ 	.short	(.L_1084 - .L_1083)
	.align		4
.L_1083:
        /*0010*/ 	.word	index@(.nv.constant0._ZN10layer_norm31ln_parallel_residual_fwd_kernelINS_13Kernel_traitsI13__nv_bfloat16S2_fS2_fjLj1024ELj1ELj4ELj1ELj16ENS_18Kernel_traits_baseILj1024ES2_S2_fS2_fjLj128EEEEELb0ELb1ELb1EEEvNS_9FwdParamsE)
        /*0014*/ 	.short	0x0160
        /*0016*/ 	.short	0x00e8


	//----- nvinfo : EIATTR_CBANK_PARAM_SIZE
	.align		4
.L_1084:
        /*0018*/ 	.byte	0x03, 0x19
        /*001a*/ 	.short	0x00e8


	//----- nvinfo : EIATTR_KPARAM_INFO
	.align		4
        /*001c*/ 	.byte	0x04, 0x17
        /*001e*/ 	.short	(.L_1086 - .L_1085)
.L_1085:
        /*0020*/ 	.word	0x00000000
        /*0024*/ 	.short	0x0000
        /*0026*/ 	.short	0x0000
        /*0028*/ 	.byte	0x00, 0xf0, 0xa1, 0x03


	//----- nvinfo : EIATTR_MAXREG_COUNT
	.align		4
.L_1086:
        /*002c*/ 	.byte	0x03, 0x1b
        /*002e*/ 	.short	0x00ff


	//----- nvinfo : EIATTR_MERCURY_ISA_VERSION
	.align		4
        /*0030*/ 	.byte	0x03, 0x5f
        /*0032*/ 	.short	0x0000


	//----- nvinfo : EIATTR_COOP_GROUP_MASK_REGIDS
	.align		4
        /*0034*/ 	.byte	0x04, 0x29
        /*0036*/ 	.short	(.L_1088 - .L_1087)


	//   ....[0]....
.L_1087:
        /*0038*/ 	.word	0xffffffff


	//   ....[1]....
        /*003c*/ 	.word	0xffffffff


	//   ....[2]....
        /*0040*/ 	.word	0xffffffff


	//   ....[3]....
        /*0044*/ 	.word	0xffffffff


	//   ....[4]....
        /*0048*/ 	.word	0xffffffff


	//   ....[5]....
        /*004c*/ 	.word	0xffffffff


	//   ....[6]....
        /*0050*/ 	.word	0xffffffff


	//   ....[7]....
        /*0054*/ 	.word	0xffffffff


	//   ....[8]....
        /*0058*/ 	.word	0xffffffff


	//   ....[9]....
        /*005c*/ 	.word	0xffffffff


	//   ....[10]....
        /*0060*/ 	.word	0xffffffff


	//   ....[11]....
        /*0064*/ 	.word	0xffffffff


	//   ....[12]....
        /*0068*/ 	.word	0xffffffff


	//   ....[13]....
        /*006c*/ 	.word	0xffffffff


	//   ....[14]....
        /*0070*/ 	.word	0xffffffff


	//   ....[15]....
        /*0074*/ 	.word	0xffffffff


	//   ....[16]....
        /*0078*/ 	.word	0xffffffff


	//   ....[17]....
        /*007c*/ 	.word	0xffffffff


	//   ....[18]....
        /*0080*/ 	.word	0xffffffff


	//   ....[19]....
        /*0084*/ 	.word	0xffffffff


	//----- nvinfo : EIATTR_COOP_GROUP_INSTR_OFFSETS
	.align		4
.L_1088:
        /*0088*/ 	.byte	0x04, 0x28
        /*008a*/ 	.short	(.L_1090 - .L_1089)


	//   ....[0]....
.L_1089:
        /*008c*/ 	.word	0x00001ae0


	//   ....[1]....
        /*0090*/ 	.word	0x00001b10


	//   ....[2]....
        /*0094*/ 	.word	0x00001b30


	//   ....[3]....
        /*0098*/ 	.word	0x00001b50


	//   ....[4]....
        /*009c*/ 	.word	0x00001b70


	//   ....[5]....
        /*00a0*/ 	.word	0x00001fa0


	//   ....[6]....
        /*00a4*/ 	.word	0x00001fc0


	//   ....[7]....
        /*00a8*/ 	.word	0x00001fe0


	//   ....[8]....
        /*00ac*/ 	.word	0x00002000


	//   ....[9]....
        /*00b0*/ 	.word	0x00002020


	//   ....[10]....
        /*00b4*/ 	.word	0x00002ae0


	//   ....[11]....
        /*00b8*/ 	.word	0x00002b50


	//   ....[12]....
        /*00bc*/ 	.word	0x00002bb0


	//   ....[13]....
        /*00c0*/ 	.word	0x00002c10


	//   ....[14]....
        /*00c4*/ 	.word	0x00002c70


	//   ....[15]....
        /*00c8*/ 	.word	0x000030e0


	//   ....[16]....
        /*00cc*/ 	.word	0x00003140


	//   ....[17]....
        /*00d0*/ 	.word	0x000031a0


	//   ....[18]....
        /*00d4*/ 	.word	0x00003200


	//   ....[19]....
        /*00d8*/ 	.word	0x00003260


	//----- nvinfo : EIATTR_EXIT_INSTR_OFFSETS
	.align		4
.L_1090:
        /*00dc*/ 	.byte	0x04, 0x1c
        /*00de*/ 	.short	(.L_1092 - .L_1091)


	//   ....[0]....
.L_1091:
        /*00e0*/ 	.word	0x00000130


	//   ....[1]....
        /*00e4*/ 	.word	0x00002a90


	//----- nvinfo : EIATTR_MAX_THREADS
	.align		4
.L_1092:
        /*00e8*/ 	.byte	0x04, 0x05
        /*00ea*/ 	.short	(.L_1094 - .L_1093)
.L_1093:
        /*00ec*/ 	.word	0x00000080
        /*00f0*/ 	.word	0x00000001
        /*00f4*/ 	.word	0x00000001


	//----- nvinfo : EIATTR_CRS_STACK_SIZE
	.align		4
.L_1094:
        /*00f8*/ 	.byte	0x04, 0x1e
        /*00fa*/ 	.short	(.L_1096 - .L_1095)
.L_1095:
        /*00fc*/ 	.word	0x00000000
.L_1096:


//--------------------- .nv.info._ZN10layer_norm31ln_parallel_residual_fwd_kernelINS_13Kernel_traitsI13__nv_bfloat16S2_fS2_fjLj1024ELj1ELj4ELj1ELj16ENS_18Kernel_traits_baseILj1024ES2_S2_fS2_fjLj128EEEEELb1ELb0ELb0EEEvNS_9FwdParamsE --------------------------
	.section	.nv.info._ZN10layer_norm31ln_parallel_residual_fwd_kernelINS_13Kernel_traitsI13__nv_bfloat16S2_fS2_fjLj1024ELj1ELj4ELj1ELj16ENS_18Kernel_traits_baseILj1024ES2_S2_fS2_fjLj128EEEEELb1ELb0ELb0EEEvNS_9FwdParamsE,"",@"SHT_CUDA_INFO"
	.sectionflags	@""
	.align	4


	//----- nvinfo : EIATTR_CUDA_API_VERSION
	.align		4
        /*0000*/ 	.byte	0x04, 0x37
        /*0002*/ 	.short	(.L_1098 - .L_1097)
.L_1097:
        /*0004*/ 	.word	0x00000082


	//----- nvinfo : EIATTR_SW2861232_WAR
	.align		4
.L_1098:
        /*0008*/ 	.byte	0x01, 0x35
	.zero		2


	//----- nvinfo : EIATTR_PARAM_CBANK
	.align		4
        /*000c*/ 	.byte	0x04, 0x0a
        /*000e*/ 	.short	(.L_1100 - .L_1099)
	.align		4
.L_1099:
        /*0010*/ 	.word	index@(.nv.constant0._ZN10layer_norm31ln_parallel_residual_fwd_kernelINS_13Kernel_traitsI13__nv_bfloat16S2_fS2_fjLj1024ELj1ELj4ELj1ELj16ENS_18Kernel_traits_baseILj1024ES2_S2_fS2_fjLj128EEEEELb1ELb0ELb0EEEvNS_9FwdParamsE)
        /*0014*/ 	.short	0x0160
        /*0016*/ 	.short	0x00e8


	//----- nvinfo : EIATTR_CBANK_PARAM_SIZE
	.align		4
.L_1100:
        /*0018*/ 	.byte	0x03, 0x19
        /*001a*/ 	.short	0x00e8


	//----- nvinfo : EIATTR_KPARAM_INFO
	.align		4
        /*001c*/ 	.byte	0x04, 0x17
        /*001e*/ 	.short	(.L_1102 - .L_1101)
.L_1101:
        /*0020*/ 	.word	0x00000000
        /*0024*/ 	.short	0x0000
        /*0026*/ 	.short	0x0000
        /*0028*/ 	.byte	0x00, 0xf0, 0xa1, 0x03


	//----- nvinfo : EIATTR_MAXREG_COUNT
	.align		4
.L_1102:
        /*002c*/ 	.byte	0x03, 0x1b
        /*002e*/ 	.short	0x00ff


	//----- nvinfo : EIATTR_MERCURY_ISA_VERSION
	.align		4
        /*0030*/ 	.byte	0x03, 0x5f
        /*0032*/ 	.short	0x0000


	//----- nvinfo : EIATTR_COOP_GROUP_MASK_REGIDS
	.align		4
        /*0034*/ 	.byte	0x04, 0x29
        /*0036*/ 	.short	(.L_1104 - .L_1103)


	//   ....[0]....
.L_1103:
        /*0038*/ 	.word	0xffffffff


	//   ....[1]....
        /*003c*/ 	.word	0xffffffff


	//   ....[2]....
        /*0040*/ 	.word	0xffffffff


	//   ....[3]....
        /*0044*/ 	.word	0xffffffff


	//   ....[4]....
        /*0048*/ 	.word	0xffffffff


	//   ....[5]....
        /*004c*/ 	.word	0xffffffff


	//   ....[6]....
        /*0050*/ 	.word	0xffffffff


	//   ....[7]....
        /*0054*/ 	.word	0xffffffff


	//   ....[8]....
        /*0058*/ 	.word	0xffffffff


	//   ....[9]....
        /*005c*/ 	.word	0xffffffff


	//   ....[10]....
        /*0060*/ 	.word	0xffffffff


	//   ....[11]....
        /*0064*/ 	.word	0xffffffff


	//   ....[12]....
        /*0068*/ 	.word	0xffffffff


	//   ....[13]....
        /*006c*/ 	.word	0xffffffff


	//   ....[14]....
        /*0070*/ 	.word	0xffffffff


	//   ....[15]....
        /*0074*/ 	.word	0xffffffff


	//   ....[16]....
        /*0078*/ 	.word	0xffffffff


	//   ....[17]....
        /*007c*/ 	.word	0xffffffff


	//   ....[18]....
        /*0080*/ 	.word	0xffffffff


	//   ....[19]....
        /*0084*/ 	.word	0xffffffff


	//----- nvinfo : EIATTR_COOP_GROUP_INSTR_OFFSETS
	.align		4
.L_1104:
        /*0088*/ 	.byte	0x04, 0x28
        /*008a*/ 	.short	(.L_1106 - .L_1105)


	//   ....[0]....
.L_1105:
        /*008c*/ 	.word	0x000186e0


	//   ....[1]....
        /*0090*/ 	.word	0x00018710


	//   ....[2]....
        /*0094*/ 	.word	0x00018740


	//   ....[3]....
        /*0098*/ 	.word	0x00018760


	//   ....[4]....
        /*009c*/ 	.word	0x00018780


	//   ....[5]....
        /*00a0*/ 	.word	0x00018bc0


	//   ....[6]....
        /*00a4*/ 	.word	0x00018be0


	//   ....[7]....
        /*00a8*/ 	.word	0x00018c00


	//   ....[8]....
        /*00ac*/ 	.word	0x00018c20


	//   ....[9]....
        /*00b0*/ 	.word	0x00018c40


	//   ....[10]....
        /*00b4*/ 	.word	0x00019a60


	//   ....[11]....
        /*00b8*/ 	.word	0x00019ae0


	//   ....[12]....
        /*00bc*/ 	.word	0x00019b40


	//   ....[13]....
        /*00c0*/ 	.word	0x00019ba0


	//   ....[14]....
        /*00c4*/ 	.word	0x00019c00


	//   ....[15]....
        /*00c8*/ 	.word	0x0001a090


	//   ....[16]....
        /*00cc*/ 	.word	0x0001a0f0


	//   ....[17]....
        /*00d0*/ 	.word	0x0001a150


	//   ....[18]....
        /*00d4*/ 	.word	0x0001a1b0


	//   ....[19]....
        /*00d8*/ 	.word	0x0001a220


	//----- nvinfo : EIATTR_EXIT_INSTR_OFFSETS
	.align		4
.L_1106:
        /*00dc*/ 	.byte	0x04, 0x1c
        /*00de*/ 	.short	(.L_1108 - .L_1107)


	//   ....[0]....
.L_1107:
        /*00e0*/ 	.word	0x00000c80


	//   ....[1]....
        /*00e4*/ 	.word	0x00019a10


	//----- nvinfo : EIATTR_MAX_THREADS
	.align		4
.L_1108:
        /*00e8*/ 	.byte	0x04, 0x05
        /*00ea*/ 	.short	(.L_1110 - .L_1109)
.L_1109:
        /*00ec*/ 	.word	0x00000080
        /*00f0*/ 	.word	0x00000001
        /*00f4*/ 	.word	0x00000001


	//----- nvinfo : EIATTR_CRS_STACK_SIZE
	.align		4
.L_1110:
        /*00f8*/ 	.byte	0x04, 0x1e
        /*00fa*/ 	.short	(.L_1112 - .L_1111)
.L_1111:
        /*00fc*/ 	.word	0x00000000
.L_1112:


//--------------------- .nv.info._ZN10layer_norm31ln_parallel_residual_fwd_kernelINS_13Kernel_traitsI13__nv_bfloat16S2_fS2_fjLj1024ELj1ELj4ELj1ELj16ENS_18Kernel_traits_baseILj1024ES2_S2_fS2_fjLj128EEEEELb1ELb0ELb1EEEvNS_9FwdParamsE --------------------------
	.section	.nv.info._ZN10layer_norm31ln_parallel_residual_fwd_kernelINS_13Kernel_traitsI13__nv_bfloat16S2_fS2_fjLj1024ELj1ELj4ELj1ELj16ENS_18Kernel_traits_baseILj1024ES2_S2_fS2_fjLj128EEEEELb1ELb0ELb1EEEvNS_9FwdParamsE,"",@"SHT_CUDA_INFO"
	.sectionflags	@""
	.align	4


	//----- nvinfo : EIATTR_CUDA_API_VERSION
	.align		4
        /*0000*/ 	.byte	0x04, 0x37
        /*0002*/ 	.short	(.L_1114 - .L_1113)
.L_1113:
        /*0004*/ 	.word	0x00000082


	//----- nvinfo : EIATTR_SW2861232_WAR
	.align		4
.L_1114:
        /*0008*/ 	.byte	0x01, 0x35
	.zero		2


	//----- nvinfo : EIATTR_PARAM_CBANK
	.align		4
        /*000c*/ 	.byte	0x04, 0x0a
        /*000e*/ 	.short	(.L_1116 - .L_1115)
	.align		4
.L_1115:
        /*0010*/ 	.word	index@(.nv.constant0._ZN10layer_norm31ln_parallel_residual_fwd_kernelINS_13Kernel_traitsI13__nv_bfloat16S2_fS2_fjLj1024ELj1ELj4ELj1ELj16ENS_18Kernel_traits_baseILj1024ES2_S2_fS2_fjLj128EEEEELb1ELb0ELb1EEEvNS_9FwdParamsE)
        /*0014*/ 	.short	0x0160
        /*0016*/ 	.short	0x00e8


	//----- nvinfo : EIATTR_CBANK_PARAM_SIZE
	.align		4
.L_1116:
        /*0018*/ 	.byte	0x03, 0x19
        /*001a*/ 	.short	0x00e8


	//----- nvinfo : EIATTR_KPARAM_INFO
	.align		4
        /*001c*/ 	.byte	0x04, 0x17
        /*001e*/ 	.short	(.L_1118 - .L_1117)
.L_1117:
        /*0020*/ 	.word	0x00000000
        /*0024*/ 	.short	0x0000
        /*0026*/ 	.short	0x0000
        /*0028*/ 	.byte	0x00, 0xf0, 0xa1, 0x03


	//----- nvinfo : EIATTR_MAXREG_COUNT
	.align		4
.L_1118:
        /*002c*/ 	.byte	0x03, 0x1b
        /*002e*/ 	.short	0x00ff


	//----- nvinfo : EIATTR_MERCURY_ISA_VERSION
	.align		4
        /*0030*/ 	.byte	0x03, 0x5f
        /*0032*/ 	.short	0x0000


	//----- nvinfo : EIATTR_COOP_GROUP_MASK_REGIDS
	.align		4
        /*0034*/ 	.byte	0x04, 0x29
        /*0036*/ 	.short	(.L_1120 - .L_1119)


	//   ....[0]....
.L_1119:
        /*0038*/ 	.word	0xffffffff


	//   ....[1]....
        /*003c*/ 	.word	0xffffffff


	//   ....[2]....
        /*0040*/ 	.word	0xffffffff


	//   ....[3]....
        /*0044*/ 	.word	0xffffffff


	//   ....[4]....
        /*0048*/ 	.word	0xffffffff


	//   ....[5]....
        /*004c*/ 	.word	0xffffffff


	//   ....[6]....
        /*0050*/ 	.word	0xffffffff


	//   ....[7]....
        /*0054*/ 	.word	0xffffffff


	//   ....[8]....
        /*0058*/ 	.word	0xffffffff


	//   ....[9]....
        /*005c*/ 	.word	0xffffffff


	//   ....[10]....
        /*0060*/ 	.word	0xffffffff


	//   ....[11]....
        /*0064*/ 	.word	0xffffffff


	//   ....[12]....
        /*0068*/ 	.word	0xffffffff


	//   ....[13]....
        /*006c*/ 	.word	0xffffffff


	//   ....[14]....
        /*0070*/ 	.word	0xffffffff


	//   ....[15]....
        /*0074*/ 	.word	0xffffffff


	//   ....[16]....
        /*0078*/ 	.word	0xffffffff


	//   ....[17]....
        /*007c*/ 	.word	0xffffffff


	//   ....[18]....
        /*0080*/ 	.word	0xffffffff


	//   ....[19]....
        /*0084*/ 	.word	0xffffffff


	//----- nvinfo : EIATTR_COOP_GROUP_INSTR_OFFSETS
	.align		4
.L_1120:
        /*0088*/ 	.byte	0x04, 0x28
        /*008a*/ 	.short	(.L_1122 - .L_1121)


	//   ....[0]....
.L_1121:
        /*008c*/ 	.word	0x000179b0


	//   ....[1]....
        /*0090*/ 	.word	0x000179e0


	//   ....[2]....
        /*0094*/ 	.word	0x00017a00


	//   ....[3]....
        /*0098*/ 	.word	0x00017a20


	//   ....[4]....
        /*009c*/ 	.word	0x00017a40


	//   ....[5]....
        /*00a0*/ 	.word	0x00017e70


	//   ....[6]....
        /*00a4*/ 	.word	0x00017e90


	//   ....[7]....
        /*00a8*/ 	.word	0x00017eb0


	//   ....[8]....
        /*00ac*/ 	.word	0x00017ed0


	//   ....[9]....
        /*00b0*/ 	.word	0x00017ef0


	//   ....[10]....
        /*00b4*/ 	.word	0x00019030


	//   ....[11]....
        /*00b8*/ 	.word	0x000190b0


	//   ....[12]....
        /*00bc*/ 	.word	0x00019110


	//   ....[13]....
        /*00c0*/ 	.word	0x00019170


	//   ....[14]....
        /*00c4*/ 	.word	0x000191d0


	//   ....[15]....
        /*00c8*/ 	.word	0x00019640


	//   ....[16]....
        /*00cc*/ 	.word	0x000196a0


	//   ....[17]....
        /*00d0*/ 	.word	0x00019700


	//   ....[18]....
        /*00d4*/ 	.word	0x00019760


	//   ....[19]....
        /*00d8*/ 	.word	0x000197c0


	//----- nvinfo : EIATTR_EXIT_INSTR_OFFSETS
	.align		4
.L_1122:
        /*00dc*/ 	.byte	0x04, 0x1c
        /*00de*/ 	.short	(.L_1124 - .L_1123)


	//   ....[0]....
.L_1123:
        /*00e0*/ 	.word	0x00000260


	//   ....[1]....
        /*00e4*/ 	.word	0x00018fe0


	//----- nvinfo : EIATTR_MAX_THREADS
	.align		4
.L_1124:
        /*00e8*/ 	.byte	0x04, 0x05
        /*00ea*/ 	.short	(.L_1126 - .L_1125)
.L_1125:
        /*00ec*/ 	.word	0x00000080
        /*00f0*/ 	.word	0x00000001
        /*00f4*/ 	.word	0x00000001


	//----- nvinfo : EIATTR_CRS_STACK_SIZE
	.align		4
.L_1126:
        /*00f8*/ 	.byte	0x04, 0x1e
        /*00fa*/ 	.short	(.L_1128 - .L_1127)
.L_1127:
        /*00fc*/ 	.word	0x00000000
.L_1128:


//--------------------- .nv.info._ZN10layer_norm31ln_parallel_residual_fwd_kernelINS_13Kernel_traitsI13__nv_bfloat16S2_fS2_fjLj1024ELj1ELj4ELj1ELj16ENS_18Kernel_traits_baseILj1024ES2_S2_fS2_fjLj128EEEEELb1ELb1ELb0EEEvNS_9FwdParamsE --------------------------
	.section	.nv.info._ZN10layer_norm31ln_parallel_residual_fwd_kernelINS_13Kernel_traitsI13__nv_bfloat16S2_fS2_fjLj1024ELj1ELj4ELj1ELj16ENS_18Kernel_traits_baseILj1024ES2_S2_fS2_fjLj128EEEEELb1ELb1ELb0EEEvNS_9FwdParamsE,"",@"SHT_CUDA_INFO"
	.sectionflags	@""
	.align	4


	//----- nvinfo : EIATTR_CUDA_API_VERSION
	.align		4
        /*0000*/ 	.byte	0x04, 0x37
        /*0002*/ 	.short	(.L_1130 - .L_1129)
.L_1129:
        /*0004*/ 	.word	0x00000082


	//----- nvinfo : EIATTR_SW2861232_WAR
	.align		4
.L_1130:
        /*0008*/ 	.byte	0x01, 0x35
	.zero		2


	//----- nvinfo : EIATTR_PARAM_CBANK
	.align		4
        /*000c*/ 	.byte	0x04, 0x0a
        /*000e*/ 	.short	(.L_1132 - .L_1131)
	.align		4
.L_1131:
        /*0010*/ 	.word	index@(.nv.constant0._ZN10layer_norm31ln_parallel_residual_fwd_kernelINS_13Kernel_traitsI13__nv_bfloat16S2_fS2_fjLj1024ELj1ELj4ELj1ELj16ENS_18Kernel_traits_baseILj1024ES2_S2_fS2_fjLj128EEEEELb1ELb1ELb0EEEvNS_9FwdParamsE)
        /*0014*/ 	.short	0x0160
        /*0016*/ 	.short	0x00e8


	//----- nvinfo : EIATTR_CBANK_PARAM_SIZE
	.align		4
.L_1132:
        /*0018*/ 	.byte	0x03, 0x19
        /*001a*/ 	.short	0x00e8


	//----- nvinfo : EIATTR_KPARAM_INFO
	.align		4
        /*001c*/ 	.byte	0x04, 0x17
        /*001e*/ 	.short	(.L_1134 - .L_1133)
.L_1133:
        /*0020*/ 	.word	0x00000000
        /*0024*/ 	.short	0x0000
        /*0026*/ 	.short	0x0000
        /*0028*/ 	.byte	0x00, 0xf0, 0xa1, 0x03


	//----- nvinfo : EIATTR_MAXREG_COUNT
	.align		4
.L_1134:
        /*002c*/ 	.byte	0x03, 0x1b
        /*002e*/ 	.short	0x00ff


	//----- nvinfo : EIATTR_MERCURY_ISA_VERSION
	.align		4
        /*0030*/ 	.byte	0x03, 0x5f
        /*0032*/ 	.short	0x0000


	//----- nvinfo : EIATTR_COOP_GROUP_MASK_REGIDS
	.align		4
        /*0034*/ 	.byte	0x04, 0x29
        /*0036*/ 	.short	(.L_1136 - .L_1135)


	//   ....[0]....
.L_1135:
        /*0038*/ 	.word	0xffffffff


	//   ....[1]....
        /*003c*/ 	.word	0xffffffff


	//   ....[2]....
        /*0040*/ 	.word	0xffffffff


	//   ....[3]....
        /*0044*/ 	.word	0xffffffff


	//   ....[4]....
        /*0048*/ 	.word	0xffffffff


	//   ....[5]....
        /*004c*/ 	.word	0xffffffff


	//   ....[6]....
        /*0050*/ 	.word	0xffffffff


	//   ....[7]....
        /*0054*/ 	.word	0xffffffff


	//   ....[8]....
        /*0058*/ 	.word	0xffffffff


	//   ....[9]....
        /*005c*/ 	.word	0xffffffff


	//   ....[10]....
        /*0060*/ 	.word	0xffffffff


	//   ....[11]....
        /*0064*/ 	.word	0xffffffff


	//   ....[12]....
        /*0068*/ 	.word	0xffffffff


	//   ....[13]....
        /*006c*/ 	.word	0xffffffff


	//   ....[14]....
        /*0070*/ 	.word	0xffffffff


	//   ....[15]....
        /*0074*/ 	.word	0xffffffff


	//   ....[16]....
        /*0078*/ 	.word	0xffffffff


	//   ....[17]....
        /*007c*/ 	.word	0xffffffff


	//   ....[18]....
        /*0080*/ 	.word	0xffffffff


	//   ....[19]....
        /*0084*/ 	.word	0xffffffff


	//----- nvinfo : EIATTR_COOP_GROUP_INSTR_OFFSETS
	.align		4
.L_1136:
        /*0088*/ 	.byte	0x04, 0x28
        /*008a*/ 	.short	(.L_1138 - .L_1137)


	//   ....[0]....
.L_1137:
        /*008c*/ 	.word	0x00017fe0


	//   ....[1]....
        /*0090*/ 	.word	0x00018010


	//   ....[2]....
        /*0094*/ 	.word	0x00018040


	//   ....[3]....
        /*0098*/ 	.word	0x00018060


	//   ....[4]....
        /*009c*/ 	.word	0x00018080


	//   ....[5]....
        /*00a0*/ 	.word	0x000184c0


	//   ....[6]....
        /*00a4*/ 	.word	0x000184e0


	//   ....[7]....
        /*00a8*/ 	.word	0x00018500


	//   ....[8]....
        /*00ac*/ 	.word	0x00018520


	//   ....[9]....
        /*00b0*/ 	.word	0x00018540


	//   ....[10]....
        /*00b4*/ 	.word	0x00018ff0


	//   ....[11]....
        /*00b8*/ 	.word	0x00019070


	//   ....[12]....
        /*00bc*/ 	.word	0x000190d0


	//   ....[13]....
        /*00c0*/ 	.word	0x00019130


	//   ....[14]....
        /*00c4*/ 	.word	0x00019190


	//   ....[15]....
        /*00c8*/ 	.word	0x00019620


	//   ....[16]....
        /*00cc*/ 	.word	0x00019680


	//   ....[17]....
        /*00d0*/ 	.word	0x000196e0


	//   ....[18]....
        /*00d4*/ 	.word	0x00019740


	//   ....[19]....
        /*00d8*/ 	.word	0x000197b0


	//----- nvinfo : EIATTR_EXIT_INSTR_OFFSETS
	.align		4
.L_1138:
        /*00dc*/ 	.byte	0x04, 0x1c
        /*00de*/ 	.short	(.L_1140 - .L_1139)


	//   ....[0]....
.L_1139:
        /*00e0*/ 	.word	0x00000980


	//   ....[1]....
        /*00e4*/ 	.word	0x00018f90


	//----- nvinfo : EIATTR_MAX_THREADS
	.align		4
.L_1140:
        /*00e8*/ 	.byte	0x04, 0x05
        /*00ea*/ 	.short	(.L_1142 - .L_1141)
.L_1141:
        /*00ec*/ 	.word	0x00000080
        /*00f0*/ 	.word	0x00000001
        /*00f4*/ 	.word	0x00000001


	//----- nvinfo : EIATTR_CRS_STACK_SIZE
	.align		4
.L_1142:
        /*00f8*/ 	.byte	0x04, 0x1e
        /*00fa*/ 	.short	(.L_1144 - .L_1143)
.L_1143:
        /*00fc*/ 	.word	0x00000000
.L_1144:


//--------------------- .nv.info._ZN10layer_norm31ln_parallel_residual_fwd_kernelINS_13Kernel_traitsI13__nv_bfloat16S2_fS2_fjLj1024ELj1ELj4ELj1ELj16ENS_18Kernel_traits_baseILj1024ES2_S2_fS2_fjLj128EEEEELb1ELb1ELb1EEEvNS_9FwdParamsE --------------------------
	.section	.nv.info._ZN10layer_norm31ln_parallel_residual_fwd_kernelINS_13Kernel_traitsI13__nv_bfloat16S2_fS2_fjLj1024ELj1ELj4ELj1ELj16ENS_18Kernel_traits_baseILj1024ES2_S2_fS2_fjLj128EEEEELb1ELb1ELb1EEEvNS_9FwdParamsE,"",@"SHT_CUDA_INFO"
	.sectionflags	@""
	.align	4


	//----- nvinfo : EIATTR_CUDA_API_VERSION
	.align		4
        /*0000*/ 	.byte	0x04, 0x37
        /*0002*/ 	.short	(.L_1146 - .L_1145)
.L_1145:
        /*0004*/ 	.word	0x00000082


	//----- nvinfo : EIATTR_SW2861232_WAR
	.align		4
.L_1146:
        /*0008*/ 	.byte	0x01, 0x35
	.zero		2


	//----- nvinfo : EIATTR_PARAM_CBANK
	.align		4
        /*000c*/ 	.byte	0x04, 0x0a
        /*000e*/ 	.short	(.L_1148 - .L_1147)
	.align		4
.L_1147:
        /*0010*/ 	.word	index@(.nv.constant0._ZN10layer_norm31ln_parallel_residual_fwd_kernelINS_13Kernel_traitsI13__nv_bfloat16S2_fS2_fjLj1024ELj1ELj4ELj1ELj16ENS_18Kernel_traits_baseILj1024ES2_S2_fS2_fjLj128EEEEELb1ELb1ELb1EEEvNS_9FwdParamsE)
        /*0014*/ 	.short	0x0160
        /*0016*/ 	.short	0x00e8


	//----- nvinfo : EIATTR_CBANK_PARAM_SIZE
	.align		4
.L_1148:
        /*0018*/ 	.byte	0x03, 0x19
        /*001a*/ 	.short	0x00e8


	//----- nvinfo : EIATTR_KPARAM_INFO
	.align		4
        /*001c*/ 	.byte	0x04, 0x17
        /*001e*/ 	.short	(.L_1150 - .L_1149)
.L_1149:
        /*0020*/ 	.word	0x00000000
        /*0024*/ 	.short	0x0000
        /*0026*/ 	.short	0x0000
        /*0028*/ 	.byte	0x00, 0xf0, 0xa1, 0x03


	//----- nvinfo : EIATTR_MAXREG_COUNT
	.align		4
.L_1150:
        /*002c*/ 	.byte	0x03, 0x1b
        /*002e*/ 	.short	0x00ff


	//----- nvinfo : EIATTR_MERCURY_ISA_VERSION
	.align		4
        /*0030*/ 	.byte	0x03, 0x5f
        /*0032*/ 	.short	0x0000


	//----- nvinfo : EIATTR_COOP_GROUP_MASK_REGIDS
	.align		4
        /*0034*/ 	.byte	0x04, 0x29
        /*0036*/ 	.short	(.L_1152 - .L_1151)


	//   ....[0]....
.L_1151:
        /*0038*/ 	.word	0xffffffff


	//   ....[1]....
        /*003c*/ 	.word	0xffffffff


	//   ....[2]....
        /*0040*/ 	.word	0xffffffff


	//   ....[3]....
        /*0044*/ 	.word	0xffffffff


	//   ....[4]....
        /*0048*/ 	.word	0xffffffff


	//   ....[5]....
        /*004c*/ 	.word	0xffffffff


	//   ....[6]....
        /*0050*/ 	.word	0xffffffff


	//   ....[7]....
        /*0054*/ 	.word	0xffffffff


	//   ....[8]....
        /*0058*/ 	.word	0xffffffff


	//   ....[9]....
        /*005c*/ 	.word	0xffffffff


	//   ....[10]....
        /*0060*/ 	.word	0xffffffff


	//   ....[11]....
        /*0064*/ 	.word	0xffffffff


	//   ....[12]....
        /*0068*/ 	.word	0xffffffff


	//   ....[13]....
        /*006c*/ 	.word	0xffffffff


	//   ....[14]....
        /*0070*/ 	.word	0xffffffff


	//   ....[15]....
        /*0074*/ 	.word	0xffffffff


	//   ....[16]....
        /*0078*/ 	.word	0xffffffff


	//   ....[17]....
        /*007c*/ 	.word	0xffffffff


	//   ....[18]....
        /*0080*/ 	.word	0xffffffff


	//   ....[19]....
        /*0084*/ 	.word	0xffffffff


	//----- nvinfo : EIATTR_COOP_GROUP_INSTR_OFFSETS
	.align		4
.L_1152:
        /*0088*/ 	.byte	0x04, 0x28
        /*008a*/ 	.short	(.L_1154 - .L_1153)


	//   ....[0]....
.L_1153:
        /*008c*/ 	.word	0x000175d0


	//   ....[1]....
        /*0090*/ 	.word	0x00017600


	//   ....[2]....
        /*0094*/ 	.word	0x00017620


	//   ....[3]....
        /*0098*/ 	.word	0x00017640


	//   ....[4]....
        /*009c*/ 	.word	0x00017660


	//   ....[5]....
        /*00a0*/ 	.word	0x00017a90


	//   ....[6]....
        /*00a4*/ 	.word	0x00017ab0


	//   ....[7]....
        /*00a8*/ 	.word	0x00017ad0


	//   ....[8]....
        /*00ac*/ 	.word	0x00017af0


	//   ....[9]....
        /*00b0*/ 	.word	0x00017b10


	//   ....[10]....
        /*00b4*/ 	.word	0x00018670


	//   ....[11]....
        /*00b8*/ 	.word	0x000186d0


	//   ....[12]....
        /*00bc*/ 	.word	0x00018730


	//   ....[13]....
        /*00c0*/ 	.word	0x00018790


	//   ....[14]....
        /*00c4*/ 	.word	0x000187f0


	//   ....[15]....
        /*00c8*/ 	.word	0x00018c60


	//   ....[16]....
        /*00cc*/ 	.word	0x00018cc0


	//   ....[17]....
        /*00d0*/ 	.word	0x00018d20


	//   ....[18]....
        /*00d4*/ 	.word	0x00018d80


	//   ....[19]....
        /*00d8*/ 	.word	0x00018de0


	//----- nvinfo : EIATTR_EXIT_INSTR_OFFSETS
	.align		4
.L_1154:
        /*00dc*/ 	.byte	0x04, 0x1c
        /*00de*/ 	.short	(.L_1156 - .L_1155)


	//   ....[0]....
.L_1155:
        /*00e0*/ 	.word	0x00000590


	//   ....[1]....
        /*00e4*/ 	.word	0x00018620


	//----- nvinfo : EIATTR_MAX_THREADS
	.align		4
.L_1156:
        /*00e8*/ 	.byte	0x04, 0x05
        /*00ea*/ 	.short	(.L_1158 - .L_1157)
.L_1157:
        /*00ec*/ 	.word	0x00000080
        /*00f0*/ 	.word	0x00000001
        /*00f4*/ 	.word	0x00000001


	//----- nvinfo : EIATTR_CRS_STACK_SIZE
	.align		4
.L_1158:
        /*00f8*/ 	.byte	0x04, 0x1e
        /*00fa*/ 	.short	(.L_1160 - .L_1159)
.L_1159:
        /*00fc*/ 	.word	0x00000000
.L_1160:


//--------------------- .nv.info._ZN10layer_norm31ln_parallel_residual_fwd_kernelINS_13Kernel_traitsIf13__nv_bfloat16fS2_fjLj1024ELj1ELj4ELj1ELj16ENS_18Kernel_traits_baseILj1024EfS2_fS2_fjLj128EEEEELb0ELb0ELb0EEEvNS_9FwdParamsE --------------------------
	.section	.nv.info._ZN10layer_norm31ln_parallel_residual_fwd_kernelINS_13Kernel_traitsIf13__nv_bfloat16fS2_fjLj1024ELj1ELj4ELj1ELj16ENS_18Kernel_traits_baseILj1024EfS2_fS2_fjLj128EEEEELb0ELb0ELb0EEEvNS_9FwdParamsE,"",@"SHT_CUDA_INFO"
	.sectionflags	@""
	.align	4


	//----- nvinfo : EIATTR_CUDA_API_VERSION
	.align		4
        /*0000*/ 	.byte	0x04, 0x37
        /*0002*/ 	.short	(.L_1162 - .L_1161)
.L_1161:
        /*0004*/ 	.word	0x00000082


	//----- nvinfo : EIATTR_SW2861232_WAR
	.align		4
.L_1162:
        /*0008*/ 	.byte	0x01, 0x35
	.zero		2


	//----- nvinfo : EIATTR_PARAM_CBANK
	.align		4
        /*000c*/ 	.byte	0x04, 0x0a
        /*000e*/ 	.short	(.L_1164 - .L_1163)
	.align		4
.L_1163:
        /*0010*/ 	.word	index@(.nv.constant0._ZN10layer_norm31ln_parallel_residual_fwd_kernelINS_13Kernel_traitsIf13__nv_bfloat16fS2_fjLj1024ELj1ELj4ELj1ELj16ENS_18Kernel_traits_baseILj1024EfS2_fS2_fjLj128EEEEELb0ELb0ELb0EEEvNS_9FwdParamsE)
        /*0014*/ 	.short	0x0160
        /*0016*/ 	.short	0x00e8


	//----- nvinfo : EIATTR_CBANK_PARAM_SIZE
	.align		4
.L_1164:
        /*0018*/ 	.byte	0x03, 0x19
        /*001a*/ 	.short	0x00e8


	//----- nvinfo : EIATTR_KPARAM_INFO
	.align		4
        /*001c*/ 	.byte	0x04, 0x17
        /*001e*/ 	.short	(.L_1166 - .L_1165)
.L_1165:
        /*0020*/ 	.word	0x00000000
        /*0024*/ 	.short	0x0000
        /*0026*/ 	.short	0x0000
        /*0028*/ 	.byte	0x00, 0xf0, 0xa1, 0x03


	//----- nvinfo : EIATTR_MAXREG_COUNT
	.align		4
.L_1166:
        /*002c*/ 	.byte	0x03, 0x1b
        /*002e*/ 	.short	0x00ff


	//----- nvinfo : EIATTR_MERCURY_ISA_VERSION
	.align		4
        /*0030*/ 	.byte	0x03, 0x5f
        /*0032*/ 	.short	0x0000


	//----- nvinfo : EIATTR_COOP_GROUP_MASK_REGIDS
	.align		4
        /*0034*/ 	.byte	0x04, 0x29
        /*0036*/ 	.short	(.L_1168 - .L_1167)


	//   ....[0]....
.L_1167:
        /*0038*/ 	.word	0xffffffff


	//   ....[1]....
        /*003c*/ 	.word	0xffffffff


	//   ....[2]....
        /*0040*/ 	.word	0xffffffff


	//   ....[3]....
        /*0044*/ 	.word	0xffffffff


	//   ....[4]....
        /*0048*/ 	.word	0xffffffff


	//   ....[5]....
        /*004c*/ 	.word	0xffffffff


	//   ....[6]....
        /*0050*/ 	.word	0xffffffff


	//   ....[7]....
        /*0054*/ 	.word	0xffffffff


	//   ....[8]....
        /*0058*/ 	.word	0xffffffff


	//   ....[9]....
        /*005c*/ 	.word	0xffffffff


	//   ....[10]....
        /*0060*/ 	.word	0xffffffff


	//   ....[11]....
        /*0064*/ 	.word	0xffffffff


	//   ....[12]....
        /*0068*/ 	.word	0xffffffff


	//   ....[13]....
        /*006c*/ 	.word	0xffffffff


	//   ....[14]....
        /*0070*/ 	.word	0xffffffff


	//   ....[15]....
        /*0074*/ 	.word	0xffffffff


	//   ....[16]....
        /*0078*/ 	.word	0xffffffff


	//   ....[17]....
        /*007c*/ 	.word	0xffffffff


	//   ....[18]....
        /*0080*/ 	.word	0xffffffff


	//   ....[19]....
        /*0084*/ 	.word	0xffffffff


	//----- nvinfo : EIATTR_COOP_GROUP_INSTR_OFFSETS
	.align		4
.L_1168:
        /*0088*/ 	.byte	0x04, 0x28
        /*008a*/ 	.short	(.L_1170 - .L_1169)


	//   ....[0]....
.L_1169:
        /*008c*/ 	.word	0x00002290


	//   ....[1]....
        /*0090*/ 	.word	0x000022c0


	//   ....[2]....
        /*0094*/ 	.word	0x000022e0


	//   ....[3]....
        /*0098*/ 	.word	0x00002300


	//   ....[4]....
        /*009c*/ 	.word	0x00002320


	//   ....[5]....
        /*00a0*/ 	.word	0x00002760


	//   ....[6]....
        /*00a4*/ 	.word	0x00002780


	//   ....[7]....
        /*00a8*/ 	.word	0x000027a0


	//   ....[8]....
        /*00ac*/ 	.word	0x000027c0


	//   ....[9]....
        /*00b0*/ 	.word	0x000027e0


	//   ....[10]....
        /*00b4*/ 	.word	0x000035c0


	//   ....[11]....
        /*00b8*/ 	.word	0x00003630


	//   ....[12]....
        /*00bc*/ 	.word	0x00003690


	//   ....[13]....
        /*00c0*/ 	.word	0x000036f0


	//   ....[14]....
        /*00c4*/ 	.word	0x00003750


	//   ....[15]....
        /*00c8*/ 	.word	0x00003be0


	//   ....[16]....
        /*00cc*/ 	.word	0x00003c40


	//   ....[17]....
        /*00d0*/ 	.word	0x00003ca0


	//   ....[18]....
        /*00d4*/ 	.word	0x00003d00


	//   ....[19]....
        /*00d8*/ 	.word	0x00003d70


	//----- nvinfo : EIATTR_EXIT_INSTR_OFFSETS
	.align		4
.L_1170:
        /*00dc*/ 	.byte	0x04, 0x1c
        /*00de*/ 	.short	(.L_1172 - .L_1171)


	//   ....[0]....
.L_1171:
        /*00e0*/ 	.word	0x00000990


	//   ....[1]....
        /*00e4*/ 	.word	0x00003570


	//----- nvinfo : EIATTR_MAX_THREADS
	.align		4
.L_1172:
        /*00e8*/ 	.byte	0x04, 0x05
        /*00ea*/ 	.short	(.L_1174 - .L_1173)
.L_1173:
        /*00ec*/ 	.word	0x00000080
        /*00f0*/ 	.word	0x00000001
        /*00f4*/ 	.word	0x00000001


	//----- nvinfo : EIATTR_CRS_STACK_SIZE
	.align		4
.L_1174:
        /*00f8*/ 	.byte	0x04, 0x1e
        /*00fa*/ 	.short	(.L_1176 - .L_1175)
.L_1175:
        /*00fc*/ 	.word	0x00000000
.L_1176:


//--------------------- .nv.info._ZN10layer_norm31ln_parallel_residual_fwd_kernelINS_13Kernel_traitsIf13__nv_bfloat16fS2_fjLj1024ELj1ELj4ELj1ELj16ENS_18Kernel_traits_baseILj1024EfS2_fS2_fjLj128EEEEELb0ELb0ELb1EEEvNS_9FwdParamsE --------------------------
	.section	.nv.info._ZN10layer_norm31ln_parallel_residual_fwd_kernelINS_13Kernel_traitsIf13__nv_bfloat16fS2_fjLj1024ELj1ELj4ELj1ELj16ENS_18Kernel_traits_baseILj1024EfS2_fS2_fjLj128EEEEELb0ELb0ELb1EEEvNS_9FwdParamsE,"",@"SHT_CUDA_INFO"
	.sectionflags	@""
	.align	4


	//----- nvinfo : EIATTR_CUDA_API_VERSION
	.align		4
        /*0000*/ 	.byte	0x04, 0x37
        /*0002*/ 	.short	(.L_1178 - .L_1177)
.L_1177:
        /*0004*/ 	.word	0x00000082


	//----- nvinfo : EIATTR_SW2861232_WAR
	.align		4
.L_1178:
        /*0008*/ 	.byte	0x01, 0x35
	.zero		2


	//----- nvinfo : EIATTR_PARAM_CBANK
	.align		4
        /*000c*/ 	.byte	0x04, 0x0a
        /*000e*/ 	.short	(.L_1180 - .L_1179)
	.align		4
.L_1179:
        /*0010*/ 	.word	index@(.nv.constant0._ZN10layer_norm31ln_parallel_residual_fwd_kernelINS_13Kernel_traitsIf13__nv_bfloat16fS2_fjLj1024ELj1ELj4ELj1ELj16ENS_18Kernel_traits_baseILj1024EfS2_fS2_fjLj128EEEEELb0ELb0ELb1EEEvNS_9FwdParamsE)
        /*0014*/ 	.short	0x0160
        /*0016*/ 	.short	0x00e8


	//----- nvinfo : EIATTR_CBANK_PARAM_SIZE
	.align		4
.L_1180:
        /*0018*/ 	.byte	0x03, 0x19
        /*001a*/ 	.short	0x00e8


	//----- nvinfo : EIATTR_KPARAM_INFO
	.align		4
        /*001c*/ 	.byte	0x04, 0x17
        /*001e*/ 	.short	(.L_1182 - .L_1181)
.L_1181:
        /*0020*/ 	.word	0x00000000
        /*0024*/ 	.short	0x0000
        /*0026*/ 	.short	0x0000
        /*0028*/ 	.byte	0x00, 0xf0, 0xa1, 0x03


	//----- nvinfo : EIATTR_MAXREG_COUNT
	.align		4
.L_1182:
        /*002c*/ 	.byte	0x03, 0x1b
        /*002e*/ 	.short	0x00ff


	//----- nvinfo : EIATTR_MERCURY_ISA_VERSION
	.align		4
        /*0030*/ 	.byte	0x03, 0x5f
        /*0032*/ 	.short	0x0000


	//----- nvinfo : EIATTR_COOP_GROUP_MASK_REGIDS
	.align		4
        /*0034*/ 	.byte	0x04, 0x29
        /*0036*/ 	.short	(.L_1184 - .L_1183)


	//   ....[0]....
.L_1183:
        /*0038*/ 	.word	0xffffffff


	//   ....[1]....
        /*003c*/ 	.word	0xffffffff


	//   ....[2]....
        /*0040*/ 	.word	0xffffffff


	//   ....[3]....
        /*0044*/ 	.word	0xffffffff


	//   ....[4]....
        /*0048*/ 	.word	0xffffffff


	//   ....[5]....
        /*004c*/ 	.word	0xffffffff


	//   ....[6]....
        /*0050*/ 	.word	0xffffffff


	//   ....[7]....
        /*0054*/ 	.word	0xffffffff


	//   ....[8]....
        /*0058*/ 	.word	0xffffffff


	//   ....[9]....
        /*005c*/ 	.word	0xffffffff


	//   ....[10]....
        /*0060*/ 	.word	0xffffffff


	//   ....[11]....
        /*0064*/ 	.word	0xffffffff


	//   ....[12]....
        /*0068*/ 	.word	0xffffffff


	//   ....[13]....
        /*006c*/ 	.word	0xffffffff


	//   ....[14]....
        /*0070*/ 	.word	0xffffffff


	//   ....[15]....
        /*0074*/ 	.word	0xffffffff


	//   ....[16]....
        /*0078*/ 	.word	0xffffffff


	//   ....[17]....
        /*007c*/ 	.word	0xffffffff


	//   ....[18]....
        /*0080*/ 	.word	0xffffffff


	//   ....[19]....
        /*0084*/ 	.word	0xffffffff


	//----- nvinfo : EIATTR_COOP_GROUP_INSTR_OFFSETS
	.align		4
.L_1184:
        /*0088*/ 	.byte	0x04, 0x28
        /*008a*/ 	.short	(.L_1186 - .L_1185)


	//   ....[0]....
.L_1185:
        /*008c*/ 	.word	0x00001be0


	//   ....[1]....
        /*0090*/ 	.word	0x00001c10


	//   ....[2]....
        /*0094*/ 	.word	0x00001c30


	//   ....[3]....
        /*0098*/ 	.word	0x00001c50


	//   ....[4]....
        /*009c*/ 	.word	0x00001c70


	//   ....[5]....
        /*00a0*/ 	.word	0x000020a0


	//   ....[6]....
        /*00a4*/ 	.word	0x000020c0


	//   ....[7]....
        /*00a8*/ 	.word	0x000020e0


	//   ....[8]....
        /*00ac*/ 	.word	0x00002100


	//   ....[9]....
        /*00b0*/ 	.word	0x00002120


	//   ....[10]....
        /*00b4*/ 	.word	0x00002ea0


	//   ....[11]....
        /*00b8*/ 	.word	0x00002f10


	//   ....[12]....
        /*00bc*/ 	.word	0x00002f70


	//   ....[13]....
        /*00c0*/ 	.word	0x00002fd0


	//   ....[14]....
        /*00c4*/ 	.word	0x00003030


	//   ....[15]....
        /*00c8*/ 	.word	0x000034a0


	//   ....[16]....
        /*00cc*/ 	.word	0x00003500


	//   ....[17]....
        /*00d0*/ 	.word	0x00003560


	//   ....[18]....
        /*00d4*/ 	.word	0x000035c0


	//   ....[19]....
        /*00d8*/ 	.word	0x00003620


	//----- nvinfo : EIATTR_EXIT_INSTR_OFFSETS
	.align		4
.L_1186:
        /*00dc*/ 	.byte	0x04, 0x1c
        /*00de*/ 	.short	(.L_1188 - .L_1187)


	//   ....[0]....
.L_1187:
        /*00e0*/ 	.word	0x00000470


	//   ....[1]....
        /*00e4*/ 	.word	0x00002e50


	//----- nvinfo : EIATTR_MAX_THREADS
	.align		4
.L_1188:
        /*00e8*/ 	.byte	0x04, 0x05
        /*00ea*/ 	.short	(.L_1190 - .L_1189)
.L_1189:
        /*00ec*/ 	.word	0x00000080
        /*00f0*/ 	.word	0x00000001
        /*00f4*/ 	.word	0x00000001


	//----- nvinfo : EIATTR_CRS_STACK_SIZE
	.align		4
.L_1190:
        /*00f8*/ 	.byte	0x04, 0x1e
        /*00fa*/ 	.short	(.L_1192 - .L_1191)
.L_1191:
        /*00fc*/ 	.word	0x00000000
.L_1192:


//--------------------- .nv.info._ZN10layer_norm31ln_parallel_residual_fwd_kernelINS_13Kernel_traitsIf13__nv_bfloat16fS2_fjLj1024ELj1ELj4ELj1ELj16ENS_18Kernel_traits_baseILj1024EfS2_fS2_fjLj128EEEEELb0ELb1ELb0EEEvNS_9FwdParamsE --------------------------
	.section	.nv.info._ZN10layer_norm31ln_parallel_residual_fwd_kernelINS_13Kernel_traitsIf13__nv_bfloat16fS2_fjLj1024ELj1ELj4ELj1ELj16ENS_18Kernel_traits_baseILj1024EfS2_fS2_fjLj128EEEEELb0ELb1ELb0EEEvNS_9FwdParamsE,"",@"SHT_CUDA_INFO"
	.sectionflags	@""
	.align	4


	//----- nvinfo : EIATTR_CUDA_API_VERSION
	.align		4
        /*0000*/ 	.byte	0x04, 0x37
        /*0002*/ 	.short	(.L_1194 - .L_1193)
.L_1193:
        /*0004*/ 	.word	0x00000082


	//----- nvinfo : EIATTR_SW2861232_WAR
	.align		4
.L_1194:
        /*0008*/ 	.byte	0x01, 0x35
	.zero		2


	//----- nvinfo : EIATTR_PARAM_CBANK
	.align		4
        /*000c*/ 	.byte	0x04, 0x0a
        /*000e*/ 	.short	(.L_1196 - .L_1195)
	.align		4
.L_1195:
        /*0010*/ 	.word	index@(.nv.constant0._ZN10layer_norm31ln_parallel_residual_fwd_kernelINS_13Kernel_traitsIf13__nv_bfloat16fS2_fjLj1024ELj1ELj4ELj1ELj16ENS_18Kernel_traits_baseILj1024EfS2_fS2_fjLj128EEEEELb0ELb1ELb0EEEvNS_9FwdParamsE)
        /*0014*/ 	.short	0x0160
        /*0016*/ 	.short	0x00e8


	//----- nvinfo : EIATTR_CBANK_PARAM_SIZE
	.align		4
.L_1196:
        /*0018*/ 	.byte	0x03, 0x19
        /*001a*/ 	.short	0x00e8


	//----- nvinfo : EIATTR_KPARAM_INFO
	.align		4
        /*001c*/ 	.byte	0x04, 0x17
        /*001e*/ 	.short	(.L_1198 - .L_1197)
.L_1197:
        /*0020*/ 	.word	0x00000000
        /*0024*/ 	.short	0x0000
        /*0026*/ 	.short	0x0000
        /*0028*/ 	.byte	0x00, 0xf0, 0xa1, 0x03


	//----- nvinfo : EIATTR_MAXREG_COUNT
	.align		4
.L_1198:
        /*002c*/ 	.byte	0x03, 0x1b
        /*002e*/ 	.short	0x00ff


	//----- nvinfo : EIATTR_MERCURY_ISA_VERSION
	.align		4
        /*0030*/ 	.byte	0x03, 0x5f
        /*0032*/ 	.short	0x0000


	//----- nvinfo : EIATTR_COOP_GROUP_MASK_REGIDS
	.align		4
        /*0034*/ 	.byte	0x04, 0x29
        /*0036*/ 	.short	(.L_1200 - .L_1199)


	//   ....[0]....
.L_1199:
        /*0038*/ 	.word	0xffffffff


	//   ....[1]....
        /*003c*/ 	.word	0xffffffff


	//   ....[2]....
        /*0040*/ 	.word	0xffffffff


	//   ....[3]....
        /*0044*/ 	.word	0xffffffff


	//   ....[4]....
        /*0048*/ 	.word	0xffffffff


	//   ....[5]....
        /*004c*/ 	.word	0xffffffff


	//   ....[6]....
        /*0050*/ 	.word	0xffffffff


	//   ....[7]....
        /*0054*/ 	.word	0xffffffff


	//   ....[8]....
        /*0058*/ 	.word	0xffffffff


	//   ....[9]....
        /*005c*/ 	.word	0xffffffff


	//   ....[10]....
        /*0060*/ 	.word	0xffffffff


	//   ....[11]....
        /*0064*/ 	.word	0xffffffff


	//   ....[12]....
        /*0068*/ 	.word	0xffffffff


	//   ....[13]....
        /*006c*/ 	.word	0xffffffff


	//   ....[14]....
        /*0070*/ 	.word	0xffffffff


	//   ....[15]....
        /*0074*/ 	.word	0xffffffff


	//   ....[16]....
        /*0078*/ 	.word	0xffffffff


	//   ....[17]....
        /*007c*/ 	.word	0xffffffff


	//   ....[18]....
        /*0080*/ 	.word	0xffffffff


	//   ....[19]....
        /*0084*/ 	.word	0xffffffff


	//----- nvinfo : EIATTR_COOP_GROUP_INSTR_OFFSETS
	.align		4
.L_1200:
        /*0088*/ 	.byte	0x04, 0x28
        /*008a*/ 	.short	(.L_1202 - .L_1201)


	//   ....[0]....
.L_1201:
        /*008c*/ 	.word	0x00001e90


	//   ....[1]....
        /*0090*/ 	.word	0x00001ec0


	//   ....[2]....
        /*0094*/ 	.word	0x00001ee0


	//   ....[3]....
        /*0098*/ 	.word	0x00001f00


	//   ....[4]....
        /*009c*/ 	.word	0x00001f20


	//   ....[5]....
        /*00a0*/ 	.word	0x00002360


	//   ....[6]....
        /*00a4*/ 	.word	0x00002380


	//   ....[7]....
        /*00a8*/ 	.word	0x000023a0


	//   ....[8]....
        /*00ac*/ 	.word	0x000023c0


	//   ....[9]....
        /*00b0*/ 	.word	0x000023e0


	//   ....[10]....
        /*00b4*/ 	.word	0x00002e40


	//   ....[11]....
        /*00b8*/ 	.word	0x00002ea0


	//   ....[12]....
        /*00bc*/ 	.word	0x00002f00


	//   ....[13]....
        /*00c0*/ 	.word	0x00002f60


	//   ....[14]....
        /*00c4*/ 	.word	0x00002fc0


	//   ....[15]....
        /*00c8*/ 	.word	0x00003440


	//   ....[16]....
        /*00cc*/ 	.word	0x000034a0


	//   ....[17]....
        /*00d0*/ 	.word	0x00003500


	//   ....[18]....
        /*00d4*/ 	.word	0x00003560


	//   ....[19]....
        /*00d8*/ 	.word	0x000035d0


	//----- nvinfo : EIATTR_EXIT_INSTR_OFFSETS
	.align		4
.L_1202:
        /*00dc*/ 	.byte	0x04, 0x1c
        /*00de*/ 	.short	(.L_1204 - .L_1203)


	//   ....[0]....
.L_1203:
        /*00e0*/ 	.word	0x00000590


	//   ....[1]....
        /*00e4*/ 	.word	0x00002df0


	//----- nvinfo : EIATTR_MAX_THREADS
	.align		4
.L_1204:
        /*00e8*/ 	.byte	0x04, 0x05
        /*00ea*/ 	.short	(.L_1206 - .L_1205)
.L_1205:
        /*00ec*/ 	.word	0x00000080
        /*00f0*/ 	.word	0x00000001
        /*00f4*/ 	.word	0x00000001


	//----- nvinfo : EIATTR_CRS_STACK_SIZE
	.align		4
.L_1206:
        /*00f8*/ 	.byte	0x04, 0x1e
        /*00fa*/ 	.short	(.L_1208 - .L_1207)
.L_1207:
        /*00fc*/ 	.word	0x00000000
.L_1208:


//--------------------- .nv.info._ZN10layer_norm31ln_parallel_residual_fwd_kernelINS_13Kernel_traitsIf13__nv_bfloat16fS2_fjLj1024ELj1ELj4ELj1ELj16ENS_18Kernel_traits_baseILj1024EfS2_fS2_fjLj128EEEEELb0ELb1ELb1EEEvNS_9FwdParamsE --------------------------
	.section	.nv.info._ZN10layer_norm31ln_parallel_residual_fwd_kernelINS_13Kernel_traitsIf13__nv_bfloat16fS2_fjLj1024ELj1ELj4ELj1ELj16ENS_18Kernel_traits_baseILj1024EfS2_fS2_fjLj128EEEEELb0ELb1ELb1EEEvNS_9FwdParamsE,"",@"SHT_CUDA_INFO"
	.sectionflags	@""
	.align	4


	//----- nvinfo : EIATTR_CUDA_API_VERSION
	.align		4
        /*0000*/ 	.byte	0x04, 0x37
        /*0002*/ 	.short	(.L_1210 - .L_1209)
.L_1209:
        /*0004*/ 	.word	0x00000082


	//----- nvinfo : EIATTR_SW2861232_WAR
	.align		4
.L_1210:
        /*0008*/ 	.byte	0x01, 0x35
	.zero		2


	//----- nvinfo : EIATTR_PARAM_CBANK
	.align		4
        /*000c*/ 	.byte	0x04, 0x0a
        /*000e*/ 	.short	(.L_1212 - .L_1211)
	.align		4
.L_1211:
        /*0010*/ 	.word	index@(.nv.constant0._ZN10layer_norm31ln_parallel_residual_fwd_kernelINS_13Kernel_traitsIf13__nv_bfloat16fS2_fjLj1024ELj1ELj4ELj1ELj16ENS_18Kernel_traits_baseILj1024EfS2_fS2_fjLj128EEEEELb0ELb1ELb1EEEvNS_9FwdParamsE)
        /*0014*/ 	.short	0x0160
        /*0016*/ 	.short	0x00e8


	//----- nvinfo : EIATTR_CBANK_PARAM_SIZE
	.align		4
.L_1212:
        /*0018*/ 	.byte	0x03, 0x19
        /*001a*/ 	.short	0x00e8


	//----- nvinfo : EIATTR_KPARAM_INFO
	.align		4
        /*001c*/ 	.byte	0x04, 0x17
        /*001e*/ 	.short	(.L_1214 - .L_1213)
.L_1213:
        /*0020*/ 	.word	0x00000000
        /*0024*/ 	.short	0x0000
        /*0026*/ 	.short	0x0000
        /*0028*/ 	.byte	0x00, 0xf0, 0xa1, 0x03


	//----- nvinfo : EIATTR_MAXREG_COUNT
	.align		4
.L_1214:
        /*002c*/ 	.byte	0x03, 0x1b
        /*002e*/ 	.short	0x00ff


	//----- nvinfo : EIATTR_MERCURY_ISA_VERSION
	.align		4
        /*0030*/ 	.byte	0x03, 0x5f
        /*0032*/ 	.short	0x0000


	//----- nvinfo : EIATTR_COOP_GROUP_MASK_REGIDS
	.align		4
        /*0034*/ 	.byte	0x04, 0x29
        /*0036*/ 	.short	(.L_1216 - .L_1215)


	//   ....[0]....
.L_1215:
        /*0038*/ 	.word	0xffffffff


	//   ....[1]....
        /*003c*/ 	.word	0xffffffff


	//   ....[2]....
        /*0040*/ 	.word	0xffffffff


	//   ....[3]....
        /*0044*/ 	.word	0xffffffff


	//   ....[4]....
        /*0048*/ 	.word	0xffffffff


	//   ....[5]....
        /*004c*/ 	.word	0xffffffff


	//   ....[6]....
        /*0050*/ 	.word	0xffffffff


	//   ....[7]....
        /*0054*/ 	.word	0xffffffff


	//   ....[8]....
        /*0058*/ 	.word	0xffffffff


	//   ....[9]....
        /*005c*/ 	.word	0xffffffff


	//   ....[10]....
        /*0060*/ 	.word	0xffffffff


	//   ....[11]....
        /*0064*/ 	.word	0xffffffff


	//   ....[12]....
        /*0068*/ 	.word	0xffffffff


	//   ....[13]....
        /*006c*/ 	.word	0xffffffff


	//   ....[14]....
        /*0070*/ 	.word	0xffffffff


	//   ....[15]....
        /*0074*/ 	.word	0xffffffff


	//   ....[16]....
        /*0078*/ 	.word	0xffffffff


	//   ....[17]....
        /*007c*/ 	.word	0xffffffff


	//   ....[18]....
        /*0080*/ 	.word	0xffffffff


	//   ....[19]....
        /*0084*/ 	.word	0xffffffff


	//----- nvinfo : EIATTR_COOP_GROUP_INSTR_OFFSETS
	.align		4
.L_1216:
        /*0088*/ 	.byte	0x04, 0x28
        /*008a*/ 	.short	(.L_1218 - .L_1217)


	//   ....[0]....
.L_1217:
        /*008c*/ 	.word	0x00001960


	//   ....[1]....
        /*0090*/ 	.word	0x00001990


	//   ....[2]....
        /*0094*/ 	.word	0x000019b0


	//   ....[3]....
        /*0098*/ 	.word	0x000019d0


	//   ....[4]....
        /*009c*/ 	.word	0x000019f0


	//   ....[5]....
        /*00a0*/ 	.word	0x00001e20


	//   ....[6]....
        /*00a4*/ 	.word	0x00001e40


	//   ....[7]....
        /*00a8*/ 	.word	0x00001e60


	//   ....[8]....
        /*00ac*/ 	.word	0x00001e80


	//   ....[9]....
        /*00b0*/ 	.word	0x00001ea0


	//   ....[10]....
        /*00b4*/ 	.word	0x00002820


	//   ....[11]....
        /*00b8*/ 	.word	0x00002880


	//   ....[12]....
        /*00bc*/ 	.word	0x000028e0


	//   ....[13]....
        /*00c0*/ 	.word	0x00002940


	//   ....[14]....
        /*00c4*/ 	.word	0x000029a0


	//   ....[15]....
        /*00c8*/ 	.word	0x00002e10


	//   ....[16]....
        /*00cc*/ 	.word	0x00002e70


	//   ....[17]....
        /*00d0*/ 	.word	0x00002ed0


	//   ....[18]....
        /*00d4*/ 	.word	0x00002f30


	//   ....[19]....
        /*00d8*/ 	.word	0x00002f90


	//----- nvinfo : EIATTR_EXIT_INSTR_OFFSETS
	.align		4
.L_1218:
        /*00dc*/ 	.byte	0x04, 0x1c
        /*00de*/ 	.short	(.L_1220 - .L_1219)


	//   ....[0]....
.L_1219:
        /*00e0*/ 	.word	0x00000270


	//   ....[1]....
        /*00e4*/ 	.word	0x000027d0


	//----- nvinfo : EIATTR_MAX_THREADS
	.align		4
.L_1220:
        /*00e8*/ 	.byte	0x04, 0x05
        /*00ea*/ 	.short	(.L_1222 - .L_1221)
.L_1221:
        /*00ec*/ 	.word	0x00000080
        /*00f0*/ 	.word	0x00000001
        /*00f4*/ 	.word	0x00000001


	//----- nvinfo : EIATTR_CRS_STACK_SIZE
	.align		4
.L_1222:
        /*00f8*/ 	.byte	0x04, 0x1e
        /*00fa*/ 	.short	(.L_1224 - .L_1223)
.L_1223:
        /*00fc*/ 	.word	0x00000000
.L_1224:


//--------------------- .nv.info._ZN10layer_norm31ln_parallel_residual_fwd_kernelINS_13Kernel_traitsIf13__nv_bfloat16fS2_fjLj1024ELj1ELj4ELj1ELj16ENS_18Kernel_traits_baseILj1024EfS2_fS2_fjLj128EEEEELb1ELb0ELb0EEEvNS_9FwdParamsE --------------------------
	.section	.nv.info._ZN10layer_norm31ln_parallel_residual_fwd_kernelINS_13Kernel_traitsIf13__nv_bfloat16fS2_fjLj1024ELj1ELj4ELj1ELj16ENS_18Kernel_traits_baseILj1024EfS2_fS2_fjLj128EEEEELb1ELb0ELb0EEEvNS_9FwdParamsE,"",@"SHT_CUDA_INFO"
	.sectionflags	@""
	.align	4


	//----- nvinfo : EIATTR_CUDA_API_VERSION
	.align		4
        /*0000*/ 	.byte	0x04, 0x37
        /*0002*/ 	.short	(.L_1226 - .L_1225)
.L_1225:
        /*0004*/ 	.word	0x00000082


	//----- nvinfo : EIATTR_SW2861232_WAR
	.align		4
.L_1226:
        /*0008*/ 	.byte	0x01, 0x35
	.zero		2


	//----- nvinfo : EIATTR_PARAM_CBANK
	.align		4
        /*000c*/ 	.byte	0x04, 0x0a
        /*000e*/ 	.short	(.L_1228 - .L_1227)
	.align		4
.L_1227:
        /*0010*/ 	.word	index@(.nv.constant0._ZN10layer_norm31ln_parallel_residual_fwd_kernelINS_13Kernel_traitsIf13__nv_bfloat16fS2_fjLj1024ELj1ELj4ELj1ELj16ENS_18Kernel_traits_baseILj1024EfS2_fS2_fjLj128EEEEELb1ELb0ELb0EEEvNS_9FwdParamsE)
        /*0014*/ 	.short	0x0160
        /*0016*/ 	.short	0x00e8


	//----- nvinfo : EIATTR_CBANK_PARAM_SIZE
	.align		4
.L_1228:
        /*0018*/ 	.byte	0x03, 0x19
        /*001a*/ 	.short	0x00e8


	//----- nvinfo : EIATTR_KPARAM_INFO
	.align		4
        /*001c*/ 	.byte	0x04, 0x17
        /*001e*/ 	.short	(.L_1230 - .L_1229)
.L_1229:
        /*0020*/ 	.word	0x00000000
        /*0024*/ 	.short	0x0000
        /*0026*/ 	.short	0x0000
        /*0028*/ 	.byte	0x00, 0xf0, 0xa1, 0x03


	//----- nvinfo : EIATTR_MAXREG_COUNT
	.align		4
.L_1230:
        /*002c*/ 	.byte	0x03, 0x1b
        /*002e*/ 	.short	0x00ff


	//----- nvinfo : EIATTR_MERCURY_ISA_VERSION
	.align		4
        /*0030*/ 	.byte	0x03, 0x5f
        /*0032*/ 	.short	0x0000


	//----- nvinfo : EIATTR_COOP_GROUP_MASK_REGIDS
	.align		4
        /*0034*/ 	.byte	0x04, 0x29
        /*0036*/ 	.short	(.L_1232 - .L_1231)


	//   ....[0]....
.L_1231:
        /*0038*/ 	.word	0xffffffff


	//   ....[1]....
        /*003c*/ 	.word	0xffffffff


	//   ....[2]....
        /*0040*/ 	.word	0xffffffff


	//   ....[3]....
        /*0044*/ 	.word	0xffffffff


	//   ....[4]....
        /*0048*/ 	.word	0xffffffff


	//   ....[5]....
        /*004c*/ 	.word	0xffffffff


	//   ....[6]....
        /*0050*/ 	.word	0xffffffff


	//   ....[7]....
        /*0054*/ 	.word	0xffffffff


	//   ....[8]....
        /*0058*/ 	.word	0xffffffff


	//   ....[9]....
        /*005c*/ 	.word	0xffffffff


	//   ....[10]....
        /*0060*/ 	.word	0xffffffff


	//   ....[11]....
        /*0064*/ 	.word	0xffffffff


	//   ....[12]....
        /*0068*/ 	.word	0xffffffff


	//   ....[13]....
        /*006c*/ 	.word	0xffffffff


	//   ....[14]....
        /*0070*/ 	.word	0xffffffff


	//   ....[15]....
        /*0074*/ 	.word	0xffffffff


	//   ....[16]....
        /*0078*/ 	.word	0xffffffff


	//   ....[17]....
        /*007c*/ 	.word	0xffffffff


	//   ....[18]....
        /*0080*/ 	.word	0xffffffff


	//   ....[19]....
        /*0084*/ 	.word	0xffffffff


	//----- nvinfo : EIATTR_COOP_GROUP_INSTR_OFFSETS
	.align		4
.L_1232:
        /*0088*/ 	.byte	0x04, 0x28
        /*008a*/ 	.short	(.L_1234 - .L_1233)


	//   ....[0]....
.L_1233:
        /*008c*/ 	.word	0x000180e0


	//   ....[1]....
        /*0090*/ 	.word	0x00018110


	//   ....[2]....
        /*0094*/ 	.word	0x00018140


	//   ....[3]....
        /*0098*/ 	.word	0x00018160


	//   ....[4]....
        /*009c*/ 	.word	0x00018180


	//   ....[5]....
        /*00a0*/ 	.word	0x000185c0


	//   ....[6]....
        /*00a4*/ 	.word	0x000185e0


	//   ....[7]....
        /*00a8*/ 	.word	0x00018600


	//   ....[8]....
        /*00ac*/ 	.word	0x00018620


	//   ....[9]....
        /*00b0*/ 	.word	0x00018640


	//   ....[10]....
        /*00b4*/ 	.word	0x00019460


	//   ....[11]....
        /*00b8*/ 	.word	0x000194d0


	//   ....[12]....
        /*00bc*/ 	.word	0x00019530


	//   ....[13]....
        /*00c0*/ 	.word	0x00019590


	//   ....[14]....
        /*00c4*/ 	.word	0x000195f0


	//   ....[15]....
        /*00c8*/ 	.word	0x00019a90


	//   ....[16]....
        /*00cc*/ 	.word	0x00019af0


	//   ....[17]....
        /*00d0*/ 	.word	0x00019b50


	//   ....[18]....
        /*00d4*/ 	.word	0x00019bb0


	//   ....[19]....
        /*00d8*/ 	.word	0x00019c20


	//----- nvinfo : EIATTR_EXIT_INSTR_OFFSETS
	.align		4
.L_1234:
        /*00dc*/ 	.byte	0x04, 0x1c
        /*00de*/ 	.short	(.L_1236 - .L_1235)


	//   ....[0]....
.L_1235:
        /*00e0*/ 	.word	0x00000e80


	//   ....[1]....
        /*00e4*/ 	.word	0x00019410


	//----- nvinfo : EIATTR_MAX_THREADS
	.align		4
.L_1236:
        /*00e8*/ 	.byte	0x04, 0x05
        /*00ea*/ 	.short	(.L_1238 - .L_1237)
.L_1237:
        /*00ec*/ 	.word	0x00000080
        /*00f0*/ 	.word	0x00000001
        /*00f4*/ 	.word	0x00000001


	//----- nvinfo : EIATTR_CRS_STACK_SIZE
	.align		4
.L_1238:
        /*00f8*/ 	.byte	0x04, 0x1e
        /*00fa*/ 	.short	(.L_1240 - .L_1239)
.L_1239:
        /*00fc*/ 	.word	0x00000000
.L_1240:


//--------------------- .nv.info._ZN10layer_norm31ln_parallel_residual_fwd_kernelINS_13Kernel_traitsIf13__nv_bfloat16fS2_fjLj1024ELj1ELj4ELj1ELj16ENS_18Kernel_traits_baseILj1024EfS2_fS2_fjLj128EEEEELb1ELb0ELb1EEEvNS_9FwdParamsE --------------------------
	.section	.nv.info._ZN10layer_norm31ln_parallel_residual_fwd_kernelINS_13Kernel_traitsIf13__nv_bfloat16fS2_fjLj1024ELj1ELj4ELj1ELj16ENS_18Kernel_traits_baseILj1024EfS2_fS2_fjLj128EEEEELb1ELb0ELb1EEEvNS_9FwdParamsE,"",@"SHT_CUDA_INFO"
	.sectionflags	@""
	.align	4


	//----- nvinfo : EIATTR_CUDA_API_VERSION
	.align		4
        /*0000*/ 	.byte	0x04, 0x37
        /*0002*/ 	.short	(.L_1242 - .L_1241)
.L_1241:
        /*0004*/ 	.word	0x00000082


	//----- nvinfo : EIATTR_SW2861232_WAR
	.align		4
.L_1242:
        /*0008*/ 	.byte	0x01, 0x35
	.zero		2


	//----- nvinfo : EIATTR_PARAM_CBANK
	.align		4
        /*000c*/ 	.byte	0x04, 0x0a
        /*000e*/ 	.short	(.L_1244 - .L_1243)
	.align		4
.L_1243:
        /*0010*/ 	.word	index@(.nv.constant0._ZN10layer_norm31ln_parallel_residual_fwd_kernelINS_13Kernel_traitsIf13__nv_bfloat16fS2_fjLj1024ELj1ELj4ELj1ELj16ENS_18Kernel_traits_baseILj1024EfS2_fS2_fjLj128EEEEELb1ELb0ELb1EEEvNS_9FwdParamsE)
        /*0014*/ 	.short	0x0160
        /*0016*/ 	.short	0x00e8


	//----- nvinfo : EIATTR_CBANK_PARAM_SIZE
	.align		4
.L_1244:
        /*0018*/ 	.byte	0x03, 0x19
        /*001a*/ 	.short	0x00e8


	//----- nvinfo : EIATTR_KPARAM_INFO
	.align		4
        /*001c*/ 	.byte	0x04, 0x17
        /*001e*/ 	.short	(.L_1246 - .L_1245)
.L_1245:
        /*0020*/ 	.word	0x00000000
        /*0024*/ 	.short	0x0000
        /*0026*/ 	.short	0x0000
        /*0028*/ 	.byte	0x00, 0xf0, 0xa1, 0x03


	//----- nvinfo : EIATTR_MAXREG_COUNT
	.align		4
.L_1246:
        /*002c*/ 	.byte	0x03, 0x1b
        /*002e*/ 	.short	0x00ff


	//----- nvinfo : EIATTR_MERCURY_ISA_VERSION
	.align		4
        /*0030*/ 	.byte	0x03, 0x5f
        /*0032*/ 	.short	0x0000


	//----- nvinfo : EIATTR_COOP_GROUP_MASK_REGIDS
	.align		4
        /*0034*/ 	.byte	0x04, 0x29
        /*0036*/ 	.short	(.L_1248 - .L_1247)


	//   ....[0]....
.L_1247:
        /*0038*/ 	.word	0xffffffff


	//   ....[1]....
        /*003c*/ 	.word	0xffffffff


	//   ....[2]....
        /*0040*/ 	.word	0xffffffff


	//   ....[3]....
        /*0044*/ 	.word	0xffffffff


	//   ....[4]....
        /*0048*/ 	.word	0xffffffff


	//   ....[5]....
        /*004c*/ 	.word	0xffffffff


	//   ....[6]....
        /*0050*/ 	.word	0xffffffff


	//   ....[7]....
        /*0054*/ 	.word	0xffffffff


	//   ....[8]....
        /*0058*/ 	.word	0xffffffff


	//   ....[9]....
        /*005c*/ 	.word	0xffffffff


	//   ....[10]....
        /*0060*/ 	.word	0xffffffff


	//   ....[11]....
        /*0064*/ 	.word	0xffffffff


	//   ....[12]....
        /*0068*/ 	.word	0xffffffff


	//   ....[13]....
        /*006c*/ 	.word	0xffffffff


	//   ....[14]....
        /*0070*/ 	.word	0xffffffff


	//   ....[15]....
        /*0074*/ 	.word	0xffffffff


	//   ....[16]....
        /*0078*/ 	.word	0xffffffff


	//   ....[17]....
        /*007c*/ 	.word	0xffffffff


	//   ....[18]....
        /*0080*/ 	.word	0xffffffff


	//   ....[19]....
        /*0084*/ 	.word	0xffffffff


	//----- nvinfo : EIATTR_COOP_GROUP_INSTR_OFFSETS
	.align		4
.L_1248:
        /*0088*/ 	.byte	0x04, 0x28
        /*008a*/ 	.short	(.L_1250 - .L_1249)


	//   ....[0]....
.L_1249:
        /*008c*/ 	.word	0x000177e0


	//   ....[1]....
        /*0090*/ 	.word	0x00017810


	//   ....[2]....
        /*0094*/ 	.word	0x00017830


	//   ....[3]....
        /*0098*/ 	.word	0x00017850


	//   ....[4]....
        /*009c*/ 	.word	0x00017870


	//   ....[5]....
        /*00a0*/ 	.word	0x00017ca0


	//   ....[6]....
        /*00a4*/ 	.word	0x00017cc0


	//   ....[7]....
        /*00a8*/ 	.word	0x00017ce0


	//   ....[8]....
        /*00ac*/ 	.word	0x00017d00


	//   ....[9]....
        /*00b0*/ 	.word	0x00017d20


	//   ....[10]....
        /*00b4*/ 	.word	0x00018a60


	//   ....[11]....
        /*00b8*/ 	.word	0x00018ad0


	//   ....[12]....
        /*00bc*/ 	.word	0x00018b30


	//   ....[13]....
        /*00c0*/ 	.word	0x00018b90


	//   ....[14]....
        /*00c4*/ 	.word	0x00018bf0


	//   ....[15]....
        /*00c8*/ 	.word	0x00019060


	//   ....[16]....
        /*00cc*/ 	.word	0x000190c0


	//   ....[17]....
        /*00d0*/ 	.word	0x00019120


	//   ....[18]....
        /*00d4*/ 	.word	0x00019180


	//   ....[19]....
        /*00d8*/ 	.word	0x000191e0


	//----- nvinfo : EIATTR_EXIT_INSTR_OFFSETS
	.align		4
.L_1250:
        /*00dc*/ 	.byte	0x04, 0x1c
        /*00de*/ 	.short	(.L_1252 - .L_1251)


	//   ....[0]....
.L_1251:
        /*00e0*/ 	.word	0x000008d0


	//   ....[1]....
        /*00e4*/ 	.word	0x00018a10


	//----- nvinfo : EIATTR_MAX_THREADS
	.align		4
.L_1252:
        /*00e8*/ 	.byte	0x04, 0x05
        /*00ea*/ 	.short	(.L_1254 - .L_1253)
.L_1253:
        /*00ec*/ 	.word	0x00000080
        /*00f0*/ 	.word	0x00000001
        /*00f4*/ 	.word	0x00000001


	//----- nvinfo : EIATTR_CRS_STACK_SIZE
	.align		4
.L_1254:
        /*00f8*/ 	.byte	0x04, 0x1e
        /*00fa*/ 	.short	(.L_1256 - .L_1255)
.L_1255:
        /*00fc*/ 	.word	0x00000000
.L_1256:


//--------------------- .nv.info._ZN10layer_norm31ln_parallel_residual_fwd_kernelINS_13Kernel_traitsIf13__nv_bfloat16fS2_fjLj1024ELj1ELj4ELj1ELj16ENS_18Kernel_traits_baseILj1024EfS2_fS2_fjLj128EEEEELb1ELb1ELb0EEEvNS_9FwdParamsE --------------------------
	.section	.nv.info._ZN10layer_norm31ln_parallel_residual_fwd_kernelINS_13Kernel_traitsIf13__nv_bfloat16fS2_fjLj1024ELj1ELj4ELj1ELj16ENS_18Kernel_traits_baseILj1024EfS2_fS2_fjLj128EEEEELb1ELb1ELb0EEEvNS_9FwdParamsE,"",@"SHT_CUDA_INFO"
	.sectionflags	@""
	.align	4


	//----- nvinfo : EIATTR_CUDA_API_VERSION
	.align		4
        /*0000*/ 	.byte	0x04, 0x37
        /*0002*/ 	.short	(.L_1258 - .L_1257)
.L_1257:
        /*0004*/ 	.word	0x00000082


	//----- nvinfo : EIATTR_SW2861232_WAR
	.align		4
.L_1258:
        /*0008*/ 	.byte	0x01, 0x35
	.zero		2


	//----- nvinfo : EIATTR_PARAM_CBANK
	.align		4
        /*000c*/ 	.byte	0x04, 0x0a
        /*000e*/ 	.short	(.L_1260 - .L_1259)
	.align		4
.L_1259:
        /*0010*/ 	.word	index@(.nv.constant0._ZN10layer_norm31ln_parallel_residual_fwd_kernelINS_13Kernel_traitsIf13__nv_bfloat16fS2_fjLj1024ELj1ELj4ELj1ELj16ENS_18Kernel_traits_baseILj1024EfS2_fS2_fjLj128EEEEELb1ELb1ELb0EEEvNS_9FwdParamsE)
        /*0014*/ 	.short	0x0160
        /*0016*/ 	.short	0x00e8


	//----- nvinfo : EIATTR_CBANK_PARAM_SIZE
	.align		4
.L_1260:
        /*0018*/ 	.byte	0x03, 0x19
        /*001a*/ 	.short	0x00e8


	//----- nvinfo : EIATTR_KPARAM_INFO
	.align		4
        /*001c*/ 	.byte	0x04, 0x17
        /*001e*/ 	.short	(.L_1262 - .L_1261)
.L_1261:
        /*0020*/ 	.word	0x00000000
        /*0024*/ 	.short	0x0000
        /*0026*/ 	.short	0x0000
        /*0028*/ 	.byte	0x00, 0xf0, 0xa1, 0x03


	//----- nvinfo : EIATTR_MAXREG_COUNT
	.align		4
.L_1262:
        /*002c*/ 	.byte	0x03, 0x1b
        /*002e*/ 	.short	0x00ff


	//----- nvinfo : EIATTR_MERCURY_ISA_VERSION
	.align		4
        /*0030*/ 	.byte	0x03, 0x5f
        /*0032*/ 	.short	0x0000


	//----- nvinfo : EIATTR_COOP_GROUP_MASK_REGIDS
	.align		4
        /*0034*/ 	.byte	0x04, 0x29
        /*0036*/ 	.short	(.L_1264 - .L_1263)


	//   ....[0]....
.L_1263:
        /*0038*/ 	.word	0xffffffff


	//   ....[1]....
        /*003c*/ 	.word	0xffffffff


	//   ....[2]....
        /*0040*/ 	.word	0xffffffff


	//   ....[3]....
        /*0044*/ 	.word	0xffffffff


	//   ....[4]....
        /*0048*/ 	.word	0xffffffff


	//   ....[5]....
        /*004c*/ 	.word	0xffffffff


	//   ....[6]....
        /*0050*/ 	.word	0xffffffff


	//   ....[7]....
        /*0054*/ 	.word	0xffffffff


	//   ....[8]....
        /*0058*/ 	.word	0xffffffff


	//   ....[9]....
        /*005c*/ 	.word	0xffffffff


	//   ....[10]....
        /*0060*/ 	.word	0xffffffff


	//   ....[11]....
        /*0064*/ 	.word	0xffffffff


	//   ....[12]....
        /*0068*/ 	.word	0xffffffff


	//   ....[13]....
        /*006c*/ 	.word	0xffffffff


	//   ....[14]....
        /*0070*/ 	.word	0xffffffff


	//   ....[15]....
        /*0074*/ 	.word	0xffffffff


	//   ....[16]....
        /*0078*/ 	.word	0xffffffff


	//   ....[17]....
        /*007c*/ 	.word	0xffffffff


	//   ....[18]....
        /*0080*/ 	.word	0xffffffff


	//   ....[19]....
        /*0084*/ 	.word	0xffffffff


	//----- nvinfo : EIATTR_COOP_GROUP_INSTR_OFFSETS
	.align		4
.L_1264:
        /*0088*/ 	.byte	0x04, 0x28
        /*008a*/ 	.short	(.L_1266 - .L_1265)


	//   ....[0]....
.L_1265:
        /*008c*/ 	.word	0x00017ce0


	//   ....[1]....
        /*0090*/ 	.word	0x00017d10


	//   ....[2]....
        /*0094*/ 	.word	0x00017d40


	//   ....[3]....
        /*0098*/ 	.word	0x00017d60


	//   ....[4]....
        /*009c*/ 	.word	0x00017d80


	//   ....[5]....
        /*00a0*/ 	.word	0x000181c0


	//   ....[6]....
        /*00a4*/ 	.word	0x000181e0


	//   ....[7]....
        /*00a8*/ 	.word	0x00018200


	//   ....[8]....
        /*00ac*/ 	.word	0x00018220


	//   ....[9]....
        /*00b0*/ 	.word	0x00018240


	//   ....[10]....
        /*00b4*/ 	.word	0x00018ce0


	//   ....[11]....
        /*00b8*/ 	.word	0x00018d50


	//   ....[12]....
        /*00bc*/ 	.word	0x00018db0


	//   ....[13]....
        /*00c0*/ 	.word	0x00018e10


	//   ....[14]....
        /*00c4*/ 	.word	0x00018e70


	//   ....[15]....
        /*00c8*/ 	.word	0x00019300


	//   ....[16]....
        /*00cc*/ 	.word	0x00019360


	//   ....[17]....
        /*00d0*/ 	.word	0x000193c0


	//   ....[18]....
        /*00d4*/ 	.word	0x00019420


	//   ....[19]....
        /*00d8*/ 	.word	0x00019490


	//----- nvinfo : EIATTR_EXIT_INSTR_OFFSETS
	.align		4
.L_1266:
        /*00dc*/ 	.byte	0x04, 0x1c
        /*00de*/ 	.short	(.L_1268 - .L_1267)


	//   ....[0]....
.L_1267:
        /*00e0*/ 	.word	0x00000a80


	//   ....[1]....
        /*00e4*/ 	.word	0x00018c90


	//----- nvinfo : EIATTR_MAX_THREADS
	.align		4
.L_1268:
        /*00e8*/ 	.byte	0x04, 0x05
        /*00ea*/ 	.short	(.L_1270 - .L_1269)
.L_1269:
        /*00ec*/ 	.word	0x00000080
        /*00f0*/ 	.word	0x00000001
        /*00f4*/ 	.word	0x00000001


	//----- nvinfo : EIATTR_CRS_STACK_SIZE
	.align		4
.L_1270:
        /*00f8*/ 	.byte	0x04, 0x1e
        /*00fa*/ 	.short	(.L_1272 - .L_1271)
.L_1271:
        /*00fc*/ 	.word	0x00000000
.L_1272:


//--------------------- .nv.info._ZN10layer_norm31ln_parallel_residual_fwd_kernelINS_13Kernel_traitsIf13__nv_bfloat16fS2_fjLj1024ELj1ELj4ELj1ELj16ENS_18Kernel_traits_baseILj1024EfS2_fS2_fjLj128EEEEELb1ELb1ELb1EEEvNS_9FwdParamsE --------------------------
	.section	.nv.info._ZN10layer_norm31ln_parallel_residual_fwd_kernelINS_13Kernel_traitsIf13__nv_bfloat16fS2_fjLj1024ELj1ELj4ELj1ELj16ENS_18Kernel_traits_baseILj1024EfS2_fS2_fjLj128EEEEELb1ELb1ELb1EEEvNS_9FwdParamsE,"",@"SHT_CUDA_INFO"
	.sectionflags	@""
	.align	4


	//----- nvinfo : EIATTR_CUDA_API_VERSION
	.align		4
        /*0000*/ 	.byte	0x04, 0x37
        /*0002*/ 	.short	(.L_1274 - .L_1273)
.L_1273:
        /*0004*/ 	.word	0x00000082


	//----- nvinfo : EIATTR_SW2861232_WAR
	.align		4
.L_1274:
        /*0008*/ 	.byte	0x01, 0x35
	.zero		2


	//----- nvinfo : EIATTR_PARAM_CBANK
	.align		4
        /*000c*/ 	.byte	0x04, 0x0a
        /*000e*/ 	.short	(.L_1276 - .L_1275)
	.align		4
.L_1275:
        /*0010*/ 	.word	index@(.nv.constant0._ZN10layer_norm31ln_parallel_residual_fwd_kernelINS_13Kernel_traitsIf13__nv_bfloat16fS2_fjLj1024ELj1ELj4ELj1ELj16ENS_18Kernel_traits_baseILj1024EfS2_fS2_fjLj128EEEEELb1ELb1ELb1EEEvNS_9FwdParamsE)
        /*0014*/ 	.short	0x0160
        /*0016*/ 	.short	0x00e8


	//----- nvinfo : EIATTR_CBANK_PARAM_SIZE
	.align		4
.L_1276:
        /*0018*/ 	.byte	0x03, 0x19
        /*001a*/ 	.short	0x00e8


	//----- nvinfo : EIATTR_KPARAM_INFO
	.align		4
        /*001c*/ 	.byte	0x04, 0x17
        /*001e*/ 	.short	(.L_1278 - .L_1277)
.L_1277:
        /*0020*/ 	.word	0x00000000
        /*0024*/ 	.short	0x0000
        /*0026*/ 	.short	0x0000
        /*0028*/ 	.byte	0x00, 0xf0, 0xa1, 0x03


	//----- nvinfo : EIATTR_MAXREG_COUNT
	.align		4
.L_1278:
        /*002c*/ 	.byte	0x03, 0x1b
        /*002e*/ 	.short	0x00ff


	//----- nvinfo : EIATTR_MERCURY_ISA_VERSION
	.align		4
        /*0030*/ 	.byte	0x03, 0x5f
        /*0032*/ 	.short	0x0000


	//----- nvinfo : EIATTR_COOP_GROUP_MASK_REGIDS
	.align		4
        /*0034*/ 	.byte	0x04, 0x29
        /*0036*/ 	.short	(.L_1280 - .L_1279)


	//   ....[0]....
.L_1279:
        /*0038*/ 	.word	0xffffffff


	//   ....[1]....
        /*003c*/ 	.word	0xffffffff


	//   ....[2]....
        /*0040*/ 	.word	0xffffffff


	//   ....[3]....
        /*0044*/ 	.word	0xffffffff


	//   ....[4]....
        /*0048*/ 	.word	0xffffffff


	//   ....[5]....
        /*004c*/ 	.word	0xffffffff


	//   ....[6]....
        /*0050*/ 	.word	0xffffffff


	//   ....[7]....
        /*0054*/ 	.word	0xffffffff


	//   ....[8]....
        /*0058*/ 	.word	0xffffffff


	//   ....[9]....
        /*005c*/ 	.word	0xffffffff


	//   ....[10]....
        /*0060*/ 	.word	0xffffffff


	//   ....[11]....
        /*0064*/ 	.word	0xffffffff


	//   ....[12]....
        /*0068*/ 	.word	0xffffffff


	//   ....[13]....
        /*006c*/ 	.word	0xffffffff


	//   ....[14]....
        /*0070*/ 	.word	0xffffffff


	//   ....[15]....
        /*0074*/ 	.word	0xffffffff


	//   ....[16]....
        /*0078*/ 	.word	0xffffffff


	//   ....[17]....
        /*007c*/ 	.word	0xffffffff


	//   ....[18]....
        /*0080*/ 	.word	0xffffffff


	//   ....[19]....
        /*0084*/ 	.word	0xffffffff


	//----- nvinfo : EIATTR_COOP_GROUP_INSTR_OFFSETS
	.align		4
.L_1280:
        /*0088*/ 	.byte	0x04, 0x28
        /*008a*/ 	.short	(.L_1282 - .L_1281)


	//   ....[0]....
.L_1281:
        /*008c*/ 	.word	0x000174c0


	//   ....[1]....
        /*0090*/ 	.word	0x000174f0


	//   ....[2]....
        /*0094*/ 	.word	0x00017510


	//   ....[3]....
        /*0098*/ 	.word	0x00017530


	//   ....[4]....
        /*009c*/ 	.word	0x00017550


	//   ....[5]....
        /*00a0*/ 	.word	0x00017980


	//   ....[6]....
        /*00a4*/ 	.word	0x000179a0


	//   ....[7]....
        /*00a8*/ 	.word	0x000179c0


	//   ....[8]....
        /*00ac*/ 	.word	0x000179e0


	//   ....[9]....
        /*00b0*/ 	.word	0x00017a00


	//   ....[10]....
        /*00b4*/ 	.word	0x00018360


	//   ....[11]....
        /*00b8*/ 	.word	0x000183c0


	//   ....[12]....
        /*00bc*/ 	.word	0x00018420


	//   ....[13]....
        /*00c0*/ 	.word	0x00018480


	//   ....[14]....
        /*00c4*/ 	.word	0x000184e0


	//   ....[15]....
        /*00c8*/ 	.word	0x00018950


	//   ....[16]....
        /*00cc*/ 	.word	0x000189b0


	//   ....[17]....
        /*00d0*/ 	.word	0x00018a10


	//   ....[18]....
        /*00d4*/ 	.word	0x00018a70


	//   ....[19]....
        /*00d8*/ 	.word	0x00018ad0


	//----- nvinfo : EIATTR_EXIT_INSTR_OFFSETS
	.align		4
.L_1282:
        /*00dc*/ 	.byte	0x04, 0x1c
        /*00de*/ 	.short	(.L_1284 - .L_1283)


	//   ....[0]....
.L_1283:
        /*00e0*/ 	.word	0x000006d0


	//   ....[1]....
        /*00e4*/ 	.word	0x00018310


	//----- nvinfo : EIATTR_MAX_THREADS
	.align		4
.L_1284:
        /*00e8*/ 	.byte	0x04, 0x05
        /*00ea*/ 	.short	(.L_1286 - .L_1285)
.L_1285:
        /*00ec*/ 	.word	0x00000080
        /*00f0*/ 	.word	0x00000001
        /*00f4*/ 	.word	0x00000001


	//----- nvinfo : EIATTR_CRS_STACK_SIZE
	.align		4
.L_1286:
        /*00f8*/ 	.byte	0x04, 0x1e
        /*00fa*/ 	.short	(.L_1288 - .L_1287)
.L_1287:
        /*00fc*/ 	.word	0x00000000
.L_1288:


//--------------------- .nv.info._ZN10layer_norm31ln_parallel_residual_fwd_kernelINS_13Kernel_traitsIf6__halfS2_S2_fjLj1024ELj1ELj4ELj1ELj16ENS_18Kernel_traits_baseILj1024EfS2_S2_S2_fjLj128EEEEELb0ELb0ELb0EEEvNS_9FwdParamsE --------------------------
	.section	.nv.info._ZN10layer_norm31ln_parallel_residual_fwd_kernelINS_13Kernel_traitsIf6__halfS2_S2_fjLj1024ELj1ELj4ELj1ELj16ENS_18Kernel_traits_baseILj1024EfS2_S2_S2_fjLj128EEEEELb0ELb0ELb0EEEvNS_9FwdParamsE,"",@"SHT_CUDA_INFO"
	.sectionflags	@""
	.align	4


	//----- nvinfo : EIATTR_CUDA_API_VERSION
	.align		4
        /*0000*/ 	.byte	0x04, 0x37
        /*0002*/ 	.short	(.L_1290 - .L_1289)
.L_1289:
        /*0004*/ 	.word	0x00000082


	//----- nvinfo : EIATTR_SW2861232_WAR
	.align		4
.L_1290:
        /*0008*/ 	.byte	0x01, 0x35
	.zero		2


	//----- nvinfo : EIATTR_PARAM_CBANK
	.align		4
        /*000c*/ 	.byte	0x04, 0x0a
        /*000e*/ 	.short	(.L_1292 - .L_1291)
	.align		4
.L_1291:
        /*0010*/ 	.word	index@(.nv.constant0._ZN10layer_norm31ln_parallel_residual_fwd_kernelINS_13Kernel_traitsIf6__halfS2_S2_fjLj1024ELj1ELj4ELj1ELj16ENS_18Kernel_traits_baseILj1024EfS2_S2_S2_fjLj128EEEEELb0ELb0ELb0EEEvNS_9FwdParamsE)
        /*0014*/ 	.short	0x0160
        /*0016*/ 	.short	0x00e8


	//----- nvinfo : EIATTR_CBANK_PARAM_SIZE
	.align		4
.L_1292:
        /*0018*/ 	.byte	0x03, 0x19
        /*001a*/ 	.short	0x00e8


	//----- nvinfo : EIATTR_KPARAM_INFO
	.align		4
        /*001c*/ 	.byte	0x04, 0x17
        /*001e*/ 	.short	(.L_1294 - .L_1293)
.L_1293:
        /*0020*/ 	.word	0x00000000
        /*0024*/ 	.short	0x0000
        /*0026*/ 	.short	0x0000
        /*0028*/ 	.byte	0x00, 0xf0, 0xa1, 0x03


	//----- nvinfo : EIATTR_MAXREG_COUNT
	.align		4
.L_1294:
        /*002c*/ 	.byte	0x03, 0x1b
        /*002e*/ 	.short	0x00ff


	//----- nvinfo : EIATTR_MERCURY_ISA_VERSION
	.align		4
        /*0030*/ 	.byte	0x03, 0x5f
        /*0032*/ 	.short	0x0000


	//----- nvinfo : EIATTR_COOP_GROUP_MASK_REGIDS
	.align		4
        /*0034*/ 	.byte	0x04, 0x29
        /*0036*/ 	.short	(.L_1296 - .L_1295)


	//   ....[0]....
.L_1295:
        /*0038*/ 	.word	0xffffffff


	//   ....[1]....
        /*003c*/ 	.word	0xffffffff


	//   ....[2]....
        /*0040*/ 	.word	0xffffffff


	//   ....[3]....
        /*0044*/ 	.word	0xffffffff


	//   ....[4]....
        /*0048*/ 	.word	0xffffffff


	//   ....[5]....
        /*004c*/ 	.word	0xffffffff


	//   ....[6]....
        /*0050*/ 	.word	0xffffffff


	//   ....[7]....
        /*0054*/ 	.word	0xffffffff


	//   ....[8]....
        /*0058*/ 	.word	0xffffffff


	//   ....[9]....
        /*005c*/ 	.word	0xffffffff


	//   ....[10]....
        /*0060*/ 	.word	0xffffffff


	//   ....[11]....
        /*0064*/ 	.word	0xffffffff


	//   ....[12]....
        /*0068*/ 	.word	0xffffffff


	//   ....[13]....
        /*006c*/ 	.word	0xffffffff


	//   ....[14]....
        /*0070*/ 	.word	0xffffffff


	//   ....[15]....
        /*0074*/ 	.word	0xffffffff


	//   ....[16]....
        /*0078*/ 	.word	0xffffffff


	//   ....[17]....
        /*007c*/ 	.word	0xffffffff


	//   ....[18]....
        /*0080*/ 	.word	0xffffffff


	//   ....[19]....
        /*0084*/ 	.word	0xffffffff


	//----- nvinfo : EIATTR_COOP_GROUP_INSTR_OFFSETS
	.align		4
.L_1296:
        /*0088*/ 	.byte	0x04, 0x28
        /*008a*/ 	.short	(.L_1298 - .L_1297)


	//   ....[0]....
.L_1297:
        /*008c*/ 	.word	0x00003270


	//   ....[1]....
        /*0090*/ 	.word	0x000032a0


	//   ....[2]....
        /*0094*/ 	.word	0x000032c0


	//   ....[3]....
        /*0098*/ 	.word	0x000032e0


	//   ....[4]....
        /*009c*/ 	.word	0x00003300


	//   ....[5]....
        /*00a0*/ 	.word	0x00003740


	//   ....[6]....
        /*00a4*/ 	.word	0x00003760


	//   ....[7]....
        /*00a8*/ 	.word	0x00003780


	//   ....[8]....
        /*00ac*/ 	.word	0x000037a0


	//   ....[9]....
        /*00b0*/ 	.word	0x000037c0


	//   ....[10]....
        /*00b4*/ 	.word	0x000045c0


	//   ....[11]....
        /*00b8*/ 	.word	0x00004620


	//   ....[12]....
        /*00bc*/ 	.word	0x00004680


	//   ....[13]....
        /*00c0*/ 	.word	0x000046e0


	//   ....[14]....
        /*00c4*/ 	.word	0x00004740


	//   ....[15]....
        /*00c8*/ 	.word	0x00004bc0


	//   ....[16]....
        /*00cc*/ 	.word	0x00004c20


	//   ....[17]....
        /*00d0*/ 	.word	0x00004c80


	//   ....[18]....
        /*00d4*/ 	.word	0x00004ce0


	//   ....[19]....
        /*00d8*/ 	.word	0x00004d50


	//----- nvinfo : EIATTR_EXIT_INSTR_OFFSETS
	.align		4
.L_1298:
        /*00dc*/ 	.byte	0x04, 0x1c
        /*00de*/ 	.short	(.L_1300 - .L_1299)


	//   ....[0]....
.L_1299:
        /*00e0*/ 	.word	0x000009e0


	//   ....[1]....
        /*00e4*/ 	.word	0x00004560


	//----- nvinfo : EIATTR_MAX_THREADS
	.align		4
.L_1300:
        /*00e8*/ 	.byte	0x04, 0x05
        /*00ea*/ 	.short	(.L_1302 - .L_1301)
.L_1301:
        /*00ec*/ 	.word	0x00000080
        /*00f0*/ 	.word	0x00000001
        /*00f4*/ 	.word	0x00000001


	//----- nvinfo : EIATTR_CRS_STACK_SIZE
	.align		4
.L_1302:
        /*00f8*/ 	.byte	0x04, 0x1e
        /*00fa*/ 	.short	(.L_1304 - .L_1303)
.L_1303:
        /*00fc*/ 	.word	0x00000000
.L_1304:


//--------------------- .nv.info._ZN10layer_norm31ln_parallel_residual_fwd_kernelINS_13Kernel_traitsIf6__halfS2_S2_fjLj1024ELj1ELj4ELj1ELj16ENS_18Kernel_traits_baseILj1024EfS2_S2_S2_fjLj128EEEEELb0ELb0ELb1EEEvNS_9FwdParamsE --------------------------
	.section	.nv.info._ZN10layer_norm31ln_parallel_residual_fwd_kernelINS_13Kernel_traitsIf6__halfS2_S2_fjLj1024ELj1ELj4ELj1ELj16ENS_18Kernel_traits_baseILj1024EfS2_S2_S2_fjLj128EEEEELb0ELb0ELb1EEEvNS_9FwdParamsE,"",@"SHT_CUDA_INFO"
	.sectionflags	@""
	.align	4


	//----- nvinfo : EIATTR_CUDA_API_VERSION
	.align		4
        /*0000*/ 	.byte	0x04, 0x37
        /*0002*/ 	.short	(.L_1306 - .L_1305)
.L_1305:
        /*0004*/ 	.word	0x00000082


	//----- nvinfo : EIATTR_SW2861232_WAR
	.align		4
.L_1306:
        /*0008*/ 	.byte	0x01, 0x35
	.zero		2


	//----- nvinfo : EIATTR_PARAM_CBANK
	.align		4
        /*000c*/ 	.byte	0x04, 0x0a
        /*000e*/ 	.short	(.L_1308 - .L_1307)
	.align		4
.L_1307:
        /*0010*/ 	.word	index@(.nv.constant0._ZN10layer_norm31ln_parallel_residual_fwd_kernelINS_13Kernel_traitsIf6__halfS2_S2_fjLj1024ELj1ELj4ELj1ELj16ENS_18Kernel_traits_baseILj1024EfS2_S2_S2_fjLj128EEEEELb0ELb0ELb1EEEvNS_9FwdParamsE)
        /*0014*/ 	.short	0x0160
        /*0016*/ 	.short	0x00e8


	//----- nvinfo : EIATTR_CBANK_PARAM_SIZE
	.align		4
.L_1308:
        /*0018*/ 	.byte	0x03, 0x19
        /*001a*/ 	.short	0x00e8


	//----- nvinfo : EIATTR_KPARAM_INFO
	.align		4
        /*001c*/ 	.byte	0x04, 0x17
        /*001e*/ 	.short	(.L_1310 - .L_1309)
.L_1309:
        /*0020*/ 	.word	0x00000000
        /*0024*/ 	.short	0x0000
        /*0026*/ 	.short	0x0000
        /*0028*/ 	.byte	0x00, 0xf0, 0xa1, 0x03


	//----- nvinfo : EIATTR_MAXREG_COUNT
	.align		4
.L_1310:
        /*002c*/ 	.byte	0x03, 0x1b
        /*002e*/ 	.short	0x00ff


	//----- nvinfo : EIATTR_MERCURY_ISA_VERSION
	.align		4
        /*0030*/ 	.byte	0x03, 0x5f
        /*0032*/ 	.short	0x0000


	//----- nvinfo : EIATTR_COOP_GROUP_MASK_REGIDS
	.align		4
        /*0034*/ 	.byte	0x04, 0x29
        /*0036*/ 	.short	(.L_1312 - .L_1311)


	//   ....[0]....
.L_1311:
        /*0038*/ 	.word	0xffffffff


	//   ....[1]....
        /*003c*/ 	.word	0xffffffff


	//   ....[2]....
        /*0040*/ 	.word	0xffffffff


	//   ....[3]....
        /*0044*/ 	.word	0xffffffff


	//   ....[4]....
        /*0048*/ 	.word	0xffffffff


	//   ....[5]....
        /*004c*/ 	.word	0xffffffff


	//   ....[6]....
        /*0050*/ 	.word	0xffffffff


	//   ....[7]....
        /*0054*/ 	.word	0xffffffff


	//   ....[8]....
        /*0058*/ 	.word	0xffffffff


	//   ....[9]....
        /*005c*/ 	.word	0xffffffff


	//   ....[10]....
        /*0060*/ 	.word	0xffffffff


	//   ....[11]....
        /*0064*/ 	.word	0xffffffff


	//   ....[12]....
        /*0068*/ 	.word	0xffffffff


	//   ....[13]....
        /*006c*/ 	.word	0xffffffff


	//   ....[14]....
        /*0070*/ 	.word	0xffffffff


	//   ....[15]....
        /*0074*/ 	.word	0xffffffff


	//   ....[16]....
        /*0078*/ 	.word	0xffffffff


	//   ....[17]....
        /*007c*/ 	.word	0xffffffff


	//   ....[18]....
        /*0080*/ 	.word	0xffffffff


	//   ....[19]....
        /*0084*/ 	.word	0xffffffff


	//----- nvinfo : EIATTR_COOP_GROUP_INSTR_OFFSETS
	.align		4
.L_1312:
        /*0088*/ 	.byte	0x04, 0x28
        /*008a*/ 	.short	(.L_1314 - .L_1313)


	//   ....[0]....
.L_1313:
        /*008c*/ 	.word	0x00002ad0


	//   ....[1]....
        /*0090*/ 	.word	0x00002b00


	//   ....[2]....
        /*0094*/ 	.word	0x00002b20


	//   ....[3]....
        /*0098*/ 	.word	0x00002b40


	//   ....[4]....
        /*009c*/ 	.word	0x00002b60


	//   ....[5]....
        /*00a0*/ 	.word	0x00002f90


	//   ....[6]....
        /*00a4*/ 	.word	0x00002fb0


	//   ....[7]....
        /*00a8*/ 	.word	0x00002fd0


	//   ....[8]....
        /*00ac*/ 	.word	0x00002ff0


	//   ....[9]....
        /*00b0*/ 	.word	0x00003010


	//   ....[10]....
        /*00b4*/ 	.word	0x00003ca0


	//   ....[11]....
        /*00b8*/ 	.word	0x00003d10


	//   ....[12]....
        /*00bc*/ 	.word	0x00003d70


	//   ....[13]....
        /*00c0*/ 	.word	0x00003dd0


	//   ....[14]....
        /*00c4*/ 	.word	0x00003e30


	//   ....[15]....
        /*00c8*/ 	.word	0x000042a0


	//   ....[16]....
        /*00cc*/ 	.word	0x00004300


	//   ....[17]....
        /*00d0*/ 	.word	0x00004360


	//   ....[18]....
        /*00d4*/ 	.word	0x000043c0


	//   ....[19]....
        /*00d8*/ 	.word	0x00004420


	//----- nvinfo : EIATTR_EXIT_INSTR_OFFSETS
	.align		4
.L_1314:
        /*00dc*/ 	.byte	0x04, 0x1c
        /*00de*/ 	.short	(.L_1316 - .L_1315)


	//   ....[0]....
.L_1315:
        /*00e0*/ 	.word	0x00000470


	//   ....[1]....
        /*00e4*/ 	.word	0x00003c50


	//----- nvinfo : EIATTR_MAX_THREADS
	.align		4
.L_1316:
        /*00e8*/ 	.byte	0x04, 0x05
        /*00ea*/ 	.short	(.L_1318 - .L_1317)
.L_1317:
        /*00ec*/ 	.word	0x00000080
        /*00f0*/ 	.word	0x00000001
        /*00f4*/ 	.word	0x00000001


	//----- nvinfo : EIATTR_CRS_STACK_SIZE
	.align		4
.L_1318:
        /*00f8*/ 	.byte	0x04, 0x1e
        /*00fa*/ 	.short	(.L_1320 - .L_1319)
.L_1319:
        /*00fc*/ 	.word	0x00000000
.L_1320:


//--------------------- .nv.info._ZN10layer_norm31ln_parallel_residual_fwd_kernelINS_13Kernel_traitsIf6__halfS2_S2_fjLj1024ELj1ELj4ELj1ELj16ENS_18Kernel_traits_baseILj1024EfS2_S2_S2_fjLj128EEEEELb0ELb1ELb0EEEvNS_9FwdParamsE --------------------------
	.section	.nv.info._ZN10layer_norm31ln_parallel_residual_fwd_kernelINS_13Kernel_traitsIf6__halfS2_S2_fjLj1024ELj1ELj4ELj1ELj16ENS_18Kernel_traits_baseILj1024EfS2_S2_S2_fjLj128EEEEELb0ELb1ELb0EEEvNS_9FwdParamsE,"",@"SHT_CUDA_INFO"
	.sectionflags	@""
	.align	4


	//----- nvinfo : EIATTR_CUDA_API_VERSION
	.align		4
        /*0000*/ 	.byte	0x04, 0x37
        /*0002*/ 	.short	(.L_1322 - .L_1321)
.L_1321:
        /*0004*/ 	.word	0x00000082


	//----- nvinfo : EIATTR_SW2861232_WAR
	.align		4
.L_1322:
        /*0008*/ 	.byte	0x01, 0x35
	.zero		2


	//----- nvinfo : EIATTR_PARAM_CBANK
	.align		4
        /*000c*/ 	.byte	0x04, 0x0a
        /*000e*/ 	.short	(.L_1324 - .L_1323)
	.align		4
.L_1323:
        /*0010*/ 	.word	index@(.nv.constant0._ZN10layer_norm31ln_parallel_residual_fwd_kernelINS_13Kernel_traitsIf6__halfS2_S2_fjLj1024ELj1ELj4ELj1ELj16ENS_18Kernel_traits_baseILj1024EfS2_S2_S2_fjLj128EEEEELb0ELb1ELb0EEEvNS_9FwdParamsE)
        /*0014*/ 	.short	0x0160
        /*0016*/ 	.short	0x00e8


	//----- nvinfo : EIATTR_CBANK_PARAM_SIZE
	.align		4
.L_1324:
        /*0018*/ 	.byte	0x03, 0x19
        /*001a*/ 	.short	0x00e8


	//----- nvinfo : EIATTR_KPARAM_INFO
	.align		4
        /*001c*/ 	.byte	0x04, 0x17
        /*001e*/ 	.short	(.L_1326 - .L_1325)
.L_1325:
        /*0020*/ 	.word	0x00000000
        /*0024*/ 	.short	0x0000
        /*0026*/ 	.short	0x0000
        /*0028*/ 	.byte	0x00, 0xf0, 0xa1, 0x03


	//----- nvinfo : EIATTR_MAXREG_COUNT
	.align		4
.L_1326:
        /*002c*/ 	.byte	0x03, 0x1b
        /*002e*/ 	.short	0x00ff


	//----- nvinfo : EIATTR_MERCURY_ISA_VERSION
	.align		4
        /*0030*/ 	.byte	0x03, 0x5f
        /*0032*/ 	.short	0x0000


	//----- nvinfo : EIATTR_COOP_GROUP_MASK_REGIDS
	.align		4
        /*0034*/ 	.byte	0x04, 0x29
        /*0036*/ 	.short	(.L_1328 - .L_1327)


	//   ....[0]....
.L_1327:
        /*0038*/ 	.word	0xffffffff


	//   ....[1]....
        /*003c*/ 	.word	0xffffffff


	//   ....[2]....
        /*0040*/ 	.word	0xffffffff


	//   ....[3]....
        /*0044*/ 	.word	0xffffffff


	//   ....[4]....
        /*0048*/ 	.word	0xffffffff


	//   ....[5]....
        /*004c*/ 	.word	0xffffffff


	//   ....[6]....
        /*0050*/ 	.word	0xffffffff


	//   ....[7]....
        /*0054*/ 	.word	0xffffffff


	//   ....[8]....
        /*0058*/ 	.word	0xffffffff


	//   ....[9]....
        /*005c*/ 	.word	0xffffffff


	//   ....[10]....
        /*0060*/ 	.word	0xffffffff


	//   ....[11]....
        /*0064*/ 	.word	0xffffffff


	//   ....[12]....
        /*0068*/ 	.word	0xffffffff


	//   ....[13]....
        /*006c*/ 	.word	0xffffffff


	//   ....[14]....
        /*0070*/ 	.word	0xffffffff


	//   ....[15]....
        /*0074*/ 	.word	0xffffffff


	//   ....[16]....
        /*0078*/ 	.word	0xffffffff


	//   ....[17]....
        /*007c*/ 	.word	0xffffffff


	//   ....[18]....
        /*0080*/ 	.word	0xffffffff


	//   ....[19]....
        /*0084*/ 	.word	0xffffffff


	//----- nvinfo : EIATTR_COOP_GROUP_INSTR_OFFSETS
	.align		4
.L_1328:
        /*0088*/ 	.byte	0x04, 0x28
        /*008a*/ 	.short	(.L_1330 - .L_1329)


	//   ....[0]....
.L_1329:
        /*008c*/ 	.word	0x00002e70


	//   ....[1]....
        /*0090*/ 	.word	0x00002ea0


	//   ....[2]....
        /*0094*/ 	.word	0x00002ec0


	//   ....[3]....
        /*0098*/ 	.word	0x00002ee0


	//   ....[4]....
        /*009c*/ 	.word	0x00002f00


	//   ....[5]....
        /*00a0*/ 	.word	0x00003340


	//   ....[6]....
        /*00a4*/ 	.word	0x00003360


	//   ....[7]....
        /*00a8*/ 	.word	0x00003380


	//   ....[8]....
        /*00ac*/ 	.word	0x000033a0


	//   ....[9]....
        /*00b0*/ 	.word	0x000033c0


	//   ....[10]....
        /*00b4*/ 	.word	0x00003e30


	//   ....[11]....
        /*00b8*/ 	.word	0x00003ea0


	//   ....[12]....
        /*00bc*/ 	.word	0x00003f00


	//   ....[13]....
        /*00c0*/ 	.word	0x00003f60


	//   ....[14]....
        /*00c4*/ 	.word	0x00003fc0


	//   ....[15]....
        /*00c8*/ 	.word	0x00004440


	//   ....[16]....
        /*00cc*/ 	.word	0x000044a0


	//   ....[17]....
        /*00d0*/ 	.word	0x00004500


	//   ....[18]....
        /*00d4*/ 	.word	0x00004560


	//   ....[19]....
        /*00d8*/ 	.word	0x000045d0


	//----- nvinfo : EIATTR_EXIT_INSTR_OFFSETS
	.align		4
.L_1330:
        /*00dc*/ 	.byte	0x04, 0x1c
        /*00de*/ 	.short	(.L_1332 - .L_1331)


	//   ....[0]....
.L_1331:
        /*00e0*/ 	.word	0x000005e0


	//   ....[1]....
        /*00e4*/ 	.word	0x00003de0


	//----- nvinfo : EIATTR_MAX_THREADS
	.align		4
.L_1332:
        /*00e8*/ 	.byte	0x04, 0x05
        /*00ea*/ 	.short	(.L_1334 - .L_1333)
.L_1333:
        /*00ec*/ 	.word	0x00000080
        /*00f0*/ 	.word	0x00000001
        /*00f4*/ 	.word	0x00000001


	//----- nvinfo : EIATTR_CRS_STACK_SIZE
	.align		4
.L_1334:
        /*00f8*/ 	.byte	0x04, 0x1e
        /*00fa*/ 	.short	(.L_1336 - .L_1335)
.L_1335:
        /*00fc*/ 	.word	0x00000000
.L_1336:


//--------------------- .nv.info._ZN10layer_norm31ln_parallel_residual_fwd_kernelINS_13Kernel_traitsIf6__halfS2_S2_fjLj1024ELj1ELj4ELj1ELj16ENS_18Kernel_traits_baseILj1024EfS2_S2_S2_fjLj128EEEEELb0ELb1ELb1EEEvNS_9FwdParamsE --------------------------
	.section	.nv.info._ZN10layer_norm31ln_parallel_residual_fwd_kernelINS_13Kernel_traitsIf6__halfS2_S2_fjLj1024ELj1ELj4ELj1ELj16ENS_18Kernel_traits_baseILj1024EfS2_S2_S2_fjLj128EEEEELb0ELb1ELb1EEEvNS_9FwdParamsE,"",@"SHT_CUDA_INFO"
	.sectionflags	@""
	.align	4


	//----- nvinfo : EIATTR_CUDA_API_VERSION
	.align		4
        /*0000*/ 	.byte	0x04, 0x37
        /*0002*/ 	.short	(.L_1338 - .L_1337)
.L_1337:
        /*0004*/ 	.word	0x00000082


	//----- nvinfo : EIATTR_SW2861232_WAR
	.align		4
.L_1338:
        /*0008*/ 	.byte	0x01, 0x35
	.zero		2


	//----- nvinfo : EIATTR_PARAM_CBANK
	.align		4
        /*000c*/ 	.byte	0x04, 0x0a
        /*000e*/ 	.short	(.L_1340 - .L_1339)
	.align		4
.L_1339:
        /*0010*/ 	.word	index@(.nv.constant0._ZN10layer_norm31ln_parallel_residual_fwd_kernelINS_13Kernel_traitsIf6__halfS2_S2_fjLj1024ELj1ELj4ELj1ELj16ENS_18Kernel_traits_baseILj1024EfS2_S2_S2_fjLj128EEEEELb0ELb1ELb1EEEvNS_9FwdParamsE)
        /*0014*/ 	.short	0x0160
        /*0016*/ 	.short	0x00e8


	//----- nvinfo : EIATTR_CBANK_PARAM_SIZE
	.align		4
.L_1340:
        /*0018*/ 	.byte	0x03, 0x19
        /*001a*/ 	.short	0x00e8


	//----- nvinfo : EIATTR_KPARAM_INFO
	.align		4
        /*001c*/ 	.byte	0x04, 0x17
        /*001e*/ 	.short	(.L_1342 - .L_1341)
.L_1341:
        /*0020*/ 	.word	0x00000000
        /*0024*/ 	.short	0x0000
        /*0026*/ 	.short	0x0000
        /*0028*/ 	.byte	0x00, 0xf0, 0xa1, 0x03


	//----- nvinfo : EIATTR_MAXREG_COUNT
	.align		4
.L_1342:
        /*002c*/ 	.byte	0x03, 0x1b
        /*002e*/ 	.short	0x00ff


	//----- nvinfo : EIATTR_MERCURY_ISA_VERSION
	.align		4
        /*0030*/ 	.byte	0x03, 0x5f
        /*0032*/ 	.short	0x0000


	//----- nvinfo : EIATTR_COOP_GROUP_MASK_REGIDS
	.align		4
        /*0034*/ 	.byte	0x04, 0x29
        /*0036*/ 	.short	(.L_1344 - .L_1343)


	//   ....[0]....
.L_1343:
        /*0038*/ 	.word	0xffffffff


	//   ....[1]....
        /*003c*/ 	.word	0xffffffff


	//   ....[2]....
        /*0040*/ 	.word	0xffffffff


	//   ....[3]....
        /*0044*/ 	.word	0xffffffff


	//   ....[4]....
        /*0048*/ 	.word	0xffffffff


	//   ....[5]....
        /*004c*/ 	.word	0xffffffff


	//   ....[6]....
        /*0050*/ 	.word	0xffffffff


	//   ....[7]....
        /*0054*/ 	.word	0xffffffff


	//   ....[8]....
        /*0058*/ 	.word	0xffffffff


	//   ....[9]....
        /*005c*/ 	.word	0xffffffff


	//   ....[10]....
        /*0060*/ 	.word	0xffffffff


	//   ....[11]....
        /*0064*/ 	.word	0xffffffff


	//   ....[12]....
        /*0068*/ 	.word	0xffffffff


	//   ....[13]....
        /*006c*/ 	.word	0xffffffff


	//   ....[14]....
        /*0070*/ 	.word	0xffffffff


	//   ....[15]....
        /*0074*/ 	.word	0xffffffff


	//   ....[16]....
        /*0078*/ 	.word	0xffffffff


	//   ....[17]....
        /*007c*/ 	.word	0xffffffff


	//   ....[18]....
        /*0080*/ 	.word	0xffffffff


	//   ....[19]....
        /*0084*/ 	.word	0xffffffff


	//----- nvinfo : EIATTR_COOP_GROUP_INSTR_OFFSETS
	.align		4
.L_1344:
        /*0088*/ 	.byte	0x04, 0x28
        /*008a*/ 	.short	(.L_1346 - .L_1345)


	//   ....[0]....
.L_1345:
        /*008c*/ 	.word	0x00002920


	//   ....[1]....
        /*0090*/ 	.word	0x00002950


	//   ....[2]....
        /*0094*/ 	.word	0x00002970


	//   ....[3]....
        /*0098*/ 	.word	0x00002990


	//   ....[4]....
        /*009c*/ 	.word	0x000029b0


	//   ....[5]....
        /*00a0*/ 	.word	0x00002de0


	//   ....[6]....
        /*00a4*/ 	.word	0x00002e00


	//   ....[7]....
        /*00a8*/ 	.word	0x00002e20


	//   ....[8]....
        /*00ac*/ 	.word	0x00002e40


	//   ....[9]....
        /*00b0*/ 	.word	0x00002e60


	//   ....[10]....
        /*00b4*/ 	.word	0x000037a0


	//   ....[11]....
        /*00b8*/ 	.word	0x00003810


	//   ....[12]....
        /*00bc*/ 	.word	0x00003870


	//   ....[13]....
        /*00c0*/ 	.word	0x000038d0


	//   ....[14]....
        /*00c4*/ 	.word	0x00003930


	//   ....[15]....
        /*00c8*/ 	.word	0x00003da0


	//   ....[16]....
        /*00cc*/ 	.word	0x00003e00


	//   ....[17]....
        /*00d0*/ 	.word	0x00003e60


	//   ....[18]....
        /*00d4*/ 	.word	0x00003ec0


	//   ....[19]....
        /*00d8*/ 	.word	0x00003f20


	//----- nvinfo : EIATTR_EXIT_INSTR_OFFSETS
	.align		4
.L_1346:
        /*00dc*/ 	.byte	0x04, 0x1c
        /*00de*/ 	.short	(.L_1348 - .L_1347)


	//   ....[0]....
.L_1347:
        /*00e0*/ 	.word	0x00000270


	//   ....[1]....
        /*00e4*/ 	.word	0x00003750


	//----- nvinfo : EIATTR_MAX_THREADS
	.align		4
.L_1348:
        /*00e8*/ 	.byte	0x04, 0x05
        /*00ea*/ 	.short	(.L_1350 - .L_1349)
.L_1349:
        /*00ec*/ 	.word	0x00000080
        /*00f0*/ 	.word	0x00000001
        /*00f4*/ 	.word	0x00000001


	//----- nvinfo : EIATTR_CRS_STACK_SIZE
	.align		4
.L_1350:
        /*00f8*/ 	.byte	0x04, 0x1e
        /*00fa*/ 	.short	(.L_1352 - .L_1351)
.L_1351:
        /*00fc*/ 	.word	0x00000000
.L_1352:


//--------------------- .nv.info._ZN10layer_norm31ln_parallel_residual_fwd_kernelINS_13Kernel_traitsIf6__halfS2_S2_fjLj1024ELj1ELj4ELj1ELj16ENS_18Kernel_traits_baseILj1024EfS2_S2_S2_fjLj128EEEEELb1ELb0ELb0EEEvNS_9FwdParamsE --------------------------
	.section	.nv.info._ZN10layer_norm31ln_parallel_residual_fwd_kernelINS_13Kernel_traitsIf6__halfS2_S2_fjLj1024ELj1ELj4ELj1ELj16ENS_18Kernel_traits_baseILj1024EfS2_S2_S2_fjLj128EEEEELb1ELb0ELb0EEEvNS_9FwdParamsE,"",@"SHT_CUDA_INFO"
	.sectionflags	@""
	.align	4


	//----- nvinfo : EIATTR_CUDA_API_VERSION
	.align		4
        /*0000*/ 	.byte	0x04, 0x37
        /*0002*/ 	.short	(.L_1354 - .L_1353)
.L_1353:
        /*0004*/ 	.word	0x00000082


	//----- nvinfo : EIATTR_SW2861232_WAR
	.align		4
.L_1354:
        /*0008*/ 	.byte	0x01, 0x35
	.zero		2


	//----- nvinfo : EIATTR_PARAM_CBANK
	.align		4
        /*000c*/ 	.byte	0x04, 0x0a
        /*000e*/ 	.short	(.L_1356 - .L_1355)
	.align		4
.L_1355:
        /*0010*/ 	.word	index@(.nv.constant0._ZN10layer_norm31ln_parallel_residual_fwd_kernelINS_13Kernel_traitsIf6__halfS2_S2_fjLj1024ELj1ELj4ELj1ELj16ENS_18Kernel_traits_baseILj1024EfS2_S2_S2_fjLj128EEEEELb1ELb0ELb0EEEvNS_9FwdParamsE)
        /*0014*/ 	.short	0x0160
        /*0016*/ 	.short	0x00e8


	//----- nvinfo : EIATTR_CBANK_PARAM_SIZE
	.align		4
.L_1356:
        /*0018*/ 	.byte	0x03, 0x19
        /*001a*/ 	.short	0x00e8


	//----- nvinfo : EIATTR_KPARAM_INFO
	.align		4
        /*001c*/ 	.byte	0x04, 0x17
        /*001e*/ 	.short	(.L_1358 - .L_1357)
.L_1357:
        /*0020*/ 	.word	0x00000000
        /*0024*/ 	.short	0x0000
        /*0026*/ 	.short	0x0000
        /*0028*/ 	.byte	0x00, 0xf0, 0xa1, 0x03


	//----- nvinfo : EIATTR_MAXREG_COUNT
	.align		4
.L_1358:
        /*002c*/ 	.byte	0x03, 0x1b
        /*002e*/ 	.short	0x00ff


	//----- nvinfo : EIATTR_MERCURY_ISA_VERSION
	.align		4
        /*0030*/ 	.byte	0x03, 0x5f
        /*0032*/ 	.short	0x0000


	//----- nvinfo : EIATTR_COOP_GROUP_MASK_REGIDS
	.align		4
        /*0034*/ 	.byte	0x04, 0x29
        /*0036*/ 	.short	(.L_1360 - .L_1359)


	//   ....[0]....
.L_1359:
        /*0038*/ 	.word	0xffffffff


	//   ....[1]....
        /*003c*/ 	.word	0xffffffff


	//   ....[2]....
        /*0040*/ 	.word	0xffffffff


	//   ....[3]....
        /*0044*/ 	.word	0xffffffff


	//   ....[4]....
        /*0048*/ 	.word	0xffffffff


	//   ....[5]....
        /*004c*/ 	.word	0xffffffff


	//   ....[6]....
        /*0050*/ 	.word	0xffffffff


	//   ....[7]....
        /*0054*/ 	.word	0xffffffff


	//   ....[8]....
        /*0058*/ 	.word	0xffffffff


	//   ....[9]....
        /*005c*/ 	.word	0xffffffff


	//   ....[10]....
        /*0060*/ 	.word	0xffffffff


	//   ....[11]....
        /*0064*/ 	.word	0xffffffff


	//   ....[12]....
        /*0068*/ 	.word	0xffffffff


	//   ....[13]....
        /*006c*/ 	.word	0xffffffff


	//   ....[14]....
        /*0070*/ 	.word	0xffffffff


	//   ....[15]....
        /*0074*/ 	.word	0xffffffff


	//   ....[16]....
        /*0078*/ 	.word	0xffffffff


	//   ....[17]....
        /*007c*/ 	.word	0xffffffff


	//   ....[18]....
        /*0080*/ 	.word	0xffffffff


	//   ....[19]....
        /*0084*/ 	.word	0xffffffff


	//----- nvinfo : EIATTR_COOP_GROUP_INSTR_OFFSETS
	.align		4
.L_1360:
        /*0088*/ 	.byte	0x04, 0x28
        /*008a*/ 	.short	(.L_1362 - .L_1361)


	//   ....[0]....
.L_1361:
        /*008c*/ 	.word	0x00018550


	//   ....[1]....
        /*0090*/ 	.word	0x00018580


	//   ....[2]....
        /*0094*/ 	.word	0x000185b0


	//   ....[3]....
        /*0098*/ 	.word	0x000185d0


	//   ....[4]....
        /*009c*/ 	.word	0x000185f0


	//   ....[5]....
        /*00a0*/ 	.word	0x00018a30


	//   ....[6]....
        /*00a4*/ 	.word	0x00018a50


	//   ....[7]....
        /*00a8*/ 	.word	0x00018a70


	//   ....[8]....
        /*00ac*/ 	.word	0x00018a90


	//   ....[9]....
        /*00b0*/ 	.word	0x00018ab0


	//   ....[10]....
        /*00b4*/ 	.word	0x000198d0


	//   ....[11]....
        /*00b8*/ 	.word	0x00019940


	//   ....[12]....
        /*00bc*/ 	.word	0x000199a0


	//   ....[13]....
        /*00c0*/ 	.word	0x00019a00


	//   ....[14]....
        /*00c4*/ 	.word	0x00019a60


	//   ....[15]....
        /*00c8*/ 	.word	0x00019f00


	//   ....[16]....
        /*00cc*/ 	.word	0x00019f60


	//   ....[17]....
        /*00d0*/ 	.word	0x00019fc0


	//   ....[18]....
        /*00d4*/ 	.word	0x0001a020


	//   ....[19]....
        /*00d8*/ 	.word	0x0001a090


	//----- nvinfo : EIATTR_EXIT_INSTR_OFFSETS
	.align		4
.L_1362:
        /*00dc*/ 	.byte	0x04, 0x1c
        /*00de*/ 	.short	(.L_1364 - .L_1363)


	//   ....[0]....
.L_1363:
        /*00e0*/ 	.word	0x00000e80


	//   ....[1]....
        /*00e4*/ 	.word	0x00019880


	//----- nvinfo : EIATTR_MAX_THREADS
	.align		4
.L_1364:
        /*00e8*/ 	.byte	0x04, 0x05
        /*00ea*/ 	.short	(.L_1366 - .L_1365)
.L_1365:
        /*00ec*/ 	.word	0x00000080
        /*00f0*/ 	.word	0x00000001
        /*00f4*/ 	.word	0x00000001


	//----- nvinfo : EIATTR_CRS_STACK_SIZE
	.align		4
.L_1366:
        /*00f8*/ 	.byte	0x04, 0x1e
        /*00fa*/ 	.short	(.L_1368 - .L_1367)
.L_1367:
        /*00fc*/ 	.word	0x00000000
.L_1368:


//--------------------- .nv.info._ZN10layer_norm31ln_parallel_residual_fwd_kernelINS_13Kernel_traitsIf6__halfS2_S2_fjLj1024ELj1ELj4ELj1ELj16ENS_18Kernel_traits_baseILj1024EfS2_S2_S2_fjLj128EEEEELb1ELb0ELb1EEEvNS_9FwdParamsE --------------------------
	.section	.nv.info._ZN10layer_norm31ln_parallel_residual_fwd_kernelINS_13Kernel_traitsIf6__halfS2_S2_fjLj1024ELj1ELj4ELj1ELj16ENS_18Kernel_traits_baseILj1024EfS2_S2_S2_fjLj128EEEEELb1ELb0ELb1EEEvNS_9FwdParamsE,"",@"SHT_CUDA_INFO"
	.sectionflags	@""
	.align	4


	//----- nvinfo : EIATTR_CUDA_API_VERSION
	.align		4
        /*0000*/ 	.byte	0x04, 0x37
        /*0002*/ 	.short	(.L_1370 - .L_1369)
.L_1369:
        /*0004*/ 	.word	0x00000082


	//----- nvinfo : EIATTR_SW2861232_WAR
	.align		4
.L_1370:
        /*0008*/ 	.byte	0x01, 0x35
	.zero		2


	//----- nvinfo : EIATTR_PARAM_CBANK
	.align		4
        /*000c*/ 	.byte	0x04, 0x0a
        /*000e*/ 	.short	(.L_1372 - .L_1371)
	.align		4
.L_1371:
        /*0010*/ 	.word	index@(.nv.constant0._ZN10layer_norm31ln_parallel_residual_fwd_kernelINS_13Kernel_traitsIf6__halfS2_S2_fjLj1024ELj1ELj4ELj1ELj16ENS_18Kernel_traits_baseILj1024EfS2_S2_S2_fjLj128EEEEELb1ELb0ELb1EEEvNS_9FwdParamsE)
        /*0014*/ 	.short	0x0160
        /*0016*/ 	.short	0x00e8


	//----- nvinfo : EIATTR_CBANK_PARAM_SIZE
	.align		4
.L_1372:
        /*0018*/ 	.byte	0x03, 0x19
        /*001a*/ 	.short	0x00e8


	//----- nvinfo : EIATTR_KPARAM_INFO
	.align		4
        /*001c*/ 	.byte	0x04, 0x17
        /*001e*/ 	.short	(.L_1374 - .L_1373)
.L_1373:
        /*0020*/ 	.word	0x00000000
        /*0024*/ 	.short	0x0000
        /*0026*/ 	.short	0x0000
        /*0028*/ 	.byte	0x00, 0xf0, 0xa1, 0x03


	//----- nvinfo : EIATTR_MAXREG_COUNT
	.align		4
.L_1374:
        /*002c*/ 	.byte	0x03, 0x1b
        /*002e*/ 	.short	0x00ff


	//----- nvinfo : EIATTR_MERCURY_ISA_VERSION
	.align		4
        /*0030*/ 	.byte	0x03, 0x5f
        /*0032*/ 	.short	0x0000


	//----- nvinfo : EIATTR_COOP_GROUP_MASK_REGIDS
	.align		4
        /*0034*/ 	.byte	0x04, 0x29
        /*0036*/ 	.short	(.L_1376 - .L_1375)


	//   ....[0]....
.L_1375:
        /*0038*/ 	.word	0xffffffff


	//   ....[1]....
        /*003c*/ 	.word	0xffffffff


	//   ....[2]....
        /*0040*/ 	.word	0xffffffff


	//   ....[3]....
        /*0044*/ 	.word	0xffffffff


	//   ....[4]....
        /*0048*/ 	.word	0xffffffff


	//   ....[5]....
        /*004c*/ 	.word	0xffffffff


	//   ....[6]....
        /*0050*/ 	.word	0xffffffff


	//   ....[7]....
        /*0054*/ 	.word	0xffffffff


	//   ....[8]....
        /*0058*/ 	.word	0xffffffff


	//   ....[9]....
        /*005c*/ 	.word	0xffffffff


	//   ....[10]....
        /*0060*/ 	.word	0xffffffff


	//   ....[11]....
        /*0064*/ 	.word	0xffffffff


	//   ....[12]....
        /*0068*/ 	.word	0xffffffff


	//   ....[13]....
        /*006c*/ 	.word	0xffffffff


	//   ....[14]....
        /*0070*/ 	.word	0xffffffff


	//   ....[15]....
        /*0074*/ 	.word	0xffffffff


	//   ....[16]....
        /*0078*/ 	.word	0xffffffff


	//   ....[17]....
        /*007c*/ 	.word	0xffffffff


	//   ....[18]....
        /*0080*/ 	.word	0xffffffff


	//   ....[19]....
        /*0084*/ 	.word	0xffffffff


	//----- nvinfo : EIATTR_COOP_GROUP_INSTR_OFFSETS
	.align		4
.L_1376:
        /*0088*/ 	.byte	0x04, 0x28
        /*008a*/ 	.short	(.L_1378 - .L_1377)


	//   ....[0]....
.L_1377:
        /*008c*/ 	.word	0x00017be0


	//   ....[1]....
        /*0090*/ 	.word	0x00017c10


	//   ....[2]....
        /*0094*/ 	.word	0x00017c30


	//   ....[3]....
        /*0098*/ 	.word	0x00017c50


	//   ....[4]....
        /*009c*/ 	.word	0x00017c70


	//   ....[5]....
        /*00a0*/ 	.word	0x000180a0


	//   ....[6]....
        /*00a4*/ 	.word	0x000180c0


	//   ....[7]....
        /*00a8*/ 	.word	0x000180e0


	//   ....[8]....
        /*00ac*/ 	.word	0x00018100


	//   ....[9]....
        /*00b0*/ 	.word	0x00018120


	//   ....[10]....
        /*00b4*/ 	.word	0x00018e50


	//   ....[11]....
        /*00b8*/ 	.word	0x00018ec0


	//   ....[12]....
        /*00bc*/ 	.word	0x00018f20


	//   ....[13]....
        /*00c0*/ 	.word	0x00018f80


	//   ....[14]....
        /*00c4*/ 	.word	0x00018fe0


	//   ....[15]....
        /*00c8*/ 	.word	0x00019450


	//   ....[16]....
        /*00cc*/ 	.word	0x000194b0


	//   ....[17]....
        /*00d0*/ 	.word	0x00019510


	//   ....[18]....
        /*00d4*/ 	.word	0x00019570


	//   ....[19]....
        /*00d8*/ 	.word	0x000195d0


	//----- nvinfo : EIATTR_EXIT_INSTR_OFFSETS
	.align		4
.L_1378:
        /*00dc*/ 	.byte	0x04, 0x1c
        /*00de*/ 	.short	(.L_1380 - .L_1379)


	//   ....[0]....
.L_1379:
        /*00e0*/ 	.word	0x00000510


	//   ....[1]....
        /*00e4*/ 	.word	0x00018e00


	//----- nvinfo : EIATTR_MAX_THREADS
	.align		4
.L_1380:
        /*00e8*/ 	.byte	0x04, 0x05
        /*00ea*/ 	.short	(.L_1382 - .L_1381)
.L_1381:
        /*00ec*/ 	.word	0x00000080
        /*00f0*/ 	.word	0x00000001
        /*00f4*/ 	.word	0x00000001


	//----- nvinfo : EIATTR_CRS_STACK_SIZE
	.align		4
.L_1382:
        /*00f8*/ 	.byte	0x04, 0x1e
        /*00fa*/ 	.short	(.L_1384 - .L_1383)
.L_1383:
        /*00fc*/ 	.word	0x00000000
.L_1384:


//--------------------- .nv.info._ZN10layer_norm31ln_parallel_residual_fwd_kernelINS_13Kernel_traitsIf6__halfS2_S2_fjLj1024ELj1ELj4ELj1ELj16ENS_18Kernel_traits_baseILj1024EfS2_S2_S2_fjLj128EEEEELb1ELb1ELb0EEEvNS_9FwdParamsE --------------------------
	.section	.nv.info._ZN10layer_norm31ln_parallel_residual_fwd_kernelINS_13Kernel_traitsIf6__halfS2_S2_fjLj1024ELj1ELj4ELj1ELj16ENS_18Kernel_traits_baseILj1024EfS2_S2_S2_fjLj128EEEEELb1ELb1ELb0EEEvNS_9FwdParamsE,"",@"SHT_CUDA_INFO"
	.sectionflags	@""
	.align	4


	//----- nvinfo : EIATTR_CUDA_API_VERSION
	.align		4
        /*0000*/ 	.byte	0x04, 0x37
        /*0002*/ 	.short	(.L_1386 - .L_1385)
.L_1385:
        /*0004*/ 	.word	0x00000082


	//----- nvinfo : EIATTR_SW2861232_WAR
	.align		4
.L_1386:
        /*0008*/ 	.byte	0x01, 0x35
	.zero		2


	//----- nvinfo : EIATTR_PARAM_CBANK
	.align		4
        /*000c*/ 	.byte	0x04, 0x0a
        /*000e*/ 	.short	(.L_1388 - .L_1387)
	.align		4
.L_1387:
        /*0010*/ 	.word	index@(.nv.constant0._ZN10layer_norm31ln_parallel_residual_fwd_kernelINS_13Kernel_traitsIf6__halfS2_S2_fjLj1024ELj1ELj4ELj1ELj16ENS_18Kernel_traits_baseILj1024EfS2_S2_S2_fjLj128EEEEELb1ELb1ELb0EEEvNS_9FwdParamsE)
        /*0014*/ 	.short	0x0160
        /*0016*/ 	.short	0x00e8


	//----- nvinfo : EIATTR_CBANK_PARAM_SIZE
	.align		4
.L_1388:
        /*0018*/ 	.byte	0x03, 0x19
        /*001a*/ 	.short	0x00e8


	//----- nvinfo : EIATTR_KPARAM_INFO
	.align		4
        /*001c*/ 	.byte	0x04, 0x17
        /*001e*/ 	.short	(.L_1390 - .L_1389)
.L_1389:
        /*0020*/ 	.word	0x00000000
        /*0024*/ 	.short	0x0000
        /*0026*/ 	.short	0x0000
        /*0028*/ 	.byte	0x00, 0xf0, 0xa1, 0x03


	//----- nvinfo : EIATTR_MAXREG_COUNT
	.align		4
.L_1390:
        /*002c*/ 	.byte	0x03, 0x1b
        /*002e*/ 	.short	0x00ff


	//----- nvinfo : EIATTR_MERCURY_ISA_VERSION
	.align		4
        /*0030*/ 	.byte	0x03, 0x5f
        /*0032*/ 	.short	0x0000


	//----- nvinfo : EIATTR_COOP_GROUP_MASK_REGIDS
	.align		4
        /*0034*/ 	.byte	0x04, 0x29
        /*0036*/ 	.short	(.L_1392 - .L_1391)


	//   ....[0]....
.L_1391:
        /*0038*/ 	.word	0xffffffff


	//   ....[1]....
        /*003c*/ 	.word	0xffffffff


	//   ....[2]....
        /*0040*/ 	.word	0xffffffff


	//   ....[3]....
        /*0044*/ 	.word	0xffffffff


	//   ....[4]....
        /*0048*/ 	.word	0xffffffff


	//   ....[5]....
        /*004c*/ 	.word	0xffffffff


	//   ....[6]....
        /*0050*/ 	.word	0xffffffff


	//   ....[7]....
        /*0054*/ 	.word	0xffffffff


	//   ....[8]....
        /*0058*/ 	.word	0xffffffff


	//   ....[9]....
        /*005c*/ 	.word	0xffffffff


	//   ....[10]....
        /*0060*/ 	.word	0xffffffff


	//   ....[11]....
        /*0064*/ 	.word	0xffffffff


	//   ....[12]....
        /*0068*/ 	.word	0xffffffff


	//   ....[13]....
        /*006c*/ 	.word	0xffffffff


	//   ....[14]....
        /*0070*/ 	.word	0xffffffff


	//   ....[15]....
        /*0074*/ 	.word	0xffffffff


	//   ....[16]....
        /*0078*/ 	.word	0xffffffff


	//   ....[17]....
        /*007c*/ 	.word	0xffffffff


	//   ....[18]....
        /*0080*/ 	.word	0xffffffff


	//   ....[19]....
        /*0084*/ 	.word	0xffffffff


	//----- nvinfo : EIATTR_COOP_GROUP_INSTR_OFFSETS
	.align		4
.L_1392:
        /*0088*/ 	.byte	0x04, 0x28
        /*008a*/ 	.short	(.L_1394 - .L_1393)


	//   ....[0]....
.L_1393:
        /*008c*/ 	.word	0x00017960


	//   ....[1]....
        /*0090*/ 	.word	0x00017990


	//   ....[2]....
        /*0094*/ 	.word	0x000179c0


	//   ....[3]....
        /*0098*/ 	.word	0x000179e0


	//   ....[4]....
        /*009c*/ 	.word	0x00017a00


	//   ....[5]....
        /*00a0*/ 	.word	0x00017e40


	//   ....[6]....
        /*00a4*/ 	.word	0x00017e60


	//   ....[7]....
        /*00a8*/ 	.word	0x00017e80


	//   ....[8]....
        /*00ac*/ 	.word	0x00017ea0


	//   ....[9]....
        /*00b0*/ 	.word	0x00017ec0


	//   ....[10]....
        /*00b4*/ 	.word	0x00018970


	//   ....[11]....
        /*00b8*/ 	.word	0x000189f0


	//   ....[12]....
        /*00bc*/ 	.word	0x00018a50


	//   ....[13]....
        /*00c0*/ 	.word	0x00018ab0


	//   ....[14]....
        /*00c4*/ 	.word	0x00018b10


	//   ....[15]....
        /*00c8*/ 	.word	0x00018fa0


	//   ....[16]....
        /*00cc*/ 	.word	0x00019000


	//   ....[17]....
        /*00d0*/ 	.word	0x00019060


	//   ....[18]....
        /*00d4*/ 	.word	0x000190c0


	//   ....[19]....
        /*00d8*/ 	.word	0x00019130


	//----- nvinfo : EIATTR_EXIT_INSTR_OFFSETS
	.align		4
.L_1394:
        /*00dc*/ 	.byte	0x04, 0x1c
        /*00de*/ 	.short	(.L_1396 - .L_1395)


	//   ....[0]....
.L_1395:
        /*00e0*/ 	.word	0x00000a80


	//   ....[1]....
        /*00e4*/ 	.word	0x00018910


	//----- nvinfo : EIATTR_MAX_THREADS
	.align		4
.L_1396:
        /*00e8*/ 	.byte	0x04, 0x05
        /*00ea*/ 	.short	(.L_1398 - .L_1397)
.L_1397:
        /*00ec*/ 	.word	0x00000080
        /*00f0*/ 	.word	0x00000001
        /*00f4*/ 	.word	0x00000001


	//----- nvinfo : EIATTR_CRS_STACK_SIZE
	.align		4
.L_1398:
        /*00f8*/ 	.byte	0x04, 0x1e
        /*00fa*/ 	.short	(.L_1400 - .L_1399)
.L_1399:
        /*00fc*/ 	.word	0x00000000
.L_1400:


//--------------------- .nv.info._ZN10layer_norm31ln_parallel_residual_fwd_kernelINS_13Kernel_traitsIf6__halfS2_S2_fjLj1024ELj1ELj4ELj1ELj16ENS_18Kernel_traits_baseILj1024EfS2_S2_S2_fjLj128EEEEELb1ELb1ELb1EEEvNS_9FwdParamsE --------------------------
	.section	.nv.info._ZN10layer_norm31ln_parallel_residual_fwd_kernelINS_13Kernel_traitsIf6__halfS2_S2_fjLj1024ELj1ELj4ELj1ELj16ENS_18Kernel_traits_baseILj1024EfS2_S2_S2_fjLj128EEEEELb1ELb1ELb1EEEvNS_9FwdParamsE,"",@"SHT_CUDA_INFO"
	.sectionflags	@""
	.align	4


	//----- nvinfo : EIATTR_CUDA_API_VERSION
	.align		4
        /*0000*/ 	.byte	0x04, 0x37
        /*0002*/ 	.short	(.L_1402 - .L_1401)
.L_1401:
        /*0004*/ 	.word	0x00000082


	//----- nvinfo : EIATTR_SW2861232_WAR
	.align		4
.L_1402:
        /*0008*/ 	.byte	0x01, 0x35
	.zero		2


	//----- nvinfo : EIATTR_PARAM_CBANK
	.align		4
        /*000c*/ 	.byte	0x04, 0x0a
        /*000e*/ 	.short	(.L_1404 - .L_1403)
	.align		4
.L_1403:
        /*0010*/ 	.word	index@(.nv.constant0._ZN10layer_norm31ln_parallel_residual_fwd_kernelINS_13Kernel_traitsIf6__halfS2_S2_fjLj1024ELj1ELj4ELj1ELj16ENS_18Kernel_traits_baseILj1024EfS2_S2_S2_fjLj128EEEEELb1ELb1ELb1EEEvNS_9FwdParamsE)
        /*0014*/ 	.short	0x0160
        /*0016*/ 	.short	0x00e8


	//----- nvinfo : EIATTR_CBANK_PARAM_SIZE
	.align		4
.L_1404:
        /*0018*/ 	.byte	0x03, 0x19
        /*001a*/ 	.short	0x00e8


	//----- nvinfo : EIATTR_KPARAM_INFO
	.align		4
        /*001c*/ 	.byte	0x04, 0x17
        /*001e*/ 	.short	(.L_1406 - .L_1405)
.L_1405:
        /*0020*/ 	.word	0x00000000
        /*0024*/ 	.short	0x0000
        /*0026*/ 	.short	0x0000
        /*0028*/ 	.byte	0x00, 0xf0, 0xa1, 0x03


	//----- nvinfo : EIATTR_MAXREG_COUNT
	.align		4
.L_1406:
        /*002c*/ 	.byte	0x03, 0x1b
        /*002e*/ 	.short	0x00ff


	//----- nvinfo : EIATTR_MERCURY_ISA_VERSION
	.align		4
        /*0030*/ 	.byte	0x03, 0x5f
        /*0032*/ 	.short	0x0000


	//----- nvinfo : EIATTR_COOP_GROUP_MASK_REGIDS
	.align		4
        /*0034*/ 	.byte	0x04, 0x29
        /*0036*/ 	.short	(.L_1408 - .L_1407)


	//   ....[0]....
.L_1407:
        /*0038*/ 	.word	0xffffffff


	//   ....[1]....
        /*003c*/ 	.word	0xffffffff


	//   ....[2]....
        /*0040*/ 	.word	0xffffffff


	//   ....[3]....
        /*0044*/ 	.word	0xffffffff


	//   ....[4]....
        /*0048*/ 	.word	0xffffffff


	//   ....[5]....
        /*004c*/ 	.word	0xffffffff


	//   ....[6]....
        /*0050*/ 	.word	0xffffffff


	//   ....[7]....
        /*0054*/ 	.word	0xffffffff


	//   ....[8]....
        /*0058*/ 	.word	0xffffffff


	//   ....[9]....
        /*005c*/ 	.word	0xffffffff


	//   ....[10]....
        /*0060*/ 	.word	0xffffffff


	//   ....[11]....
        /*0064*/ 	.word	0xffffffff


	//   ....[12]....
        /*0068*/ 	.word	0xffffffff


	//   ....[13]....
        /*006c*/ 	.word	0xffffffff


	//   ....[14]....
        /*0070*/ 	.word	0xffffffff


	//   ....[15]....
        /*0074*/ 	.word	0xffffffff


	//   ....[16]....
        /*0078*/ 	.word	0xffffffff


	//   ....[17]....
        /*007c*/ 	.word	0xffffffff


	//   ....[18]....
        /*0080*/ 	.word	0xffffffff


	//   ....[19]....
        /*0084*/ 	.word	0xffffffff


	//----- nvinfo : EIATTR_COOP_GROUP_INSTR_OFFSETS
	.align		4
.L_1408:
        /*0088*/ 	.byte	0x04, 0x28
        /*008a*/ 	.short	(.L_1410 - .L_1409)


	//   ....[0]....
.L_1409:
        /*008c*/ 	.word	0x000174a0


	//   ....[1]....
        /*0090*/ 	.word	0x000174d0


	//   ....[2]....
        /*0094*/ 	.word	0x000174f0


	//   ....[3]....
        /*0098*/ 	.word	0x00017510


	//   ....[4]....
        /*009c*/ 	.word	0x00017530


	//   ....[5]....
        /*00a0*/ 	.word	0x00017960


	//   ....[6]....
        /*00a4*/ 	.word	0x00017980


	//   ....[7]....
        /*00a8*/ 	.word	0x000179a0


	//   ....[8]....
        /*00ac*/ 	.word	0x000179c0


	//   ....[9]....
        /*00b0*/ 	.word	0x000179e0


	//   ....[10]....
        /*00b4*/ 	.word	0x00018340


	//   ....[11]....
        /*00b8*/ 	.word	0x000183a0


	//   ....[12]....
        /*00bc*/ 	.word	0x00018400


	//   ....[13]....
        /*00c0*/ 	.word	0x00018460


	//   ....[14]....
        /*00c4*/ 	.word	0x000184c0


	//   ....[15]....
        /*00c8*/ 	.word	0x00018930


	//   ....[16]....
        /*00cc*/ 	.word	0x00018990


	//   ....[17]....
        /*00d0*/ 	.word	0x000189f0


	//   ....[18]....
        /*00d4*/ 	.word	0x00018a50


	//   ....[19]....
        /*00d8*/ 	.word	0x00018ab0


	//----- nvinfo : EIATTR_EXIT_INSTR_OFFSETS
	.align		4
.L_1410:
        /*00dc*/ 	.byte	0x04, 0x1c
        /*00de*/ 	.short	(.L_1412 - .L_1411)


	//   ....[0]....
.L_1411:
        /*00e0*/ 	.word	0x000006d0


	//   ....[1]....
        /*00e4*/ 	.word	0x000182f0


	//----- nvinfo : EIATTR_MAX_THREADS
	.align		4
.L_1412:
        /*00e8*/ 	.byte	0x04, 0x05
        /*00ea*/ 	.short	(.L_1414 - .L_1413)
.L_1413:
        /*00ec*/ 	.word	0x00000080
        /*00f0*/ 	.word	0x00000001
        /*00f4*/ 	.word	0x00000001


	//----- nvinfo : EIATTR_CRS_STACK_SIZE
	.align		4
.L_1414:
        /*00f8*/ 	.byte	0x04, 0x1e
        /*00fa*/ 	.short	(.L_1416 - .L_1415)
.L_1415:
        /*00fc*/ 	.word	0x00000000
.L_1416:


//--------------------- .nv.info._ZN10layer_norm31ln_parallel_residual_fwd_kernelINS_13Kernel_traitsI6__halfS2_fS2_fjLj1024ELj1ELj4ELj1ELj16ENS_18Kernel_traits_baseILj1024ES2_S2_fS2_fjLj128EEEEELb0ELb0ELb0EEEvNS_9FwdParamsE --------------------------
	.section	.nv.info._ZN10layer_norm31ln_parallel_residual_fwd_kernelINS_13Kernel_traitsI6__halfS2_fS2_fjLj1024ELj1ELj4ELj1ELj16ENS_18Kernel_traits_baseILj1024ES2_S2_fS2_fjLj128EEEEELb0ELb0ELb0EEEvNS_9FwdParamsE,"",@"SHT_CUDA_INFO"
	.sectionflags	@""
	.align	4


	//----- nvinfo : EIATTR_CUDA_API_VERSION
	.align		4
        /*0000*/ 	.byte	0x04, 0x37
        /*0002*/ 	.short	(.L_1418 - .L_1417)
.L_1417:
        /*0004*/ 	.word	0x00000082


	//----- nvinfo : EIATTR_SW2861232_WAR
	.align		4
.L_1418:
        /*0008*/ 	.byte	0x01, 0x35
	.zero		2


	//----- nvinfo : EIATTR_PARAM_CBANK
	.align		4
        /*000c*/ 	.byte	0x04, 0x0a
        /*000e*/ 	.short	(.L_1420 - .L_1419)
	.align		4
.L_1419:
        /*0010*/ 	.word	index@(.nv.constant0._ZN10layer_norm31ln_parallel_residual_fwd_kernelINS_13Kernel_traitsI6__halfS2_fS2_fjLj1024ELj1ELj4ELj1ELj16ENS_18Kernel_traits_baseILj1024ES2_S2_fS2_fjLj128EEEEELb0ELb0ELb0EEEvNS_9FwdParamsE)
        /*0014*/ 	.short	0x0160
        /*0016*/ 	.short	0x00e8


	//----- nvinfo : EIATTR_CBANK_PARAM_SIZE
	.align		4
.L_1420:
        /*0018*/ 	.byte	0x03, 0x19
        /*001a*/ 	.short	0x00e8


	//----- nvinfo : EIATTR_KPARAM_INFO
	.align		4
        /*001c*/ 	.byte	0x04, 0x17
        /*001e*/ 	.short	(.L_1422 - .L_1421)
.L_1421:
        /*0020*/ 	.word	0x00000000
        /*0024*/ 	.short	0x0000
        /*0026*/ 	.short	0x0000
        /*0028*/ 	.byte	0x00, 0xf0, 0xa1, 0x03


	//----- nvinfo : EIATTR_MAXREG_COUNT
	.align		4
.L_1422:
        /*002c*/ 	.byte	0x03, 0x1b
        /*002e*/ 	.short	0x00ff


	//----- nvinfo : EIATTR_MERCURY_ISA_VERSION
	.align		4
        /*0030*/ 	.byte	0x03, 0x5f
        /*0032*/ 	.short	0x0000


	//----- nvinfo : EIATTR_COOP_GROUP_MASK_REGIDS
	.align		4
        /*0034*/ 	.byte	0x04, 0x29
        /*0036*/ 	.short	(.L_1424 - .L_1423)


	//   ....[0]....
.L_1423:
        /*0038*/ 	.word	0xffffffff


	//   ....[1]....
        /*003c*/ 	.word	0xffffffff


	//   ....[2]....
        /*0040*/ 	.word	0xffffffff


	//   ....[3]....
        /*0044*/ 	.word	0xffffffff


	//   ....[4]....
        /*0048*/ 	.word	0xffffffff


	//   ....[5]....
        /*004c*/ 	.word	0xffffffff


	//   ....[6]....
        /*0050*/ 	.word	0xffffffff


	//   ....[7]....
        /*0054*/ 	.word	0xffffffff


	//   ....[8]....
        /*0058*/ 	.word	0xffffffff


	//   ....[9]....
        /*005c*/ 	.word	0xffffffff


	//   ....[10]....
        /*0060*/ 	.word	0xffffffff


	//   ....[11]....
        /*0064*/ 	.word	0xffffffff


	//   ....[12]....
        /*0068*/ 	.word	0xffffffff


	//   ....[13]....
        /*006c*/ 	.word	0xffffffff


	//   ....[14]....
        /*0070*/ 	.word	0xffffffff


	//   ....[15]....
        /*0074*/ 	.word	0xffffffff


	//   ....[16]....
        /*0078*/ 	.word	0xffffffff


	//   ....[17]....
        /*007c*/ 	.word	0xffffffff


	//   ....[18]....
        /*0080*/ 	.word	0xffffffff


	//   ....[19]....
        /*0084*/ 	.word	0xffffffff


	//----- nvinfo : EIATTR_COOP_GROUP_INSTR_OFFSETS
	.align		4
.L_1424:
        /*0088*/ 	.byte	0x04, 0x28
        /*008a*/ 	.short	(.L_1426 - .L_1425)


	//   ....[0]....
.L_1425:
        /*008c*/ 	.word	0x00002880


	//   ....[1]....
        /*0090*/ 	.word	0x000028b0


	//   ....[2]....
        /*0094*/ 	.word	0x000028d0


	//   ....[3]....
        /*0098*/ 	.word	0x000028f0


	//   ....[4]....
        /*009c*/ 	.word	0x00002910


	//   ....[5]....
        /*00a0*/ 	.word	0x00002d50


	//   ....[6]....
        /*00a4*/ 	.word	0x00002d70


	//   ....[7]....
        /*00a8*/ 	.word	0x00002d90


	//   ....[8]....
        /*00ac*/ 	.word	0x00002db0


	//   ....[9]....
        /*00b0*/ 	.word	0x00002dd0


	//   ....[10]....
        /*00b4*/ 	.word	0x00003bb0


	//   ....[11]....
        /*00b8*/ 	.word	0x00003c30


	//   ....[12]....
        /*00bc*/ 	.word	0x00003c90


	//   ....[13]....
        /*00c0*/ 	.word	0x00003cf0


	//   ....[14]....
        /*00c4*/ 	.word	0x00003d50


	//   ....[15]....
        /*00c8*/ 	.word	0x000041d0


	//   ....[16]....
        /*00cc*/ 	.word	0x00004230


	//   ....[17]....
        /*00d0*/ 	.word	0x00004290


	//   ....[18]....
        /*00d4*/ 	.word	0x000042f0


	//   ....[19]....
        /*00d8*/ 	.word	0x00004360


	//----- nvinfo : EIATTR_EXIT_INSTR_OFFSETS
	.align		4
.L_1426:
        /*00dc*/ 	.byte	0x04, 0x1c
        /*00de*/ 	.short	(.L_1428 - .L_1427)


	//   ....[0]....
.L_1427:
        /*00e0*/ 	.word	0x00000790


	//   ....[1]....
        /*00e4*/ 	.word	0x00003b60


	//----- nvinfo : EIATTR_MAX_THREADS
	.align		4
.L_1428:
        /*00e8*/ 	.byte	0x04, 0x05
        /*00ea*/ 	.short	(.L_1430 - .L_1429)
.L_1429:
        /*00ec*/ 	.word	0x00000080
        /*00f0*/ 	.word	0x00000001
        /*00f4*/ 	.word	0x00000001


	//----- nvinfo : EIATTR_CRS_STACK_SIZE
	.align		4
.L_1430:
        /*00f8*/ 	.byte	0x04, 0x1e
        /*00fa*/ 	.short	(.L_1432 - .L_1431)
.L_1431:
        /*00fc*/ 	.word	0x00000000
.L_1432:


//--------------------- .nv.info._ZN10layer_norm31ln_parallel_residual_fwd_kernelINS_13Kernel_traitsI6__halfS2_fS2_fjLj1024ELj1ELj4ELj1ELj16ENS_18Kernel_traits_baseILj1024ES2_S2_fS2_fjLj128EEEEELb0ELb0ELb1EEEvNS_9FwdParamsE --------------------------
	.section	.nv.info._ZN10layer_norm31ln_parallel_residual_fwd_kernelINS_13Kernel_traitsI6__halfS2_fS2_fjLj1024ELj1ELj4ELj1ELj16ENS_18Kernel_traits_baseILj1024ES2_S2_fS2_fjLj128EEEEELb0ELb0ELb1EEEvNS_9FwdParamsE,"",@"SHT_CUDA_INFO"
	.sectionflags	@""
	.align	4


	//----- nvinfo : EIATTR_CUDA_API_VERSION
	.align		4
        /*0000*/ 	.byte	0x04, 0x37
        /*0002*/ 	.short	(.L_1434 - .L_1433)
.L_1433:
        /*0004*/ 	.word	0x00000082


	//----- nvinfo : EIATTR_SW2861232_WAR
	.align		4
.L_1434:
        /*0008*/ 	.byte	0x01, 0x35
	.zero		2


	//----- nvinfo : EIATTR_PARAM_CBANK
	.align		4
        /*000c*/ 	.byte	0x04, 0x0a
        /*000e*/ 	.short	(.L_1436 - .L_1435)
	.align		4
.L_1435:
        /*0010*/ 	.word	index@(.nv.constant0._ZN10layer_norm31ln_parallel_residual_fwd_kernelINS_13Kernel_traitsI6__halfS2_fS2_fjLj1024ELj1ELj4ELj1ELj16ENS_18Kernel_traits_baseILj1024ES2_S2_fS2_fjLj128EEEEELb0ELb0ELb1EEEvNS_9FwdParamsE)
        /*0014*/ 	.short	0x0160
        /*0016*/ 	.short	0x00e8


	//----- nvinfo : EIATTR_CBANK_PARAM_SIZE
	.align		4
.L_1436:
        /*0018*/ 	.byte	0x03, 0x19
        /*001a*/ 	.short	0x00e8


	//----- nvinfo : EIATTR_KPARAM_INFO
	.align		4
        /*001c*/ 	.byte	0x04, 0x17
        /*001e*/ 	.short	(.L_1438 - .L_1437)
.L_1437:
        /*0020*/ 	.word	0x00000000
        /*0024*/ 	.short	0x0000
        /*0026*/ 	.short	0x0000
        /*0028*/ 	.byte	0x00, 0xf0, 0xa1, 0x03


	//----- nvinfo : EIATTR_MAXREG_COUNT
	.align		4
.L_1438:
        /*002c*/ 	.byte	0x03, 0x1b
        /*002e*/ 	.short	0x00ff


	//----- nvinfo : EIATTR_MERCURY_ISA_VERSION
	.align		4
        /*0030*/ 	.byte	0x03, 0x5f
        /*0032*/ 	.short	0x0000


	//----- nvinfo : EIATTR_COOP_GROUP_MASK_REGIDS
	.align		4
        /*0034*/ 	.byte	0x04, 0x29
        /*0036*/ 	.short	(.L_1440 - .L_1439)


	//   ....[0]....
.L_1439:
        /*0038*/ 	.word	0xffffffff


	//   ....[1]....
        /*003c*/ 	.word	0xffffffff


	//   ....[2]....
        /*0040*/ 	.word	0xffffffff


	//   ....[3]....
        /*0044*/ 	.word	0xffffffff


	//   ....[4]....
        /*0048*/ 	.word	0xffffffff


	//   ....[5]....
        /*004c*/ 	.word	0xffffffff


	//   ....[6]....
        /*0050*/ 	.word	0xffffffff


	//   ....[7]....
        /*0054*/ 	.word	0xffffffff


	//   ....[8]....
        /*0058*/ 	.word	0xffffffff


	//   ....[9]....
        /*005c*/ 	.word	0xffffffff


	//   ....[10]....
        /*0060*/ 	.word	0xffffffff


	//   ....[11]....
        /*0064*/ 	.word	0xffffffff


	//   ....[12]....
        /*0068*/ 	.word	0xffffffff


	//   ....[13]....
        /*006c*/ 	.word	0xffffffff


	//   ....[14]....
        /*0070*/ 	.word	0xffffffff


	//   ....[15]....
        /*0074*/ 	.word	0xffffffff


	//   ....[16]....
        /*0078*/ 	.word	0xffffffff


	//   ....[17]....
        /*007c*/ 	.word	0xffffffff


	//   ....[18]....
        /*0080*/ 	.word	0xffffffff


	//   ....[19]....
        /*0084*/ 	.word	0xffffffff


	//----- nvinfo : EIATTR_COOP_GROUP_INSTR_OFFSETS
	.align		4
.L_1440:
        /*0088*/ 	.byte	0x04, 0x28
        /*008a*/ 	.short	(.L_1442 - .L_1441)


	//   ....[0]....
.L_1441:
        /*008c*/ 	.word	0x00002110


	//   ....[1]....
        /*0090*/ 	.word	0x00002140


	//   ....[2]....
        /*0094*/ 	.word	0x00002160


	//   ....[3]....
        /*0098*/ 	.word	0x00002180


	//   ....[4]....
        /*009c*/ 	.word	0x000021a0


	//   ....[5]....
        /*00a0*/ 	.word	0x000025d0


	//   ....[6]....
        /*00a4*/ 	.word	0x000025f0


	//   ....[7]....
        /*00a8*/ 	.word	0x00002610


	//   ....[8]....
        /*00ac*/ 	.word	0x00002630


	//   ....[9]....
        /*00b0*/ 	.word	0x00002650


	//   ....[10]....
        /*00b4*/ 	.word	0x00003490


	//   ....[11]....
        /*00b8*/ 	.word	0x00003510


	//   ....[12]....
        /*00bc*/ 	.word	0x00003570


	//   ....[13]....
        /*00c0*/ 	.word	0x000035d0


	//   ....[14]....
        /*00c4*/ 	.word	0x00003630


	//   ....[15]....
        /*00c8*/ 	.word	0x00003aa0


	//   ....[16]....
        /*00cc*/ 	.word	0x00003b00


	//   ....[17]....
        /*00d0*/ 	.word	0x00003b60


	//   ....[18]....
        /*00d4*/ 	.word	0x00003bc0


	//   ....[19]....
        /*00d8*/ 	.word	0x00003c20


	//----- nvinfo : EIATTR_EXIT_INSTR_OFFSETS
	.align		4
.L_1442:
        /*00dc*/ 	.byte	0x04, 0x1c
        /*00de*/ 	.short	(.L_1444 - .L_1443)


	//   ....[0]....
.L_1443:
        /*00e0*/ 	.word	0x000001e0


	//   ....[1]....
        /*00e4*/ 	.word	0x00003440


	//----- nvinfo : EIATTR_MAX_THREADS
	.align		4
.L_1444:
        /*00e8*/ 	.byte	0x04, 0x05
        /*00ea*/ 	.short	(.L_1446 - .L_1445)
.L_1445:
        /*00ec*/ 	.word	0x00000080
        /*00f0*/ 	.word	0x00000001
        /*00f4*/ 	.word	0x00000001


	//----- nvinfo : EIATTR_CRS_STACK_SIZE
	.align		4
.L_1446:
        /*00f8*/ 	.byte	0x04, 0x1e
        /*00fa*/ 	.short	(.L_1448 - .L_1447)
.L_1447:
        /*00fc*/ 	.word	0x00000000
.L_1448:


//--------------------- .nv.info._ZN10layer_norm31ln_parallel_residual_fwd_kernelINS_13Kernel_traitsI6__halfS2_fS2_fjLj1024ELj1ELj4ELj1ELj16ENS_18Kernel_traits_baseILj1024ES2_S2_fS2_fjLj128EEEEELb0ELb1ELb0EEEvNS_9FwdParamsE --------------------------
	.section	.nv.info._ZN10layer_norm31ln_parallel_residual_fwd_kernelINS_13Kernel_traitsI6__halfS2_fS2_fjLj1024ELj1ELj4ELj1ELj16ENS_18Kernel_traits_baseILj1024ES2_S2_fS2_fjLj128EEEEELb0ELb1ELb0EEEvNS_9FwdParamsE,"",@"SHT_CUDA_INFO"
	.sectionflags	@""
	.align	4


	//----- nvinfo : EIATTR_CUDA_API_VERSION
	.align		4
        /*0000*/ 	.byte	0x04, 0x37
        /*0002*/ 	.short	(.L_1450 - .L_1449)
.L_1449:
        /*0004*/ 	.word	0x00000082


	//----- nvinfo : EIATTR_SW2861232_WAR
	.align		4
.L_1450:
        /*0008*/ 	.byte	0x01, 0x35
	.zero		2


	//----- nvinfo : EIATTR_PARAM_CBANK
	.align		4
        /*000c*/ 	.byte	0x04, 0x0a
        /*000e*/ 	.short	(.L_1452 - .L_1451)
	.align		4
.L_1451:
        /*0010*/ 	.word	index@(.nv.constant0._ZN10layer_norm31ln_parallel_residual_fwd_kernelINS_13Kernel_traitsI6__halfS2_fS2_fjLj1024ELj1ELj4ELj1ELj16ENS_18Kernel_traits_baseILj1024ES2_S2_fS2_fjLj128EEEEELb0ELb1ELb0EEEvNS_9FwdParamsE)
        /*0014*/ 	.short	0x0160
        /*0016*/ 	.short	0x00e8


	//----- nvinfo : EIATTR_CBANK_PARAM_SIZE
	.align		4
.L_1452:
        /*0018*/ 	.byte	0x03, 0x19
        /*001a*/ 	.short	0x00e8


	//----- nvinfo : EIATTR_KPARAM_INFO
	.align		4
        /*001c*/ 	.byte	0x04, 0x17
        /*001e*/ 	.short	(.L_1454 - .L_1453)
.L_1453:
        /*0020*/ 	.word	0x00000000
        /*0024*/ 	.short	0x0000
        /*0026*/ 	.short	0x0000
        /*0028*/ 	.byte	0x00, 0xf0, 0xa1, 0x03


	//----- nvinfo : EIATTR_MAXREG_COUNT
	.align		4
.L_1454:
        /*002c*/ 	.byte	0x03, 0x1b
        /*002e*/ 	.short	0x00ff


	//----- nvinfo : EIATTR_MERCURY_ISA_VERSION
	.align		4
        /*0030*/ 	.byte	0x03, 0x5f
        /*0032*/ 	.short	0x0000


	//----- nvinfo : EIATTR_COOP_GROUP_MASK_REGIDS
	.align		4
        /*0034*/ 	.byte	0x04, 0x29
        /*0036*/ 	.short	(.L_1456 - .L_1455)


	//   ....[0]....
.L_1455:
        /*0038*/ 	.word	0xffffffff


	//   ....[1]....
        /*003c*/ 	.word	0xffffffff


	//   ....[2]....
        /*0040*/ 	.word	0xffffffff


	//   ....[3]....
        /*0044*/ 	.word	0xffffffff


	//   ....[4]....
        /*0048*/ 	.word	0xffffffff


	//   ....[5]....
        /*004c*/ 	.word	0xffffffff


	//   ....[6]....
        /*0050*/ 	.word	0xffffffff


	//   ....[7]....
        /*0054*/ 	.word	0xffffffff


	//   ....[8]....
        /*0058*/ 	.word	0xffffffff


	//   ....[9]....
        /*005c*/ 	.word	0xffffffff


	//   ....[10]....
        /*0060*/ 	.word	0xffffffff


	//   ....[11]....
        /*0064*/ 	.word	0xffffffff


	//   ....[12]....
        /*0068*/ 	.word	0xffffffff


	//   ....[13]....
        /*006c*/ 	.word	0xffffffff


	//   ....[14]....
        /*0070*/ 	.word	0xffffffff


	//   ....[15]....
        /*0074*/ 	.word	0xffffffff


	//   ....[16]....
        /*0078*/ 	.word	0xffffffff


	//   ....[17]....
        /*007c*/ 	.word	0xffffffff


	//   ....[18]....
        /*0080*/ 	.word	0xffffffff


	//   ....[19]....
        /*0084*/ 	.word	0xffffffff


	//----- nvinfo : EIATTR_COOP_GROUP_INSTR_OFFSETS
	.align		4
.L_1456:
        /*0088*/ 	.byte	0x04, 0x28
        /*008a*/ 	.short	(.L_1458 - .L_1457)


	//   ....[0]....
.L_1457:
        /*008c*/ 	.word	0x00002180


	//   ....[1]....
        /*0090*/ 	.word	0x000021b0


	//   ....[2]....
        /*0094*/ 	.word	0x000021d0


	//   ....[3]....
        /*0098*/ 	.word	0x000021f0


	//   ....[4]....
        /*009c*/ 	.word	0x00002210


	//   ....[5]....
        /*00a0*/ 	.word	0x00002650


	//   ....[6]....
        /*00a4*/ 	.word	0x00002670


	//   ....[7]....
        /*00a8*/ 	.word	0x00002690


	//   ....[8]....
        /*00ac*/ 	.word	0x000026b0


	//   ....[9]....
        /*00b0*/ 	.word	0x000026d0


	//   ....[10]....
        /*00b4*/ 	.word	0x00003130


	//   ....[11]....
        /*00b8*/ 	.word	0x000031a0


	//   ....[12]....
        /*00bc*/ 	.word	0x00003200


	//   ....[13]....
        /*00c0*/ 	.word	0x00003260


	//   ....[14]....
        /*00c4*/ 	.word	0x000032c0


	//   ....[15]....
        /*00c8*/ 	.word	0x00003750


	//   ....[16]....
        /*00cc*/ 	.word	0x000037b0


	//   ....[17]....
        /*00d0*/ 	.word	0x00003810


	//   ....[18]....
        /*00d4*/ 	.word	0x00003870


	//   ....[19]....
        /*00d8*/ 	.word	0x000038e0


	//----- nvinfo : EIATTR_EXIT_INSTR_OFFSETS
	.align		4
.L_1458:
        /*00dc*/ 	.byte	0x04, 0x1c
        /*00de*/ 	.short	(.L_1460 - .L_1459)


	//   ....[0]....
.L_1459:
        /*00e0*/ 	.word	0x00000490


	//   ....[1]....
        /*00e4*/ 	.word	0x000030e0


	//----- nvinfo : EIATTR_MAX_THREADS
	.align		4
.L_1460:
        /*00e8*/ 	.byte	0x04, 0x05
        /*00ea*/ 	.short	(.L_1462 - .L_1461)
.L_1461:
        /*00ec*/ 	.word	0x00000080
        /*00f0*/ 	.word	0x00000001
        /*00f4*/ 	.word	0x00000001


	//----- nvinfo : EIATTR_CRS_STACK_SIZE
	.align		4
.L_1462:
        /*00f8*/ 	.byte	0x04, 0x1e
        /*00fa*/ 	.short	(.L_1464 - .L_1463)
.L_1463:
        /*00fc*/ 	.word	0x00000000
.L_1464:


//--------------------- .nv.info._ZN10layer_norm31ln_parallel_residual_fwd_kernelINS_13Kernel_traitsI6__halfS2_fS2_fjLj1024ELj1ELj4ELj1ELj16ENS_18Kernel_traits_baseILj1024ES2_S2_fS2_fjLj128EEEEELb0ELb1ELb1EEEvNS_9FwdParamsE --------------------------
	.section	.nv.info._ZN10layer_norm31ln_parallel_residual_fwd_kernelINS_13Kernel_traitsI6__halfS2_fS2_fjLj1024ELj1ELj4ELj1ELj16ENS_18Kernel_traits_baseILj1024ES2_S2_fS2_fjLj128EEEEELb0ELb1ELb1EEEvNS_9FwdParamsE,"",@"SHT_CUDA_INFO"
	.sectionflags	@""
	.align	4


	//----- nvinfo : EIATTR_CUDA_API_VERSION
	.align		4
        /*0000*/ 	.byte	0x04, 0x37
        /*0002*/ 	.short	(.L_1466 - .L_1465)
.L_1465:
        /*0004*/ 	.word	0x00000082


	//----- nvinfo : EIATTR_SW2861232_WAR
	.align		4
.L_1466:
        /*0008*/ 	.byte	0x01, 0x35
	.zero		2


	//----- nvinfo : EIATTR_PARAM_CBANK
	.align		4
        /*000c*/ 	.byte	0x04, 0x0a
        /*000e*/ 	.short	(.L_1468 - .L_1467)
	.align		4
.L_1467:
        /*0010*/ 	.word	index@(.nv.constant0._ZN10layer_norm31ln_parallel_residual_fwd_kernelINS_13Kernel_traitsI6__halfS2_fS2_fjLj1024ELj1ELj4ELj1ELj16ENS_18Kernel_traits_baseILj1024ES2_S2_fS2_fjLj128EEEEELb0ELb1ELb1EEEvNS_9FwdParamsE)
        /*0014*/ 	.short	0x0160
        /*0016*/ 	.short	0x00e8


	//----- nvinfo : EIATTR_CBANK_PARAM_SIZE
	.align		4
.L_1468:
        /*0018*/ 	.byte	0x03, 0x19
        /*001a*/ 	.short	0x00e8


	//----- nvinfo : EIATTR_KPARAM_INFO
	.align		4
        /*001c*/ 	.byte	0x04, 0x17
        /*001e*/ 	.short	(.L_1470 - .L_1469)
.L_1469:
        /*0020*/ 	.word	0x00000000
        /*0024*/ 	.short	0x0000
        /*0026*/ 	.short	0x0000
        /*0028*/ 	.byte	0x00, 0xf0, 0xa1, 0x03


	//----- nvinfo : EIATTR_MAXREG_COUNT
	.align		4
.L_1470:
        /*002c*/ 	.byte	0x03, 0x1b
        /*002e*/ 	.short	0x00ff


	//----- nvinfo : EIATTR_MERCURY_ISA_VERSION
	.align		4
        /*0030*/ 	.byte	0x03, 0x5f
        /*0032*/ 	.short	0x0000


	//----- nvinfo : EIATTR_COOP_GROUP_MASK_REGIDS
	.align		4
        /*0034*/ 	.byte	0x04, 0x29
        /*0036*/ 	.short	(.L_1472 - .L_1471)


	//   ....[0]....
.L_1471:
        /*0038*/ 	.word	0xffffffff


	//   ....[1]....
        /*003c*/ 	.word	0xffffffff


	//   ....[2]....
        /*0040*/ 	.word	0xffffffff


	//   ....[3]....
        /*0044*/ 	.word	0xffffffff


	//   ....[4]....
        /*0048*/ 	.word	0xffffffff


	//   ....[5]....
        /*004c*/ 	.word	0xffffffff


	//   ....[6]....
        /*0050*/ 	.word	0xffffffff


	//   ....[7]....
        /*0054*/ 	.word	0xffffffff


	//   ....[8]....
        /*0058*/ 	.word	0xffffffff


	//   ....[9]....
        /*005c*/ 	.word	0xffffffff


	//   ....[10]....
        /*0060*/ 	.word	0xffffffff


	//   ....[11]....
        /*0064*/ 	.word	0xffffffff


	//   ....[12]....
        /*0068*/ 	.word	0xffffffff


	//   ....[13]....
        /*006c*/ 	.word	0xffffffff


	//   ....[14]....
        /*0070*/ 	.word	0xffffffff


	//   ....[15]....
        /*0074*/ 	.word	0xffffffff


	//   ....[16]....
        /*0078*/ 	.word	0xffffffff


	//   ....[17]....
        /*007c*/ 	.word	0xffffffff


	//   ....[18]....
        /*0080*/ 	.word	0xffffffff


	//   ....[19]....
        /*0084*/ 	.word	0xffffffff


	//----- nvinfo : EIATTR_COOP_GROUP_INSTR_OFFSETS
	.align		4
.L_1472:
        /*0088*/ 	.byte	0x04, 0x28
        /*008a*/ 	.short	(.L_1474 - .L_1473)


	//   ....[0]....
.L_1473:
        /*008c*/ 	.word	0x00001ae0


	//   ....[1]....
        /*0090*/ 	.word	0x00001b10


	//   ....[2]....
        /*0094*/ 	.word	0x00001b30


	//   ....[3]....
        /*0098*/ 	.word	0x00001b50


	//   ....[4]....
        /*009c*/ 	.word	0x00001b70


	//   ....[5]....
        /*00a0*/ 	.word	0x00001fa0


	//   ....[6]....
        /*00a4*/ 	.word	0x00001fc0


	//   ....[7]....
        /*00a8*/ 	.word	0x00001fe0


	//   ....[8]....
        /*00ac*/ 	.word	0x00002000


	//   ....[9]....
        /*00b0*/ 	.word	0x00002020


	//   ....[10]....
        /*00b4*/ 	.word	0x00002ae0


	//   ....[11]....
        /*00b8*/ 	.word	0x00002b50


	//   ....[12]....
        /*00bc*/ 	.word	0x00002bb0


	//   ....[13]....
        /*00c0*/ 	.word	0x00002c10


	//   ....[14]....
        /*00c4*/ 	.word	0x00002c70


	//   ....[15]....
        /*00c8*/ 	.word	0x000030e0


	//   ....[16]....
        /*00cc*/ 	.word	0x00003140


	//   ....[17]....
        /*00d0*/ 	.word	0x000031a0


	//   ....[18]....
        /*00d4*/ 	.word	0x00003200


	//   ....[19]....
        /*00d8*/ 	.word	0x00003260


	//----- nvinfo : EIATTR_EXIT_INSTR_OFFSETS
	.align		4
.L_1474:
        /*00dc*/ 	.byte	0x04, 0x1c
        /*00de*/ 	.short	(.L_1476 - .L_1475)


	//   ....[0]....
.L_1475:
        /*00e0*/ 	.word	0x00000130


	//   ....[1]....
        /*00e4*/ 	.word	0x00002a90


	//----- nvinfo : EIATTR_MAX_THREADS
	.align		4
.L_1476:
        /*00e8*/ 	.byte	0x04, 0x05
        /*00ea*/ 	.short	(.L_1478 - .L_1477)
.L_1477:
        /*00ec*/ 	.word	0x00000080
        /*00f0*/ 	.word	0x00000001
        /*00f4*/ 	.word	0x00000001


	//----- nvinfo : EIATTR_CRS_STACK_SIZE
	.align		4
.L_1478:
        /*00f8*/ 	.byte	0x04, 0x1e
        /*00fa*/ 	.short	(.L_1480 - .L_1479)
.L_1479:
        /*00fc*/ 	.word	0x00000000
.L_1480:


//--------------------- .nv.info._ZN10layer_norm31ln_parallel_residual_fwd_kernelINS_13Kernel_traitsI6__halfS2_fS2_fjLj1024ELj1ELj4ELj1ELj16ENS_18Kernel_traits_baseILj1024ES2_S2_fS2_fjLj128EEEEELb1ELb0ELb0EEEvNS_9FwdParamsE --------------------------
	.section	.nv.info._ZN10layer_norm31ln_parallel_residual_fwd_kernelINS_13Kernel_traitsI6__halfS2_fS2_fjLj1024ELj1ELj4ELj1ELj16ENS_18Kernel_traits_baseILj1024ES2_S2_fS2_fjLj128EEEEELb1ELb0ELb0EEEvNS_9FwdParamsE,"",@"SHT_CUDA_INFO"
	.sectionflags	@""
	.align	4


	//----- nvinfo : EIATTR_CUDA_API_VERSION
	.align		4
        /*0000*/ 	.byte	0x04, 0x37
        /*0002*/ 	.short	(.L_1482 - .L_1481)
.L_1481:
        /*0004*/ 	.word	0x00000082


	//----- nvinfo : EIATTR_SW2861232_WAR
	.align		4
.L_1482:
        /*0008*/ 	.byte	0x01, 0x35
	.zero		2


	//----- nvinfo : EIATTR_PARAM_CBANK
	.align		4
        /*000c*/ 	.byte	0x04, 0x0a
        /*000e*/ 	.short	(.L_1484 - .L_1483)
	.align		4
.L_1483:
        /*0010*/ 	.word	index@(.nv.constant0._ZN10layer_norm31ln_parallel_residual_fwd_kernelINS_13Kernel_traitsI6__halfS2_fS2_fjLj1024ELj1ELj4ELj1ELj16ENS_18Kernel_traits_baseILj1024ES2_S2_fS2_fjLj128EEEEELb1ELb0ELb0EEEvNS_9FwdParamsE)
        /*0014*/ 	.short	0x0160
        /*0016*/ 	.short	0x00e8


	//----- nvinfo : EIATTR_CBANK_PARAM_SIZE
	.align		4
.L_1484:
        /*0018*/ 	.byte	0x03, 0x19
        /*001a*/ 	.short	0x00e8


	//----- nvinfo : EIATTR_KPARAM_INFO
	.align		4
        /*001c*/ 	.byte	0x04, 0x17
        /*001e*/ 	.short	(.L_1486 - .L_1485)
.L_1485:
        /*0020*/ 	.word	0x00000000
        /*0024*/ 	.short	0x0000
        /*0026*/ 	.short	0x0000
        /*0028*/ 	.byte	0x00, 0xf0, 0xa1, 0x03


	//----- nvinfo : EIATTR_MAXREG_COUNT
	.align		4
.L_1486:
        /*002c*/ 	.byte	0x03, 0x1b
        /*002e*/ 	.short	0x00ff


	//----- nvinfo : EIATTR_MERCURY_ISA_VERSION
	.align		4
        /*0030*/ 	.byte	0x03, 0x5f
        /*0032*/ 	.short	0x0000


	//----- nvinfo : EIATTR_COOP_GROUP_MASK_REGIDS
	.align		4
        /*0034*/ 	.byte	0x04, 0x29
        /*0036*/ 	.short	(.L_1488 - .L_1487)


	//   ....[0]....
.L_1487:
        /*0038*/ 	.word	0xffffffff


	//   ....[1]....
        /*003c*/ 	.word	0xffffffff


	//   ....[2]....
        /*0040*/ 	.word	0xffffffff


	//   ....[3]....
        /*0044*/ 	.word	0xffffffff


	//   ....[4]....
        /*0048*/ 	.word	0xffffffff


	//   ....[5]....
        /*004c*/ 	.word	0xffffffff


	//   ....[6]....
        /*0050*/ 	.word	0xffffffff


	//   ....[7]....
        /*0054*/ 	.word	0xffffffff


	//   ....[8]....
        /*0058*/ 	.word	0xffffffff


	//   ....[9]....
        /*005c*/ 	.word	0xffffffff


	//   ....[10]....
        /*0060*/ 	.word	0xffffffff


	//   ....[11]....
        /*0064*/ 	.word	0xffffffff


	//   ....[12]....
        /*0068*/ 	.word	0xffffffff


	//   ....[13]....
        /*006c*/ 	.word	0xffffffff


	//   ....[14]....
        /*0070*/ 	.word	0xffffffff


	//   ....[15]....
        /*0074*/ 	.word	0xffffffff


	//   ....[16]....
        /*0078*/ 	.word	0xffffffff


	//   ....[17]....
        /*007c*/ 	.word	0xffffffff


	//   ....[18]....
        /*0080*/ 	.word	0xffffffff


	//   ....[19]....
        /*0084*/ 	.word	0xffffffff


	//----- nvinfo : EIATTR_COOP_GROUP_INSTR_OFFSETS
	.align		4
.L_1488:
        /*0088*/ 	.byte	0x04, 0x28
        /*008a*/ 	.short	(.L_1490 - .L_1489)


	//   ....[0]....
.L_1489:
        /*008c*/ 	.word	0x000186a0


	//   ....[1]....
        /*0090*/ 	.word	0x000186d0


	//   ....[2]....
        /*0094*/ 	.word	0x00018700


	//   ....[3]....
        /*0098*/ 	.word	0x00018720


	//   ....[4]....
        /*009c*/ 	.word	0x00018740


	//   ....[5]....
        /*00a0*/ 	.word	0x00018b80


	//   ....[6]....
        /*00a4*/ 	.word	0x00018ba0


	//   ....[7]....
        /*00a8*/ 	.word	0x00018bc0


	//   ....[8]....
        /*00ac*/ 	.word	0x00018be0


	//   ....[9]....
        /*00b0*/ 	.word	0x00018c00


	//   ....[10]....
        /*00b4*/ 	.word	0x00019a20


	//   ....[11]....
        /*00b8*/ 	.word	0x00019aa0


	//   ....[12]....
        /*00bc*/ 	.word	0x00019b00


	//   ....[13]....
        /*00c0*/ 	.word	0x00019b60


	//   ....[14]....
        /*00c4*/ 	.word	0x00019bc0


	//   ....[15]....
        /*00c8*/ 	.word	0x0001a050


	//   ....[16]....
        /*00cc*/ 	.word	0x0001a0b0


	//   ....[17]....
        /*00d0*/ 	.word	0x0001a110


	//   ....[18]....
        /*00d4*/ 	.word	0x0001a170


	//   ....[19]....
        /*00d8*/ 	.word	0x0001a1e0


	//----- nvinfo : EIATTR_EXIT_INSTR_OFFSETS
	.align		4
.L_1490:
        /*00dc*/ 	.byte	0x04, 0x1c
        /*00de*/ 	.short	(.L_1492 - .L_1491)


	//   ....[0]....
.L_1491:
        /*00e0*/ 	.word	0x00000c80


	//   ....[1]....
        /*00e4*/ 	.word	0x000199d0


	//----- nvinfo : EIATTR_MAX_THREADS
	.align		4
.L_1492:
        /*00e8*/ 	.byte	0x04, 0x05
        /*00ea*/ 	.short	(.L_1494 - .L_1493)
.L_1493:
        /*00ec*/ 	.word	0x00000080
        /*00f0*/ 	.word	0x00000001
        /*00f4*/ 	.word	0x00000001


	//----- nvinfo : EIATTR_CRS_STACK_SIZE
	.align		4
.L_1494:
        /*00f8*/ 	.byte	0x04, 0x1e
        /*00fa*/ 	.short	(.L_1496 - .L_1495)
.L_1495:
        /*00fc*/ 	.word	0x00000000
.L_1496:


//--------------------- .nv.info._ZN10layer_norm31ln_parallel_residual_fwd_kernelINS_13Kernel_traitsI6__halfS2_fS2_fjLj1024ELj1ELj4ELj1ELj16ENS_18Kernel_traits_baseILj1024ES2_S2_fS2_fjLj128EEEEELb1ELb0ELb1EEEvNS_9FwdParamsE --------------------------
	.section	.nv.info._ZN10layer_norm31ln_parallel_residual_fwd_kernelINS_13Kernel_traitsI6__halfS2_fS2_fjLj1024ELj1ELj4ELj1ELj16ENS_18Kernel_traits_baseILj1024ES2_S2_fS2_fjLj128EEEEELb1ELb0ELb1EEEvNS_9FwdParamsE,"",@"SHT_CUDA_INFO"
	.sectionflags	@""
	.align	4


	//----- nvinfo : EIATTR_CUDA_API_VERSION
	.align		4
        /*0000*/ 	.byte	0x04, 0x37
        /*0002*/ 	.short	(.L_1498 - .L_1497)
.L_1497:
        /*0004*/ 	.word	0x00000082


	//----- nvinfo : EIATTR_SW2861232_WAR
	.align		4
.L_1498:
        /*0008*/ 	.byte	0x01, 0x35
	.zero		2


	//----- nvinfo : EIATTR_PARAM_CBANK
	.align		4
        /*000c*/ 	.byte	0x04, 0x0a
        /*000e*/ 	.short	(.L_1500 - .L_1499)
	.align		4
.L_1499:
        /*0010*/ 	.word	index@(.nv.constant0._ZN10layer_norm31ln_parallel_residual_fwd_kernelINS_13Kernel_traitsI6__halfS2_fS2_fjLj1024ELj1ELj4ELj1ELj16ENS_18Kernel_traits_baseILj1024ES2_S2_fS2_fjLj128EEEEELb1ELb0ELb1EEEvNS_9FwdParamsE)
        /*0014*/ 	.short	0x0160
        /*0016*/ 	.short	0x00e8


	//----- nvinfo : EIATTR_CBANK_PARAM_SIZE
	.align		4
.L_1500:
        /*0018*/ 	.byte	0x03, 0x19
        /*001a*/ 	.short	0x00e8


	//----- nvinfo : EIATTR_KPARAM_INFO
	.align		4
        /*001c*/ 	.byte	0x04, 0x17
        /*001e*/ 	.short	(.L_1502 - .L_1501)
.L_1501:
        /*0020*/ 	.word	0x00000000
        /*0024*/ 	.short	0x0000
        /*0026*/ 	.short	0x0000
        /*0028*/ 	.byte	0x00, 0xf0, 0xa1, 0x03


	//----- nvinfo : EIATTR_MAXREG_COUNT
	.align		4
.L_1502:
        /*002c*/ 	.byte	0x03, 0x1b
        /*002e*/ 	.short	0x00ff


	//----- nvinfo : EIATTR_MERCURY_ISA_VERSION
	.align		4
        /*0030*/ 	.byte	0x03, 0x5f
        /*0032*/ 	.short	0x0000


	//----- nvinfo : EIATTR_COOP_GROUP_MASK_REGIDS
	.align		4
        /*0034*/ 	.byte	0x04, 0x29
        /*0036*/ 	.short	(.L_1504 - .L_1503)


	//   ....[0]....
.L_1503:
        /*0038*/ 	.word	0xffffffff


	//   ....[1]....
        /*003c*/ 	.word	0xffffffff


	//   ....[2]....
        /*0040*/ 	.word	0xffffffff


	//   ....[3]....
        /*0044*/ 	.word	0xffffffff


	//   ....[4]....
        /*0048*/ 	.word	0xffffffff


	//   ....[5]....
        /*004c*/ 	.word	0xffffffff


	//   ....[6]....
        /*0050*/ 	.word	0xffffffff


	//   ....[7]....
        /*0054*/ 	.word	0xffffffff


	//   ....[8]....
        /*0058*/ 	.word	0xffffffff


	//   ....[9]....
        /*005c*/ 	.word	0xffffffff


	//   ....[10]....
        /*0060*/ 	.word	0xffffffff


	//   ....[11]....
        /*0064*/ 	.word	0xffffffff


	//   ....[12]....
        /*0068*/ 	.word	0xffffffff


	//   ....[13]....
        /*006c*/ 	.word	0xffffffff


	//   ....[14]....
        /*0070*/ 	.word	0xffffffff


	//   ....[15]....
        /*0074*/ 	.word	0xffffffff


	//   ....[16]....
        /*0078*/ 	.word	0xffffffff


	//   ....[17]....
        /*007c*/ 	.word	0xffffffff


	//   ....[18]....
        /*0080*/ 	.word	0xffffffff


	//   ....[19]....
        /*0084*/ 	.word	0xffffffff


	//----- nvinfo : EIATTR_COOP_GROUP_INSTR_OFFSETS
	.align		4
.L_1504:
        /*0088*/ 	.byte	0x04, 0x28
        /*008a*/ 	.short	(.L_1506 - .L_1505)


	//   ....[0]....
.L_1505:
        /*008c*/ 	.word	0x00017990


	//   ....[1]....
        /*0090*/ 	.word	0x000179c0


	//   ....[2]....
        /*0094*/ 	.word	0x000179e0


	//   ....[3]....
        /*0098*/ 	.word	0x00017a00


	//   ....[4]....
        /*009c*/ 	.word	0x00017a20


	//   ....[5]....
        /*00a0*/ 	.word	0x00017e50


	//   ....[6]....
        /*00a4*/ 	.word	0x00017e70


	//   ....[7]....
        /*00a8*/ 	.word	0x00017e90


	//   ....[8]....
        /*00ac*/ 	.word	0x00017eb0


	//   ....[9]....
        /*00b0*/ 	.word	0x00017ed0


	//   ....[10]....
        /*00b4*/ 	.word	0x00019010


	//   ....[11]....
        /*00b8*/ 	.word	0x00019090


	//   ....[12]....
        /*00bc*/ 	.word	0x000190f0


	//   ....[13]....
        /*00c0*/ 	.word	0x00019150


	//   ....[14]....
        /*00c4*/ 	.word	0x000191b0


	//   ....[15]....
        /*00c8*/ 	.word	0x00019620


	//   ....[16]....
        /*00cc*/ 	.word	0x00019680


	//   ....[17]....
        /*00d0*/ 	.word	0x000196e0


	//   ....[18]....
        /*00d4*/ 	.word	0x00019740


	//   ....[19]....
        /*00d8*/ 	.word	0x000197a0


	//----- nvinfo : EIATTR_EXIT_INSTR_OFFSETS
	.align		4
.L_1506:
        /*00dc*/ 	.byte	0x04, 0x1c
        /*00de*/ 	.short	(.L_1508 - .L_1507)


	//   ....[0]....
.L_1507:
        /*00e0*/ 	.word	0x00000260


	//   ....[1]....
        /*00e4*/ 	.word	0x00018fc0


	//----- nvinfo : EIATTR_MAX_THREADS
	.align		4
.L_1508:
        /*00e8*/ 	.byte	0x04, 0x05
        /*00ea*/ 	.short	(.L_1510 - .L_1509)
.L_1509:
        /*00ec*/ 	.word	0x00000080
        /*00f0*/ 	.word	0x00000001
        /*00f4*/ 	.word	0x00000001


	//----- nvinfo : EIATTR_CRS_STACK_SIZE
	.align		4
.L_1510:
        /*00f8*/ 	.byte	0x04, 0x1e
        /*00fa*/ 	.short	(.L_1512 - .L_1511)
.L_1511:
        /*00fc*/ 	.word	0x00000000
.L_1512:


//--------------------- .nv.info._ZN10layer_norm31ln_parallel_residual_fwd_kernelINS_13Kernel_traitsI6__halfS2_fS2_fjLj1024ELj1ELj4ELj1ELj16ENS_18Kernel_traits_baseILj1024ES2_S2_fS2_fjLj128EEEEELb1ELb1ELb0EEEvNS_9FwdParamsE --------------------------
	.section	.nv.info._ZN10layer_norm31ln_parallel_residual_fwd_kernelINS_13Kernel_traitsI6__halfS2_fS2_fjLj1024ELj1ELj4ELj1ELj16ENS_18Kernel_traits_baseILj1024ES2_S2_fS2_fjLj128EEEEELb1ELb1ELb0EEEvNS_9FwdParamsE,"",@"SHT_CUDA_INFO"
	.sectionflags	@""
	.align	4


	//----- nvinfo : EIATTR_CUDA_API_VERSION
	.align		4
        /*0000*/ 	.byte	0x04, 0x37
        /*0002*/ 	.short	(.L_1514 - .L_1513)
.L_1513:
        /*0004*/ 	.word	0x00000082


	//----- nvinfo : EIATTR_SW2861232_WAR
	.align		4
.L_1514:
        /*0008*/ 	.byte	0x01, 0x35
	.zero		2


	//----- nvinfo : EIATTR_PARAM_CBANK
	.align		4
        /*000c*/ 	.byte	0x04, 0x0a
        /*000e*/ 	.short	(.L_1516 - .L_1515)
	.align		4
.L_1515:
        /*0010*/ 	.word	index@(.nv.constant0._ZN10layer_norm31ln_parallel_residual_fwd_kernelINS_13Kernel_traitsI6__halfS2_fS2_fjLj1024ELj1ELj4ELj1ELj16ENS_18Kernel_traits_baseILj1024ES2_S2_fS2_fjLj128EEEEELb1ELb1ELb0EEEvNS_9FwdParamsE)
        /*0014*/ 	.short	0x0160
        /*0016*/ 	.short	0x00e8


	//----- nvinfo : EIATTR_CBANK_PARAM_SIZE
	.align		4
.L_1516:
        /*0018*/ 	.byte	0x03, 0x19
        /*001a*/ 	.short	0x00e8


	//----- nvinfo : EIATTR_KPARAM_INFO
	.align		4
        /*001c*/ 	.byte	0x04, 0x17
        /*001e*/ 	.short	(.L_1518 - .L_1517)
.L_1517:
        /*0020*/ 	.word	0x00000000
        /*0024*/ 	.short	0x0000
        /*0026*/ 	.short	0x0000
        /*0028*/ 	.byte	0x00, 0xf0, 0xa1, 0x03


	//----- nvinfo : EIATTR_MAXREG_COUNT
	.align		4
.L_1518:
        /*002c*/ 	.byte	0x03, 0x1b
        /*002e*/ 	.short	0x00ff


	//----- nvinfo : EIATTR_MERCURY_ISA_VERSION
	.align		4
        /*0030*/ 	.byte	0x03, 0x5f
        /*0032*/ 	.short	0x0000


	//----- nvinfo : EIATTR_COOP_GROUP_MASK_REGIDS
	.align		4
        /*0034*/ 	.byte	0x04, 0x29
        /*0036*/ 	.short	(.L_1520 - .L_1519)


	//   ....[0]....
.L_1519:
        /*0038*/ 	.word	0xffffffff


	//   ....[1]....
        /*003c*/ 	.word	0xffffffff


	//   ....[2]....
        /*0040*/ 	.word	0xffffffff


	//   ....[3]....
        /*0044*/ 	.word	0xffffffff


	//   ....[4]....
        /*0048*/ 	.word	0xffffffff


	//   ....[5]....
        /*004c*/ 	.word	0xffffffff


	//   ....[6]....
        /*0050*/ 	.word	0xffffffff


	//   ....[7]....
        /*0054*/ 	.word	0xffffffff


	//   ....[8]....
        /*0058*/ 	.word	0xffffffff


	//   ....[9]....
        /*005c*/ 	.word	0xffffffff


	//   ....[10]....
        /*0060*/ 	.word	0xffffffff


	//   ....[11]....
        /*0064*/ 	.word	0xffffffff


	//   ....[12]....
        /*0068*/ 	.word	0xffffffff


	//   ....[13]....
        /*006c*/ 	.word	0xffffffff


	//   ....[14]....
        /*0070*/ 	.word	0xffffffff


	//   ....[15]....
        /*0074*/ 	.word	0xffffffff


	//   ....[16]....
        /*0078*/ 	.word	0xffffffff


	//   ....[17]....
        /*007c*/ 	.word	0xffffffff


	//   ....[18]....
        /*0080*/ 	.word	0xffffffff


	//   ....[19]....
        /*0084*/ 	.word	0xffffffff


	//----- nvinfo : EIATTR_COOP_GROUP_INSTR_OFFSETS
	.align		4
.L_1520:
        /*0088*/ 	.byte	0x04, 0x28
        /*008a*/ 	.short	(.L_1522 - .L_1521)


	//   ....[0]....
.L_1521:
        /*008c*/ 	.word	0x00017fe0


	//   ....[1]....
        /*0090*/ 	.word	0x00018010


	//   ....[2]....
        /*0094*/ 	.word	0x00018040


	//   ....[3]....
        /*0098*/ 	.word	0x00018060


	//   ....[4]....
        /*009c*/ 	.word	0x00018080


	//   ....[5]....
        /*00a0*/ 	.word	0x000184c0


	//   ....[6]....
        /*00a4*/ 	.word	0x000184e0


	//   ....[7]....
        /*00a8*/ 	.word	0x00018500


	//   ....[8]....
        /*00ac*/ 	.word	0x00018520


	//   ....[9]....
        /*00b0*/ 	.word	0x00018540


	//   ....[10]....
        /*00b4*/ 	.word	0x00018ff0


	//   ....[11]....
        /*00b8*/ 	.word	0x00019070


	//   ....[12]....
        /*00bc*/ 	.word	0x000190d0


	//   ....[13]....
        /*00c0*/ 	.word	0x00019130


	//   ....[14]....
        /*00c4*/ 	.word	0x00019190


	//   ....[15]....
        /*00c8*/ 	.word	0x00019620


	//   ....[16]....
        /*00cc*/ 	.word	0x00019680


	//   ....[17]....
        /*00d0*/ 	.word	0x000196e0


	//   ....[18]....
        /*00d4*/ 	.word	0x00019740


	//   ....[19]....
        /*00d8*/ 	.word	0x000197b0


	//----- nvinfo : EIATTR_EXIT_INSTR_OFFSETS
	.align		4
.L_1522:
        /*00dc*/ 	.byte	0x04, 0x1c
        /*00de*/ 	.short	(.L_1524 - .L_1523)


	//   ....[0]....
.L_1523:
        /*00e0*/ 	.word	0x00000980


	//   ....[1]....
        /*00e4*/ 	.word	0x00018f90


	//----- nvinfo : EIATTR_MAX_THREADS
	.align		4
.L_1524:
        /*00e8*/ 	.byte	0x04, 0x05
        /*00ea*/ 	.short	(.L_1526 - .L_1525)
.L_1525:
        /*00ec*/ 	.word	0x00000080
        /*00f0*/ 	.word	0x00000001
        /*00f4*/ 	.word	0x00000001


	//----- nvinfo : EIATTR_CRS_STACK_SIZE
	.align		4
.L_1526:
        /*00f8*/ 	.byte	0x04, 0x1e
        /*00fa*/ 	.short	(.L_1528 - .L_1527)
.L_1527:
        /*00fc*/ 	.word	0x00000000
.L_1528:


//--------------------- .nv.info._ZN10layer_norm31ln_parallel_residual_fwd_kernelINS_13Kernel_traitsI6__halfS2_fS2_fjLj1024ELj1ELj4ELj1ELj16ENS_18Kernel_traits_baseILj1024ES2_S2_fS2_fjLj128EEEEELb1ELb1ELb1EEEvNS_9FwdParamsE --------------------------
	.section	.nv.info._ZN10layer_norm31ln_parallel_residual_fwd_kernelINS_13Kernel_traitsI6__halfS2_fS2_fjLj1024ELj1ELj4ELj1ELj16ENS_18Kernel_traits_baseILj1024ES2_S2_fS2_fjLj128EEEEELb1ELb1ELb1EEEvNS_9FwdParamsE,"",@"SHT_CUDA_INFO"
	.sectionflags	@""
	.align	4


	//----- nvinfo : EIATTR_CUDA_API_VERSION
	.align		4
        /*0000*/ 	.byte	0x04, 0x37
        /*0002*/ 	.short	(.L_1530 - .L_1529)
.L_1529:
        /*0004*/ 	.word	0x00000082


	//----- nvinfo : EIATTR_SW2861232_WAR
	.align		4
.L_1530:
        /*0008*/ 	.byte	0x01, 0x35
	.zero		2


	//----- nvinfo : EIATTR_PARAM_CBANK
	.align		4
        /*000c*/ 	.byte	0x04, 0x0a
        /*000e*/ 	.short	(.L_1532 - .L_1531)
	.align		4
.L_1531:
        /*0010*/ 	.word	index@(.nv.constant0._ZN10layer_norm31ln_parallel_residual_fwd_kernelINS_13Kernel_traitsI6__halfS2_fS2_fjLj1024ELj1ELj4ELj1ELj16ENS_18Kernel_traits_baseILj1024ES2_S2_fS2_fjLj128EEEEELb1ELb1ELb1EEEvNS_9FwdParamsE)
        /*0014*/ 	.short	0x0160
        /*0016*/ 	.short	0x00e8


	//----- nvinfo : EIATTR_CBANK_PARAM_SIZE
	.align		4
.L_1532:
        /*0018*/ 	.byte	0x03, 0x19
        /*001a*/ 	.short	0x00e8


	//----- nvinfo : EIATTR_KPARAM_INFO
	.align		4
        /*001c*/ 	.byte	0x04, 0x17
        /*001e*/ 	.short	(.L_1534 - .L_1533)
.L_1533:
        /*0020*/ 	.word	0x00000000
        /*0024*/ 	.short	0x0000
        /*0026*/ 	.short	0x0000
        /*0028*/ 	.byte	0x00, 0xf0, 0xa1, 0x03


	//----- nvinfo : EIATTR_MAXREG_COUNT
	.align		4
.L_1534:
        /*002c*/ 	.byte	0x03, 0x1b
        /*002e*/ 	.short	0x00ff


	//----- nvinfo : EIATTR_MERCURY_ISA_VERSION
	.align		4
        /*0030*/ 	.byte	0x03, 0x5f
        /*0032*/ 	.short	0x0000


	//----- nvinfo : EIATTR_COOP_GROUP_MASK_REGIDS
	.align		4
        /*0034*/ 	.byte	0x04, 0x29
        /*0036*/ 	.short	(.L_1536 - .L_1535)


	//   ....[0]....
.L_1535:
        /*0038*/ 	.word	0xffffffff


	//   ....[1]....
        /*003c*/ 	.word	0xffffffff


	//   ....[2]....
        /*0040*/ 	.word	0xffffffff


	//   ....[3]....
        /*0044*/ 	.word	0xffffffff


	//   ....[4]....
        /*0048*/ 	.word	0xffffffff


	//   ....[5]....
        /*004c*/ 	.word	0xffffffff


	//   ....[6]....
        /*0050*/ 	.word	0xffffffff


	//   ....[7]....
        /*0054*/ 	.word	0xffffffff


	//   ....[8]....
        /*0058*/ 	.word	0xffffffff


	//   ....[9]....
        /*005c*/ 	.word	0xffffffff


	//   ....[10]....
        /*0060*/ 	.word	0xffffffff


	//   ....[11]....
        /*0064*/ 	.word	0xffffffff


	//   ....[12]....
        /*0068*/ 	.word	0xffffffff


	//   ....[13]....
        /*006c*/ 	.word	0xffffffff


	//   ....[14]....
        /*0070*/ 	.word	0xffffffff


	//   ....[15]....
        /*0074*/ 	.word	0xffffffff


	//   ....[16]....
        /*0078*/ 	.word	0xffffffff


	//   ....[17]....
        /*007c*/ 	.word	0xffffffff


	//   ....[18]....
        /*0080*/ 	.word	0xffffffff


	//   ....[19]....
        /*0084*/ 	.word	0xffffffff


	//----- nvinfo : EIATTR_COOP_GROUP_INSTR_OFFSETS
	.align		4
.L_1536:
        /*0088*/ 	.byte	0x04, 0x28
        /*008a*/ 	.short	(.L_1538 - .L_1537)


	//   ....[0]....
.L_1537:
        /*008c*/ 	.word	0x00017260


	//   ....[1]....
        /*0090*/ 	.word	0x00017290


	//   ....[2]....
        /*0094*/ 	.word	0x000172b0


	//   ....[3]....
        /*0098*/ 	.word	0x000172d0


	//   ....[4]....
        /*009c*/ 	.word	0x000172f0


	//   ....[5]....
        /*00a0*/ 	.word	0x00017720


	//   ....[6]....
        /*00a4*/ 	.word	0x00017740


	//   ....[7]....
        /*00a8*/ 	.word	0x00017760


	//   ....[8]....
        /*00ac*/ 	.word	0x00017780


	//   ....[9]....
        /*00b0*/ 	.word	0x000177a0


	//   ....[10]....
        /*00b4*/ 	.word	0x00018300


	//   ....[11]....
        /*00b8*/ 	.word	0x00018360


	//   ....[12]....
        /*00bc*/ 	.word	0x000183c0


	//   ....[13]....
        /*00c0*/ 	.word	0x00018420


	//   ....[14]....
        /*00c4*/ 	.word	0x00018480


	//   ....[15]....
        /*00c8*/ 	.word	0x000188f0


	//   ....[16]....
        /*00cc*/ 	.word	0x00018950


	//   ....[17]....
        /*00d0*/ 	.word	0x000189b0


	//   ....[18]....
        /*00d4*/ 	.word	0x00018a10


	//   ....[19]....
        /*00d8*/ 	.word	0x00018a70


	//----- nvinfo : EIATTR_EXIT_INSTR_OFFSETS
	.align		4
.L_1538:
        /*00dc*/ 	.byte	0x04, 0x1c
        /*00de*/ 	.short	(.L_1540 - .L_1539)


	//   ....[0]....
.L_1539:
        /*00e0*/ 	.word	0x00000580


	//   ....[1]....
        /*00e4*/ 	.word	0x000182b0


	//----- nvinfo : EIATTR_MAX_THREADS
	.align		4
.L_1540:
        /*00e8*/ 	.byte	0x04, 0x05
        /*00ea*/ 	.short	(.L_1542 - .L_1541)
.L_1541:
        /*00ec*/ 	.word	0x00000080
        /*00f0*/ 	.word	0x00000001
        /*00f4*/ 	.word	0x00000001


	//----- nvinfo : EIATTR_CRS_STACK_SIZE
	.align		4
.L_1542:
        /*00f8*/ 	.byte	0x04, 0x1e
        /*00fa*/ 	.short	(.L_1544 - .L_1543)
.L_1543:
        /*00fc*/ 	.word	0x00000000
.L_1544:


//--------------------- .nv.info._ZN10layer_norm31ln_parallel_residual_fwd_kernelINS_13Kernel_traitsIf6__halffS2_fjLj1024ELj1ELj4ELj1ELj16ENS_18Kernel_traits_baseILj1024EfS2_fS2_fjLj128EEEEELb0ELb0ELb0EEEvNS_9FwdParamsE --------------------------
	.section	.nv.info._ZN10layer_norm31ln_parallel_residual_fwd_kernelINS_13Kernel_traitsIf6__halffS2_fjLj1024ELj1ELj4ELj1ELj16ENS_18Kernel_traits_baseILj1024EfS2_fS2_fjLj128EEEEELb0ELb0ELb0EEEvNS_9FwdParamsE,"",@"SHT_CUDA_INFO"
	.sectionflags	@""
	.align	4


	//----- nvinfo : EIATTR_CUDA_API_VERSION
	.align		4
        /*0000*/ 	.byte	0x04, 0x37
        /*0002*/ 	.short	(.L_1546 - .L_1545)
.L_1545:
        /*0004*/ 	.word	0x00000082


	//----- nvinfo : EIATTR_SW2861232_WAR
	.align		4
.L_1546:
        /*0008*/ 	.byte	0x01, 0x35
	.zero		2


	//----- nvinfo : EIATTR_PARAM_CBANK
	.align		4
        /*000c*/ 	.byte	0x04, 0x0a
        /*000e*/ 	.short	(.L_1548 - .L_1547)
	.align		4
.L_1547:
        /*0010*/ 	.word	index@(.nv.constant0._ZN10layer_norm31ln_parallel_residual_fwd_kernelINS_13Kernel_traitsIf6__halffS2_fjLj1024ELj1ELj4ELj1ELj16ENS_18Kernel_traits_baseILj1024EfS2_fS2_fjLj128EEEEELb0ELb0ELb0EEEvNS_9FwdParamsE)
        /*0014*/ 	.short	0x0160
        /*0016*/ 	.short	0x00e8


	//----- nvinfo : EIATTR_CBANK_PARAM_SIZE
	.align		4
.L_1548:
        /*0018*/ 	.byte	0x03, 0x19
        /*001a*/ 	.short	0x00e8


	//----- nvinfo : EIATTR_KPARAM_INFO
	.align		4
        /*001c*/ 	.byte	0x04, 0x17
        /*001e*/ 	.short	(.L_1550 - .L_1549)
.L_1549:
        /*0020*/ 	.word	0x00000000
        /*0024*/ 	.short	0x0000
        /*0026*/ 	.short	0x0000
        /*0028*/ 	.byte	0x00, 0xf0, 0xa1, 0x03


	//----- nvinfo : EIATTR_MAXREG_COUNT
	.align		4
.L_1550:
        /*002c*/ 	.byte	0x03, 0x1b
        /*002e*/ 	.short	0x00ff


	//----- nvinfo : EIATTR_MERCURY_ISA_VERSION
	.align		4
        /*0030*/ 	.byte	0x03, 0x5f
        /*0032*/ 	.short	0x0000


	//----- nvinfo : EIATTR_COOP_GROUP_MASK_REGIDS
	.align		4
        /*0034*/ 	.byte	0x04, 0x29
        /*0036*/ 	.short	(.L_1552 - .L_1551)


	//   ....[0]....
.L_1551:
        /*0038*/ 	.word	0xffffffff


	//   ....[1]....
        /*003c*/ 	.word	0xffffffff


	//   ....[2]....
        /*0040*/ 	.word	0xffffffff


	//   ....[3]....
        /*0044*/ 	.word	0xffffffff


	//   ....[4]....
        /*0048*/ 	.word	0xffffffff


	//   ....[5]....
        /*004c*/ 	.word	0xffffffff


	//   ....[6]....
        /*0050*/ 	.word	0xffffffff


	//   ....[7]....
        /*0054*/ 	.word	0xffffffff


	//   ....[8]....
        /*0058*/ 	.word	0xffffffff


	//   ....[9]....
        /*005c*/ 	.word	0xffffffff


	//   ....[10]....
        /*0060*/ 	.word	0xffffffff


	//   ....[11]....
        /*0064*/ 	.word	0xffffffff


	//   ....[12]....
        /*0068*/ 	.word	0xffffffff


	//   ....[13]....
        /*006c*/ 	.word	0xffffffff


	//   ....[14]....
        /*0070*/ 	.word	0xffffffff


	//   ....[15]....
        /*0074*/ 	.word	0xffffffff


	//   ....[16]....
        /*0078*/ 	.word	0xffffffff


	//   ....[17]....
        /*007c*/ 	.word	0xffffffff


	//   ....[18]....
        /*0080*/ 	.word	0xffffffff


	//   ....[19]....
        /*0084*/ 	.word	0xffffffff


	//----- nvinfo : EIATTR_COOP_GROUP_INSTR_OFFSETS
	.align		4
.L_1552:
        /*0088*/ 	.byte	0x04, 0x28
        /*008a*/ 	.short	(.L_1554 - .L_1553)


	//   ....[0]....
.L_1553:
        /*008c*/ 	.word	0x00002290


	//   ....[1]....
        /*0090*/ 	.word	0x000022c0


	//   ....[2]....
        /*0094*/ 	.word	0x000022e0


	//   ....[3]....
        /*0098*/ 	.word	0x00002300


	//   ....[4]....
        /*009c*/ 	.word	0x00002320


	//   ....[5]....
        /*00a0*/ 	.word	0x00002760


	//   ....[6]....
        /*00a4*/ 	.word	0x00002780


	//   ....[7]....
        /*00a8*/ 	.word	0x000027a0


	//   ....[8]....
        /*00ac*/ 	.word	0x000027c0


	//   ....[9]....
        /*00b0*/ 	.word	0x000027e0


	//   ....[10]....
        /*00b4*/ 	.word	0x000035c0


	//   ....[11]....
        /*00b8*/ 	.word	0x00003630


	//   ....[12]....
        /*00bc*/ 	.word	0x00003690


	//   ....[13]....
        /*00c0*/ 	.word	0x000036f0


	//   ....[14]....
        /*00c4*/ 	.word	0x00003750


	//   ....[15]....
        /*00c8*/ 	.word	0x00003be0


	//   ....[16]....
        /*00cc*/ 	.word	0x00003c40


	//   ....[17]....
        /*00d0*/ 	.word	0x00003ca0


	//   ....[18]....
        /*00d4*/ 	.word	0x00003d00


	//   ....[19]....
        /*00d8*/ 	.word	0x00003d70


	//----- nvinfo : EIATTR_EXIT_INSTR_OFFSETS
	.align		4
.L_1554:
        /*00dc*/ 	.byte	0x04, 0x1c
        /*00de*/ 	.short	(.L_1556 - .L_1555)


	//   ....[0]....
.L_1555:
        /*00e0*/ 	.word	0x00000990


	//   ....[1]....
        /*00e4*/ 	.word	0x00003570


	//----- nvinfo : EIATTR_MAX_THREADS
	.align		4
.L_1556:
        /*00e8*/ 	.byte	0x04, 0x05
        /*00ea*/ 	.short	(.L_1558 - .L_1557)
.L_1557:
        /*00ec*/ 	.word	0x00000080
        /*00f0*/ 	.word	0x00000001
        /*00f4*/ 	.word	0x00000001


	//----- nvinfo : EIATTR_CRS_STACK_SIZE
	.align		4
.L_1558:
        /*00f8*/ 	.byte	0x04, 0x1e
        /*00fa*/ 	.short	(.L_1560 - .L_1559)
.L_1559:
        /*00fc*/ 	.word	0x00000000
.L_1560:


//--------------------- .nv.info._ZN10layer_norm31ln_parallel_residual_fwd_kernelINS_13Kernel_traitsIf6__halffS2_fjLj1024ELj1ELj4ELj1ELj16ENS_18Kernel_traits_baseILj1024EfS2_fS2_fjLj128EEEEELb0ELb0ELb1EEEvNS_9FwdParamsE --------------------------
	.section	.nv.info._ZN10layer_norm31ln_parallel_residual_fwd_kernelINS_13Kernel_traitsIf6__halffS2_fjLj1024ELj1ELj4ELj1ELj16ENS_18Kernel_traits_baseILj1024EfS2_fS2_fjLj128EEEEELb0ELb0ELb1EEEvNS_9FwdParamsE,"",@"SHT_CUDA_INFO"
	.sectionflags	@""
	.align	4


	//----- nvinfo : EIATTR_CUDA_API_VERSION
	.align		4
        /*0000*/ 	.byte	0x04, 0x37
        /*0002*/ 	.short	(.L_1562 - .L_1561)
.L_1561:
        /*0004*/ 	.word	0x00000082


	//----- nvinfo : EIATTR_SW2861232_WAR
	.align		4
.L_1562:
        /*0008*/ 	.byte	0x01, 0x35
	.zero		2


	//----- nvinfo : EIATTR_PARAM_CBANK
	.align		4
        /*000c*/ 	.byte	0x04, 0x0a
        /*000e*/ 	.short	(.L_1564 - .L_1563)
	.align		4
.L_1563:
        /*0010*/ 	.word	index@(.nv.constant0._ZN10layer_norm31ln_parallel_residual_fwd_kernelINS_13Kernel_traitsIf6__halffS2_fjLj1024ELj1ELj4ELj1ELj16ENS_18Kernel_traits_baseILj1024EfS2_fS2_fjLj128EEEEELb0ELb0ELb1EEEvNS_9FwdParamsE)
        /*0014*/ 	.short	0x0160
        /*0016*/ 	.short	0x00e8


	//----- nvinfo : EIATTR_CBANK_PARAM_SIZE
	.align		4
.L_1564:
        /*0018*/ 	.byte	0x03, 0x19
        /*001a*/ 	.short	0x00e8


	//----- nvinfo : EIATTR_KPARAM_INFO
	.align		4
        /*001c*/ 	.byte	0x04, 0x17
        /*001e*/ 	.short	(.L_1566 - .L_1565)
.L_1565:
        /*0020*/ 	.word	0x00000000
        /*0024*/ 	.short	0x0000
        /*0026*/ 	.short	0x0000
        /*0028*/ 	.byte	0x00, 0xf0, 0xa1, 0x03


	//----- nvinfo : EIATTR_MAXREG_COUNT
	.align		4
.L_1566:
        /*002c*/ 	.byte	0x03, 0x1b
        /*002e*/ 	.short	0x00ff


	//----- nvinfo : EIATTR_MERCURY_ISA_VERSION
	.align		4
        /*0030*/ 	.byte	0x03, 0x5f
        /*0032*/ 	.short	0x0000


	//----- nvinfo : EIATTR_COOP_GROUP_MASK_REGIDS
	.align		4
        /*0034*/ 	.byte	0x04, 0x29
        /*0036*/ 	.short	(.L_1568 - .L_1567)


	//   ....[0]....
.L_1567:
        /*0038*/ 	.word	0xffffffff


	//   ....[1]....
        /*003c*/ 	.word	0xffffffff


	//   ....[2]....
        /*0040*/ 	.word	0xffffffff


	//   ....[3]....
        /*0044*/ 	.word	0xffffffff


	//   ....[4]....
        /*0048*/ 	.word	0xffffffff


	//   ....[5]....
        /*004c*/ 	.word	0xffffffff


	//   ....[6]....
        /*0050*/ 	.word	0xffffffff


	//   ....[7]....
        /*0054*/ 	.word	0xffffffff


	//   ....[8]....
        /*0058*/ 	.word	0xffffffff


	//   ....[9]....
        /*005c*/ 	.word	0xffffffff


	//   ....[10]....
        /*0060*/ 	.word	0xffffffff


	//   ....[11]....
        /*0064*/ 	.word	0xffffffff


	//   ....[12]....
        /*0068*/ 	.word	0xffffffff


	//   ....[13]....
        /*006c*/ 	.word	0xffffffff


	//   ....[14]....
        /*0070*/ 	.word	0xffffffff


	//   ....[15]....
        /*0074*/ 	.word	0xffffffff


	//   ....[16]....
        /*0078*/ 	.word	0xffffffff


	//   ....[17]....
        /*007c*/ 	.word	0xffffffff


	//   ....[18]....
        /*0080*/ 	.word	0xffffffff


	//   ....[19]....
        /*0084*/ 	.word	0xffffffff


	//----- nvinfo : EIATTR_COOP_GROUP_INSTR_OFFSETS
	.align		4
.L_1568:
        /*0088*/ 	.byte	0x04, 0x28
        /*008a*/ 	.short	(.L_1570 - .L_1569)


	//   ....[0]....
.L_1569:
        /*008c*/ 	.word	0x00001be0


	//   ....[1]....
        /*0090*/ 	.word	0x00001c10


	//   ....[2]....
        /*0094*/ 	.word	0x00001c30


	//   ....[3]....
        /*0098*/ 	.word	0x00001c50


	//   ....[4]....
        /*009c*/ 	.word	0x00001c70


	//   ....[5]....
        /*00a0*/ 	.word	0x000020a0


	//   ....[6]....
        /*00a4*/ 	.word	0x000020c0


	//   ....[7]....
        /*00a8*/ 	.word	0x000020e0


	//   ....[8]....
        /*00ac*/ 	.word	0x00002100


	//   ....[9]....
        /*00b0*/ 	.word	0x00002120


	//   ....[10]....
        /*00b4*/ 	.word	0x00002ea0


	//   ....[11]....
        /*00b8*/ 	.word	0x00002f10


	//   ....[12]....
        /*00bc*/ 	.word	0x00002f70


	//   ....[13]....
        /*00c0*/ 	.word	0x00002fd0


	//   ....[14]....
        /*00c4*/ 	.word	0x00003030


	//   ....[15]....
        /*00c8*/ 	.word	0x000034a0


	//   ....[16]....
        /*00cc*/ 	.word	0x00003500


	//   ....[17]....
        /*00d0*/ 	.word	0x00003560


	//   ....[18]....
        /*00d4*/ 	.word	0x000035c0


	//   ....[19]....
        /*00d8*/ 	.word	0x00003620


	//----- nvinfo : EIATTR_EXIT_INSTR_OFFSETS
	.align		4
.L_1570:
        /*00dc*/ 	.byte	0x04, 0x1c
        /*00de*/ 	.short	(.L_1572 - .L_1571)


	//   ....[0]....
.L_1571:
        /*00e0*/ 	.word	0x00000470


	//   ....[1]....
        /*00e4*/ 	.word	0x00002e50


	//----- nvinfo : EIATTR_MAX_THREADS
	.align		4
.L_1572:
        /*00e8*/ 	.byte	0x04, 0x05
        /*00ea*/ 	.short	(.L_1574 - .L_1573)
.L_1573:
        /*00ec*/ 	.word	0x00000080
        /*00f0*/ 	.word	0x00000001
        /*00f4*/ 	.word	0x00000001


	//----- nvinfo : EIATTR_CRS_STACK_SIZE
	.align		4
.L_1574:
        /*00f8*/ 	.byte	0x04, 0x1e
        /*00fa*/ 	.short	(.L_1576 - .L_1575)
.L_1575:
        /*00fc*/ 	.word	0x00000000
.L_1576:


//--------------------- .nv.info._ZN10layer_norm31ln_parallel_residual_fwd_kernelINS_13Kernel_traitsIf6__halffS2_fjLj1024ELj1ELj4ELj1ELj16ENS_18Kernel_traits_baseILj1024EfS2_fS2_fjLj128EEEEELb0ELb1ELb0EEEvNS_9FwdParamsE --------------------------
	.section	.nv.info._ZN10layer_norm31ln_parallel_residual_fwd_kernelINS_13Kernel_traitsIf6__halffS2_fjLj1024ELj1ELj4ELj1ELj16ENS_18Kernel_traits_baseILj1024EfS2_fS2_fjLj128EEEEELb0ELb1ELb0EEEvNS_9FwdParamsE,"",@"SHT_CUDA_INFO"
	.sectionflags	@""
	.align	4


	//----- nvinfo : EIATTR_CUDA_API_VERSION
	.align		4
        /*0000*/ 	.byte	0x04, 0x37
        /*0002*/ 	.short	(.L_1578 - .L_1577)
.L_1577:
        /*0004*/ 	.word	0x00000082


	//----- nvinfo : EIATTR_SW2861232_WAR
	.align		4
.L_1578:
        /*0008*/ 	.byte	0x01, 0x35
	.zero		2


	//----- nvinfo : EIATTR_PARAM_CBANK
	.align		4
        /*000c*/ 	.byte	0x04, 0x0a
        /*000e*/ 	.short	(.L_1580 - .L_1579)
	.align		4
.L_1579:
        /*0010*/ 	.word	index@(.nv.constant0._ZN10layer_norm31ln_parallel_residual_fwd_kernelINS_13Kernel_traitsIf6__halffS2_fjLj1024ELj1ELj4ELj1ELj16ENS_18Kernel_traits_baseILj1024EfS2_fS2_fjLj128EEEEELb0ELb1ELb0EEEvNS_9FwdParamsE)
        /*0014*/ 	.short	0x0160
        /*0016*/ 	.short	0x00e8


	//----- nvinfo : EIATTR_CBANK_PARAM_SIZE
	.align		4
.L_1580:
        /*0018*/ 	.byte	0x03, 0x19
        /*001a*/ 	.short	0x00e8


	//----- nvinfo : EIATTR_KPARAM_INFO
	.align		4
        /*001c*/ 	.byte	0x04, 0x17
        /*001e*/ 	.short	(.L_1582 - .L_1581)
.L_1581:
        /*0020*/ 	.word	0x00000000
        /*0024*/ 	.short	0x0000
        /*0026*/ 	.short	0x0000
        /*0028*/ 	.byte	0x00, 0xf0, 0xa1, 0x03


	//----- nvinfo : EIATTR_MAXREG_COUNT
	.align		4
.L_1582:
        /*002c*/ 	.byte	0x03, 0x1b
        /*002e*/ 	.short	0x00ff


	//----- nvinfo : EIATTR_MERCURY_ISA_VERSION
	.align		4
        /*0030*/ 	.byte	0x03, 0x5f
        /*0032*/ 	.short	0x0000


	//----- nvinfo : EIATTR_COOP_GROUP_MASK_REGIDS
	.align		4
        /*0034*/ 	.byte	0x04, 0x29
        /*0036*/ 	.short	(.L_1584 - .L_1583)


	//   ....[0]....
.L_1583:
        /*0038*/ 	.word	0xffffffff


	//   ....[1]....
        /*003c*/ 	.word	0xffffffff


	//   ....[2]....
        /*0040*/ 	.word	0xffffffff


	//   ....[3]....
        /*0044*/ 	.word	0xffffffff


	//   ....[4]....
        /*0048*/ 	.word	0xffffffff


	//   ....[5]....
        /*004c*/ 	.word	0xffffffff


	//   ....[6]....
        /*0050*/ 	.word	0xffffffff


	//   ....[7]....
        /*0054*/ 	.word	0xffffffff


	//   ....[8]....
        /*0058*/ 	.word	0xffffffff


	//   ....[9]....
        /*005c*/ 	.word	0xffffffff


	//   ....[10]....
        /*0060*/ 	.word	0xffffffff


	//   ....[11]....
        /*0064*/ 	.word	0xffffffff


	//   ....[12]....
        /*0068*/ 	.word	0xffffffff


	//   ....[13]....
        /*006c*/ 	.word	0xffffffff


	//   ....[14]....
        /*0070*/ 	.word	0xffffffff


	//   ....[15]....
        /*0074*/ 	.word	0xffffffff


	//   ....[16]....
        /*0078*/ 	.word	0xffffffff


	//   ....[17]....
        /*007c*/ 	.word	0xffffffff


	//   ....[18]....
        /*0080*/ 	.word	0xffffffff


	//   ....[19]....
        /*0084*/ 	.word	0xffffffff


	//----- nvinfo : EIATTR_COOP_GROUP_INSTR_OFFSETS
	.align		4
.L_1584:
        /*0088*/ 	.byte	0x04, 0x28
        /*008a*/ 	.short	(.L_1586 - .L_1585)


	//   ....[0]....
.L_1585:
        /*008c*/ 	.word	0x00001e90


	//   ....[1]....
        /*0090*/ 	.word	0x00001ec0


	//   ....[2]....
        /*0094*/ 	.word	0x00001ee0


	//   ....[3]....
        /*0098*/ 	.word	0x00001f00


	//   ....[4]....
        /*009c*/ 	.word	0x00001f20


	//   ....[5]....
        /*00a0*/ 	.word	0x00002360


	//   ....[6]....
        /*00a4*/ 	.word	0x00002380


	//   ....[7]....
        /*00a8*/ 	.word	0x000023a0


	//   ....[8]....
        /*00ac*/ 	.word	0x000023c0


	//   ....[9]....
        /*00b0*/ 	.word	0x000023e0


	//   ....[10]....
        /*00b4*/ 	.word	0x00002e40


	//   ....[11]....
        /*00b8*/ 	.word	0x00002ea0


	//   ....[12]....
        /*00bc*/ 	.word	0x00002f00


	//   ....[13]....
        /*00c0*/ 	.word	0x00002f60


	//   ....[14]....
        /*00c4*/ 	.word	0x00002fc0


	//   ....[15]....
        /*00c8*/ 	.word	0x00003440


	//   ....[16]....
        /*00cc*/ 	.word	0x000034a0


	//   ....[17]....
        /*00d0*/ 	.word	0x00003500


	//   ....[18]....
        /*00d4*/ 	.word	0x00003560


	//   ....[19]....
        /*00d8*/ 	.word	0x000035d0


	//----- nvinfo : EIATTR_EXIT_INSTR_OFFSETS
	.align		4
.L_1586:
        /*00dc*/ 	.byte	0x04, 0x1c
        /*00de*/ 	.short	(.L_1588 - .L_1587)


	//   ....[0]....
.L_1587:
        /*00e0*/ 	.word	0x00000590


	//   ....[1]....
        /*00e4*/ 	.word	0x00002df0


	//----- nvinfo : EIATTR_MAX_THREADS
	.align		4
.L_1588:
        /*00e8*/ 	.byte	0x04, 0x05
        /*00ea*/ 	.short	(.L_1590 - .L_1589)
.L_1589:
        /*00ec*/ 	.word	0x00000080
        /*00f0*/ 	.word	0x00000001
        /*00f4*/ 	.word	0x00000001


	//----- nvinfo : EIATTR_CRS_STACK_SIZE
	.align		4
.L_1590:
        /*00f8*/ 	.byte	0x04, 0x1e
        /*00fa*/ 	.short	(.L_1592 - .L_1591)
.L_1591:
        /*00fc*/ 	.word	0x00000000
.L_1592:


//--------------------- .nv.info._ZN10layer_norm31ln_parallel_residual_fwd_kernelINS_13Kernel_traitsIf6__halffS2_fjLj1024ELj1ELj4ELj1ELj16ENS_18Kernel_traits_baseILj1024EfS2_fS2_fjLj128EEEEELb0ELb1ELb1EEEvNS_9FwdParamsE --------------------------
	.section	.nv.info._ZN10layer_norm31ln_parallel_residual_fwd_kernelINS_13Kernel_traitsIf6__halffS2_fjLj1024ELj1ELj4ELj1ELj16ENS_18Kernel_traits_baseILj1024EfS2_fS2_fjLj128EEEEELb0ELb1ELb1EEEvNS_9FwdParamsE,"",@"SHT_CUDA_INFO"
	.sectionflags	@""
	.align	4


	//----- nvinfo : EIATTR_CUDA_API_VERSION
	.align		4
        /*0000*/ 	.byte	0x04, 0x37
        /*0002*/ 	.short	(.L_1594 - .L_1593)
.L_1593:
        /*0004*/ 	.word	0x00000082


	//----- nvinfo : EIATTR_SW2861232_WAR
	.align		4
.L_1594:
        /*0008*/ 	.byte	0x01, 0x35
	.zero		2


	//----- nvinfo : EIATTR_PARAM_CBANK
	.align		4
        /*000c*/ 	.byte	0x04, 0x0a
        /*000e*/ 	.short	(.L_1596 - .L_1595)
	.align		4
.L_1595:
        /*0010*/ 	.word	index@(.nv.constant0._ZN10layer_norm31ln_parallel_residual_fwd_kernelINS_13Kernel_traitsIf6__halffS2_fjLj1024ELj1ELj4ELj1ELj16ENS_18Kernel_traits_baseILj1024EfS2_fS2_fjLj128EEEEELb0ELb1ELb1EEEvNS_9FwdParamsE)
        /*0014*/ 	.short	0x0160
        /*0016*/ 	.short	0x00e8


	//----- nvinfo : EIATTR_CBANK_PARAM_SIZE
	.align		4
.L_1596:
        /*0018*/ 	.byte	0x03, 0x19
        /*001a*/ 	.short	0x00e8


	//----- nvinfo : EIATTR_KPARAM_INFO
	.align		4
        /*001c*/ 	.byte	0x04, 0x17
        /*001e*/ 	.short	(.L_1598 - .L_1597)
.L_1597:
        /*0020*/ 	.word	0x00000000
        /*0024*/ 	.short	0x0000
        /*0026*/ 	.short	0x0000
        /*0028*/ 	.byte	0x00, 0xf0, 0xa1, 0x03


	//----- nvinfo : EIATTR_MAXREG_COUNT
	.align		4
.L_1598:
        /*002c*/ 	.byte	0x03, 0x1b
        /*002e*/ 	.short	0x00ff


	//----- nvinfo : EIATTR_MERCURY_ISA_VERSION
	.align		4
        /*0030*/ 	.byte	0x03, 0x5f
        /*0032*/ 	.short	0x0000


	//----- nvinfo : EIATTR_COOP_GROUP_MASK_REGIDS
	.align		4
        /*0034*/ 	.byte	0x04, 0x29
        /*0036*/ 	.short	(.L_1600 - .L_1599)


	//   ....[0]....
.L_1599:
        /*0038*/ 	.word	0xffffffff


	//   ....[1]....
        /*003c*/ 	.word	0xffffffff


	//   ....[2]....
        /*0040*/ 	.word	0xffffffff


	//   ....[3]....
        /*0044*/ 	.word	0xffffffff


	//   ....[4]....
        /*0048*/ 	.word	0xffffffff


	//   ....[5]....
        /*004c*/ 	.word	0xffffffff


	//   ....[6]....
        /*0050*/ 	.word	0xffffffff


	//   ....[7]....
        /*0054*/ 	.word	0xffffffff


	//   ....[8]....
        /*0058*/ 	.word	0xffffffff


	//   ....[9]....
        /*005c*/ 	.word	0xffffffff


	//   ....[10]....
        /*0060*/ 	.word	0xffffffff


	//   ....[11]....
        /*0064*/ 	.word	0xffffffff


	//   ....[12]....
        /*0068*/ 	.word	0xffffffff


	//   ....[13]....
        /*006c*/ 	.word	0xffffffff


	//   ....[14]....
        /*0070*/ 	.word	0xffffffff


	//   ....[15]....
        /*0074*/ 	.word	0xffffffff


	//   ....[16]....
        /*0078*/ 	.word	0xffffffff


	//   ....[17]....
        /*007c*/ 	.word	0xffffffff


	//   ....[18]....
        /*0080*/ 	.word	0xffffffff


	//   ....[19]....
        /*0084*/ 	.word	0xffffffff


	//----- nvinfo : EIATTR_COOP_GROUP_INSTR_OFFSETS
	.align		4
.L_1600:
        /*0088*/ 	.byte	0x04, 0x28
        /*008a*/ 	.short	(.L_1602 - .L_1601)


	//   ....[0]....
.L_1601:
        /*008c*/ 	.word	0x00001960


	//   ....[1]....
        /*0090*/ 	.word	0x00001990


	//   ....[2]....
        /*0094*/ 	.word	0x000019b0


	//   ....[3]....
        /*0098*/ 	.word	0x000019d0


	//   ....[4]....
        /*009c*/ 	.word	0x000019f0


	//   ....[5]....
        /*00a0*/ 	.word	0x00001e20


	//   ....[6]....
        /*00a4*/ 	.word	0x00001e40


	//   ....[7]....
        /*00a8*/ 	.word	0x00001e60


	//   ....[8]....
        /*00ac*/ 	.word	0x00001e80


	//   ....[9]....
        /*00b0*/ 	.word	0x00001ea0


	//   ....[10]....
        /*00b4*/ 	.word	0x00002820


	//   ....[11]....
        /*00b8*/ 	.word	0x00002880


	//   ....[12]....
        /*00bc*/ 	.word	0x000028e0


	//   ....[13]....
        /*00c0*/ 	.word	0x00002940


	//   ....[14]....
        /*00c4*/ 	.word	0x000029a0


	//   ....[15]....
        /*00c8*/ 	.word	0x00002e10


	//   ....[16]....
        /*00cc*/ 	.word	0x00002e70


	//   ....[17]....
        /*00d0*/ 	.word	0x00002ed0


	//   ....[18]....
        /*00d4*/ 	.word	0x00002f30


	//   ....[19]....
        /*00d8*/ 	.word	0x00002f90


	//----- nvinfo : EIATTR_EXIT_INSTR_OFFSETS
	.align		4
.L_1602:
        /*00dc*/ 	.byte	0x04, 0x1c
        /*00de*/ 	.short	(.L_1604 - .L_1603)


	//   ....[0]....
.L_1603:
        /*00e0*/ 	.word	0x00000270


	//   ....[1]....
        /*00e4*/ 	.word	0x000027d0


	//----- nvinfo : EIATTR_MAX_THREADS
	.align		4
.L_1604:
        /*00e8*/ 	.byte	0x04, 0x05
        /*00ea*/ 	.short	(.L_1606 - .L_1605)
.L_1605:
        /*00ec*/ 	.word	0x00000080
        /*00f0*/ 	.word	0x00000001
        /*00f4*/ 	.word	0x00000001


	//----- nvinfo : EIATTR_CRS_STACK_SIZE
	.align		4
.L_1606:
        /*00f8*/ 	.byte	0x04, 0x1e
        /*00fa*/ 	.short	(.L_1608 - .L_1607)
.L_1607:
        /*00fc*/ 	.word	0x00000000
.L_1608:


//--------------------- .nv.info._ZN10layer_norm31ln_parallel_residual_fwd_kernelINS_13Kernel_traitsIf6__halffS2_fjLj1024ELj1ELj4ELj1ELj16ENS_18Kernel_traits_baseILj1024EfS2_fS2_fjLj128EEEEELb1ELb0ELb0EEEvNS_9FwdParamsE --------------------------
	.section	.nv.info._ZN10layer_norm31ln_parallel_residual_fwd_kernelINS_13Kernel_traitsIf6__halffS2_fjLj1024ELj1ELj4ELj1ELj16ENS_18Kernel_traits_baseILj1024EfS2_fS2_fjLj128EEEEELb1ELb0ELb0EEEvNS_9FwdParamsE,"",@"SHT_CUDA_INFO"
	.sectionflags	@""
	.align	4


	//----- nvinfo : EIATTR_CUDA_API_VERSION
	.align		4
        /*0000*/ 	.byte	0x04, 0x37
        /*0002*/ 	.short	(.L_1610 - .L_1609)
.L_1609:
        /*0004*/ 	.word	0x00000082


	//----- nvinfo : EIATTR_SW2861232_WAR
	.align		4
.L_1610:
        /*0008*/ 	.byte	0x01, 0x35
	.zero		2


	//----- nvinfo : EIATTR_PARAM_CBANK
	.align		4
        /*000c*/ 	.byte	0x04, 0x0a
        /*000e*/ 	.short	(.L_1612 - .L_1611)
	.align		4
.L_1611:
        /*0010*/ 	.word	index@(.nv.constant0._ZN10layer_norm31ln_parallel_residual_fwd_kernelINS_13Kernel_traitsIf6__halffS2_fjLj1024ELj1ELj4ELj1ELj16ENS_18Kernel_traits_baseILj1024EfS2_fS2_fjLj128EEEEELb1ELb0ELb0EEEvNS_9FwdParamsE)
        /*0014*/ 	.short	0x0160
        /*0016*/ 	.short	0x00e8


	//----- nvinfo : EIATTR_CBANK_PARAM_SIZE
	.align		4
.L_1612:
        /*0018*/ 	.byte	0x03, 0x19
        /*001a*/ 	.short	0x00e8


	//----- nvinfo : EIATTR_KPARAM_INFO
	.align		4
        /*001c*/ 	.byte	0x04, 0x17
        /*001e*/ 	.short	(.L_1614 - .L_1613)
.L_1613:
        /*0020*/ 	.word	0x00000000
        /*0024*/ 	.short	0x0000
        /*0026*/ 	.short	0x0000
        /*0028*/ 	.byte	0x00, 0xf0, 0xa1, 0x03


	//----- nvinfo : EIATTR_MAXREG_COUNT
	.align		4
.L_1614:
        /*002c*/ 	.byte	0x03, 0x1b
        /*002e*/ 	.short	0x00ff


	//----- nvinfo : EIATTR_MERCURY_ISA_VERSION
	.align		4
        /*0030*/ 	.byte	0x03, 0x5f
        /*0032*/ 	.short	0x0000


	//----- nvinfo : EIATTR_COOP_GROUP_MASK_REGIDS
	.align		4
        /*0034*/ 	.byte	0x04, 0x29
        /*0036*/ 	.short	(.L_1616 - .L_1615)


	//   ....[0]....
.L_1615:
        /*0038*/ 	.word	0xffffffff


	//   ....[1]....
        /*003c*/ 	.word	0xffffffff


	//   ....[2]....
        /*0040*/ 	.word	0xffffffff


	//   ....[3]....
        /*0044*/ 	.word	0xffffffff


	//   ....[4]....
        /*0048*/ 	.word	0xffffffff


	//   ....[5]....
        /*004c*/ 	.word	0xffffffff


	//   ....[6]....
        /*0050*/ 	.word	0xffffffff


	//   ....[7]....
        /*0054*/ 	.word	0xffffffff


	//   ....[8]....
        /*0058*/ 	.word	0xffffffff


	//   ....[9]....
        /*005c*/ 	.word	0xffffffff


	//   ....[10]....
        /*0060*/ 	.word	0xffffffff


	//   ....[11]....
        /*0064*/ 	.word	0xffffffff


	//   ....[12]....
        /*0068*/ 	.word	0xffffffff


	//   ....[13]....
        /*006c*/ 	.word	0xffffffff


	//   ....[14]....
        /*0070*/ 	.word	0xffffffff


	//   ....[15]....
        /*0074*/ 	.word	0xffffffff


	//   ....[16]....
        /*0078*/ 	.word	0xffffffff


	//   ....[17]....
        /*007c*/ 	.word	0xffffffff


	//   ....[18]....
        /*0080*/ 	.word	0xffffffff


	//   ....[19]....
        /*0084*/ 	.word	0xffffffff


	//----- nvinfo : EIATTR_COOP_GROUP_INSTR_OFFSETS
	.align		4
.L_1616:
        /*0088*/ 	.byte	0x04, 0x28
        /*008a*/ 	.short	(.L_1618 - .L_1617)


	//   ....[0]....
.L_1617:
        /*008c*/ 	.word	0x000180e0


	//   ....[1]....
        /*0090*/ 	.word	0x00018110


	//   ....[2]....
        /*0094*/ 	.word	0x00018140


	//   ....[3]....
        /*0098*/ 	.word	0x00018160


	//   ....[4]....
        /*009c*/ 	.word	0x00018180


	//   ....[5]....
        /*00a0*/ 	.word	0x000185c0


	//   ....[6]....
        /*00a4*/ 	.word	0x000185e0


	//   ....[7]....
        /*00a8*/ 	.word	0x00018600


	//   ....[8]....
        /*00ac*/ 	.word	0x00018620


	//   ....[9]....
        /*00b0*/ 	.word	0x00018640


	//   ....[10]....
        /*00b4*/ 	.word	0x00019460


	//   ....[11]....
        /*00b8*/ 	.word	0x000194d0


	//   ....[12]....
        /*00bc*/ 	.word	0x00019530


	//   ....[13]....
        /*00c0*/ 	.word	0x00019590


	//   ....[14]....
        /*00c4*/ 	.word	0x000195f0


	//   ....[15]....
        /*00c8*/ 	.word	0x00019a90


	//   ....[16]....
        /*00cc*/ 	.word	0x00019af0


	//   ....[17]....
        /*00d0*/ 	.word	0x00019b50


	//   ....[18]....
        /*00d4*/ 	.word	0x00019bb0


	//   ....[19]....
        /*00d8*/ 	.word	0x00019c20


	//----- nvinfo : EIATTR_EXIT_INSTR_OFFSETS
	.align		4
.L_1618:
        /*00dc*/ 	.byte	0x04, 0x1c
        /*00de*/ 	.short	(.L_1620 - .L_1619)


	//   ....[0]....
.L_1619:
        /*00e0*/ 	.word	0x00000e80


	//   ....[1]....
        /*00e4*/ 	.word	0x00019410


	//----- nvinfo : EIATTR_MAX_THREADS
	.align		4
.L_1620:
        /*00e8*/ 	.byte	0x04, 0x05
        /*00ea*/ 	.short	(.L_1622 - .L_1621)
.L_1621:
        /*00ec*/ 	.word	0x00000080
        /*00f0*/ 	.word	0x00000001
        /*00f4*/ 	.word	0x00000001


	//----- nvinfo : EIATTR_CRS_STACK_SIZE
	.align		4
.L_1622:
        /*00f8*/ 	.byte	0x04, 0x1e
        /*00fa*/ 	.short	(.L_1624 - .L_1623)
.L_1623:
        /*00fc*/ 	.word	0x00000000
.L_1624:


//--------------------- .nv.info._ZN10layer_norm31ln_parallel_residual_fwd_kernelINS_13Kernel_traitsIf6__halffS2_fjLj1024ELj1ELj4ELj1ELj16ENS_18Kernel_traits_baseILj1024EfS2_fS2_fjLj128EEEEELb1ELb0ELb1EEEvNS_9FwdParamsE --------------------------
	.section	.nv.info._ZN10layer_norm31ln_parallel_residual_fwd_kernelINS_13Kernel_traitsIf6__halffS2_fjLj1024ELj1ELj4ELj1ELj16ENS_18Kernel_traits_baseILj1024EfS2_fS2_fjLj128EEEEELb1ELb0ELb1EEEvNS_9FwdParamsE,"",@"SHT_CUDA_INFO"
	.sectionflags	@""
	.align	4


	//----- nvinfo : EIATTR_CUDA_API_VERSION
	.align		4
        /*0000*/ 	.byte	0x04, 0x37
        /*0002*/ 	.short	(.L_1626 - .L_1625)
.L_1625:
        /*0004*/ 	.word	0x00000082


	//----- nvinfo : EIATTR_SW2861232_WAR
	.align		4
.L_1626:
        /*0008*/ 	.byte	0x01, 0x35
	.zero		2


	//----- nvinfo : EIATTR_PARAM_CBANK
	.align		4
        /*000c*/ 	.byte	0x04, 0x0a
        /*000e*/ 	.short	(.L_1628 - .L_1627)
	.align		4
.L_1627:
        /*0010*/ 	.word	index@(.nv.constant0._ZN10layer_norm31ln_parallel_residual_fwd_kernelINS_13Kernel_traitsIf6__halffS2_fjLj1024ELj1ELj4ELj1ELj16ENS_18Kernel_traits_baseILj1024EfS2_fS2_fjLj128EEEEELb1ELb0ELb1EEEvNS_9FwdParamsE)
        /*0014*/ 	.short	0x0160
        /*0016*/ 	.short	0x00e8


	//----- nvinfo : EIATTR_CBANK_PARAM_SIZE
	.align		4
.L_1628:
        /*0018*/ 	.byte	0x03, 0x19
        /*001a*/ 	.short	0x00e8


	//----- nvinfo : EIATTR_KPARAM_INFO
	.align		4
        /*001c*/ 	.byte	0x04, 0x17
        /*001e*/ 	.short	(.L_1630 - .L_1629)
.L_1629:
        /*0020*/ 	.word	0x00000000
        /*0024*/ 	.short	0x0000
        /*0026*/ 	.short	0x0000
        /*0028*/ 	.byte	0x00, 0xf0, 0xa1, 0x03


	//----- nvinfo : EIATTR_MAXREG_COUNT
	.align		4
.L_1630:
        /*002c*/ 	.byte	0x03, 0x1b
        /*002e*/ 	.short	0x00ff


	//----- nvinfo : EIATTR_MERCURY_ISA_VERSION
	.align		4
        /*0030*/ 	.byte	0x03, 0x5f
        /*0032*/ 	.short	0x0000


	//----- nvinfo : EIATTR_COOP_GROUP_MASK_REGIDS
	.align		4
        /*0034*/ 	.byte	0x04, 0x29
        /*0036*/ 	.short	(.L_1632 - .L_1631)


	//   ....[0]....
.L_1631:
        /*0038*/ 	.word	0xffffffff


	//   ....[1]....
        /*003c*/ 	.word	0xffffffff


	//   ....[2]....
        /*0040*/ 	.word	0xffffffff


	//   ....[3]....
        /*0044*/ 	.word	0xffffffff


	//   ....[4]....
        /*0048*/ 	.word	0xffffffff


	//   ....[5]....
        /*004c*/ 	.word	0xffffffff


	//   ....[6]....
        /*0050*/ 	.word	0xffffffff


	//   ....[7]....
        /*0054*/ 	.word	0xffffffff


	//   ....[8]....
        /*0058*/ 	.word	0xffffffff


	//   ....[9]....
        /*005c*/ 	.word	0xffffffff


	//   ....[10]....
        /*0060*/ 	.word	0xffffffff


	//   ....[11]....
        /*0064*/ 	.word	0xffffffff


	//   ....[12]....
        /*0068*/ 	.word	0xffffffff


	//   ....[13]....
        /*006c*/ 	.word	0xffffffff


	//   ....[14]....
        /*0070*/ 	.word	0xffffffff


	//   ....[15]....
        /*0074*/ 	.word	0xffffffff


	//   ....[16]....
        /*0078*/ 	.word	0xffffffff


	//   ....[17]....
        /*007c*/ 	.word	0xffffffff


	//   ....[18]....
        /*0080*/ 	.word	0xffffffff


	//   ....[19]....
        /*0084*/ 	.word	0xffffffff


	//----- nvinfo : EIATTR_COOP_GROUP_INSTR_OFFSETS
	.align		4
.L_1632:
        /*0088*/ 	.byte	0x04, 0x28
        /*008a*/ 	.short	(.L_1634 - .L_1633)


	//   ....[0]....
.L_1633:
        /*008c*/ 	.word	0x000177e0


	//   ....[1]....
        /*0090*/ 	.word	0x00017810


	//   ....[2]....
        /*0094*/ 	.word	0x00017830


	//   ....[3]....
        /*0098*/ 	.word	0x00017850


	//   ....[4]....
        /*009c*/ 	.word	0x00017870


	//   ....[5]....
        /*00a0*/ 	.word	0x00017ca0


	//   ....[6]....
        /*00a4*/ 	.word	0x00017cc0


	//   ....[7]....
        /*00a8*/ 	.word	0x00017ce0


	//   ....[8]....
        /*00ac*/ 	.word	0x00017d00


	//   ....[9]....
        /*00b0*/ 	.word	0x00017d20


	//   ....[10]....
        /*00b4*/ 	.word	0x00018a60


	//   ....[11]....
        /*00b8*/ 	.word	0x00018ad0


	//   ....[12]....
        /*00bc*/ 	.word	0x00018b30


	//   ....[13]....
        /*00c0*/ 	.word	0x00018b90


	//   ....[14]....
        /*00c4*/ 	.word	0x00018bf0


	//   ....[15]....
        /*00c8*/ 	.word	0x00019060


	//   ....[16]....
        /*00cc*/ 	.word	0x000190c0


	//   ....[17]....
        /*00d0*/ 	.word	0x00019120


	//   ....[18]....
        /*00d4*/ 	.word	0x00019180


	//   ....[19]....
        /*00d8*/ 	.word	0x000191e0


	//----- nvinfo : EIATTR_EXIT_INSTR_OFFSETS
	.align		4
.L_1634:
        /*00dc*/ 	.byte	0x04, 0x1c
        /*00de*/ 	.short	(.L_1636 - .L_1635)


	//   ....[0]....
.L_1635:
        /*00e0*/ 	.word	0x000008d0


	//   ....[1]....
        /*00e4*/ 	.word	0x00018a10


	//----- nvinfo : EIATTR_MAX_THREADS
	.align		4
.L_1636:
        /*00e8*/ 	.byte	0x04, 0x05
        /*00ea*/ 	.short	(.L_1638 - .L_1637)
.L_1637:
        /*00ec*/ 	.word	0x00000080
        /*00f0*/ 	.word	0x00000001
        /*00f4*/ 	.word	0x00000001


	//----- nvinfo : EIATTR_CRS_STACK_SIZE
	.align		4
.L_1638:
        /*00f8*/ 	.byte	0x04, 0x1e
        /*00fa*/ 	.short	(.L_1640 - .L_1639)
.L_1639:
        /*00fc*/ 	.word	0x00000000
.L_1640:


//--------------------- .nv.info._ZN10layer_norm31ln_parallel_residual_fwd_kernelINS_13Kernel_traitsIf6__halffS2_fjLj1024ELj1ELj4ELj1ELj16ENS_18Kernel_traits_baseILj1024EfS2_fS2_fjLj128EEEEELb1ELb1ELb0EEEvNS_9FwdParamsE --------------------------
	.section	.nv.info._ZN10layer_norm31ln_parallel_residual_fwd_kernelINS_13Kernel_traitsIf6__halffS2_fjLj1024ELj1ELj4ELj1ELj16ENS_18Kernel_traits_baseILj1024EfS2_fS2_fjLj128EEEEELb1ELb1ELb0EEEvNS_9FwdParamsE,"",@"SHT_CUDA_INFO"
	.sectionflags	@""
	.align	4


	//----- nvinfo : EIATTR_CUDA_API_VERSION
	.align		4
        /*0000*/ 	.byte	0x04, 0x37
        /*0002*/ 	.short	(.L_1642 - .L_1641)
.L_1641:
        /*0004*/ 	.word	0x00000082


	//----- nvinfo : EIATTR_SW2861232_WAR
	.align		4
.L_1642:
        /*0008*/ 	.byte	0x01, 0x35
	.zero		2


	//----- nvinfo : EIATTR_PARAM_CBANK
	.align		4
        /*000c*/ 	.byte	0x04, 0x0a
        /*000e*/ 	.short	(.L_1644 - .L_1643)
	.align		4
.L_1643:
        /*0010*/ 	.word	index@(.nv.constant0._ZN10layer_norm31ln_parallel_residual_fwd_kernelINS_13Kernel_traitsIf6__halffS2_fjLj1024ELj1ELj4ELj1ELj16ENS_18Kernel_traits_baseILj1024EfS2_fS2_fjLj128EEEEELb1ELb1ELb0EEEvNS_9FwdParamsE)
        /*0014*/ 	.short	0x0160
        /*0016*/ 	.short	0x00e8


	//----- nvinfo : EIATTR_CBANK_PARAM_SIZE
	.align		4
.L_1644:
        /*0018*/ 	.byte	0x03, 0x19
        /*001a*/ 	.short	0x00e8


	//----- nvinfo : EIATTR_KPARAM_INFO
	.align		4
        /*001c*/ 	.byte	0x04, 0x17
        /*001e*/ 	.short	(.L_1646 - .L_1645)
.L_1645:
        /*0020*/ 	.word	0x00000000
        /*0024*/ 	.short	0x0000
        /*0026*/ 	.short	0x0000
        /*0028*/ 	.byte	0x00, 0xf0, 0xa1, 0x03


	//----- nvinfo : EIATTR_MAXREG_COUNT
	.align		4
.L_1646:
        /*002c*/ 	.byte	0x03, 0x1b
        /*002e*/ 	.short	0x00ff


	//----- nvinfo : EIATTR_MERCURY_ISA_VERSION
	.align		4
        /*0030*/ 	.byte	0x03, 0x5f
        /*0032*/ 	.short	0x0000


	//----- nvinfo : EIATTR_COOP_GROUP_MASK_REGIDS
	.align		4
        /*0034*/ 	.byte	0x04, 0x29
        /*0036*/ 	.short	(.L_1648 - .L_1647)


	//   ....[0]....
.L_1647:
        /*0038*/ 	.word	0xffffffff


	//   ....[1]....
        /*003c*/ 	.word	0xffffffff


	//   ....[2]....
        /*0040*/ 	.word	0xffffffff


	//   ....[3]....
        /*0044*/ 	.word	0xffffffff


	//   ....[4]....
        /*0048*/ 	.word	0xffffffff


	//   ....[5]....
        /*004c*/ 	.word	0xffffffff


	//   ....[6]....
        /*0050*/ 	.word	0xffffffff


	//   ....[7]....
        /*0054*/ 	.word	0xffffffff


	//   ....[8]....
        /*0058*/ 	.word	0xffffffff


	//   ....[9]....
        /*005c*/ 	.word	0xffffffff


	//   ....[10]....
        /*0060*/ 	.word	0xffffffff


	//   ....[11]....
        /*0064*/ 	.word	0xffffffff


	//   ....[12]....
        /*0068*/ 	.word	0xffffffff


	//   ....[13]....
        /*006c*/ 	.word	0xffffffff


	//   ....[14]....
        /*0070*/ 	.word	0xffffffff


	//   ....[15]....
        /*0074*/ 	.word	0xffffffff


	//   ....[16]....
        /*0078*/ 	.word	0xffffffff


	//   ....[17]....
        /*007c*/ 	.word	0xffffffff


	//   ....[18]....
        /*0080*/ 	.word	0xffffffff


	//   ....[19]....
        /*0084*/ 	.word	0xffffffff


	//----- nvinfo : EIATTR_COOP_GROUP_INSTR_OFFSETS
	.align		4
.L_1648:
        /*0088*/ 	.byte	0x04, 0x28
        /*008a*/ 	.short	(.L_1650 - .L_1649)


	//   ....[0]....
.L_1649:
        /*008c*/ 	.word	0x00017ce0


	//   ....[1]....
        /*0090*/ 	.word	0x00017d10


	//   ....[2]....
        /*0094*/ 	.word	0x00017d40


	//   ....[3]....
        /*0098*/ 	.word	0x00017d60


	//   ....[4]....
        /*009c*/ 	.word	0x00017d80


	//   ....[5]....
        /*00a0*/ 	.word	0x000181c0


	//   ....[6]....
        /*00a4*/ 	.word	0x000181e0


	//   ....[7]....
        /*00a8*/ 	.word	0x00018200


	//   ....[8]....
        /*00ac*/ 	.word	0x00018220


	//   ....[9]....
        /*00b0*/ 	.word	0x00018240


	//   ....[10]....
        /*00b4*/ 	.word	0x00018ce0


	//   ....[11]....
        /*00b8*/ 	.word	0x00018d50


	//   ....[12]....
        /*00bc*/ 	.word	0x00018db0


	//   ....[13]....
        /*00c0*/ 	.word	0x00018e10


	//   ....[14]....
        /*00c4*/ 	.word	0x00018e70


	//   ....[15]....
        /*00c8*/ 	.word	0x00019300


	//   ....[16]....
        /*00cc*/ 	.word	0x00019360


	//   ....[17]....
        /*00d0*/ 	.word	0x000193c0


	//   ....[18]....
        /*00d4*/ 	.word	0x00019420


	//   ....[19]....
        /*00d8*/ 	.word	0x00019490


	//----- nvinfo : EIATTR_EXIT_INSTR_OFFSETS
	.align		4
.L_1650:
        /*00dc*/ 	.byte	0x04, 0x1c
        /*00de*/ 	.short	(.L_1652 - .L_1651)


	//   ....[0]....
.L_1651:
        /*00e0*/ 	.word	0x00000a80


	//   ....[1]....
        /*00e4*/ 	.word	0x00018c90


	//----- nvinfo : EIATTR_MAX_THREADS
	.align		4
.L_1652:
        /*00e8*/ 	.byte	0x04, 0x05
        /*00ea*/ 	.short	(.L_1654 - .L_1653)
.L_1653:
        /*00ec*/ 	.word	0x00000080
        /*00f0*/ 	.word	0x00000001
        /*00f4*/ 	.word	0x00000001


	//----- nvinfo : EIATTR_CRS_STACK_SIZE
	.align		4
.L_1654:
        /*00f8*/ 	.byte	0x04, 0x1e
        /*00fa*/ 	.short	(.L_1656 - .L_1655)
.L_1655:
        /*00fc*/ 	.word	0x00000000
.L_1656:


//--------------------- .nv.info._ZN10layer_norm31ln_parallel_residual_fwd_kernelINS_13Kernel_traitsIf6__halffS2_fjLj1024ELj1ELj4ELj1ELj16ENS_18Kernel_traits_baseILj1024EfS2_fS2_fjLj128EEEEELb1ELb1ELb1EEEvNS_9FwdParamsE --------------------------
	.section	.nv.info._ZN10layer_norm31ln_parallel_residual_fwd_kernelINS_13Kernel_traitsIf6__halffS2_fjLj1024ELj1ELj4ELj1ELj16ENS_18Kernel_traits_baseILj1024EfS2_fS2_fjLj128EEEEELb1ELb1ELb1EEEvNS_9FwdParamsE,"",@"SHT_CUDA_INFO"
	.sectionflags	@""
	.align	4


	//----- nvinfo : EIATTR_CUDA_API_VERSION
	.align		4
        /*0000*/ 	.byte	0x04, 0x37
        /*0002*/ 	.short	(.L_1658 - .L_1657)
.L_1657:
        /*0004*/ 	.word	0x00000082


	//----- nvinfo : EIATTR_SW2861232_WAR
	.align		4
.L_1658:
        /*0008*/ 	.byte	0x01, 0x35
	.zero		2


	//----- nvinfo : EIATTR_PARAM_CBANK
	.align		4
        /*000c*/ 	.byte	0x04, 0x0a
        /*000e*/ 	.short	(.L_1660 - .L_1659)
	.align		4
.L_1659:
        /*0010*/ 	.word	index@(.nv.constant0._ZN10layer_norm31ln_parallel_residual_fwd_kernelINS_13Kernel_traitsIf6__halffS2_fjLj1024ELj1ELj4ELj1ELj16ENS_18Kernel_traits_baseILj1024EfS2_fS2_fjLj128EEEEELb1ELb1ELb1EEEvNS_9FwdParamsE)
        /*0014*/ 	.short	0x0160
        /*0016*/ 	.short	0x00e8


	//----- nvinfo : EIATTR_CBANK_PARAM_SIZE
	.align		4
.L_1660:
        /*0018*/ 	.byte	0x03, 0x19
        /*001a*/ 	.short	0x00e8


	//----- nvinfo : EIATTR_KPARAM_INFO
	.align		4
        /*001c*/ 	.byte	0x04, 0x17
        /*001e*/ 	.short	(.L_1662 - .L_1661)
.L_1661:
        /*0020*/ 	.word	0x00000000
        /*0024*/ 	.short	0x0000
        /*0026*/ 	.short	0x0000
        /*0028*/ 	.byte	0x00, 0xf0, 0xa1, 0x03


	//----- nvinfo : EIATTR_MAXREG_COUNT
	.align		4
.L_1662:
        /*002c*/ 	.byte	0x03, 0x1b
        /*002e*/ 	.short	0x00ff


	//----- nvinfo : EIATTR_MERCURY_ISA_VERSION
	.align		4
        /*0030*/ 	.byte	0x03, 0x5f
        /*0032*/ 	.short	0x0000


	//----- nvinfo : EIATTR_COOP_GROUP_MASK_REGIDS
	.align		4
        /*0034*/ 	.byte	0x04, 0x29
        /*0036*/ 	.short	(.L_1664 - .L_1663)


	//   ....[0]....
.L_1663:
        /*0038*/ 	.word	0xffffffff


	//   ....[1]....
        /*003c*/ 	.word	0xffffffff


	//   ....[2]....
        /*0040*/ 	.word	0xffffffff


	//   ....[3]....
        /*0044*/ 	.word	0xffffffff


	//   ....[4]....
        /*0048*/ 	.word	0xffffffff


	//   ....[5]....
        /*004c*/ 	.word	0xffffffff


	//   ....[6]....
        /*0050*/ 	.word	0xffffffff


	//   ....[7]....
        /*0054*/ 	.word	0xffffffff


	//   ....[8]....
        /*0058*/ 	.word	0xffffffff


	//   ....[9]....
        /*005c*/ 	.word	0xffffffff


	//   ....[10]....
        /*0060*/ 	.word	0xffffffff


	//   ....[11]....
        /*0064*/ 	.word	0xffffffff


	//   ....[12]....
        /*0068*/ 	.word	0xffffffff


	//   ....[13]....
        /*006c*/ 	.word	0xffffffff


	//   ....[14]....
        /*0070*/ 	.word	0xffffffff


	//   ....[15]....
        /*0074*/ 	.word	0xffffffff


	//   ....[16]....
        /*0078*/ 	.word	0xffffffff


	//   ....[17]....
        /*007c*/ 	.word	0xffffffff


	//   ....[18]....
        /*0080*/ 	.word	0xffffffff


	//   ....[19]....
        /*0084*/ 	.word	0xffffffff


	//----- nvinfo : EIATTR_COOP_GROUP_INSTR_OFFSETS
	.align		4
.L_1664:
        /*0088*/ 	.byte	0x04, 0x28
        /*008a*/ 	.short	(.L_1666 - .L_1665)


	//   ....[0]....
.L_1665:
        /*008c*/ 	.word	0x000174c0


	//   ....[1]....
        /*0090*/ 	.word	0x000174f0


	//   ....[2]....
        /*0094*/ 	.word	0x00017510


	//   ....[3]....
        /*0098*/ 	.word	0x00017530


	//   ....[4]....
        /*009c*/ 	.word	0x00017550


	//   ....[5]....
        /*00a0*/ 	.word	0x00017980


	//   ....[6]....
        /*00a4*/ 	.word	0x000179a0


	//   ....[7]....
        /*00a8*/ 	.word	0x000179c0


	//   ....[8]....
        /*00ac*/ 	.word	0x000179e0


	//   ....[9]....
        /*00b0*/ 	.word	0x00017a00


	//   ....[10]....
        /*00b4*/ 	.word	0x00018360


	//   ....[11]....
        /*00b8*/ 	.word	0x000183c0


	//   ....[12]....
        /*00bc*/ 	.word	0x00018420


	//   ....[13]....
        /*00c0*/ 	.word	0x00018480


	//   ....[14]....
        /*00c4*/ 	.word	0x000184e0


	//   ....[15]....
        /*00c8*/ 	.word	0x00018950


	//   ....[16]....
        /*00cc*/ 	.word	0x000189b0


	//   ....[17]....
        /*00d0*/ 	.word	0x00018a10


	//   ....[18]....
        /*00d4*/ 	.word	0x00018a70


	//   ....[19]....
        /*00d8*/ 	.word	0x00018ad0


	//----- nvinfo : EIATTR_EXIT_INSTR_OFFSETS
	.align		4
.L_1666:
        /*00dc*/ 	.byte	0x04, 0x1c
        /*00de*/ 	.short	(.L_1668 - .L_1667)


	//   ....[0]....
.L_1667:
        /*00e0*/ 	.word	0x000006d0


	//   ....[1]....
        /*00e4*/ 	.word	0x00018310


	//----- nvinfo : EIATTR_MAX_THREADS
	.align		4
.L_1668:
        /*00e8*/ 	.byte	0x04, 0x05
        /*00ea*/ 	.short	(.L_1670 - .L_1669)
.L_1669:
        /*00ec*/ 	.word	0x00000080
        /*00f0*/ 	.word	0x00000001
        /*00f4*/ 	.word	0x00000001


	//----- nvinfo : EIATTR_CRS_STACK_SIZE
	.align		4
.L_1670:
        /*00f8*/ 	.byte	0x04, 0x1e
        /*00fa*/ 	.short	(.L_1672 - .L_1671)
.L_1671:
        /*00fc*/ 	.word	0x00000000
.L_1672:


//--------------------- .nv.info._ZN10layer_norm31ln_parallel_residual_fwd_kernelINS_13Kernel_traitsI6__halfffffjLj1024ELj1ELj4ELj1ELj16ENS_18Kernel_traits_baseILj1024ES2_ffffjLj128EEEEELb0ELb0ELb0EEEvNS_9FwdParamsE --------------------------
	.section	.nv.info._ZN10layer_norm31ln_parallel_residual_fwd_kernelINS_13Kernel_traitsI6__halfffffjLj1024ELj1ELj4ELj1ELj16ENS_18Kernel_traits_baseILj1024ES2_ffffjLj128EEEEELb0ELb0ELb0EEEvNS_9FwdParamsE,"",@"SHT_CUDA_INFO"
	.sectionflags	@""
	.align	4


	//----- nvinfo : EIATTR_CUDA_API_VERSION
	.align		4
        /*0000*/ 	.byte	0x04, 0x37
        /*0002*/ 	.short	(.L_1674 - .L_1673)
.L_1673:
        /*0004*/ 	.word	0x00000082


	//----- nvinfo : EIATTR_SW2861232_WAR
	.align		4
.L_1674:
        /*0008*/ 	.byte	0x01, 0x35
	.zero		2


	//----- nvinfo : EIATTR_PARAM_CBANK
	.align		4
        /*000c*/ 	.byte	0x04, 0x0a
        /*000e*/ 	.short	(.L_1676 - .L_1675)
	.align		4
.L_1675:
        /*0010*/ 	.word	index@(.nv.constant0._ZN10layer_norm31ln_parallel_residual_fwd_kernelINS_13Kernel_traitsI6__halfffffjLj1024ELj1ELj4ELj1ELj16ENS_18Kernel_traits_baseILj1024ES2_ffffjLj128EEEEELb0ELb0ELb0EEEvNS_9FwdParamsE)
        /*0014*/ 	.short	0x0160
        /*0016*/ 	.short	0x00e8


	//----- nvinfo : EIATTR_CBANK_PARAM_SIZE
	.align		4
.L_1676:
        /*0018*/ 	.byte	0x03, 0x19
        /*001a*/ 	.short	0x00e8


	//----- nvinfo : EIATTR_KPARAM_INFO
	.align		4
        /*001c*/ 	.byte	0x04, 0x17
        /*001e*/ 	.short	(.L_1678 - .L_1677)
.L_1677:
        /*0020*/ 	.word	0x00000000
        /*0024*/ 	.short	0x0000
        /*0026*/ 	.short	0x0000
        /*0028*/ 	.byte	0x00, 0xf0, 0xa1, 0x03


	//----- nvinfo : EIATTR_MAXREG_COUNT
	.align		4
.L_1678:
        /*002c*/ 	.byte	0x03, 0x1b
        /*002e*/ 	.short	0x00ff


	//----- nvinfo : EIATTR_MERCURY_ISA_VERSION
	.align		4
        /*0030*/ 	.byte	0x03, 0x5f
        /*0032*/ 	.short	0x0000


	//----- nvinfo : EIATTR_COOP_GROUP_MASK_REGIDS
	.align		4
        /*0034*/ 	.byte	0x04, 0x29
        /*0036*/ 	.short	(.L_1680 - .L_1679)


	//   ....[0]....
.L_1679:
        /*0038*/ 	.word	0xffffffff


	//   ....[1]....
        /*003c*/ 	.word	0xffffffff


	//   ....[2]....
        /*0040*/ 	.word	0xffffffff


	//   ....[3]....
        /*0044*/ 	.word	0xffffffff


	//   ....[4]....
        /*0048*/ 	.word	0xffffffff


	//   ....[5]....
        /*004c*/ 	.word	0xffffffff


	//   ....[6]....
        /*0050*/ 	.word	0xffffffff


	//   ....[7]....
        /*0054*/ 	.word	0xffffffff


	//   ....[8]....
        /*0058*/ 	.word	0xffffffff


	//   ....[9]....
        /*005c*/ 	.word	0xffffffff


	//   ....[10]....
        /*0060*/ 	.word	0xffffffff


	//   ....[11]....
        /*0064*/ 	.word	0xffffffff


	//   ....[12]....
        /*0068*/ 	.word	0xffffffff


	//   ....[13]....
        /*006c*/ 	.word	0xffffffff


	//   ....[14]....
        /*0070*/ 	.word	0xffffffff


	//   ....[15]....
        /*0074*/ 	.word	0xffffffff


	//   ....[16]....
        /*0078*/ 	.word	0xffffffff


	//   ....[17]....
        /*007c*/ 	.word	0xffffffff


	//   ....[18]....
        /*0080*/ 	.word	0xffffffff


	//   ....[19]....
        /*0084*/ 	.word	0xffffffff


	//----- nvinfo : EIATTR_COOP_GROUP_INSTR_OFFSETS
	.align		4
.L_1680:
        /*0088*/ 	.byte	0x04, 0x28
        /*008a*/ 	.short	(.L_1682 - .L_1681)


	//   ....[0]....
.L_1681:
        /*008c*/ 	.word	0x000040c0


	//   ....[1]....
        /*0090*/ 	.word	0x000040f0


	//   ....[2]....
        /*0094*/ 	.word	0x00004130


	//   ....[3]....
        /*0098*/ 	.word	0x00004150


	//   ....[4]....
        /*009c*/ 	.word	0x00004170


	//   ....[5]....
        /*00a0*/ 	.word	0x000045e0


	//   ....[6]....
        /*00a4*/ 	.word	0x00004600


	//   ....[7]....
        /*00a8*/ 	.word	0x00004620


	//   ....[8]....
        /*00ac*/ 	.word	0x00004640


	//   ....[9]....
        /*00b0*/ 	.word	0x00004660


	//   ....[10]....
        /*00b4*/ 	.word	0x00005550


	//   ....[11]....
        /*00b8*/ 	.word	0x000055d0


	//   ....[12]....
        /*00bc*/ 	.word	0x00005630


	//   ....[13]....
        /*00c0*/ 	.word	0x00005690


	//   ....[14]....
        /*00c4*/ 	.word	0x000056f0


	//   ....[15]....
        /*00c8*/ 	.word	0x00005bc0


	//   ....[16]....
        /*00cc*/ 	.word	0x00005c20


	//   ....[17]....
        /*00d0*/ 	.word	0x00005c80


	//   ....[18]....
        /*00d4*/ 	.word	0x00005ce0


	//   ....[19]....
        /*00d8*/ 	.word	0x00005d50


	//----- nvinfo : EIATTR_EXIT_INSTR_OFFSETS
	.align		4
.L_1682:
        /*00dc*/ 	.byte	0x04, 0x1c
        /*00de*/ 	.short	(.L_1684 - .L_1683)


	//   ....[0]....
.L_1683:
        /*00e0*/ 	.word	0x00000df0


	//   ....[1]....
        /*00e4*/ 	.word	0x00005500


	//----- nvinfo : EIATTR_MAX_THREADS
	.align		4
.L_1684:
        /*00e8*/ 	.byte	0x04, 0x05
        /*00ea*/ 	.short	(.L_1686 - .L_1685)
.L_1685:
        /*00ec*/ 	.word	0x00000080
        /*00f0*/ 	.word	0x00000001
        /*00f4*/ 	.word	0x00000001


	//----- nvinfo : EIATTR_CRS_STACK_SIZE
	.align		4
.L_1686:
        /*00f8*/ 	.byte	0x04, 0x1e
        /*00fa*/ 	.short	(.L_1688 - .L_1687)
.L_1687:
        /*00fc*/ 	.word	0x00000000
.L_1688:


//--------------------- .nv.info._ZN10layer_norm31ln_parallel_residual_fwd_kernelINS_13Kernel_traitsI6__halfffffjLj1024ELj1ELj4ELj1ELj16ENS_18Kernel_traits_baseILj1024ES2_ffffjLj128EEEEELb0ELb0ELb1EEEvNS_9FwdParamsE --------------------------
	.section	.nv.info._ZN10layer_norm31ln_parallel_residual_fwd_kernelINS_13Kernel_traitsI6__halfffffjLj1024ELj1ELj4ELj1ELj16ENS_18Kernel_traits_baseILj1024ES2_ffffjLj128EEEEELb0ELb0ELb1EEEvNS_9FwdParamsE,"",@"SHT_CUDA_INFO"
	.sectionflags	@""
	.align	4


	//----- nvinfo : EIATTR_CUDA_API_VERSION
	.align		4
        /*0000*/ 	.byte	0x04, 0x37
        /*0002*/ 	.short	(.L_1690 - .L_1689)
.L_1689:
        /*0004*/ 	.word	0x00000082


	//----- nvinfo : EIATTR_SW2861232_WAR
	.align		4
.L_1690:
        /*0008*/ 	.byte	0x01, 0x35
	.zero		2


	//----- nvinfo : EIATTR_PARAM_CBANK
	.align		4
        /*000c*/ 	.byte	0x04, 0x0a
        /*000e*/ 	.short	(.L_1692 - .L_1691)
	.align		4
.L_1691:
        /*0010*/ 	.word	index@(.nv.constant0._ZN10layer_norm31ln_parallel_residual_fwd_kernelINS_13Kernel_traitsI6__halfffffjLj1024ELj1ELj4ELj1ELj16ENS_18Kernel_traits_baseILj1024ES2_ffffjLj128EEEEELb0ELb0ELb1EEEvNS_9FwdParamsE)
        /*0014*/ 	.short	0x0160
        /*0016*/ 	.short	0x00e8


	//----- nvinfo : EIATTR_CBANK_PARAM_SIZE
	.align		4
.L_1692:
        /*0018*/ 	.byte	0x03, 0x19
        /*001a*/ 	.short	0x00e8


	//----- nvinfo : EIATTR_KPARAM_INFO
	.align		4
        /*001c*/ 	.byte	0x04, 0x17
        /*001e*/ 	.short	(.L_1694 - .L_1693)
.L_1693:
        /*0020*/ 	.word	0x00000000
        /*0024*/ 	.short	0x0000
        /*0026*/ 	.short	0x0000
        /*0028*/ 	.byte	0x00, 0xf0, 0xa1, 0x03


	//----- nvinfo : EIATTR_MAXREG_COUNT
	.align		4
.L_1694:
        /*002c*/ 	.byte	0x03, 0x1b
        /*002e*/ 	.short	0x00ff


	//----- nvinfo : EIATTR_MERCURY_ISA_VERSION
	.align		4
        /*0030*/ 	.byte	0x03, 0x5f
        /*0032*/ 	.short	0x0000


	//----- nvinfo : EIATTR_COOP_GROUP_MASK_REGIDS
	.align		4
        /*0034*/ 	.byte	0x04, 0x29
        /*0036*/ 	.short	(.L_1696 - .L_1695)


	//   ....[0]....
.L_1695:
        /*0038*/ 	.word	0xffffffff


	//   ....[1]....
        /*003c*/ 	.word	0xffffffff


	//   ....[2]....
        /*0040*/ 	.word	0xffffffff


	//   ....[3]....
        /*0044*/ 	.word	0xffffffff


	//   ....[4]....
        /*0048*/ 	.word	0xffffffff


	//   ....[5]....
        /*004c*/ 	.word	0xffffffff


	//   ....[6]....
        /*0050*/ 	.word	0xffffffff


	//   ....[7]....
        /*0054*/ 	.word	0xffffffff


	//   ....[8]....
        /*0058*/ 	.word	0xffffffff


	//   ....[9]....
        /*005c*/ 	.word	0xffffffff


	//   ....[10]....
        /*0060*/ 	.word	0xffffffff


	//   ....[11]....
        /*0064*/ 	.word	0xffffffff


	//   ....[12]....
        /*0068*/ 	.word	0xffffffff


	//   ....[13]....
        /*006c*/ 	.word	0xffffffff


	//   ....[14]....
        /*0070*/ 	.word	0xffffffff


	//   ....[15]....
        /*0074*/ 	.word	0xffffffff


	//   ....[16]....
        /*0078*/ 	.word	0xffffffff


	//   ....[17]....
        /*007c*/ 	.word	0xffffffff


	//   ....[18]....
        /*0080*/ 	.word	0xffffffff


	//   ....[19]....
        /*0084*/ 	.word	0xffffffff


	//----- nvinfo : EIATTR_COOP_GROUP_INSTR_OFFSETS
	.align		4
.L_1696:
        /*0088*/ 	.byte	0x04, 0x28
        /*008a*/ 	.short	(.L_1698 - .L_1697)


	//   ....[0]....
.L_1697:
        /*008c*/ 	.word	0x000032b0


	//   ....[1]....
        /*0090*/ 	.word	0x000032e0


	//   ....[2]....
        /*0094*/ 	.word	0x00003300


	//   ....[3]....
        /*0098*/ 	.word	0x00003320


	//   ....[4]....
        /*009c*/ 	.word	0x00003340


	//   ....[5]....
        /*00a0*/ 	.word	0x00003770


	//   ....[6]....
        /*00a4*/ 	.word	0x00003790


	//   ....[7]....
        /*00a8*/ 	.word	0x000037b0


	//   ....[8]....
        /*00ac*/ 	.word	0x000037d0


	//   ....[9]....
        /*00b0*/ 	.word	0x000037f0


	//   ....[10]....
        /*00b4*/ 	.word	0x000043c0


	//   ....[11]....
        /*00b8*/ 	.word	0x00004430


	//   ....[12]....
        /*00bc*/ 	.word	0x00004490


	//   ....[13]....
        /*00c0*/ 	.word	0x000044f0


	//   ....[14]....
        /*00c4*/ 	.word	0x00004550


	//   ....[15]....
        /*00c8*/ 	.word	0x000049c0


	//   ....[16]....
        /*00cc*/ 	.word	0x00004a20


	//   ....[17]....
        /*00d0*/ 	.word	0x00004a80


	//   ....[18]....
        /*00d4*/ 	.word	0x00004ae0


	//   ....[19]....
        /*00d8*/ 	.word	0x00004b40


	//----- nvinfo : EIATTR_EXIT_INSTR_OFFSETS
	.align		4
.L_1698:
        /*00dc*/ 	.byte	0x04, 0x1c
        /*00de*/ 	.short	(.L_1700 - .L_1699)


	//   ....[0]....
.L_1699:
        /*00e0*/ 	.word	0x00000590


	//   ....[1]....
        /*00e4*/ 	.word	0x00004370


	//----- nvinfo : EIATTR_MAX_THREADS
	.align		4
.L_1700:
        /*00e8*/ 	.byte	0x04, 0x05
        /*00ea*/ 	.short	(.L_1702 - .L_1701)
.L_1701:
        /*00ec*/ 	.word	0x00000080
        /*00f0*/ 	.word	0x00000001
        /*00f4*/ 	.word	0x00000001


	//----- nvinfo : EIATTR_CRS_STACK_SIZE
	.align		4
.L_1702:
        /*00f8*/ 	.byte	0x04, 0x1e
        /*00fa*/ 	.short	(.L_1704 - .L_1703)
.L_1703:
        /*00fc*/ 	.word	0x00000000
.L_1704:


//--------------------- .nv.info._ZN10layer_norm31ln_parallel_residual_fwd_kernelINS_13Kernel_traitsI6__halfffffjLj1024ELj1ELj4ELj1ELj16ENS_18Kernel_traits_baseILj1024ES2_ffffjLj128EEEEELb0ELb1ELb0EEEvNS_9FwdParamsE --------------------------
	.section	.nv.info._ZN10layer_norm31ln_parallel_residual_fwd_kernelINS_13Kernel_traitsI6__halfffffjLj1024ELj1ELj4ELj1ELj16ENS_18Kernel_traits_baseILj1024ES2_ffffjLj128EEEEELb0ELb1ELb0EEEvNS_9FwdParamsE,"",@"SHT_CUDA_INFO"
	.sectionflags	@""
	.align	4


	//----- nvinfo : EIATTR_CUDA_API_VERSION
	.align		4
        /*0000*/ 	.byte	0x04, 0x37
        /*0002*/ 	.short	(.L_1706 - .L_1705)
.L_1705:
        /*0004*/ 	.word	0x00000082


	//----- nvinfo : EIATTR_SW2861232_WAR
	.align		4
.L_1706:
        /*0008*/ 	.byte	0x01, 0x35
	.zero		2


	//----- nvinfo : EIATTR_PARAM_CBANK
	.align		4
        /*000c*/ 	.byte	0x04, 0x0a
        /*000e*/ 	.short	(.L_1708 - .L_1707)
	.align		4
.L_1707:
        /*0010*/ 	.word	index@(.nv.constant0._ZN10layer_norm31ln_parallel_residual_fwd_kernelINS_13Kernel_traitsI6__halfffffjLj1024ELj1ELj4ELj1ELj16ENS_18Kernel_traits_baseILj1024ES2_ffffjLj128EEEEELb0ELb1ELb0EEEvNS_9FwdParamsE)
        /*0014*/ 	.short	0x0160
        /*0016*/ 	.short	0x00e8


	//----- nvinfo : EIATTR_CBANK_PARAM_SIZE
	.align		4
.L_1708:
        /*0018*/ 	.byte	0x03, 0x19
        /*001a*/ 	.short	0x00e8


	//----- nvinfo : EIATTR_KPARAM_INFO
	.align		4
        /*001c*/ 	.byte	0x04, 0x17
        /*001e*/ 	.short	(.L_1710 - .L_1709)
.L_1709:
        /*0020*/ 	.word	0x00000000
        /*0024*/ 	.short	0x0000
        /*0026*/ 	.short	0x0000
        /*0028*/ 	.byte	0x00, 0xf0, 0xa1, 0x03


	//----- nvinfo : EIATTR_MAXREG_COUNT
	.align		4
.L_1710:
        /*002c*/ 	.byte	0x03, 0x1b
        /*002e*/ 	.short	0x00ff


	//----- nvinfo : EIATTR_MERCURY_ISA_VERSION
	.align		4
        /*0030*/ 	.byte	0x03, 0x5f
        /*0032*/ 	.short	0x0000


	//----- nvinfo : EIATTR_COOP_GROUP_MASK_REGIDS
	.align		4
        /*0034*/ 	.byte	0x04, 0x29
        /*0036*/ 	.short	(.L_1712 - .L_1711)


	//   ....[0]....
.L_1711:
        /*0038*/ 	.word	0xffffffff


	//   ....[1]....
        /*003c*/ 	.word	0xffffffff


	//   ....[2]....
        /*0040*/ 	.word	0xffffffff


	//   ....[3]....
        /*0044*/ 	.word	0xffffffff


	//   ....[4]....
        /*0048*/ 	.word	0xffffffff


	//   ....[5]....
        /*004c*/ 	.word	0xffffffff


	//   ....[6]....
        /*0050*/ 	.word	0xffffffff


	//   ....[7]....
        /*0054*/ 	.word	0xffffffff


	//   ....[8]....
        /*0058*/ 	.word	0xffffffff


	//   ....[9]....
        /*005c*/ 	.word	0xffffffff


	//   ....[10]....
        /*0060*/ 	.word	0xffffffff


	//   ....[11]....
        /*0064*/ 	.word	0xffffffff


	//   ....[12]....
        /*0068*/ 	.word	0xffffffff


	//   ....[13]....
        /*006c*/ 	.word	0xffffffff


	//   ....[14]....
        /*0070*/ 	.word	0xffffffff


	//   ....[15]....
        /*0074*/ 	.word	0xffffffff


	//   ....[16]....
        /*0078*/ 	.word	0xffffffff


	//   ....[17]....
        /*007c*/ 	.word	0xffffffff


	//   ....[18]....
        /*0080*/ 	.word	0xffffffff


	//   ....[19]....
        /*0084*/ 	.word	0xffffffff


	//----- nvinfo : EIATTR_COOP_GROUP_INSTR_OFFSETS
	.align		4
.L_1712:
        /*0088*/ 	.byte	0x04, 0x28
        /*008a*/ 	.short	(.L_1714 - .L_1713)


	//   ....[0]....
.L_1713:
        /*008c*/ 	.word	0x00003430


	//   ....[1]....
        /*0090*/ 	.word	0x00003460


	//   ....[2]....
        /*0094*/ 	.word	0x000034a0


	//   ....[3]....
        /*0098*/ 	.word	0x000034c0


	//   ....[4]....
        /*009c*/ 	.word	0x000034e0


	//   ....[5]....
        /*00a0*/ 	.word	0x00003950


	//   ....[6]....
        /*00a4*/ 	.word	0x00003970


	//   ....[7]....
        /*00a8*/ 	.word	0x00003990


	//   ....[8]....
        /*00ac*/ 	.word	0x000039b0


	//   ....[9]....
        /*00b0*/ 	.word	0x000039d0


	//   ....[10]....
        /*00b4*/ 	.word	0x00004550


	//   ....[11]....
        /*00b8*/ 	.word	0x000045c0


	//   ....[12]....
        /*00bc*/ 	.word	0x00004620


	//   ....[13]....
        /*00c0*/ 	.word	0x00004680


	//   ....[14]....
        /*00c4*/ 	.word	0x000046f0


	//   ....[15]....
        /*00c8*/ 	.word	0x00004bd0


	//   ....[16]....
        /*00cc*/ 	.word	0x00004c30


	//   ....[17]....
        /*00d0*/ 	.word	0x00004c90


	//   ....[18]....
        /*00d4*/ 	.word	0x00004cf0


	//   ....[19]....
        /*00d8*/ 	.word	0x00004d60


	//----- nvinfo : EIATTR_EXIT_INSTR_OFFSETS
	.align		4
.L_1714:
        /*00dc*/ 	.byte	0x04, 0x1c
        /*00de*/ 	.short	(.L_1716 - .L_1715)


	//   ....[0]....
.L_1715:
        /*00e0*/ 	.word	0x00000870


	//   ....[1]....
        /*00e4*/ 	.word	0x00004500


	//----- nvinfo : EIATTR_MAX_THREADS
	.align		4
.L_1716:
        /*00e8*/ 	.byte	0x04, 0x05
        /*00ea*/ 	.short	(.L_1718 - .L_1717)
.L_1717:
        /*00ec*/ 	.word	0x00000080
        /*00f0*/ 	.word	0x00000001
        /*00f4*/ 	.word	0x00000001


	//----- nvinfo : EIATTR_CRS_STACK_SIZE
	.align		4
.L_1718:
        /*00f8*/ 	.byte	0x04, 0x1e
        /*00fa*/ 	.short	(.L_1720 - .L_1719)
.L_1719:
        /*00fc*/ 	.word	0x00000000
.L_1720:


//--------------------- .nv.info._ZN10layer_norm31ln_parallel_residual_fwd_kernelINS_13Kernel_traitsI6__halfffffjLj1024ELj1ELj4ELj1ELj16ENS_18Kernel_traits_baseILj1024ES2_ffffjLj128EEEEELb0ELb1ELb1EEEvNS_9FwdParamsE --------------------------
	.section	.nv.info._ZN10layer_norm31ln_parallel_residual_fwd_kernelINS_13Kernel_traitsI6__halfffffjLj1024ELj1ELj4ELj1ELj16ENS_18Kernel_traits_baseILj1024ES2_ffffjLj128EEEEELb0ELb1ELb1EEEvNS_9FwdParamsE,"",@"SHT_CUDA_INFO"
	.sectionflags	@""
	.align	4


	//----- nvinfo : EIATTR_CUDA_API_VERSION
	.align		4
        /*0000*/ 	.byte	0x04, 0x37
        /*0002*/ 	.short	(.L_1722 - .L_1721)
.L_1721:
        /*0004*/ 	.word	0x00000082


	//----- nvinfo : EIATTR_SW2861232_WAR
	.align		4
.L_1722:
        /*0008*/ 	.byte	0x01, 0x35
	.zero		2


	//----- nvinfo : EIATTR_PARAM_CBANK
	.align		4
        /*000c*/ 	.byte	0x04, 0x0a
        /*000e*/ 	.short	(.L_1724 - .L_1723)
	.align		4
.L_1723:
        /*0010*/ 	.word	index@(.nv.constant0._ZN10layer_norm31ln_parallel_residual_fwd_kernelINS_13Kernel_traitsI6__halfffffjLj1024ELj1ELj4ELj1ELj16ENS_18Kernel_traits_baseILj1024ES2_ffffjLj128EEEEELb0ELb1ELb1EEEvNS_9FwdParamsE)
        /*0014*/ 	.short	0x0160
        /*0016*/ 	.short	0x00e8


	//----- nvinfo : EIATTR_CBANK_PARAM_SIZE
	.align		4
.L_1724:
        /*0018*/ 	.byte	0x03, 0x19
        /*001a*/ 	.short	0x00e8


	//----- nvinfo : EIATTR_KPARAM_INFO
	.align		4
        /*001c*/ 	.byte	0x04, 0x17
        /*001e*/ 	.short	(.L_1726 - .L_1725)
.L_1725:
        /*0020*/ 	.word	0x00000000
        /*0024*/ 	.short	0x0000
        /*0026*/ 	.short	0x0000
        /*0028*/ 	.byte	0x00, 0xf0, 0xa1, 0x03


	//----- nvinfo : EIATTR_MAXREG_COUNT
	.align		4
.L_1726:
        /*002c*/ 	.byte	0x03, 0x1b
        /*002e*/ 	.short	0x00ff


	//----- nvinfo : EIATTR_MERCURY_ISA_VERSION
	.align		4
        /*0030*/ 	.byte	0x03, 0x5f
        /*0032*/ 	.short	0x0000


	//----- nvinfo : EIATTR_COOP_GROUP_MASK_REGIDS
	.align		4
        /*0034*/ 	.byte	0x04, 0x29
        /*0036*/ 	.short	(.L_1728 - .L_1727)


	//   ....[0]....
.L_1727:
        /*0038*/ 	.word	0xffffffff


	//   ....[1]....
        /*003c*/ 	.word	0xffffffff


	//   ....[2]....
        /*0040*/ 	.word	0xffffffff


	//   ....[3]....
        /*0044*/ 	.word	0xffffffff


	//   ....[4]....
        /*0048*/ 	.word	0xffffffff


	//   ....[5]....
        /*004c*/ 	.word	0xffffffff


	//   ....[6]....
        /*0050*/ 	.word	0xffffffff


	//   ....[7]....
        /*0054*/ 	.word	0xffffffff


	//   ....[8]....
        /*0058*/ 	.word	0xffffffff


	//   ....[9]....
        /*005c*/ 	.word	0xffffffff


	//   ....[10]....
        /*0060*/ 	.word	0xffffffff


	//   ....[11]....
        /*0064*/ 	.word	0xffffffff


	//   ....[12]....
        /*0068*/ 	.word	0xffffffff


	//   ....[13]....
        /*006c*/ 	.word	0xffffffff


	//   ....[14]....
        /*0070*/ 	.word	0xffffffff


	//   ....[15]....
        /*0074*/ 	.word	0xffffffff


	//   ....[16]....
        /*0078*/ 	.word	0xffffffff


	//   ....[17]....
        /*007c*/ 	.word	0xffffffff


	//   ....[18]....
        /*0080*/ 	.word	0xffffffff


	//   ....[19]....
        /*0084*/ 	.word	0xffffffff


	//----- nvinfo : EIATTR_COOP_GROUP_INSTR_OFFSETS
	.align		4
.L_1728:
        /*0088*/ 	.byte	0x04, 0x28
        /*008a*/ 	.short	(.L_1730 - .L_1729)


	//   ....[0]....
.L_1729:
        /*008c*/ 	.word	0x00002660


	//   ....[1]....
        /*0090*/ 	.word	0x00002690


	//   ....[2]....
        /*0094*/ 	.word	0x000026b0


	//   ....[3]....
        /*0098*/ 	.word	0x000026d0


	//   ....[4]....
        /*009c*/ 	.word	0x000026f0


	//   ....[5]....
        /*00a0*/ 	.word	0x00002b20


	//   ....[6]....
        /*00a4*/ 	.word	0x00002b40


	//   ....[7]....
        /*00a8*/ 	.word	0x00002b60


	//   ....[8]....
        /*00ac*/ 	.word	0x00002b80


	//   ....[9]....
        /*00b0*/ 	.word	0x00002ba0


	//   ....[10]....
        /*00b4*/ 	.word	0x00003450


	//   ....[11]....
        /*00b8*/ 	.word	0x000034c0


	//   ....[12]....
        /*00bc*/ 	.word	0x00003530


	//   ....[13]....
        /*00c0*/ 	.word	0x000035a0


	//   ....[14]....
        /*00c4*/ 	.word	0x00003610


	//   ....[15]....
        /*00c8*/ 	.word	0x00003a80


	//   ....[16]....
        /*00cc*/ 	.word	0x00003ae0


	//   ....[17]....
        /*00d0*/ 	.word	0x00003b40


	//   ....[18]....
        /*00d4*/ 	.word	0x00003ba0


	//   ....[19]....
        /*00d8*/ 	.word	0x00003c00


	//----- nvinfo : EIATTR_EXIT_INSTR_OFFSETS
	.align		4
.L_1730:
        /*00dc*/ 	.byte	0x04, 0x1c
        /*00de*/ 	.short	(.L_1732 - .L_1731)


	//   ....[0]....
.L_1731:
        /*00e0*/ 	.word	0x00000170


	//   ....[1]....
        /*00e4*/ 	.word	0x000033f0


	//----- nvinfo : EIATTR_MAX_THREADS
	.align		4
.L_1732:
        /*00e8*/ 	.byte	0x04, 0x05
        /*00ea*/ 	.short	(.L_1734 - .L_1733)
.L_1733:
        /*00ec*/ 	.word	0x00000080
        /*00f0*/ 	.word	0x00000001
        /*00f4*/ 	.word	0x00000001


	//----- nvinfo : EIATTR_CRS_STACK_SIZE
	.align		4
.L_1734:
        /*00f8*/ 	.byte	0x04, 0x1e
        /*00fa*/ 	.short	(.L_1736 - .L_1735)
.L_1735:
        /*00fc*/ 	.word	0x00000000
.L_1736:


//--------------------- .nv.info._ZN10layer_norm31ln_parallel_residual_fwd_kernelINS_13Kernel_traitsI6__halfffffjLj1024ELj1ELj4ELj1ELj16ENS_18Kernel_traits_baseILj1024ES2_ffffjLj128EEEEELb1ELb0ELb0EEEvNS_9FwdParamsE --------------------------
	.section	.nv.info._ZN10layer_norm31ln_parallel_residual_fwd_kernelINS_13Kernel_traitsI6__halfffffjLj1024ELj1ELj4ELj1ELj16ENS_18Kernel_traits_baseILj1024ES2_ffffjLj128EEEEELb1ELb0ELb0EEEvNS_9FwdParamsE,"",@"SHT_CUDA_INFO"
	.sectionflags	@""
	.align	4


	//----- nvinfo : EIATTR_CUDA_API_VERSION
	.align		4
        /*0000*/ 	.byte	0x04, 0x37
        /*0002*/ 	.short	(.L_1738 - .L_1737)
.L_1737:
        /*0004*/ 	.word	0x00000082


	//----- nvinfo : EIATTR_SW2861232_WAR
	.align		4
.L_1738:
        /*0008*/ 	.byte	0x01, 0x35
	.zero		2


	//----- nvinfo : EIATTR_PARAM_CBANK
	.align		4
        /*000c*/ 	.byte	0x04, 0x0a
        /*000e*/ 	.short	(.L_1740 - .L_1739)
	.align		4
.L_1739:
        /*0010*/ 	.word	index@(.nv.constant0._ZN10layer_norm31ln_parallel_residual_fwd_kernelINS_13Kernel_traitsI6__halfffffjLj1024ELj1ELj4ELj1ELj16ENS_18Kernel_traits_baseILj1024ES2_ffffjLj128EEEEELb1ELb0ELb0EEEvNS_9FwdParamsE)
        /*0014*/ 	.short	0x0160
        /*0016*/ 	.short	0x00e8


	//----- nvinfo : EIATTR_CBANK_PARAM_SIZE
	.align		4
.L_1740:
        /*0018*/ 	.byte	0x03, 0x19
        /*001a*/ 	.short	0x00e8


	//----- nvinfo : EIATTR_KPARAM_INFO
	.align		4
        /*001c*/ 	.byte	0x04, 0x17
        /*001e*/ 	.short	(.L_1742 - .L_1741)
.L_1741:
        /*0020*/ 	.word	0x00000000
        /*0024*/ 	.short	0x0000
        /*0026*/ 	.short	0x0000
        /*0028*/ 	.byte	0x00, 0xf0, 0xa1, 0x03


	//----- nvinfo : EIATTR_MAXREG_COUNT
	.align		4
.L_1742:
        /*002c*/ 	.byte	0x03, 0x1b
        /*002e*/ 	.short	0x00ff


	//----- nvinfo : EIATTR_MERCURY_ISA_VERSION
	.align		4
        /*0030*/ 	.byte	0x03, 0x5f
        /*0032*/ 	.short	0x0000


	//----- nvinfo : EIATTR_COOP_GROUP_MASK_REGIDS
	.align		4
        /*0034*/ 	.byte	0x04, 0x29
        /*0036*/ 	.short	(.L_1744 - .L_1743)


	//   ....[0]....
.L_1743:
        /*0038*/ 	.word	0xffffffff


	//   ....[1]....
        /*003c*/ 	.word	0xffffffff


	//   ....[2]....
        /*0040*/ 	.word	0xffffffff


	//   ....[3]....
        /*0044*/ 	.word	0xffffffff


	//   ....[4]....
        /*0048*/ 	.word	0xffffffff


	//   ....[5]....
        /*004c*/ 	.word	0xffffffff


	//   ....[6]....
        /*0050*/ 	.word	0xffffffff


	//   ....[7]....
        /*0054*/ 	.word	0xffffffff


	//   ....[8]....
        /*0058*/ 	.word	0xffffffff


	//   ....[9]....
        /*005c*/ 	.word	0xffffffff


	//   ....[10]....
        /*0060*/ 	.word	0xffffffff


	//   ....[11]....
        /*0064*/ 	.word	0xffffffff


	//   ....[12]....
        /*0068*/ 	.word	0xffffffff


	//   ....[13]....
        /*006c*/ 	.word	0xffffffff


	//   ....[14]....
        /*0070*/ 	.word	0xffffffff


	//   ....[15]....
        /*0074*/ 	.word	0xffffffff


	//   ....[16]....
        /*0078*/ 	.word	0xffffffff


	//   ....[17]....
        /*007c*/ 	.word	0xffffffff


	//   ....[18]....
        /*0080*/ 	.word	0xffffffff


	//   ....[19]....
        /*0084*/ 	.word	0xffffffff


	//----- nvinfo : EIATTR_COOP_GROUP_INSTR_OFFSETS
	.align		4
.L_1744:
        /*0088*/ 	.byte	0x04, 0x28
        /*008a*/ 	.short	(.L_1746 - .L_1745)


	//   ....[0]....
.L_1745:
        /*008c*/ 	.word	0x00019380


	//   ....[1]....
        /*0090*/ 	.word	0x000193b0


	//   ....[2]....
        /*0094*/ 	.word	0x00019410


	//   ....[3]....
        /*0098*/ 	.word	0x00019430


	//   ....[4]....
        /*009c*/ 	.word	0x00019450


	//   ....[5]....
        /*00a0*/ 	.word	0x000198b0


	//   ....[6]....
        /*00a4*/ 	.word	0x000198d0


	//   ....[7]....
        /*00a8*/ 	.word	0x000198f0


	//   ....[8]....
        /*00ac*/ 	.word	0x00019910


	//   ....[9]....
        /*00b0*/ 	.word	0x00019930


	//   ....[10]....
        /*00b4*/ 	.word	0x0001a840


	//   ....[11]....
        /*00b8*/ 	.word	0x0001a8c0


	//   ....[12]....
        /*00bc*/ 	.word	0x0001a920


	//   ....[13]....
        /*00c0*/ 	.word	0x0001a980


	//   ....[14]....
        /*00c4*/ 	.word	0x0001a9e0


	//   ....[15]....
        /*00c8*/ 	.word	0x0001aec0


	//   ....[16]....
        /*00cc*/ 	.word	0x0001af20


	//   ....[17]....
        /*00d0*/ 	.word	0x0001af80


	//   ....[18]....
        /*00d4*/ 	.word	0x0001afe0


	//   ....[19]....
        /*00d8*/ 	.word	0x0001b050


	//----- nvinfo : EIATTR_EXIT_INSTR_OFFSETS
	.align		4
.L_1746:
        /*00dc*/ 	.byte	0x04, 0x1c
        /*00de*/ 	.short	(.L_1748 - .L_1747)


	//   ....[0]....
.L_1747:
        /*00e0*/ 	.word	0x00001260


	//   ....[1]....
        /*00e4*/ 	.word	0x0001a7e0


	//----- nvinfo : EIATTR_MAX_THREADS
	.align		4
.L_1748:
        /*00e8*/ 	.byte	0x04, 0x05
        /*00ea*/ 	.short	(.L_1750 - .L_1749)
.L_1749:
        /*00ec*/ 	.word	0x00000080
        /*00f0*/ 	.word	0x00000001
        /*00f4*/ 	.word	0x00000001


	//----- nvinfo : EIATTR_CRS_STACK_SIZE
	.align		4
.L_1750:
        /*00f8*/ 	.byte	0x04, 0x1e
        /*00fa*/ 	.short	(.L_1752 - .L_1751)
.L_1751:
        /*00fc*/ 	.word	0x00000000
.L_1752:


//--------------------- .nv.info._ZN10layer_norm31ln_parallel_residual_fwd_kernelINS_13Kernel_traitsI6__halfffffjLj1024ELj1ELj4ELj1ELj16ENS_18Kernel_traits_baseILj1024ES2_ffffjLj128EEEEELb1ELb0ELb1EEEvNS_9FwdParamsE --------------------------
	.section	.nv.info._ZN10layer_norm31ln_parallel_residual_fwd_kernelINS_13Kernel_traitsI6__halfffffjLj1024ELj1ELj4ELj1ELj16ENS_18Kernel_traits_baseILj1024ES2_ffffjLj128EEEEELb1ELb0ELb1EEEvNS_9FwdParamsE,"",@"SHT_CUDA_INFO"
	.sectionflags	@""
	.align	4


	//----- nvinfo : EIATTR_CUDA_API_VERSION
	.align		4
        /*0000*/ 	.byte	0x04, 0x37
        /*0002*/ 	.short	(.L_1754 - .L_1753)
.L_1753:
        /*0004*/ 	.word	0x00000082


	//----- nvinfo : EIATTR_SW2861232_WAR
	.align		4
.L_1754:
        /*0008*/ 	.byte	0x01, 0x35
	.zero		2


	//----- nvinfo : EIATTR_PARAM_CBANK
	.align		4
        /*000c*/ 	.byte	0x04, 0x0a
        /*000e*/ 	.short	(.L_1756 - .L_1755)
	.align		4
.L_1755:
        /*0010*/ 	.word	index@(.nv.constant0._ZN10layer_norm31ln_parallel_residual_fwd_kernelINS_13Kernel_traitsI6__halfffffjLj1024ELj1ELj4ELj1ELj16ENS_18Kernel_traits_baseILj1024ES2_ffffjLj128EEEEELb1ELb0ELb1EEEvNS_9FwdParamsE)
        /*0014*/ 	.short	0x0160
        /*0016*/ 	.short	0x00e8


	//----- nvinfo : EIATTR_CBANK_PARAM_SIZE
	.align		4
.L_1756:
        /*0018*/ 	.byte	0x03, 0x19
        /*001a*/ 	.short	0x00e8


	//----- nvinfo : EIATTR_KPARAM_INFO
	.align		4
        /*001c*/ 	.byte	0x04, 0x17
        /*001e*/ 	.short	(.L_1758 - .L_1757)
.L_1757:
        /*0020*/ 	.word	0x00000000
        /*0024*/ 	.short	0x0000
        /*0026*/ 	.short	0x0000
        /*0028*/ 	.byte	0x00, 0xf0, 0xa1, 0x03


	//----- nvinfo : EIATTR_MAXREG_COUNT
	.align		4
.L_1758:
        /*002c*/ 	.byte	0x03, 0x1b
        /*002e*/ 	.short	0x00ff


	//----- nvinfo : EIATTR_MERCURY_ISA_VERSION
	.align		4
        /*0030*/ 	.byte	0x03, 0x5f
        /*0032*/ 	.short	0x0000


	//----- nvinfo : EIATTR_COOP_GROUP_MASK_REGIDS
	.align		4
        /*0034*/ 	.byte	0x04, 0x29
        /*0036*/ 	.short	(.L_1760 - .L_1759)


	//   ....[0]....
.L_1759:
        /*0038*/ 	.word	0xffffffff


	//   ....[1]....
        /*003c*/ 	.word	0xffffffff


	//   ....[2]....
        /*0040*/ 	.word	0xffffffff


	//   ....[3]....
        /*0044*/ 	.word	0xffffffff


	//   ....[4]....
        /*0048*/ 	.word	0xffffffff


	//   ....[5]....
        /*004c*/ 	.word	0xffffffff


	//   ....[6]....
        /*0050*/ 	.word	0xffffffff


	//   ....[7]....
        /*0054*/ 	.word	0xffffffff


	//   ....[8]....
        /*0058*/ 	.word	0xffffffff


	//   ....[9]....
        /*005c*/ 	.word	0xffffffff


	//   ....[10]....
        /*0060*/ 	.word	0xffffffff


	//   ....[11]....
        /*0064*/ 	.word	0xffffffff


	//   ....[12]....
        /*0068*/ 	.word	0xffffffff


	//   ....[13]....
        /*006c*/ 	.word	0xffffffff


	//   ....[14]....
        /*0070*/ 	.word	0xffffffff


	//   ....[15]....
        /*0074*/ 	.word	0xffffffff


	//   ....[16]....
        /*0078*/ 	.word	0xffffffff


	//   ....[17]....
        /*007c*/ 	.word	0xffffffff


	//   ....[18]....
        /*0080*/ 	.word	0xffffffff


	//   ....[19]....
        /*0084*/ 	.word	0xffffffff


	//----- nvinfo : EIATTR_COOP_GROUP_INSTR_OFFSETS
	.align		4
.L_1760:
        /*0088*/ 	.byte	0x04, 0x28
        /*008a*/ 	.short	(.L_1762 - .L_1761)


	//   ....[0]....
.L_1761:
        /*008c*/ 	.word	0x00018130


	//   ....[1]....
        /*0090*/ 	.word	0x00018160


	//   ....[2]....
        /*0094*/ 	.word	0x00018180


	//   ....[3]....
        /*0098*/ 	.word	0x000181a0


	//   ....[4]....
        /*009c*/ 	.word	0x000181c0


	//   ....[5]....
        /*00a0*/ 	.word	0x000185f0


	//   ....[6]....
        /*00a4*/ 	.word	0x00018610


	//   ....[7]....
        /*00a8*/ 	.word	0x00018630


	//   ....[8]....
        /*00ac*/ 	.word	0x00018650


	//   ....[9]....
        /*00b0*/ 	.word	0x00018670


	//   ....[10]....
        /*00b4*/ 	.word	0x00019280


	//   ....[11]....
        /*00b8*/ 	.word	0x000192e0


	//   ....[12]....
        /*00bc*/ 	.word	0x00019340


	//   ....[13]....
        /*00c0*/ 	.word	0x000193a0


	//   ....[14]....
        /*00c4*/ 	.word	0x00019400


	//   ....[15]....
        /*00c8*/ 	.word	0x00019870


	//   ....[16]....
        /*00cc*/ 	.word	0x000198d0


	//   ....[17]....
        /*00d0*/ 	.word	0x00019930


	//   ....[18]....
        /*00d4*/ 	.word	0x00019990


	//   ....[19]....
        /*00d8*/ 	.word	0x000199f0


	//----- nvinfo : EIATTR_EXIT_INSTR_OFFSETS
	.align		4
.L_1762:
        /*00dc*/ 	.byte	0x04, 0x1c
        /*00de*/ 	.short	(.L_1764 - .L_1763)


	//   ....[0]....
.L_1763:
        /*00e0*/ 	.word	0x000005a0


	//   ....[1]....
        /*00e4*/ 	.word	0x00019230


	//----- nvinfo : EIATTR_MAX_THREADS
	.align		4
.L_1764:
        /*00e8*/ 	.byte	0x04, 0x05
        /*00ea*/ 	.short	(.L_1766 - .L_1765)
.L_1765:
        /*00ec*/ 	.word	0x00000080
        /*00f0*/ 	.word	0x00000001
        /*00f4*/ 	.word	0x00000001


	//----- nvinfo : EIATTR_CRS_STACK_SIZE
	.align		4
.L_1766:
        /*00f8*/ 	.byte	0x04, 0x1e
        /*00fa*/ 	.short	(.L_1768 - .L_1767)
.L_1767:
        /*00fc*/ 	.word	0x00000000
.L_1768:


//--------------------- .nv.info._ZN10layer_norm31ln_parallel_residual_fwd_kernelINS_13Kernel_traitsI6__halfffffjLj1024ELj1ELj4ELj1ELj16ENS_18Kernel_traits_baseILj1024ES2_ffffjLj128EEEEELb1ELb1ELb0EEEvNS_9FwdParamsE --------------------------
	.section	.nv.info._ZN10layer_norm31ln_parallel_residual_fwd_kernelINS_13Kernel_traitsI6__halfffffjLj1024ELj1ELj4ELj1ELj16ENS_18Kernel_traits_baseILj1024ES2_ffffjLj128EEEEELb1ELb1ELb0EEEvNS_9FwdParamsE,"",@"SHT_CUDA_INFO"
	.sectionflags	@""
	.align	4


	//----- nvinfo : EIATTR_CUDA_API_VERSION
	.align		4
        /*0000*/ 	.byte	0x04, 0x37
        /*0002*/ 	.short	(.L_1770 - .L_1769)
.L_1769:
        /*0004*/ 	.word	0x00000082


	//----- nvinfo : EIATTR_SW2861232_WAR
	.align		4
.L_1770:
        /*0008*/ 	.byte	0x01, 0x35
	.zero		2


	//----- nvinfo : EIATTR_PARAM_CBANK
	.align		4
        /*000c*/ 	.byte	0x04, 0x0a
        /*000e*/ 	.short	(.L_1772 - .L_1771)
	.align		4
.L_1771:
        /*0010*/ 	.word	index@(.nv.constant0._ZN10layer_norm31ln_parallel_residual_fwd_kernelINS_13Kernel_traitsI6__halfffffjLj1024ELj1ELj4ELj1ELj16ENS_18Kernel_traits_baseILj1024ES2_ffffjLj128EEEEELb1ELb1ELb0EEEvNS_9FwdParamsE)
        /*0014*/ 	.short	0x0160
        /*0016*/ 	.short	0x00e8


	//----- nvinfo : EIATTR_CBANK_PARAM_SIZE
	.align		4
.L_1772:
        /*0018*/ 	.byte	0x03, 0x19
        /*001a*/ 	.short	0x00e8


	//----- nvinfo : EIATTR_KPARAM_INFO
	.align		4
        /*001c*/ 	.byte	0x04, 0x17
        /*001e*/ 	.short	(.L_1774 - .L_1773)
.L_1773:
        /*0020*/ 	.word	0x00000000
        /*0024*/ 	.short	0x0000
        /*0026*/ 	.short	0x0000
        /*0028*/ 	.byte	0x00, 0xf0, 0xa1, 0x03


	//----- nvinfo : EIATTR_MAXREG_COUNT
	.align		4
.L_1774:
        /*002c*/ 	.byte	0x03, 0x1b
        /*002e*/ 	.short	0x00ff


	//----- nvinfo : EIATTR_MERCURY_ISA_VERSION
	.align		4
        /*0030*/ 	.byte	0x03, 0x5f
        /*0032*/ 	.short	0x0000


	//----- nvinfo : EIATTR_COOP_GROUP_MASK_REGIDS
	.align		4
        /*0034*/ 	.byte	0x04, 0x29
        /*0036*/ 	.short	(.L_1776 - .L_1775)


	//   ....[0]....
.L_1775:
        /*0038*/ 	.word	0xffffffff


	//   ....[1]....
        /*003c*/ 	.word	0xffffffff


	//   ....[2]....
        /*0040*/ 	.word	0xffffffff


	//   ....[3]....
        /*0044*/ 	.word	0xffffffff


	//   ....[4]....
        /*0048*/ 	.word	0xffffffff


	//   ....[5]....
        /*004c*/ 	.word	0xffffffff


	//   ....[6]....
        /*0050*/ 	.word	0xffffffff


	//   ....[7]....
        /*0054*/ 	.word	0xffffffff


	//   ....[8]....
        /*0058*/ 	.word	0xffffffff


	//   ....[9]....
        /*005c*/ 	.word	0xffffffff


	//   ....[10]....
        /*0060*/ 	.word	0xffffffff


	//   ....[11]....
        /*0064*/ 	.word	0xffffffff


	//   ....[12]....
        /*0068*/ 	.word	0xffffffff


	//   ....[13]....
        /*006c*/ 	.word	0xffffffff


	//   ....[14]....
        /*0070*/ 	.word	0xffffffff


	//   ....[15]....
        /*0074*/ 	.word	0xffffffff


	//   ....[16]....
        /*0078*/ 	.word	0xffffffff


	//   ....[17]....
        /*007c*/ 	.word	0xffffffff


	//   ....[18]....
        /*0080*/ 	.word	0xffffffff


	//   ....[19]....
        /*0084*/ 	.word	0xffffffff


	//----- nvinfo : EIATTR_COOP_GROUP_INSTR_OFFSETS
	.align		4
.L_1776:
        /*0088*/ 	.byte	0x04, 0x28
        /*008a*/ 	.short	(.L_1778 - .L_1777)


	//   ....[0]....
.L_1777:
        /*008c*/ 	.word	0x00018630


	//   ....[1]....
        /*0090*/ 	.word	0x00018660


	//   ....[2]....
        /*0094*/ 	.word	0x000186c0


	//   ....[3]....
        /*0098*/ 	.word	0x000186e0


	//   ....[4]....
        /*009c*/ 	.word	0x00018700


	//   ....[5]....
        /*00a0*/ 	.word	0x00018b60


	//   ....[6]....
        /*00a4*/ 	.word	0x00018b80


	//   ....[7]....
        /*00a8*/ 	.word	0x00018ba0


	//   ....[8]....
        /*00ac*/ 	.word	0x00018bc0


	//   ....[9]....
        /*00b0*/ 	.word	0x00018be0


	//   ....[10]....
        /*00b4*/ 	.word	0x00019790


	//   ....[11]....
        /*00b8*/ 	.word	0x00019810


	//   ....[12]....
        /*00bc*/ 	.word	0x00019870


	//   ....[13]....
        /*00c0*/ 	.word	0x000198d0


	//   ....[14]....
        /*00c4*/ 	.word	0x00019930


	//   ....[15]....
        /*00c8*/ 	.word	0x00019e10


	//   ....[16]....
        /*00cc*/ 	.word	0x00019e70


	//   ....[17]....
        /*00d0*/ 	.word	0x00019ed0


	//   ....[18]....
        /*00d4*/ 	.word	0x00019f30


	//   ....[19]....
        /*00d8*/ 	.word	0x00019fa0


	//----- nvinfo : EIATTR_EXIT_INSTR_OFFSETS
	.align		4
.L_1778:
        /*00dc*/ 	.byte	0x04, 0x1c
        /*00de*/ 	.short	(.L_1780 - .L_1779)


	//   ....[0]....
.L_1779:
        /*00e0*/ 	.word	0x00000cc0


	//   ....[1]....
        /*00e4*/ 	.word	0x00019730


	//----- nvinfo : EIATTR_MAX_THREADS
	.align		4
.L_1780:
        /*00e8*/ 	.byte	0x04, 0x05
        /*00ea*/ 	.short	(.L_1782 - .L_1781)
.L_1781:
        /*00ec*/ 	.word	0x00000080
        /*00f0*/ 	.word	0x00000001
        /*00f4*/ 	.word	0x00000001


	//----- nvinfo : EIATTR_CRS_STACK_SIZE
	.align		4
.L_1782:
        /*00f8*/ 	.byte	0x04, 0x1e
        /*00fa*/ 	.short	(.L_1784 - .L_1783)
.L_1783:
        /*00fc*/ 	.word	0x00000000
.L_1784:


//--------------------- .nv.info._ZN10layer_norm31ln_parallel_residual_fwd_kernelINS_13Kernel_traitsI6__halfffffjLj1024ELj1ELj4ELj1ELj16ENS_18Kernel_traits_baseILj1024ES2_ffffjLj128EEEEELb1ELb1ELb1EEEvNS_9FwdParamsE --------------------------
	.section	.nv.info._ZN10layer_norm31ln_parallel_residual_fwd_kernelINS_13Kernel_traitsI6__halfffffjLj1024ELj1ELj4ELj1ELj16ENS_18Kernel_traits_baseILj1024ES2_ffffjLj128EEEEELb1ELb1ELb1EEEvNS_9FwdParamsE,"",@"SHT_CUDA_INFO"
	.sectionflags	@""
	.align	4


	//----- nvinfo : EIATTR_CUDA_API_VERSION
	.align		4
        /*0000*/ 	.byte	0x04, 0x37
        /*0002*/ 	.short	(.L_1786 - .L_1785)
.L_1785:
        /*0004*/ 	.word	0x00000082


	//----- nvinfo : EIATTR_SW2861232_WAR
	.align		4
.L_1786:
        /*0008*/ 	.byte	0x01, 0x35
	.zero		2


	//----- nvinfo : EIATTR_PARAM_CBANK
	.align		4
        /*000c*/ 	.byte	0x04, 0x0a
        /*000e*/ 	.short	(.L_1788 - .L_1787)
	.align		4
.L_1787:
        /*0010*/ 	.word	index@(.nv.constant0._ZN10layer_norm31ln_parallel_residual_fwd_kernelINS_13Kernel_traitsI6__halfffffjLj1024ELj1ELj4ELj1ELj16ENS_18Kernel_traits_baseILj1024ES2_ffffjLj128EEEEELb1ELb1ELb1EEEvNS_9FwdParamsE)
        /*0014*/ 	.short	0x0160
        /*0016*/ 	.short	0x00e8


	//----- nvinfo : EIATTR_CBANK_PARAM_SIZE
	.align		4
.L_1788:
        /*0018*/ 	.byte	0x03, 0x19
        /*001a*/ 	.short	0x00e8


	//----- nvinfo : EIATTR_KPARAM_INFO
	.align		4
        /*001c*/ 	.byte	0x04, 0x17
        /*001e*/ 	.short	(.L_1790 - .L_1789)
.L_1789:
        /*0020*/ 	.word	0x00000000
        /*0024*/ 	.short	0x0000
        /*0026*/ 	.short	0x0000
        /*0028*/ 	.byte	0x00, 0xf0, 0xa1, 0x03


	//----- nvinfo : EIATTR_MAXREG_COUNT
	.align		4
.L_1790:
        /*002c*/ 	.byte	0x03, 0x1b
        /*002e*/ 	.short	0x00ff


	//----- nvinfo : EIATTR_MERCURY_ISA_VERSION
	.align		4
        /*0030*/ 	.byte	0x03, 0x5f
        /*0032*/ 	.short	0x0000


	//----- nvinfo : EIATTR_COOP_GROUP_MASK_REGIDS
	.align		4
        /*0034*/ 	.byte	0x04, 0x29
        /*0036*/ 	.short	(.L_1792 - .L_1791)


	//   ....[0]....
.L_1791:
        /*0038*/ 	.word	0xffffffff


	//   ....[1]....
        /*003c*/ 	.word	0xffffffff


	//   ....[2]....
        /*0040*/ 	.word	0xffffffff


	//   ....[3]....
        /*0044*/ 	.word	0xffffffff


	//   ....[4]....
        /*0048*/ 	.word	0xffffffff


	//   ....[5]....
        /*004c*/ 	.word	0xffffffff


	//   ....[6]....
        /*0050*/ 	.word	0xffffffff


	//   ....[7]....
        /*0054*/ 	.word	0xffffffff


	//   ....[8]....
        /*0058*/ 	.word	0xffffffff


	//   ....[9]....
        /*005c*/ 	.word	0xffffffff


	//   ....[10]....
        /*0060*/ 	.word	0xffffffff


	//   ....[11]....
        /*0064*/ 	.word	0xffffffff


	//   ....[12]....
        /*0068*/ 	.word	0xffffffff


	//   ....[13]....
        /*006c*/ 	.word	0xffffffff


	//   ....[14]....
        /*0070*/ 	.word	0xffffffff


	//   ....[15]....
        /*0074*/ 	.word	0xffffffff


	//   ....[16]....
        /*0078*/ 	.word	0xffffffff


	//   ....[17]....
        /*007c*/ 	.word	0xffffffff


	//   ....[18]....
        /*0080*/ 	.word	0xffffffff


	//   ....[19]....
        /*0084*/ 	.word	0xffffffff


	//----- nvinfo : EIATTR_COOP_GROUP_INSTR_OFFSETS
	.align		4
.L_1792:
        /*0088*/ 	.byte	0x04, 0x28
        /*008a*/ 	.short	(.L_1794 - .L_1793)


	//   ....[0]....
.L_1793:
        /*008c*/ 	.word	0x00017640


	//   ....[1]....
        /*0090*/ 	.word	0x00017670


	//   ....[2]....
        /*0094*/ 	.word	0x00017690


	//   ....[3]....
        /*0098*/ 	.word	0x000176b0


	//   ....[4]....
        /*009c*/ 	.word	0x000176d0


	//   ....[5]....
        /*00a0*/ 	.word	0x00017b00


	//   ....[6]....
        /*00a4*/ 	.word	0x00017b20


	//   ....[7]....
        /*00a8*/ 	.word	0x00017b40


	//   ....[8]....
        /*00ac*/ 	.word	0x00017b60


	//   ....[9]....
        /*00b0*/ 	.word	0x00017b80


	//   ....[10]....
        /*00b4*/ 	.word	0x00018490


	//   ....[11]....
        /*00b8*/ 	.word	0x000184f0


	//   ....[12]....
        /*00bc*/ 	.word	0x00018550


	//   ....[13]....
        /*00c0*/ 	.word	0x000185b0


	//   ....[14]....
        /*00c4*/ 	.word	0x00018610


	//   ....[15]....
        /*00c8*/ 	.word	0x00018a80


	//   ....[16]....
        /*00cc*/ 	.word	0x00018ae0


	//   ....[17]....
        /*00d0*/ 	.word	0x00018b40


	//   ....[18]....
        /*00d4*/ 	.word	0x00018ba0


	//   ....[19]....
        /*00d8*/ 	.word	0x00018c00


	//----- nvinfo : EIATTR_EXIT_INSTR_OFFSETS
	.align		4
.L_1794:
        /*00dc*/ 	.byte	0x04, 0x1c
        /*00de*/ 	.short	(.L_1796 - .L_1795)


	//   ....[0]....
.L_1795:
        /*00e0*/ 	.word	0x000005d0


	//   ....[1]....
        /*00e4*/ 	.word	0x00018440


	//----- nvinfo : EIATTR_MAX_THREADS
	.align		4
.L_1796:
        /*00e8*/ 	.byte	0x04, 0x05
        /*00ea*/ 	.short	(.L_1798 - .L_1797)
.L_1797:
        /*00ec*/ 	.word	0x00000080
        /*00f0*/ 	.word	0x00000001
        /*00f4*/ 	.word	0x00000001


	//----- nvinfo : EIATTR_CRS_STACK_SIZE
	.align		4
.L_1798:
        /*00f8*/ 	.byte	0x04, 0x1e
        /*00fa*/ 	.short	(.L_1800 - .L_1799)
.L_1799:
        /*00fc*/ 	.word	0x00000000
.L_1800:


//--------------------- .nv.info._ZN10layer_norm31ln_parallel_residual_fwd_kernelINS_13Kernel_traitsIfffffjLj1024ELj1ELj4ELj1ELj16ENS_18Kernel_traits_baseILj1024EfffffjLj128EEEEELb0ELb0ELb0EEEvNS_9FwdParamsE --------------------------
	.section	.nv.info._ZN10layer_norm31ln_parallel_residual_fwd_kernelINS_13Kernel_traitsIfffffjLj1024ELj1ELj4ELj1ELj16ENS_18Kernel_traits_baseILj1024EfffffjLj128EEEEELb0ELb0ELb0EEEvNS_9FwdParamsE,"",@"SHT_CUDA_INFO"
	.sectionflags	@""
	.align	4


	//----- nvinfo : EIATTR_CUDA_API_VERSION
	.align		4
        /*0000*/ 	.byte	0x04, 0x37
        /*0002*/ 	.short	(.L_1802 - .L_1801)
.L_1801:
        /*0004*/ 	.word	0x00000082


	//----- nvinfo : EIATTR_SW2861232_WAR
	.align		4
.L_1802:
        /*0008*/ 	.byte	0x01, 0x35
	.zero		2


	//----- nvinfo : EIATTR_PARAM_CBANK
	.align		4
        /*000c*/ 	.byte	0x04, 0x0a
        /*000e*/ 	.short	(.L_1804 - .L_1803)
	.align		4
.L_1803:
        /*0010*/ 	.word	index@(.nv.constant0._ZN10layer_norm31ln_parallel_residual_fwd_kernelINS_13Kernel_traitsIfffffjLj1024ELj1ELj4ELj1ELj16ENS_18Kernel_traits_baseILj1024EfffffjLj128EEEEELb0ELb0ELb0EEEvNS_9FwdParamsE)
        /*0014*/ 	.short	0x0160
        /*0016*/ 	.short	0x00e8


	//----- nvinfo : EIATTR_CBANK_PARAM_SIZE
	.align		4
.L_1804:
        /*0018*/ 	.byte	0x03, 0x19
        /*001a*/ 	.short	0x00e8


	//----- nvinfo : EIATTR_KPARAM_INFO
	.align		4
        /*001c*/ 	.byte	0x04, 0x17
        /*001e*/ 	.short	(.L_1806 - .L_1805)
.L_1805:
        /*0020*/ 	.word	0x00000000
        /*0024*/ 	.short	0x0000
        /*0026*/ 	.short	0x0000
        /*0028*/ 	.byte	0x00, 0xf0, 0xa1, 0x03


	//----- nvinfo : EIATTR_MAXREG_COUNT
	.align		4
.L_1806:
        /*002c*/ 	.byte	0x03, 0x1b
        /*002e*/ 	.short	0x00ff


	//----- nvinfo : EIATTR_MERCURY_ISA_VERSION
	.align		4
        /*0030*/ 	.byte	0x03, 0x5f
        /*0032*/ 	.short	0x0000


	//----- nvinfo : EIATTR_COOP_GROUP_MASK_REGIDS
	.align		4
        /*0034*/ 	.byte	0x04, 0x29
        /*0036*/ 	.short	(.L_1808 - .L_1807)


	//   ....[0]....
.L_1807:
        /*0038*/ 	.word	0xffffffff


	//   ....[1]....
        /*003c*/ 	.word	0xffffffff


	//   ....[2]....
        /*0040*/ 	.word	0xffffffff


	//   ....[3]....
        /*0044*/ 	.word	0xffffffff


	//   ....[4]....
        /*0048*/ 	.word	0xffffffff


	//   ....[5]....
        /*004c*/ 	.word	0xffffffff


	//   ....[6]....
        /*0050*/ 	.word	0xffffffff


	//   ....[7]....
        /*0054*/ 	.word	0xffffffff


	//   ....[8]....
        /*0058*/ 	.word	0xffffffff


	//   ....[9]....
        /*005c*/ 	.word	0xffffffff


	//   ....[10]....
        /*0060*/ 	.word	0xffffffff


	//   ....[11]....
        /*0064*/ 	.word	0xffffffff


	//   ....[12]....
        /*0068*/ 	.word	0xffffffff


	//   ....[13]....
        /*006c*/ 	.word	0xffffffff


	//   ....[14]....
        /*0070*/ 	.word	0xffffffff


	//   ....[15]....
        /*0074*/ 	.word	0xffffffff


	//   ....[16]....
        /*0078*/ 	.word	0xffffffff


	//   ....[17]....
        /*007c*/ 	.word	0xffffffff


	//   ....[18]....
        /*0080*/ 	.word	0xffffffff


	//   ....[19]....
        /*0084*/ 	.word	0xffffffff


	//----- nvinfo : EIATTR_COOP_GROUP_INSTR_OFFSETS
	.align		4
.L_1808:
        /*0088*/ 	.byte	0x04, 0x28
        /*008a*/ 	.short	(.L_1810 - .L_1809)


	//   ....[0]....
.L_1809:
        /*008c*/ 	.word	0x000033c0


	//   ....[1]....
        /*0090*/ 	.word	0x000033f0


	//   ....[2]....
        /*0094*/ 	.word	0x00003430


	//   ....[3]....
        /*0098*/ 	.word	0x00003450


	//   ....[4]....
        /*009c*/ 	.word	0x00003470


	//   ....[5]....
        /*00a0*/ 	.word	0x000038e0


	//   ....[6]....
        /*00a4*/ 	.word	0x00003900


	//   ....[7]....
        /*00a8*/ 	.word	0x00003920


	//   ....[8]....
        /*00ac*/ 	.word	0x00003940


	//   ....[9]....
        /*00b0*/ 	.word	0x00003960


	//   ....[10]....
        /*00b4*/ 	.word	0x00004850


	//   ....[11]....
        /*00b8*/ 	.word	0x000048c0


	//   ....[12]....
        /*00bc*/ 	.word	0x00004920


	//   ....[13]....
        /*00c0*/ 	.word	0x00004980


	//   ....[14]....
        /*00c4*/ 	.word	0x000049e0


	//   ....[15]....
        /*00c8*/ 	.word	0x00004ec0


	//   ....[16]....
        /*00cc*/ 	.word	0x00004f20


	//   ....[17]....
        /*00d0*/ 	.word	0x00004f80


	//   ....[18]....
        /*00d4*/ 	.word	0x00004fe0


	//   ....[19]....
        /*00d8*/ 	.word	0x00005050


	//----- nvinfo : EIATTR_EXIT_INSTR_OFFSETS
	.align		4
.L_1810:
        /*00dc*/ 	.byte	0x04, 0x1c
        /*00de*/ 	.short	(.L_1812 - .L_1811)


	//   ....[0]....
.L_1811:
        /*00e0*/ 	.word	0x00000ef0


	//   ....[1]....
        /*00e4*/ 	.word	0x00004800


	//----- nvinfo : EIATTR_MAX_THREADS
	.align		4
.L_1812:
        /*00e8*/ 	.byte	0x04, 0x05
        /*00ea*/ 	.short	(.L_1814 - .L_1813)
.L_1813:
        /*00ec*/ 	.word	0x00000080
        /*00f0*/ 	.word	0x00000001
        /*00f4*/ 	.word	0x00000001


	//----- nvinfo : EIATTR_CRS_STACK_SIZE
	.align		4
.L_1814:
        /*00f8*/ 	.byte	0x04, 0x1e
        /*00fa*/ 	.short	(.L_1816 - .L_1815)
.L_1815:
        /*00fc*/ 	.word	0x00000000
.L_1816:


//--------------------- .nv.info._ZN10layer_norm31ln_parallel_residual_fwd_kernelINS_13Kernel_traitsIfffffjLj1024ELj1ELj4ELj1ELj16ENS_18Kernel_traits_baseILj1024EfffffjLj128EEEEELb0ELb0ELb1EEEvNS_9FwdParamsE --------------------------
	.section	.nv.info._ZN10layer_norm31ln_parallel_residual_fwd_kernelINS_13Kernel_traitsIfffffjLj1024ELj1ELj4ELj1ELj16ENS_18Kernel_traits_baseILj1024EfffffjLj128EEEEELb0ELb0ELb1EEEvNS_9FwdParamsE,"",@"SHT_CUDA_INFO"
	.sectionflags	@""
	.align	4


	//----- nvinfo : EIATTR_CUDA_API_VERSION
	.align		4
        /*0000*/ 	.byte	0x04, 0x37
        /*0002*/ 	.short	(.L_1818 - .L_1817)
.L_1817:
        /*0004*/ 	.word	0x00000082


	//----- nvinfo : EIATTR_SW2861232_WAR
	.align		4
.L_1818:
        /*0008*/ 	.byte	0x01, 0x35
	.zero		2


	//----- nvinfo : EIATTR_PARAM_CBANK
	.align		4
        /*000c*/ 	.byte	0x04, 0x0a
        /*000e*/ 	.short	(.L_1820 - .L_1819)
	.align		4
.L_1819:
        /*0010*/ 	.word	index@(.nv.constant0._ZN10layer_norm31ln_parallel_residual_fwd_kernelINS_13Kernel_traitsIfffffjLj1024ELj1ELj4ELj1ELj16ENS_18Kernel_traits_baseILj1024EfffffjLj128EEEEELb0ELb0ELb1EEEvNS_9FwdParamsE)
        /*0014*/ 	.short	0x0160
        /*0016*/ 	.short	0x00e8


	//----- nvinfo : EIATTR_CBANK_PARAM_SIZE
	.align		4
.L_1820:
        /*0018*/ 	.byte	0x03, 0x19
        /*001a*/ 	.short	0x00e8


	//----- nvinfo : EIATTR_KPARAM_INFO
	.align		4
        /*001c*/ 	.byte	0x04, 0x17
        /*001e*/ 	.short	(.L_1822 - .L_1821)
.L_1821:
        /*0020*/ 	.word	0x00000000
        /*0024*/ 	.short	0x0000
        /*0026*/ 	.short	0x0000
        /*0028*/ 	.byte	0x00, 0xf0, 0xa1, 0x03


	//----- nvinfo : EIATTR_MAXREG_COUNT
	.align		4
.L_1822:
        /*002c*/ 	.byte	0x03, 0x1b
        /*002e*/ 	.short	0x00ff


	//----- nvinfo : EIATTR_MERCURY_ISA_VERSION
	.align		4
        /*0030*/ 	.byte	0x03, 0x5f
        /*0032*/ 	.short	0x0000


	//----- nvinfo : EIATTR_COOP_GROUP_MASK_REGIDS
	.align		4
        /*0034*/ 	.byte	0x04, 0x29
        /*0036*/ 	.short	(.L_1824 - .L_1823)


	//   ....[0]....
.L_1823:
        /*0038*/ 	.word	0xffffffff


	//   ....[1]....
        /*003c*/ 	.word	0xffffffff


	//   ....[2]....
        /*0040*/ 	.word	0xffffffff


	//   ....[3]....
        /*0044*/ 	.word	0xffffffff


	//   ....[4]....
        /*0048*/ 	.word	0xffffffff


	//   ....[5]....
        /*004c*/ 	.word	0xffffffff


	//   ....[6]....
        /*0050*/ 	.word	0xffffffff


	//   ....[7]....
        /*0054*/ 	.word	0xffffffff


	//   ....[8]....
        /*0058*/ 	.word	0xffffffff


	//   ....[9]....
        /*005c*/ 	.word	0xffffffff


	//   ....[10]....
        /*0060*/ 	.word	0xffffffff


	//   ....[11]....
        /*0064*/ 	.word	0xffffffff


	//   ....[12]....
        /*0068*/ 	.word	0xffffffff


	//   ....[13]....
        /*006c*/ 	.word	0xffffffff


	//   ....[14]....
        /*0070*/ 	.word	0xffffffff


	//   ....[15]....
        /*0074*/ 	.word	0xffffffff


	//   ....[16]....
        /*0078*/ 	.word	0xffffffff


	//   ....[17]....
        /*007c*/ 	.word	0xffffffff


	//   ....[18]....
        /*0080*/ 	.word	0xffffffff


	//   ....[19]....
        /*0084*/ 	.word	0xffffffff


	//----- nvinfo : EIATTR_COOP_GROUP_INSTR_OFFSETS
	.align		4
.L_1824:
        /*0088*/ 	.byte	0x04, 0x28
        /*008a*/ 	.short	(.L_1826 - .L_1825)


	//   ....[0]....
.L_1825:
        /*008c*/ 	.word	0x000027c0


	//   ....[1]....
        /*0090*/ 	.word	0x000027f0


	//   ....[2]....
        /*0094*/ 	.word	0x00002810


	//   ....[3]....
        /*0098*/ 	.word	0x00002830


	//   ....[4]....
        /*009c*/ 	.word	0x00002850


	//   ....[5]....
        /*00a0*/ 	.word	0x00002c80


	//   ....[6]....
        /*00a4*/ 	.word	0x00002ca0


	//   ....[7]....
        /*00a8*/ 	.word	0x00002cc0


	//   ....[8]....
        /*00ac*/ 	.word	0x00002ce0


	//   ....[9]....
        /*00b0*/ 	.word	0x00002d00


	//   ....[10]....
        /*00b4*/ 	.word	0x000038d0


	//   ....[11]....
        /*00b8*/ 	.word	0x00003930


	//   ....[12]....
        /*00bc*/ 	.word	0x00003990


	//   ....[13]....
        /*00c0*/ 	.word	0x000039f0


	//   ....[14]....
        /*00c4*/ 	.word	0x00003a50


	//   ....[15]....
        /*00c8*/ 	.word	0x00003ec0


	//   ....[16]....
        /*00cc*/ 	.word	0x00003f20


	//   ....[17]....
        /*00d0*/ 	.word	0x00003f80


	//   ....[18]....
        /*00d4*/ 	.word	0x00003fe0


	//   ....[19]....
        /*00d8*/ 	.word	0x00004040


	//----- nvinfo : EIATTR_EXIT_INSTR_OFFSETS
	.align		4
.L_1826:
        /*00dc*/ 	.byte	0x04, 0x1c
        /*00de*/ 	.short	(.L_1828 - .L_1827)


	//   ....[0]....
.L_1827:
        /*00e0*/ 	.word	0x000008e0


	//   ....[1]....
        /*00e4*/ 	.word	0x00003880


	//----- nvinfo : EIATTR_MAX_THREADS
	.align		4
.L_1828:
        /*00e8*/ 	.byte	0x04, 0x05
        /*00ea*/ 	.short	(.L_1830 - .L_1829)
.L_1829:
        /*00ec*/ 	.word	0x00000080
        /*00f0*/ 	.word	0x00000001
        /*00f4*/ 	.word	0x00000001


	//----- nvinfo : EIATTR_CRS_STACK_SIZE
	.align		4
.L_1830:
        /*00f8*/ 	.byte	0x04, 0x1e
        /*00fa*/ 	.short	(.L_1832 - .L_1831)
.L_1831:
        /*00fc*/ 	.word	0x00000000
.L_1832:


//--------------------- .nv.info._ZN10layer_norm31ln_parallel_residual_fwd_kernelINS_13Kernel_traitsIfffffjLj1024ELj1ELj4ELj1ELj16ENS_18Kernel_traits_baseILj1024EfffffjLj128EEEEELb0ELb1ELb0EEEvNS_9FwdParamsE --------------------------
	.section	.nv.info._ZN10layer_norm31ln_parallel_residual_fwd_kernelINS_13Kernel_traitsIfffffjLj1024ELj1ELj4ELj1ELj16ENS_18Kernel_traits_baseILj1024EfffffjLj128EEEEELb0ELb1ELb0EEEvNS_9FwdParamsE,"",@"SHT_CUDA_INFO"
	.sectionflags	@""
	.align	4


	//----- nvinfo : EIATTR_CUDA_API_VERSION
	.align		4
        /*0000*/ 	.byte	0x04, 0x37
        /*0002*/ 	.short	(.L_1834 - .L_1833)
.L_1833:
        /*0004*/ 	.word	0x00000082


	//----- nvinfo : EIATTR_SW2861232_WAR
	.align		4
.L_1834:
        /*0008*/ 	.byte	0x01, 0x35
	.zero		2


	//----- nvinfo : EIATTR_PARAM_CBANK
	.align		4
        /*000c*/ 	.byte	0x04, 0x0a
        /*000e*/ 	.short	(.L_1836 - .L_1835)
	.align		4
.L_1835:
        /*0010*/ 	.word	index@(.nv.constant0._ZN10layer_norm31ln_parallel_residual_fwd_kernelINS_13Kernel_traitsIfffffjLj1024ELj1ELj4ELj1ELj16ENS_18Kernel_traits_baseILj1024EfffffjLj128EEEEELb0ELb1ELb0EEEvNS_9FwdParamsE)
        /*0014*/ 	.short	0x0160
        /*0016*/ 	.short	0x00e8


	//----- nvinfo : EIATTR_CBANK_PARAM_SIZE
	.align		4
.L_1836:
        /*0018*/ 	.byte	0x03, 0x19
        /*001a*/ 	.short	0x00e8


	//----- nvinfo : EIATTR_KPARAM_INFO
	.align		4
        /*001c*/ 	.byte	0x04, 0x17
        /*001e*/ 	.short	(.L_1838 - .L_1837)
.L_1837:
        /*0020*/ 	.word	0x00000000
        /*0024*/ 	.short	0x0000
        /*0026*/ 	.short	0x0000
        /*0028*/ 	.byte	0x00, 0xf0, 0xa1, 0x03


	//----- nvinfo : EIATTR_MAXREG_COUNT
	.align		4
.L_1838:
        /*002c*/ 	.byte	0x03, 0x1b
        /*002e*/ 	.short	0x00ff


	//----- nvinfo : EIATTR_MERCURY_ISA_VERSION
	.align		4
        /*0030*/ 	.byte	0x03, 0x5f
        /*0032*/ 	.short	0x0000


	//----- nvinfo : EIATTR_COOP_GROUP_MASK_REGIDS
	.align		4
        /*0034*/ 	.byte	0x04, 0x29
        /*0036*/ 	.short	(.L_1840 - .L_1839)


	//   ....[0]....
.L_1839:
        /*0038*/ 	.word	0xffffffff


	//   ....[1]....
        /*003c*/ 	.word	0xffffffff


	//   ....[2]....
        /*0040*/ 	.word	0xffffffff


	//   ....[3]....
        /*0044*/ 	.word	0xffffffff


	//   ....[4]....
        /*0048*/ 	.word	0xffffffff


	//   ....[5]....
        /*004c*/ 	.word	0xffffffff


	//   ....[6]....
        /*0050*/ 	.word	0xffffffff


	//   ....[7]....
        /*0054*/ 	.word	0xffffffff


	//   ....[8]....
        /*0058*/ 	.word	0xffffffff


	//   ....[9]....
        /*005c*/ 	.word	0xffffffff


	//   ....[10]....
        /*0060*/ 	.word	0xffffffff


	//   ....[11]....
        /*0064*/ 	.word	0xffffffff


	//   ....[12]....
        /*0068*/ 	.word	0xffffffff


	//   ....[13]....
        /*006c*/ 	.word	0xffffffff


	//   ....[14]....
        /*0070*/ 	.word	0xffffffff


	//   ....[15]....
        /*0074*/ 	.word	0xffffffff


	//   ....[16]....
        /*0078*/ 	.word	0xffffffff


	//   ....[17]....
        /*007c*/ 	.word	0xffffffff


	//   ....[18]....
        /*0080*/ 	.word	0xffffffff


	//   ....[19]....
        /*0084*/ 	.word	0xffffffff


	//----- nvinfo : EIATTR_COOP_GROUP_INSTR_OFFSETS
	.align		4
.L_1840:
        /*0088*/ 	.byte	0x04, 0x28
        /*008a*/ 	.short	(.L_1842 - .L_1841)


	//   ....[0]....
.L_1841:
        /*008c*/ 	.word	0x00002db0


	//   ....[1]....
        /*0090*/ 	.word	0x00002de0


	//   ....[2]....
        /*0094*/ 	.word	0x00002e20


	//   ....[3]....
        /*0098*/ 	.word	0x00002e40


	//   ....[4]....
        /*009c*/ 	.word	0x00002e60


	//   ....[5]....
        /*00a0*/ 	.word	0x000032d0


	//   ....[6]....
        /*00a4*/ 	.word	0x000032f0


	//   ....[7]....
        /*00a8*/ 	.word	0x00003310


	//   ....[8]....
        /*00ac*/ 	.word	0x00003330


	//   ....[9]....
        /*00b0*/ 	.word	0x00003350


	//   ....[10]....
        /*00b4*/ 	.word	0x00003ed0


	//   ....[11]....
        /*00b8*/ 	.word	0x00003f40


	//   ....[12]....
        /*00bc*/ 	.word	0x00003fa0


	//   ....[13]....
        /*00c0*/ 	.word	0x00004000


	//   ....[14]....
        /*00c4*/ 	.word	0x00004060


	//   ....[15]....
        /*00c8*/ 	.word	0x00004540


	//   ....[16]....
        /*00cc*/ 	.word	0x000045a0


	//   ....[17]....
        /*00d0*/ 	.word	0x00004600


	//   ....[18]....
        /*00d4*/ 	.word	0x00004660


	//   ....[19]....
        /*00d8*/ 	.word	0x000046d0


	//----- nvinfo : EIATTR_EXIT_INSTR_OFFSETS
	.align		4
.L_1842:
        /*00dc*/ 	.byte	0x04, 0x1c
        /*00de*/ 	.short	(.L_1844 - .L_1843)


	//   ....[0]....
.L_1843:
        /*00e0*/ 	.word	0x000008f0


	//   ....[1]....
        /*00e4*/ 	.word	0x00003e80


	//----- nvinfo : EIATTR_MAX_THREADS
	.align		4
.L_1844:
        /*00e8*/ 	.byte	0x04, 0x05
        /*00ea*/ 	.short	(.L_1846 - .L_1845)
.L_1845:
        /*00ec*/ 	.word	0x00000080
        /*00f0*/ 	.word	0x00000001
        /*00f4*/ 	.word	0x00000001


	//----- nvinfo : EIATTR_CRS_STACK_SIZE
	.align		4
.L_1846:
        /*00f8*/ 	.byte	0x04, 0x1e
        /*00fa*/ 	.short	(.L_1848 - .L_1847)
.L_1847:
        /*00fc*/ 	.word	0x00000000
.L_1848:


//--------------------- .nv.info._ZN10layer_norm31ln_parallel_residual_fwd_kernelINS_13Kernel_traitsIfffffjLj1024ELj1ELj4ELj1ELj16ENS_18Kernel_traits_baseILj1024EfffffjLj128EEEEELb0ELb1ELb1EEEvNS_9FwdParamsE --------------------------
	.section	.nv.info._ZN10layer_norm31ln_parallel_residual_fwd_kernelINS_13Kernel_traitsIfffffjLj1024ELj1ELj4ELj1ELj16ENS_18Kernel_traits_baseILj1024EfffffjLj128EEEEELb0ELb1ELb1EEEvNS_9FwdParamsE,"",@"SHT_CUDA_INFO"
	.sectionflags	@""
	.align	4


	//----- nvinfo : EIATTR_CUDA_API_VERSION
	.align		4
        /*0000*/ 	.byte	0x04, 0x37
        /*0002*/ 	.short	(.L_1850 - .L_1849)
.L_1849:
        /*0004*/ 	.word	0x00000082


	//----- nvinfo : EIATTR_SW2861232_WAR
	.align		4
.L_1850:
        /*0008*/ 	.byte	0x01, 0x35
	.zero		2


	//----- nvinfo : EIATTR_PARAM_CBANK
	.align		4
        /*000c*/ 	.byte	0x04, 0x0a
        /*000e*/ 	.short	(.L_1852 - .L_1851)
	.align		4
.L_1851:
        /*0010*/ 	.word	index@(.nv.constant0._ZN10layer_norm31ln_parallel_residual_fwd_kernelINS_13Kernel_traitsIfffffjLj1024ELj1ELj4ELj1ELj16ENS_18Kernel_traits_baseILj1024EfffffjLj128EEEEELb0ELb1ELb1EEEvNS_9FwdParamsE)
        /*0014*/ 	.short	0x0160
        /*0016*/ 	.short	0x00e8


	//----- nvinfo : EIATTR_CBANK_PARAM_SIZE
	.align		4
.L_1852:
        /*0018*/ 	.byte	0x03, 0x19
        /*001a*/ 	.short	0x00e8


	//----- nvinfo : EIATTR_KPARAM_INFO
	.align		4
        /*001c*/ 	.byte	0x04, 0x17
        /*001e*/ 	.short	(.L_1854 - .L_1853)
.L_1853:
        /*0020*/ 	.word	0x00000000
        /*0024*/ 	.short	0x0000
        /*0026*/ 	.short	0x0000
        /*0028*/ 	.byte	0x00, 0xf0, 0xa1, 0x03


	//----- nvinfo : EIATTR_MAXREG_COUNT
	.align		4
.L_1854:
        /*002c*/ 	.byte	0x03, 0x1b
        /*002e*/ 	.short	0x00ff


	//----- nvinfo : EIATTR_MERCURY_ISA_VERSION
	.align		4
        /*0030*/ 	.byte	0x03, 0x5f
        /*0032*/ 	.short	0x0000


	//----- nvinfo : EIATTR_COOP_GROUP_MASK_REGIDS
	.align		4
        /*0034*/ 	.byte	0x04, 0x29
        /*0036*/ 	.short	(.L_1856 - .L_1855)


	//   ....[0]....
.L_1855:
        /*0038*/ 	.word	0xffffffff


	//   ....[1]....
        /*003c*/ 	.word	0xffffffff


	//   ....[2]....
        /*0040*/ 	.word	0xffffffff


	//   ....[3]....
        /*0044*/ 	.word	0xffffffff


	//   ....[4]....
        /*0048*/ 	.word	0xffffffff


	//   ....[5]....
        /*004c*/ 	.word	0xffffffff


	//   ....[6]....
        /*0050*/ 	.word	0xffffffff


	//   ....[7]....
        /*0054*/ 	.word	0xffffffff


	//   ....[8]....
        /*0058*/ 	.word	0xffffffff


	//   ....[9]....
        /*005c*/ 	.word	0xffffffff


	//   ....[10]....
        /*0060*/ 	.word	0xffffffff


	//   ....[11]....
        /*0064*/ 	.word	0xffffffff


	//   ....[12]....
        /*0068*/ 	.word	0xffffffff


	//   ....[13]....
        /*006c*/ 	.word	0xffffffff


	//   ....[14]....
        /*0070*/ 	.word	0xffffffff


	//   ....[15]....
        /*0074*/ 	.word	0xffffffff


	//   ....[16]....
        /*0078*/ 	.word	0xffffffff


	//   ....[17]....
        /*007c*/ 	.word	0xffffffff


	//   ....[18]....
        /*0080*/ 	.word	0xffffffff


	//   ....[19]....
        /*0084*/ 	.word	0xffffffff


	//----- nvinfo : EIATTR_COOP_GROUP_INSTR_OFFSETS
	.align		4
.L_1856:
        /*0088*/ 	.byte	0x04, 0x28
        /*008a*/ 	.short	(.L_1858 - .L_1857)


	//   ....[0]....
.L_1857:
        /*008c*/ 	.word	0x00002220


	//   ....[1]....
        /*0090*/ 	.word	0x00002250


	//   ....[2]....
        /*0094*/ 	.word	0x00002270


	//   ....[3]....
        /*0098*/ 	.word	0x00002290


	//   ....[4]....
        /*009c*/ 	.word	0x000022b0


	//   ....[5]....
        /*00a0*/ 	.word	0x000026e0


	//   ....[6]....
        /*00a4*/ 	.word	0x00002700


	//   ....[7]....
        /*00a8*/ 	.word	0x00002720


	//   ....[8]....
        /*00ac*/ 	.word	0x00002740


	//   ....[9]....
        /*00b0*/ 	.word	0x00002760


	//   ....[10]....
        /*00b4*/ 	.word	0x00003070


	//   ....[11]....
        /*00b8*/ 	.word	0x000030e0


	//   ....[12]....
        /*00bc*/ 	.word	0x00003150


	//   ....[13]....
        /*00c0*/ 	.word	0x000031c0


	//   ....[14]....
        /*00c4*/ 	.word	0x00003230


	//   ....[15]....
        /*00c8*/ 	.word	0x000036a0


	//   ....[16]....
        /*00cc*/ 	.word	0x00003700


	//   ....[17]....
        /*00d0*/ 	.word	0x00003760


	//   ....[18]....
        /*00d4*/ 	.word	0x000037c0


	//   ....[19]....
        /*00d8*/ 	.word	0x00003820


	//----- nvinfo : EIATTR_EXIT_INSTR_OFFSETS
	.align		4
.L_1858:
        /*00dc*/ 	.byte	0x04, 0x1c
        /*00de*/ 	.short	(.L_1860 - .L_1859)


	//   ....[0]....
.L_1859:
        /*00e0*/ 	.word	0x00000270


	//   ....[1]....
        /*00e4*/ 	.word	0x00003010


	//----- nvinfo : EIATTR_MAX_THREADS
	.align		4
.L_1860:
        /*00e8*/ 	.byte	0x04, 0x05
        /*00ea*/ 	.short	(.L_1862 - .L_1861)
.L_1861:
        /*00ec*/ 	.word	0x00000080
        /*00f0*/ 	.word	0x00000001
        /*00f4*/ 	.word	0x00000001


	//----- nvinfo : EIATTR_CRS_STACK_SIZE
	.align		4
.L_1862:
        /*00f8*/ 	.byte	0x04, 0x1e
        /*00fa*/ 	.short	(.L_1864 - .L_1863)
.L_1863:
        /*00fc*/ 	.word	0x00000000
.L_1864:


//--------------------- .nv.info._ZN10layer_norm31ln_parallel_residual_fwd_kernelINS_13Kernel_traitsIfffffjLj1024ELj1ELj4ELj1ELj16ENS_18Kernel_traits_baseILj1024EfffffjLj128EEEEELb1ELb0ELb0EEEvNS_9FwdParamsE --------------------------
	.section	.nv.info._ZN10layer_norm31ln_parallel_residual_fwd_kernelINS_13Kernel_traitsIfffffjLj1024ELj1ELj4ELj1ELj16ENS_18Kernel_traits_baseILj1024EfffffjLj128EEEEELb1ELb0ELb0EEEvNS_9FwdParamsE,"",@"SHT_CUDA_INFO"
	.sectionflags	@""
	.align	4


	//----- nvinfo : EIATTR_CUDA_API_VERSION
	.align		4
        /*0000*/ 	.byte	0x04, 0x37
        /*0002*/ 	.short	(.L_1866 - .L_1865)
.L_1865:
        /*0004*/ 	.word	0x00000082


	//----- nvinfo : EIATTR_SW2861232_WAR
	.align		4
.L_1866:
        /*0008*/ 	.byte	0x01, 0x35
	.zero		2


	//----- nvinfo : EIATTR_PARAM_CBANK
	.align		4
        /*000c*/ 	.byte	0x04, 0x0a
        /*000e*/ 	.short	(.L_1868 - .L_1867)
	.align		4
.L_1867:
        /*0010*/ 	.word	index@(.nv.constant0._ZN10layer_norm31ln_parallel_residual_fwd_kernelINS_13Kernel_traitsIfffffjLj1024ELj1ELj4ELj1ELj16ENS_18Kernel_traits_baseILj1024EfffffjLj128EEEEELb1ELb0ELb0EEEvNS_9FwdParamsE)
        /*0014*/ 	.short	0x0160
        /*0016*/ 	.short	0x00e8


	//----- nvinfo : EIATTR_CBANK_PARAM_SIZE
	.align		4
.L_1868:
        /*0018*/ 	.byte	0x03, 0x19
        /*001a*/ 	.short	0x00e8


	//----- nvinfo : EIATTR_KPARAM_INFO
	.align		4
        /*001c*/ 	.byte	0x04, 0x17
        /*001e*/ 	.short	(.L_1870 - .L_1869)
.L_1869:
        /*0020*/ 	.word	0x00000000
        /*0024*/ 	.short	0x0000
        /*0026*/ 	.short	0x0000
        /*0028*/ 	.byte	0x00, 0xf0, 0xa1, 0x03


	//----- nvinfo : EIATTR_MAXREG_COUNT
	.align		4
.L_1870:
        /*002c*/ 	.byte	0x03, 0x1b
        /*002e*/ 	.short	0x00ff


	//----- nvinfo : EIATTR_MERCURY_ISA_VERSION
	.align		4
        /*0030*/ 	.byte	0x03, 0x5f
        /*0032*/ 	.short	0x0000


	//----- nvinfo : EIATTR_COOP_GROUP_MASK_REGIDS
	.align		4
        /*0034*/ 	.byte	0x04, 0x29
        /*0036*/ 	.short	(.L_1872 - .L_1871)


	//   ....[0]....
.L_1871:
        /*0038*/ 	.word	0xffffffff


	//   ....[1]....
        /*003c*/ 	.word	0xffffffff


	//   ....[2]....
        /*0040*/ 	.word	0xffffffff


	//   ....[3]....
        /*0044*/ 	.word	0xffffffff


	//   ....[4]....
        /*0048*/ 	.word	0xffffffff


	//   ....[5]....
        /*004c*/ 	.word	0xffffffff


	//   ....[6]....
        /*0050*/ 	.word	0xffffffff


	//   ....[7]....
        /*0054*/ 	.word	0xffffffff


	//   ....[8]....
        /*0058*/ 	.word	0xffffffff


	//   ....[9]....
        /*005c*/ 	.word	0xffffffff


	//   ....[10]....
        /*0060*/ 	.word	0xffffffff


	//   ....[11]....
        /*0064*/ 	.word	0xffffffff


	//   ....[12]....
        /*0068*/ 	.word	0xffffffff


	//   ....[13]....
        /*006c*/ 	.word	0xffffffff


	//   ....[14]....
        /*0070*/ 	.word	0xffffffff


	//   ....[15]....
        /*0074*/ 	.word	0xffffffff


	//   ....[16]....
        /*0078*/ 	.word	0xffffffff


	//   ....[17]....
        /*007c*/ 	.word	0xffffffff


	//   ....[18]....
        /*0080*/ 	.word	0xffffffff


	//   ....[19]....
        /*0084*/ 	.word	0xffffffff


	//----- nvinfo : EIATTR_COOP_GROUP_INSTR_OFFSETS
	.align		4
.L_1872:
        /*0088*/ 	.byte	0x04, 0x28
        /*008a*/ 	.short	(.L_1874 - .L_1873)


	//   ....[0]....
.L_1873:
        /*008c*/ 	.word	0x00018680


	//   ....[1]....
        /*0090*/ 	.word	0x000186b0


	//   ....[2]....
        /*0094*/ 	.word	0x00018710


	//   ....[3]....
        /*0098*/ 	.word	0x00018730


	//   ....[4]....
        /*009c*/ 	.word	0x00018750


	//   ....[5]....
        /*00a0*/ 	.word	0x00018bb0


	//   ....[6]....
        /*00a4*/ 	.word	0x00018bd0


	//   ....[7]....
        /*00a8*/ 	.word	0x00018bf0


	//   ....[8]....
        /*00ac*/ 	.word	0x00018c10


	//   ....[9]....
        /*00b0*/ 	.word	0x00018c30


	//   ....[10]....
        /*00b4*/ 	.word	0x00019b40


	//   ....[11]....
        /*00b8*/ 	.word	0x00019bc0


	//   ....[12]....
        /*00bc*/ 	.word	0x00019c20


	//   ....[13]....
        /*00c0*/ 	.word	0x00019c80


	//   ....[14]....
        /*00c4*/ 	.word	0x00019ce0


	//   ....[15]....
        /*00c8*/ 	.word	0x0001a1c0


	//   ....[16]....
        /*00cc*/ 	.word	0x0001a220


	//   ....[17]....
        /*00d0*/ 	.word	0x0001a280


	//   ....[18]....
        /*00d4*/ 	.word	0x0001a2e0


	//   ....[19]....
        /*00d8*/ 	.word	0x0001a350


	//----- nvinfo : EIATTR_EXIT_INSTR_OFFSETS
	.align		4
.L_1874:
        /*00dc*/ 	.byte	0x04, 0x1c
        /*00de*/ 	.short	(.L_1876 - .L_1875)


	//   ....[0]....
.L_1875:
        /*00e0*/ 	.word	0x00001380


	//   ....[1]....
        /*00e4*/ 	.word	0x00019ae0


	//----- nvinfo : EIATTR_MAX_THREADS
	.align		4
.L_1876:
        /*00e8*/ 	.byte	0x04, 0x05
        /*00ea*/ 	.short	(.L_1878 - .L_1877)
.L_1877:
        /*00ec*/ 	.word	0x00000080
        /*00f0*/ 	.word	0x00000001
        /*00f4*/ 	.word	0x00000001


	//----- nvinfo : EIATTR_CRS_STACK_SIZE
	.align		4
.L_1878:
        /*00f8*/ 	.byte	0x04, 0x1e
        /*00fa*/ 	.short	(.L_1880 - .L_1879)
.L_1879:
        /*00fc*/ 	.word	0x00000000
.L_1880:


//--------------------- .nv.info._ZN10layer_norm31ln_parallel_residual_fwd_kernelINS_13Kernel_traitsIfffffjLj1024ELj1ELj4ELj1ELj16ENS_18Kernel_traits_baseILj1024EfffffjLj128EEEEELb1ELb0ELb1EEEvNS_9FwdParamsE --------------------------
	.section	.nv.info._ZN10layer_norm31ln_parallel_residual_fwd_kernelINS_13Kernel_traitsIfffffjLj1024ELj1ELj4ELj1ELj16ENS_18Kernel_traits_baseILj1024EfffffjLj128EEEEELb1ELb0ELb1EEEvNS_9FwdParamsE,"",@"SHT_CUDA_INFO"
	.sectionflags	@""
	.align	4


	//----- nvinfo : EIATTR_CUDA_API_VERSION
	.align		4
        /*0000*/ 	.byte	0x04, 0x37
        /*0002*/ 	.short	(.L_1882 - .L_1881)
.L_1881:
        /*0004*/ 	.word	0x00000082


	//----- nvinfo : EIATTR_SW2861232_WAR
	.align		4
.L_1882:
        /*0008*/ 	.byte	0x01, 0x35
	.zero		2


	//----- nvinfo : EIATTR_PARAM_CBANK
	.align		4
        /*000c*/ 	.byte	0x04, 0x0a
        /*000e*/ 	.short	(.L_1884 - .L_1883)
	.align		4
.L_1883:
        /*0010*/ 	.word	index@(.nv.constant0._ZN10layer_norm31ln_parallel_residual_fwd_kernelINS_13Kernel_traitsIfffffjLj1024ELj1ELj4ELj1ELj16ENS_18Kernel_traits_baseILj1024EfffffjLj128EEEEELb1ELb0ELb1EEEvNS_9FwdParamsE)
        /*0014*/ 	.short	0x0160
        /*0016*/ 	.short	0x00e8


	//----- nvinfo : EIATTR_CBANK_PARAM_SIZE
	.align		4
.L_1884:
        /*0018*/ 	.byte	0x03, 0x19
        /*001a*/ 	.short	0x00e8


	//----- nvinfo : EIATTR_KPARAM_INFO
	.align		4
        /*001c*/ 	.byte	0x04, 0x17
        /*001e*/ 	.short	(.L_1886 - .L_1885)
.L_1885:
        /*0020*/ 	.word	0x00000000
        /*0024*/ 	.short	0x0000
        /*0026*/ 	.short	0x0000
        /*0028*/ 	.byte	0x00, 0xf0, 0xa1, 0x03


	//----- nvinfo : EIATTR_MAXREG_COUNT
	.align		4
.L_1886:
        /*002c*/ 	.byte	0x03, 0x1b
        /*002e*/ 	.short	0x00ff


	//----- nvinfo : EIATTR_MERCURY_ISA_VERSION
	.align		4
        /*0030*/ 	.byte	0x03, 0x5f
        /*0032*/ 	.short	0x0000


	//----- nvinfo : EIATTR_COOP_GROUP_MASK_REGIDS
	.align		4
        /*0034*/ 	.byte	0x04, 0x29
        /*0036*/ 	.short	(.L_1888 - .L_1887)


	//   ....[0]....
.L_1887:
        /*0038*/ 	.word	0xffffffff


	//   ....[1]....
        /*003c*/ 	.word	0xffffffff


	//   ....[2]....
        /*0040*/ 	.word	0xffffffff


	//   ....[3]....
        /*0044*/ 	.word	0xffffffff


	//   ....[4]....
        /*0048*/ 	.word	0xffffffff


	//   ....[5]....
        /*004c*/ 	.word	0xffffffff


	//   ....[6]....
        /*0050*/ 	.word	0xffffffff


	//   ....[7]....
        /*0054*/ 	.word	0xffffffff


	//   ....[8]....
        /*0058*/ 	.word	0xffffffff


	//   ....[9]....
        /*005c*/ 	.word	0xffffffff


	//   ....[10]....
        /*0060*/ 	.word	0xffffffff


	//   ....[11]....
        /*0064*/ 	.word	0xffffffff


	//   ....[12]....
        /*0068*/ 	.word	0xffffffff


	//   ....[13]....
        /*006c*/ 	.word	0xffffffff


	//   ....[14]....
        /*0070*/ 	.word	0xffffffff


	//   ....[15]....
        /*0074*/ 	.word	0xffffffff


	//   ....[16]....
        /*0078*/ 	.word	0xffffffff


	//   ....[17]....
        /*007c*/ 	.word	0xffffffff


	//   ....[18]....
        /*0080*/ 	.word	0xffffffff


	//   ....[19]....
        /*0084*/ 	.word	0xffffffff


	//----- nvinfo : EIATTR_COOP_GROUP_INSTR_OFFSETS
	.align		4
.L_1888:
        /*0088*/ 	.byte	0x04, 0x28
        /*008a*/ 	.short	(.L_1890 - .L_1889)


	//   ....[0]....
.L_1889:
        /*008c*/ 	.word	0x000176b0


	//   ....[1]....
        /*0090*/ 	.word	0x000176e0


	//   ....[2]....
        /*0094*/ 	.word	0x00017700


	//   ....[3]....
        /*0098*/ 	.word	0x00017720


	//   ....[4]....
        /*009c*/ 	.word	0x00017740


	//   ....[5]....
        /*00a0*/ 	.word	0x00017b70


	//   ....[6]....
        /*00a4*/ 	.word	0x00017b90


	//   ....[7]....
        /*00a8*/ 	.word	0x00017bb0


	//   ....[8]....
        /*00ac*/ 	.word	0x00017bd0


	//   ....[9]....
        /*00b0*/ 	.word	0x00017bf0


	//   ....[10]....
        /*00b4*/ 	.word	0x00018800


	//   ....[11]....
        /*00b8*/ 	.word	0x00018860


	//   ....[12]....
        /*00bc*/ 	.word	0x000188c0


	//   ....[13]....
        /*00c0*/ 	.word	0x00018920


	//   ....[14]....
        /*00c4*/ 	.word	0x00018980


	//   ....[15]....
        /*00c8*/ 	.word	0x00018df0


	//   ....[16]....
        /*00cc*/ 	.word	0x00018e50


	//   ....[17]....
        /*00d0*/ 	.word	0x00018eb0


	//   ....[18]....
        /*00d4*/ 	.word	0x00018f10


	//   ....[19]....
        /*00d8*/ 	.word	0x00018f70


	//----- nvinfo : EIATTR_EXIT_INSTR_OFFSETS
	.align		4
.L_1890:
        /*00dc*/ 	.byte	0x04, 0x1c
        /*00de*/ 	.short	(.L_1892 - .L_1891)


	//   ....[0]....
.L_1891:
        /*00e0*/ 	.word	0x000008d0


	//   ....[1]....
        /*00e4*/ 	.word	0x000187b0


	//----- nvinfo : EIATTR_MAX_THREADS
	.align		4
.L_1892:
        /*00e8*/ 	.byte	0x04, 0x05
        /*00ea*/ 	.short	(.L_1894 - .L_1893)
.L_1893:
        /*00ec*/ 	.word	0x00000080
        /*00f0*/ 	.word	0x00000001
        /*00f4*/ 	.word	0x00000001


	//----- nvinfo : EIATTR_CRS_STACK_SIZE
	.align		4
.L_1894:
        /*00f8*/ 	.byte	0x04, 0x1e
        /*00fa*/ 	.short	(.L_1896 - .L_1895)
.L_1895:
        /*00fc*/ 	.word	0x00000000
.L_1896:


//--------------------- .nv.info._ZN10layer_norm31ln_parallel_residual_fwd_kernelINS_13Kernel_traitsIfffffjLj1024ELj1ELj4ELj1ELj16ENS_18Kernel_traits_baseILj1024EfffffjLj128EEEEELb1ELb1ELb0EEEvNS_9FwdParamsE --------------------------
	.section	.nv.info._ZN10layer_norm31ln_parallel_residual_fwd_kernelINS_13Kernel_traitsIfffffjLj1024ELj1ELj4ELj1ELj16ENS_18Kernel_traits_baseILj1024EfffffjLj128EEEEELb1ELb1ELb0EEEvNS_9FwdParamsE,"",@"SHT_CUDA_INFO"
	.sectionflags	@""
	.align	4


	//----- nvinfo : EIATTR_CUDA_API_VERSION
	.align		4
        /*0000*/ 	.byte	0x04, 0x37
        /*0002*/ 	.short	(.L_1898 - .L_1897)
.L_1897:
        /*0004*/ 	.word	0x00000082


	//----- nvinfo : EIATTR_SW2861232_WAR
	.align		4
.L_1898:
        /*0008*/ 	.byte	0x01, 0x35
	.zero		2


	//----- nvinfo : EIATTR_PARAM_CBANK
	.align		4
        /*000c*/ 	.byte	0x04, 0x0a
        /*000e*/ 	.short	(.L_1900 - .L_1899)
	.align		4
.L_1899:
        /*0010*/ 	.word	index@(.nv.constant0._ZN10layer_norm31ln_parallel_residual_fwd_kernelINS_13Kernel_traitsIfffffjLj1024ELj1ELj4ELj1ELj16ENS_18Kernel_traits_baseILj1024EfffffjLj128EEEEELb1ELb1ELb0EEEvNS_9FwdParamsE)
        /*0014*/ 	.short	0x0160
        /*0016*/ 	.short	0x00e8


	//----- nvinfo : EIATTR_CBANK_PARAM_SIZE
	.align		4
.L_1900:
        /*0018*/ 	.byte	0x03, 0x19
        /*001a*/ 	.short	0x00e8


	//----- nvinfo : EIATTR_KPARAM_INFO
	.align		4
        /*001c*/ 	.byte	0x04, 0x17
        /*001e*/ 	.short	(.L_1902 - .L_1901)
.L_1901:
        /*0020*/ 	.word	0x00000000
        /*0024*/ 	.short	0x0000
        /*0026*/ 	.short	0x0000
        /*0028*/ 	.byte	0x00, 0xf0, 0xa1, 0x03


	//----- nvinfo : EIATTR_MAXREG_COUNT
	.align		4
.L_1902:
        /*002c*/ 	.byte	0x03, 0x1b
        /*002e*/ 	.short	0x00ff


	//----- nvinfo : EIATTR_MERCURY_ISA_VERSION
	.align		4
        /*0030*/ 	.byte	0x03, 0x5f
        /*0032*/ 	.short	0x0000


	//----- nvinfo : EIATTR_COOP_GROUP_MASK_REGIDS
	.align		4
        /*0034*/ 	.byte	0x04, 0x29
        /*0036*/ 	.short	(.L_1904 - .L_1903)


	//   ....[0]....
.L_1903:
        /*0038*/ 	.word	0xffffffff


	//   ....[1]....
        /*003c*/ 	.word	0xffffffff


	//   ....[2]....
        /*0040*/ 	.word	0xffffffff


	//   ....[3]....
        /*0044*/ 	.word	0xffffffff


	//   ....[4]....
        /*0048*/ 	.word	0xffffffff


	//   ....[5]....
        /*004c*/ 	.word	0xffffffff


	//   ....[6]....
        /*0050*/ 	.word	0xffffffff


	//   ....[7]....
        /*0054*/ 	.word	0xffffffff


	//   ....[8]....
        /*0058*/ 	.word	0xffffffff


	//   ....[9]....
        /*005c*/ 	.word	0xffffffff


	//   ....[10]....
        /*0060*/ 	.word	0xffffffff


	//   ....[11]....
        /*0064*/ 	.word	0xffffffff


	//   ....[12]....
        /*0068*/ 	.word	0xffffffff


	//   ....[13]....
        /*006c*/ 	.word	0xffffffff


	//   ....[14]....
        /*0070*/ 	.word	0xffffffff


	//   ....[15]....
        /*0074*/ 	.word	0xffffffff


	//   ....[16]....
        /*0078*/ 	.word	0xffffffff


	//   ....[17]....
        /*007c*/ 	.word	0xffffffff


	//   ....[18]....
        /*0080*/ 	.word	0xffffffff


	//   ....[19]....
        /*0084*/ 	.word	0xffffffff


	//----- nvinfo : EIATTR_COOP_GROUP_INSTR_OFFSETS
	.align		4
.L_1904:
        /*0088*/ 	.byte	0x04, 0x28
        /*008a*/ 	.short	(.L_1906 - .L_1905)


	//   ....[0]....
.L_1905:
        /*008c*/ 	.word	0x00017e90


	//   ....[1]....
        /*0090*/ 	.word	0x00017ec0


	//   ....[2]....
        /*0094*/ 	.word	0x00017f20


	//   ....[3]....
        /*0098*/ 	.word	0x00017f40


	//   ....[4]....
        /*009c*/ 	.word	0x00017f60


	//   ....[5]....
        /*00a0*/ 	.word	0x000183c0


	//   ....[6]....
        /*00a4*/ 	.word	0x000183e0


	//   ....[7]....
        /*00a8*/ 	.word	0x00018400


	//   ....[8]....
        /*00ac*/ 	.word	0x00018420


	//   ....[9]....
        /*00b0*/ 	.word	0x00018440


	//   ....[10]....
        /*00b4*/ 	.word	0x00018fe0


	//   ....[11]....
        /*00b8*/ 	.word	0x00019050


	//   ....[12]....
        /*00bc*/ 	.word	0x000190b0


	//   ....[13]....
        /*00c0*/ 	.word	0x00019110


	//   ....[14]....
        /*00c4*/ 	.word	0x00019170


	//   ....[15]....
        /*00c8*/ 	.word	0x00019650


	//   ....[16]....
        /*00cc*/ 	.word	0x000196b0


	//   ....[17]....
        /*00d0*/ 	.word	0x00019710


	//   ....[18]....
        /*00d4*/ 	.word	0x00019770


	//   ....[19]....
        /*00d8*/ 	.word	0x000197e0


	//----- nvinfo : EIATTR_EXIT_INSTR_OFFSETS
	.align		4
.L_1906:
        /*00dc*/ 	.byte	0x04, 0x1c
        /*00de*/ 	.short	(.L_1908 - .L_1907)


	//   ....[0]....
.L_1907:
        /*00e0*/ 	.word	0x00000d30


	//   ....[1]....
        /*00e4*/ 	.word	0x00018f90


	//----- nvinfo : EIATTR_MAX_THREADS
	.align		4
.L_1908:
        /*00e8*/ 	.byte	0x04, 0x05
        /*00ea*/ 	.short	(.L_1910 - .L_1909)
.L_1909:
        /*00ec*/ 	.word	0x00000080
        /*00f0*/ 	.word	0x00000001
        /*00f4*/ 	.word	0x00000001


	//----- nvinfo : EIATTR_CRS_STACK_SIZE
	.align		4
.L_1910:
        /*00f8*/ 	.byte	0x04, 0x1e
        /*00fa*/ 	.short	(.L_1912 - .L_1911)
.L_1911:
        /*00fc*/ 	.word	0x00000000
.L_1912:


//--------------------- .nv.info._ZN10layer_norm31ln_parallel_residual_fwd_kernelINS_13Kernel_traitsIfffffjLj1024ELj1ELj4ELj1ELj16ENS_18Kernel_traits_baseILj1024EfffffjLj128EEEEELb1ELb1ELb1EEEvNS_9FwdParamsE --------------------------
	.section	.nv.info._ZN10layer_norm31ln_parallel_residual_fwd_kernelINS_13Kernel_traitsIfffffjLj1024ELj1ELj4ELj1ELj16ENS_18Kernel_traits_baseILj1024EfffffjLj128EEEEELb1ELb1ELb1EEEvNS_9FwdParamsE,"",@"SHT_CUDA_INFO"
	.sectionflags	@""
	.align	4


	//----- nvinfo : EIATTR_CUDA_API_VERSION
	.align		4
        /*0000*/ 	.byte	0x04, 0x37
        /*0002*/ 	.short	(.L_1914 - .L_1913)
.L_1913:
        /*0004*/ 	.word	0x00000082


	//----- nvinfo : EIATTR_SW2861232_WAR
	.align		4
.L_1914:
        /*0008*/ 	.byte	0x01, 0x35
	.zero		2


	//----- nvinfo : EIATTR_PARAM_CBANK
	.align		4
        /*000c*/ 	.byte	0x04, 0x0a
        /*000e*/ 	.short	(.L_1916 - .L_1915)
	.align		4
.L_1915:
        /*0010*/ 	.word	index@(.nv.constant0._ZN10layer_norm31ln_parallel_residual_fwd_kernelINS_13Kernel_traitsIfffffjLj1024ELj1ELj4ELj1ELj16ENS_18Kernel_traits_baseILj1024EfffffjLj128EEEEELb1ELb1ELb1EEEvNS_9FwdParamsE)
        /*0014*/ 	.short	0x0160
        /*0016*/ 	.short	0x00e8


	//----- nvinfo : EIATTR_CBANK_PARAM_SIZE
	.align		4
.L_1916:
        /*0018*/ 	.byte	0x03, 0x19
        /*001a*/ 	.short	0x00e8


	//----- nvinfo : EIATTR_KPARAM_INFO
	.align		4
        /*001c*/ 	.byte	0x04, 0x17
        /*001e*/ 	.short	(.L_1918 - .L_1917)
.L_1917:
        /*0020*/ 	.word	0x00000000
        /*0024*/ 	.short	0x0000
        /*0026*/ 	.short	0x0000
        /*0028*/ 	.byte	0x00, 0xf0, 0xa1, 0x03


	//----- nvinfo : EIATTR_MAXREG_COUNT
	.align		4
.L_1918:
        /*002c*/ 	.byte	0x03, 0x1b
        /*002e*/ 	.short	0x00ff


	//----- nvinfo : EIATTR_MERCURY_ISA_VERSION
	.align		4
        /*0030*/ 	.byte	0x03, 0x5f
        /*0032*/ 	.short	0x0000


	//----- nvinfo : EIATTR_COOP_GROUP_MASK_REGIDS
	.align		4
        /*0034*/ 	.byte	0x04, 0x29
        /*0036*/ 	.short	(.L_1920 - .L_1919)


	//   ....[0]....
.L_1919:
        /*0038*/ 	.word	0xffffffff


	//   ....[1]....
        /*003c*/ 	.word	0xffffffff


	//   ....[2]....
        /*0040*/ 	.word	0xffffffff


	//   ....[3]....
        /*0044*/ 	.word	0xffffffff


	//   ....[4]....
        /*0048*/ 	.word	0xffffffff


	//   ....[5]....
        /*004c*/ 	.word	0xffffffff


	//   ....[6]....
        /*0050*/ 	.word	0xffffffff


	//   ....[7]....
        /*0054*/ 	.word	0xffffffff


	//   ....[8]....
        /*0058*/ 	.word	0xffffffff


	//   ....[9]....
        /*005c*/ 	.word	0xffffffff


	//   ....[10]....
        /*0060*/ 	.word	0xffffffff


	//   ....[11]....
        /*0064*/ 	.word	0xffffffff


	//   ....[12]....
        /*0068*/ 	.word	0xffffffff


	//   ....[13]....
        /*006c*/ 	.word	0xffffffff


	//   ....[14]....
        /*0070*/ 	.word	0xffffffff


	//   ....[15]....
        /*0074*/ 	.word	0xffffffff


	//   ....[16]....
        /*0078*/ 	.word	0xffffffff


	//   ....[17]....
        /*007c*/ 	.word	0xffffffff


	//   ....[18]....
        /*0080*/ 	.word	0xffffffff


	//   ....[19]....
        /*0084*/ 	.word	0xffffffff


	//----- nvinfo : EIATTR_COOP_GROUP_INSTR_OFFSETS
	.align		4
.L_1920:
        /*0088*/ 	.byte	0x04, 0x28
        /*008a*/ 	.short	(.L_1922 - .L_1921)


	//   ....[0]....
.L_1921:
        /*008c*/ 	.word	0x00017010


	//   ....[1]....
        /*0090*/ 	.word	0x00017040


	//   ....[2]....
        /*0094*/ 	.word	0x00017060


	//   ....[3]....
        /*0098*/ 	.word	0x00017080


	//   ....[4]....
        /*009c*/ 	.word	0x000170a0


	//   ....[5]....
        /*00a0*/ 	.word	0x000174d0


	//   ....[6]....
        /*00a4*/ 	.word	0x000174f0


	//   ....[7]....
        /*00a8*/ 	.word	0x00017510


	//   ....[8]....
        /*00ac*/ 	.word	0x00017530


	//   ....[9]....
        /*00b0*/ 	.word	0x00017550


	//   ....[10]....
        /*00b4*/ 	.word	0x00017e60


	//   ....[11]....
        /*00b8*/ 	.word	0x00017ed0


	//   ....[12]....
        /*00bc*/ 	.word	0x00017f30


	//   ....[13]....
        /*00c0*/ 	.word	0x00017f90


	//   ....[14]....
        /*00c4*/ 	.word	0x00017ff0


	//   ....[15]....
        /*00c8*/ 	.word	0x00018460


	//   ....[16]....
        /*00cc*/ 	.word	0x000184c0


	//   ....[17]....
        /*00d0*/ 	.word	0x00018520


	//   ....[18]....
        /*00d4*/ 	.word	0x00018580


	//   ....[19]....
        /*00d8*/ 	.word	0x000185e0


	//----- nvinfo : EIATTR_EXIT_INSTR_OFFSETS
	.align		4
.L_1922:
        /*00dc*/ 	.byte	0x04, 0x1c
        /*00de*/ 	.short	(.L_1924 - .L_1923)


	//   ....[0]....
.L_1923:
        /*00e0*/ 	.word	0x000006d0


	//   ....[1]....
        /*00e4*/ 	.word	0x00017e10


	//----- nvinfo : EIATTR_MAX_THREADS
	.align		4
.L_1924:
        /*00e8*/ 	.byte	0x04, 0x05
        /*00ea*/ 	.short	(.L_1926 - .L_1925)
.L_1925:
        /*00ec*/ 	.word	0x00000080
        /*00f0*/ 	.word	0x00000001
        /*00f4*/ 	.word	0x00000001


	//----- nvinfo : EIATTR_CRS_STACK_SIZE
	.align		4
.L_1926:
        /*00f8*/ 	.byte	0x04, 0x1e
        /*00fa*/ 	.short	(.L_1928 - .L_1927)
.L_1927:
        /*00fc*/ 	.word	0x00000000
.L_1928:


//--------------------- .nv.callgraph             --------------------------
	.section	.nv.callgraph,"",@"SHT_CUDA_CALLGRAPH"
	.align	4
	.sectionentsize	8
	.align		4
        /*0000*/ 	.word	0x00000000
	.align		4
        /*0004*/ 	.word	0xffffffff
	.align		4
        /*0008*/ 	.word	0x00000000
	.align		4
        /*000c*/ 	.word	0xfffffffe
	.align		4
        /*0010*/ 	.word	0x00000000
	.align		4
        /*0014*/ 	.word	0xfffffffd
	.align		4
        /*0018*/ 	.word	0x00000000
	.align		4
        /*001c*/ 	.word	0xfffffffc


//--------------------- .nv.rel.action            --------------------------
	.section	.nv.rel.action,"",@"SHT_CUDA_RELOCINFO"
	.align	8
	.sectionentsize	8
        /*0000*/ 	.byte	0x73, 0x00, 0x00, 0x00, 0x00, 0x00, 0x00, 0x00, 0x00, 0x00, 0x00, 0x11, 0x25, 0x00, 0x05, 0x36


//--------------------- .nv.constant4             --------------------------
	.section	.nv.constant4,"a",@progbits
	.align	8
	.align		8
.nv.constant4:
        /*0000*/ 	.dword	precalc_xorwow_matrix
	.align		8
        /*0008*/ 	.dword	precalc_xorwow_offset_matrix
	.align		8
        /*0010*/ 	.dword	mrg32k3aM1
	.align		8
        /*0018*/ 	.dword	mrg32k3aM2
	.align		8
        /*0020*/ 	.dword	mrg32k3aM1SubSeq
	.align		8
        /*0028*/ 	.dword	mrg32k3aM2SubSeq
	.align		8
        /*0030*/ 	.dword	mrg32k3aM1Seq
	.align		8
        /*0038*/ 	.dword	mrg32k3aM2Seq


//--------------------- .nv.constant3             --------------------------
	.section	.nv.constant3,"a",@progbits
	.align	8
.nv.constant3:
	.type		__cr_lgamma_table,@object
	.size		__cr_lgamma_table,(.L_8 - __cr_lgamma_table)
__cr_lgamma_table:
        /*0000*/ 	.byte	0x00, 0x00, 0x00, 0x00, 0x00, 0x00, 0x00, 0x00, 0x00, 0x00, 0x00, 0x00, 0x00, 0x00, 0x00, 0x00
        /*0010*/ 	.byte	0xef, 0x39, 0xfa, 0xfe, 0x42, 0x2e, 0xe6, 0x3f, 0x02, 0x20, 0x2a, 0xfa, 0x0b, 0xab, 0xfc, 0x3f
        /*0020*/ 	.byte	0xf9, 0x2c, 0x92, 0x7c, 0xa7, 0x6c, 0x09, 0x40, 0xc9, 0x79, 0x44, 0x3c, 0x64, 0x26, 0x13, 0x40
        /*0030*/ 	.byte	0xca, 0x01, 0xcf, 0x3a, 0x27, 0x51, 0x1a, 0x40, 0x30, 0xcc, 0x2d, 0xf3, 0xe1, 0x0c, 0x21, 0x40
        /*0040*/ 	.byte	0x0d, 0xb7, 0xfc, 0x82, 0x8e, 0x35, 0x25, 0x40
.L_8:


//--------------------- .nv.constant0._ZN10layer_norm31ln_parallel_residual_fwd_kernelINS_13Kernel_traitsI13__nv_bfloat16S2_S2_S2_fjLj1024ELj1ELj4ELj1ELj16ENS_18Kernel_traits_baseILj1024ES2_S2_S2_S2_fjLj128EEEEELb0ELb0ELb0EEEvNS_9FwdParamsE --------------------------
	.section	.nv.constant0._ZN10layer_norm31ln_parallel_residual_fwd_kernelINS_13Kernel_traitsI13__nv_bfloat16S2_S2_S2_fjLj1024ELj1ELj4ELj1ELj16ENS_18Kernel_traits_baseILj1024ES2_S2_S2_S2_fjLj128EEEEELb0ELb0ELb0EEEvNS_9FwdParamsE,"a",@progbits
	.sectionflags	@""
	.align	4
.nv.constant0._ZN10layer_norm31ln_parallel_residual_fwd_kernelINS_13Kernel_traitsI13__nv_bfloat16S2_S2_S2_fjLj1024ELj1ELj4ELj1ELj16ENS_18Kernel_traits_baseILj1024ES2_S2_S2_S2_fjLj128EEEEELb0ELb0ELb0EEEvNS_9FwdParamsE:
	.zero		584


//--------------------- .nv.constant0._ZN10layer_norm31ln_parallel_residual_fwd_kernelINS_13Kernel_traitsI13__nv_bfloat16S2_S2_S2_fjLj1024ELj1ELj4ELj1ELj16ENS_18Kernel_traits_baseILj1024ES2_S2_S2_S2_fjLj128EEEEELb0ELb0ELb1EEEvNS_9FwdParamsE --------------------------
	.section	.nv.constant0._ZN10layer_norm31ln_parallel_residual_fwd_kernelINS_13Kernel_traitsI13__nv_bfloat16S2_S2_S2_fjLj1024ELj1ELj4ELj1ELj16ENS_18Kernel_traits_baseILj1024ES2_S2_S2_S2_fjLj128EEEEELb0ELb0ELb1EEEvNS_9FwdParamsE,"a",@progbits
	.sectionflags	@""
	.align	4
.nv.constant0._ZN10layer_norm31ln_parallel_residual_fwd_kernelINS_13Kernel_traitsI13__nv_bfloat16S2_S2_S2_fjLj1024ELj1ELj4ELj1ELj16ENS_18Kernel_traits_baseILj1024ES2_S2_S2_S2_fjLj128EEEEELb0ELb0ELb1EEEvNS_9FwdParamsE:
	.zero		584


//--------------------- .nv.constant0._ZN10layer_norm31ln_parallel_residual_fwd_kernelINS_13Kernel_traitsI13__nv_bfloat16S2_S2_S2_fjLj1024ELj1ELj4ELj1ELj16ENS_18Kernel_traits_baseILj1024ES2_S2_S2_S2_fjLj128EEEEELb0ELb1ELb0EEEvNS_9FwdParamsE --------------------------
	.section	.nv.constant0._ZN10layer_norm31ln_parallel_residual_fwd_kernelINS_13Kernel_traitsI13__nv_bfloat16S2_S2_S2_fjLj1024ELj1ELj4ELj1ELj16ENS_18Kernel_traits_baseILj1024ES2_S2_S2_S2_fjLj128EEEEELb0ELb1ELb0EEEvNS_9FwdParamsE,"a",@progbits
	.sectionflags	@""
	.align	4
.nv.constant0._ZN10layer_norm31ln_parallel_residual_fwd_kernelINS_13Kernel_traitsI13__nv_bfloat16S2_S2_S2_fjLj1024ELj1ELj4ELj1ELj16ENS_18Kernel_traits_baseILj1024ES2_S2_S2_S2_fjLj128EEEEELb0ELb1ELb0EEEvNS_9FwdParamsE:
	.zero		584


//--------------------- .nv.constant0._ZN10layer_norm31ln_parallel_residual_fwd_kernelINS_13Kernel_traitsI13__nv_bfloat16S2_S2_S2_fjLj1024ELj1ELj4ELj1ELj16ENS_18Kernel_traits_baseILj1024ES2_S2_S2_S2_fjLj128EEEEELb0ELb1ELb1EEEvNS_9FwdParamsE --------------------------
	.section	.nv.constant0._ZN10layer_norm31ln_parallel_residual_fwd_kernelINS_13Kernel_traitsI13__nv_bfloat16S2_S2_S2_fjLj1024ELj1ELj4ELj1ELj16ENS_18Kernel_traits_baseILj1024ES2_S2_S2_S2_fjLj128EEEEELb0ELb1ELb1EEEvNS_9FwdParamsE,"a",@progbits
	.sectionflags	@""
	.align	4
.nv.constant0._ZN10layer_norm31ln_parallel_residual_fwd_kernelINS_13Kernel_traitsI13__nv_bfloat16S2_S2_S2_fjLj1024ELj1ELj4ELj1ELj16ENS_18Kernel_traits_baseILj1024ES2_S2_S2_S2_fjLj128EEEEELb0ELb1ELb1EEEvNS_9FwdParamsE:
	.zero		584


//--------------------- .nv.constant0._ZN10layer_norm31ln_parallel_residual_fwd_kernelINS_13Kernel_traitsI13__nv_bfloat16S2_S2_S2_fjLj1024ELj1ELj4ELj1ELj16ENS_18Kernel_traits_baseILj1024ES2_S2_S2_S2_fjLj128EEEEELb1ELb0ELb0EEEvNS_9FwdParamsE --------------------------
	.section	.nv.constant0._ZN10layer_norm31ln_parallel_residual_fwd_kernelINS_13Kernel_traitsI13__nv_bfloat16S2_S2_S2_fjLj1024ELj1ELj4ELj1ELj16ENS_18Kernel_traits_baseILj1024ES2_S2_S2_S2_fjLj128EEEEELb1ELb0ELb0EEEvNS_9FwdParamsE,"a",@progbits
	.sectionflags	@""
	.align	4
.nv.constant0._ZN10layer_norm31ln_parallel_residual_fwd_kernelINS_13Kernel_traitsI13__nv_bfloat16S2_S2_S2_fjLj1024ELj1ELj4ELj1ELj16ENS_18Kernel_traits_baseILj1024ES2_S2_S2_S2_fjLj128EEEEELb1ELb0ELb0EEEvNS_9FwdParamsE:
	.zero		584


//--------------------- .nv.constant0._ZN10layer_norm31ln_parallel_residual_fwd_kernelINS_13Kernel_traitsI13__nv_bfloat16S2_S2_S2_fjLj1024ELj1ELj4ELj1ELj16ENS_18Kernel_traits_baseILj1024ES2_S2_S2_S2_fjLj128EEEEELb1ELb0ELb1EEEvNS_9FwdParamsE --------------------------
	.section	.nv.constant0._ZN10layer_norm31ln_parallel_residual_fwd_kernelINS_13Kernel_traitsI13__nv_bfloat16S2_S2_S2_fjLj1024ELj1ELj4ELj1ELj16ENS_18Kernel_traits_baseILj1024ES2_S2_S2_S2_fjLj128EEEEELb1ELb0ELb1EEEvNS_9FwdParamsE,"a",@progbits
	.sectionflags	@""
	.align	4
.nv.constant0._ZN10layer_norm31ln_parallel_residual_fwd_kernelINS_13Kernel_traitsI13__nv_bfloat16S2_S2_S2_fjLj1024ELj1ELj4ELj1ELj16ENS_18Kernel_traits_baseILj1024ES2_S2_S2_S2_fjLj128EEEEELb1ELb0ELb1EEEvNS_9FwdParamsE:
	.zero		584


//--------------------- .nv.constant0._ZN10layer_norm31ln_parallel_residual_fwd_kernelINS_13Kernel_traitsI13__nv_bfloat16S2_S2_S2_fjLj1024ELj1ELj4ELj1ELj16ENS_18Kernel_traits_baseILj1024ES2_S2_S2_S2_fjLj128EEEEELb1ELb1ELb0EEEvNS_9FwdParamsE --------------------------
	.section	.nv.constant0._ZN10layer_norm31ln_parallel_residual_fwd_kernelINS_13Kernel_traitsI13__nv_bfloat16S2_S2_S2_fjLj1024ELj1ELj4ELj1ELj16ENS_18Kernel_traits_baseILj1024ES2_S2_S2_S2_fjLj128EEEEELb1ELb1ELb0EEEvNS_9FwdParamsE,"a",@progbits
	.sectionflags	@""
	.align	4
.nv.constant0._ZN10layer_norm31ln_parallel_residual_fwd_kernelINS_13Kernel_traitsI13__nv_bfloat16S2_S2_S2_fjLj1024ELj1ELj4ELj1ELj16ENS_18Kernel_traits_baseILj1024ES2_S2_S2_S2_fjLj128EEEEELb1ELb1ELb0EEEvNS_9FwdParamsE:
	.zero		584


//--------------------- .nv.constant0._ZN10layer_norm31ln_parallel_residual_fwd_kernelINS_13Kernel_traitsI13__nv_bfloat16S2_S2_S2_fjLj1024ELj1ELj4ELj1ELj16ENS_18Kernel_traits_baseILj1024ES2_S2_S2_S2_fjLj128EEEEELb1ELb1ELb1EEEvNS_9FwdParamsE --------------------------
	.section	.nv.constant0._ZN10layer_norm31ln_parallel_residual_fwd_kernelINS_13Kernel_traitsI13__nv_bfloat16S2_S2_S2_fjLj1024ELj1ELj4ELj1ELj16ENS_18Kernel_traits_baseILj1024ES2_S2_S2_S2_fjLj128EEEEELb1ELb1ELb1EEEvNS_9FwdParamsE,"a",@progbits
	.sectionflags	@""
	.align	4
.nv.constant0._ZN10layer_norm31ln_parallel_residual_fwd_kernelINS_13Kernel_traitsI13__nv_bfloat16S2_S2_S2_fjLj1024ELj1ELj4ELj1ELj16ENS_18Kernel_traits_baseILj1024ES2_S2_S2_S2_fjLj128EEEEELb1ELb1ELb1EEEvNS_9FwdParamsE:
	.zero		584


//--------------------- .nv.constant0._ZN10layer_norm31ln_parallel_residual_fwd_kernelINS_13Kernel_traitsI6__halfS2_S2_S2_fjLj1024ELj1ELj4ELj1ELj16ENS_18Kernel_traits_baseILj1024ES2_S2_S2_S2_fjLj128EEEEELb0ELb0ELb0EEEvNS_9FwdParamsE --------------------------
	.section	.nv.constant0._ZN10layer_norm31ln_parallel_residual_fwd_kernelINS_13Kernel_traitsI6__halfS2_S2_S2_fjLj1024ELj1ELj4ELj1ELj16ENS_18Kernel_traits_baseILj1024ES2_S2_S2_S2_fjLj128EEEEELb0ELb0ELb0EEEvNS_9FwdParamsE,"a",@progbits
	.sectionflags	@""
	.align	4
.nv.constant0._ZN10layer_norm31ln_parallel_residual_fwd_kernelINS_13Kernel_traitsI6__halfS2_S2_S2_fjLj1024ELj1ELj4ELj1ELj16ENS_18Kernel_traits_baseILj1024ES2_S2_S2_S2_fjLj128EEEEELb0ELb0ELb0EEEvNS_9FwdParamsE:
	.zero		584


//--------------------- .nv.constant0._ZN10layer_norm31ln_parallel_residual_fwd_kernelINS_13Kernel_traitsI6__halfS2_S2_S2_fjLj1024ELj1ELj4ELj1ELj16ENS_18Kernel_traits_baseILj1024ES2_S2_S2_S2_fjLj128EEEEELb0ELb0ELb1EEEvNS_9FwdParamsE --------------------------
	.section	.nv.constant0._ZN10layer_norm31ln_parallel_residual_fwd_kernelINS_13Kernel_traitsI6__halfS2_S2_S2_fjLj1024ELj1ELj4ELj1ELj16ENS_18Kernel_traits_baseILj1024ES2_S2_S2_S2_fjLj128EEEEELb0ELb0ELb1EEEvNS_9FwdParamsE,"a",@progbits
	.sectionflags	@""
	.align	4
.nv.constant0._ZN10layer_norm31ln_parallel_residual_fwd_kernelINS_13Kernel_traitsI6__halfS2_S2_S2_fjLj1024ELj1ELj4ELj1ELj16ENS_18Kernel_traits_baseILj1024ES2_S2_S2_S2_fjLj128EEEEELb0ELb0ELb1EEEvNS_9FwdParamsE:
	.zero		584


//--------------------- .nv.constant0._ZN10layer_norm31ln_parallel_residual_fwd_kernelINS_13Kernel_traitsI6__halfS2_S2_S2_fjLj1024ELj1ELj4ELj1ELj16ENS_18Kernel_traits_baseILj1024ES2_S2_S2_S2_fjLj128EEEEELb0ELb1ELb0EEEvNS_9FwdParamsE --------------------------
	.section	.nv.constant0._ZN10layer_norm31ln_parallel_residual_fwd_kernelINS_13Kernel_traitsI6__halfS2_S2_S2_fjLj1024ELj1ELj4ELj1ELj16ENS_18Kernel_traits_baseILj1024ES2_S2_S2_S2_fjLj128EEEEELb0ELb1ELb0EEEvNS_9FwdParamsE,"a",@progbits
	.sectionflags	@""
	.align	4
.nv.constant0._ZN10layer_norm31ln_parallel_residual_fwd_kernelINS_13Kernel_traitsI6__halfS2_S2_S2_fjLj1024ELj1ELj4ELj1ELj16ENS_18Kernel_traits_baseILj1024ES2_S2_S2_S2_fjLj128EEEEELb0ELb1ELb0EEEvNS_9FwdParamsE:
	.zero		584


//--------------------- .nv.constant0._ZN10layer_norm31ln_parallel_residual_fwd_kernelINS_13Kernel_traitsI6__halfS2_S2_S2_fjLj1024ELj1ELj4ELj1ELj16ENS_18Kernel_traits_baseILj1024ES2_S2_S2_S2_fjLj128EEEEELb0ELb1ELb1EEEvNS_9FwdParamsE --------------------------
	.section	.nv.constant0._ZN10layer_norm31ln_parallel_residual_fwd_kernelINS_13Kernel_traitsI6__halfS2_S2_S2_fjLj1024ELj1ELj4ELj1ELj16ENS_18Kernel_traits_baseILj1024ES2_S2_S2_S2_fjLj128EEEEELb0ELb1ELb1EEEvNS_9FwdParamsE,"a",@progbits
	.sectionflags	@""
	.align	4
.nv.constant0._ZN10layer_norm31ln_parallel_residual_fwd_kernelINS_13Kernel_traitsI6__halfS2_S2_S2_fjLj1024ELj1ELj4ELj1ELj16ENS_18Kernel_traits_baseILj1024ES2_S2_S2_S2_fjLj128EEEEELb0ELb1ELb1EEEvNS_9FwdParamsE:
	.zero		584


//--------------------- .nv.constant0._ZN10layer_norm31ln_parallel_residual_fwd_kernelINS_13Kernel_traitsI6__halfS2_S2_S2_fjLj1024ELj1ELj4ELj1ELj16ENS_18Kernel_traits_baseILj1024ES2_S2_S2_S2_fjLj128EEEEELb1ELb0ELb0EEEvNS_9FwdParamsE --------------------------
	.section	.nv.constant0._ZN10layer_norm31ln_parallel_residual_fwd_kernelINS_13Kernel_traitsI6__halfS2_S2_S2_fjLj1024ELj1ELj4ELj1ELj16ENS_18Kernel_traits_baseILj1024ES2_S2_S2_S2_fjLj128EEEEELb1ELb0ELb0EEEvNS_9FwdParamsE,"a",@progbits
	.sectionflags	@""
	.align	4
.nv.constant0._ZN10layer_norm31ln_parallel_residual_fwd_kernelINS_13Kernel_traitsI6__halfS2_S2_S2_fjLj1024ELj1ELj4ELj1ELj16ENS_18Kernel_traits_baseILj1024ES2_S2_S2_S2_fjLj128EEEEELb1ELb0ELb0EEEvNS_9FwdParamsE:
	.zero		584


//--------------------- .nv.constant0._ZN10layer_norm31ln_parallel_residual_fwd_kernelINS_13Kernel_traitsI6__halfS2_S2_S2_fjLj1024ELj1ELj4ELj1ELj16ENS_18Kernel_traits_baseILj1024ES2_S2_S2_S2_fjLj128EEEEELb1ELb0ELb1EEEvNS_9FwdParamsE --------------------------
	.section	.nv.constant0._ZN10layer_norm31ln_parallel_residual_fwd_kernelINS_13Kernel_traitsI6__halfS2_S2_S2_fjLj1024ELj1ELj4ELj1ELj16ENS_18Kernel_traits_baseILj1024ES2_S2_S2_S2_fjLj128EEEEELb1ELb0ELb1EEEvNS_9FwdParamsE,"a",@progbits
	.sectionflags	@""
	.align	4
.nv.constant0._ZN10layer_norm31ln_parallel_residual_fwd_kernelINS_13Kernel_traitsI6__halfS2_S2_S2_fjLj1024ELj1ELj4ELj1ELj16ENS_18Kernel_traits_baseILj1024ES2_S2_S2_S2_fjLj128EEEEELb1ELb0ELb1EEEvNS_9FwdParamsE:
	.zero		584


//--------------------- .nv.constant0._ZN10layer_norm31ln_parallel_residual_fwd_kernelINS_13Kernel_traitsI6__halfS2_S2_S2_fjLj1024ELj1ELj4ELj1ELj16ENS_18Kernel_traits_baseILj1024ES2_S2_S2_S2_fjLj128EEEEELb1ELb1ELb0EEEvNS_9FwdParamsE --------------------------
	.section	.nv.constant0._ZN10layer_norm31ln_parallel_residual_fwd_kernelINS_13Kernel_traitsI6__halfS2_S2_S2_fjLj1024ELj1ELj4ELj1ELj16ENS_18Kernel_traits_baseILj1024ES2_S2_S2_S2_fjLj128EEEEELb1ELb1ELb0EEEvNS_9FwdParamsE,"a",@progbits
	.sectionflags	@""
	.align	4
.nv.constant0._ZN10layer_norm31ln_parallel_residual_fwd_kernelINS_13Kernel_traitsI6__halfS2_S2_S2_fjLj1024ELj1ELj4ELj1ELj16ENS_18Kernel_traits_baseILj1024ES2_S2_S2_S2_fjLj128EEEEELb1ELb1ELb0EEEvNS_9FwdParamsE:
	.zero		584


//--------------------- .nv.constant0._ZN10layer_norm31ln_parallel_residual_fwd_kernelINS_13Kernel_traitsI6__halfS2_S2_S2_fjLj1024ELj1ELj4ELj1ELj16ENS_18Kernel_traits_baseILj1024ES2_S2_S2_S2_fjLj128EEEEELb1ELb1ELb1EEEvNS_9FwdParamsE --------------------------
	.section	.nv.constant0._ZN10layer_norm31ln_parallel_residual_fwd_kernelINS_13Kernel_traitsI6__halfS2_S2_S2_fjLj1024ELj1ELj4ELj1ELj16ENS_18Kernel_traits_baseILj1024ES2_S2_S2_S2_fjLj128EEEEELb1ELb1ELb1EEEvNS_9FwdParamsE,"a",@progbits
	.sectionflags	@""
	.align	4
.nv.constant0._ZN10layer_norm31ln_parallel_residual_fwd_kernelINS_13Kernel_traitsI6__halfS2_S2_S2_fjLj1024ELj1ELj4ELj1ELj16ENS_18Kernel_traits_baseILj1024ES2_S2_S2_S2_fjLj128EEEEELb1ELb1ELb1EEEvNS_9FwdParamsE:
	.zero		584


//--------------------- .nv.constant0._ZN10layer_norm31ln_parallel_residual_fwd_kernelINS_13Kernel_traitsIf13__nv_bfloat16S2_S2_fjLj1024ELj1ELj4ELj1ELj16ENS_18Kernel_traits_baseILj1024EfS2_S2_S2_fjLj128EEEEELb0ELb0ELb0EEEvNS_9FwdParamsE --------------------------
	.section	.nv.constant0._ZN10layer_norm31ln_parallel_residual_fwd_kernelINS_13Kernel_traitsIf13__nv_bfloat16S2_S2_fjLj1024ELj1ELj4ELj1ELj16ENS_18Kernel_traits_baseILj1024EfS2_S2_S2_fjLj128EEEEELb0ELb0ELb0EEEvNS_9FwdParamsE,"a",@progbits
	.sectionflags	@""
	.align	4
.nv.constant0._ZN10layer_norm31ln_parallel_residual_fwd_kernelINS_13Kernel_traitsIf13__nv_bfloat16S2_S2_fjLj1024ELj1ELj4ELj1ELj16ENS_18Kernel_traits_baseILj1024EfS2_S2_S2_fjLj128EEEEELb0ELb0ELb0EEEvNS_9FwdParamsE:
	.zero		584


//--------------------- .nv.constant0._ZN10layer_norm31ln_parallel_residual_fwd_kernelINS_13Kernel_traitsIf13__nv_bfloat16S2_S2_fjLj1024ELj1ELj4ELj1ELj16ENS_18Kernel_traits_baseILj1024EfS2_S2_S2_fjLj128EEEEELb0ELb0ELb1EEEvNS_9FwdParamsE --------------------------
	.section	.nv.constant0._ZN10layer_norm31ln_parallel_residual_fwd_kernelINS_13Kernel_traitsIf13__nv_bfloat16S2_S2_fjLj1024ELj1ELj4ELj1ELj16ENS_18Kernel_traits_baseILj1024EfS2_S2_S2_fjLj128EEEEELb0ELb0ELb1EEEvNS_9FwdParamsE,"a",@progbits
	.sectionflags	@""
	.align	4
.nv.constant0._ZN10layer_norm31ln_parallel_residual_fwd_kernelINS_13Kernel_traitsIf13__nv_bfloat16S2_S2_fjLj1024ELj1ELj4ELj1ELj16ENS_18Kernel_traits_baseILj1024EfS2_S2_S2_fjLj128EEEEELb0ELb0ELb1EEEvNS_9FwdParamsE:
	.zero		584


//--------------------- .nv.constant0._ZN10layer_norm31ln_parallel_residual_fwd_kernelINS_13Kernel_traitsIf13__nv_bfloat16S2_S2_fjLj1024ELj1ELj4ELj1ELj16ENS_18Kernel_traits_baseILj1024EfS2_S2_S2_fjLj128EEEEELb0ELb1ELb0EEEvNS_9FwdParamsE --------------------------
	.section	.nv.constant0._ZN10layer_norm31ln_parallel_residual_fwd_kernelINS_13Kernel_traitsIf13__nv_bfloat16S2_S2_fjLj1024ELj1ELj4ELj1ELj16ENS_18Kernel_traits_baseILj1024EfS2_S2_S2_fjLj128EEEEELb0ELb1ELb0EEEvNS_9FwdParamsE,"a",@progbits
	.sectionflags	@""
	.align	4
.nv.constant0._ZN10layer_norm31ln_parallel_residual_fwd_kernelINS_13Kernel_traitsIf13__nv_bfloat16S2_S2_fjLj1024ELj1ELj4ELj1ELj16ENS_18Kernel_traits_baseILj1024EfS2_S2_S2_fjLj128EEEEELb0ELb1ELb0EEEvNS_9FwdParamsE:
	.zero		584


//--------------------- .nv.constant0._ZN10layer_norm31ln_parallel_residual_fwd_kernelINS_13Kernel_traitsIf13__nv_bfloat16S2_S2_fjLj1024ELj1ELj4ELj1ELj16ENS_18Kernel_traits_baseILj1024EfS2_S2_S2_fjLj128EEEEELb0ELb1ELb1EEEvNS_9FwdParamsE --------------------------
	.section	.nv.constant0._ZN10layer_norm31ln_parallel_residual_fwd_kernelINS_13Kernel_traitsIf13__nv_bfloat16S2_S2_fjLj1024ELj1ELj4ELj1ELj16ENS_18Kernel_traits_baseILj1024EfS2_S2_S2_fjLj128EEEEELb0ELb1ELb1EEEvNS_9FwdParamsE,"a",@progbits
	.sectionflags	@""
	.align	4
.nv.constant0._ZN10layer_norm31ln_parallel_residual_fwd_kernelINS_13Kernel_traitsIf13__nv_bfloat16S2_S2_fjLj1024ELj1ELj4ELj1ELj16ENS_18Kernel_traits_baseILj1024EfS2_S2_S2_fjLj128EEEEELb0ELb1ELb1EEEvNS_9FwdParamsE:
	.zero		584


//--------------------- .nv.constant0._ZN10layer_norm31ln_parallel_residual_fwd_kernelINS_13Kernel_traitsIf13__nv_bfloat16S2_S2_fjLj1024ELj1ELj4ELj1ELj16ENS_18Kernel_traits_baseILj1024EfS2_S2_S2_fjLj128EEEEELb1ELb0ELb0EEEvNS_9FwdParamsE --------------------------
	.section	.nv.constant0._ZN10layer_norm31ln_parallel_residual_fwd_kernelINS_13Kernel_traitsIf13__nv_bfloat16S2_S2_fjLj1024ELj1ELj4ELj1ELj16ENS_18Kernel_traits_baseILj1024EfS2_S2_S2_fjLj128EEEEELb1ELb0ELb0EEEvNS_9FwdParamsE,"a",@progbits
	.sectionflags	@""
	.align	4
.nv.constant0._ZN10layer_norm31ln_parallel_residual_fwd_kernelINS_13Kernel_traitsIf13__nv_bfloat16S2_S2_fjLj1024ELj1ELj4ELj1ELj16ENS_18Kernel_traits_baseILj1024EfS2_S2_S2_fjLj128EEEEELb1ELb0ELb0EEEvNS_9FwdParamsE:
	.zero		584


//--------------------- .nv.constant0._ZN10layer_norm31ln_parallel_residual_fwd_kernelINS_13Kernel_traitsIf13__nv_bfloat16S2_S2_fjLj1024ELj1ELj4ELj1ELj16ENS_18Kernel_traits_baseILj1024EfS2_S2_S2_fjLj128EEEEELb1ELb0ELb1EEEvNS_9FwdParamsE --------------------------
	.section	.nv.constant0._ZN10layer_norm31ln_parallel_residual_fwd_kernelINS_13Kernel_traitsIf13__nv_bfloat16S2_S2_fjLj1024ELj1ELj4ELj1ELj16ENS_18Kernel_traits_baseILj1024EfS2_S2_S2_fjLj128EEEEELb1ELb0ELb1EEEvNS_9FwdParamsE,"a",@progbits
	.sectionflags	@""
	.align	4
.nv.constant0._ZN10layer_norm31ln_parallel_residual_fwd_kernelINS_13Kernel_traitsIf13__nv_bfloat16S2_S2_fjLj1024ELj1ELj4ELj1ELj16ENS_18Kernel_traits_baseILj1024EfS2_S2_S2_fjLj128EEEEELb1ELb0ELb1EEEvNS_9FwdParamsE:
	.zero		584


//--------------------- .nv.constant0._ZN10layer_norm31ln_parallel_residual_fwd_kernelINS_13Kernel_traitsIf13__nv_bfloat16S2_S2_fjLj1024ELj1ELj4ELj1ELj16ENS_18Kernel_traits_baseILj1024EfS2_S2_S2_fjLj128EEEEELb1ELb1ELb0EEEvNS_9FwdParamsE --------------------------
	.section	.nv.constant0._ZN10layer_norm31ln_parallel_residual_fwd_kernelINS_13Kernel_traitsIf13__nv_bfloat16S2_S2_fjLj1024ELj1ELj4ELj1ELj16ENS_18Kernel_traits_baseILj1024EfS2_S2_S2_fjLj128EEEEELb1ELb1ELb0EEEvNS_9FwdParamsE,"a",@progbits
	.sectionflags	@""
	.align	4
.nv.constant0._ZN10layer_norm31ln_parallel_residual_fwd_kernelINS_13Kernel_traitsIf13__nv_bfloat16S2_S2_fjLj1024ELj1ELj4ELj1ELj16ENS_18Kernel_traits_baseILj1024EfS2_S2_S2_fjLj128EEEEELb1ELb1ELb0EEEvNS_9FwdParamsE:
	.zero		584


//--------------------- .nv.constant0._ZN10layer_norm31ln_parallel_residual_fwd_kernelINS_13Kernel_traitsIf13__nv_bfloat16S2_S2_fjLj1024ELj1ELj4ELj1ELj16ENS_18Kernel_traits_baseILj1024EfS2_S2_S2_fjLj128EEEEELb1ELb1ELb1EEEvNS_9FwdParamsE --------------------------
	.section	.nv.constant0._ZN10layer_norm31ln_parallel_residual_fwd_kernelINS_13Kernel_traitsIf13__nv_bfloat16S2_S2_fjLj1024ELj1ELj4ELj1ELj16ENS_18Kernel_traits_baseILj1024EfS2_S2_S2_fjLj128EEEEELb1ELb1ELb1EEEvNS_9FwdParamsE,"a",@progbits
	.sectionflags	@""
	.align	4
.nv.constant0._ZN10layer_norm31ln_parallel_residual_fwd_kernelINS_13Kernel_traitsIf13__nv_bfloat16S2_S2_fjLj1024ELj1ELj4ELj1ELj16ENS_18Kernel_traits_baseILj1024EfS2_S2_S2_fjLj128EEEEELb1ELb1ELb1EEEvNS_9FwdParamsE:
	.zero		584


//--------------------- .nv.constant0._ZN10layer_norm31ln_parallel_residual_fwd_kernelINS_13Kernel_traitsI13__nv_bfloat16S2_fS2_fjLj1024ELj1ELj4ELj1ELj16ENS_18Kernel_traits_baseILj1024ES2_S2_fS2_fjLj128EEEEELb0ELb0ELb0EEEvNS_9FwdParamsE --------------------------
	.section	.nv.constant0._ZN10layer_norm31ln_parallel_residual_fwd_kernelINS_13Kernel_traitsI13__nv_bfloat16S2_fS2_fjLj1024ELj1ELj4ELj1ELj16ENS_18Kernel_traits_baseILj1024ES2_S2_fS2_fjLj128EEEEELb0ELb0ELb0EEEvNS_9FwdParamsE,"a",@progbits
	.sectionflags	@""
	.align	4
.nv.constant0._ZN10layer_norm31ln_parallel_residual_fwd_kernelINS_13Kernel_traitsI13__nv_bfloat16S2_fS2_fjLj1024ELj1ELj4ELj1ELj16ENS_18Kernel_traits_baseILj1024ES2_S2_fS2_fjLj128EEEEELb0ELb0ELb0EEEvNS_9FwdParamsE:
	.zero		584


//--------------------- .nv.constant0._ZN10layer_norm31ln_parallel_residual_fwd_kernelINS_13Kernel_traitsI13__nv_bfloat16S2_fS2_fjLj1024ELj1ELj4ELj1ELj16ENS_18Kernel_traits_baseILj1024ES2_S2_fS2_fjLj128EEEEELb0ELb0ELb1EEEvNS_9FwdParamsE --------------------------
	.section	.nv.constant0._ZN10layer_norm31ln_parallel_residual_fwd_kernelINS_13Kernel_traitsI13__nv_bfloat16S2_fS2_fjLj1024ELj1ELj4ELj1ELj16ENS_18Kernel_traits_baseILj1024ES2_S2_fS2_fjLj128EEEEELb0ELb0ELb1EEEvNS_9FwdParamsE,"a",@progbits
	.sectionflags	@""
	.align	4
.nv.constant0._ZN10layer_norm31ln_parallel_residual_fwd_kernelINS_13Kernel_traitsI13__nv_bfloat16S2_fS2_fjLj1024ELj1ELj4ELj1ELj16ENS_18Kernel_traits_baseILj1024ES2_S2_fS2_fjLj128EEEEELb0ELb0ELb1EEEvNS_9FwdParamsE:
	.zero		584


//--------------------- .nv.constant0._ZN10layer_norm31ln_parallel_residual_fwd_kernelINS_13Kernel_traitsI13__nv_bfloat16S2_fS2_fjLj1024ELj1ELj4ELj1ELj16ENS_18Kernel_traits_baseILj1024ES2_S2_fS2_fjLj128EEEEELb0ELb1ELb0EEEvNS_9FwdParamsE --------------------------
	.section	.nv.constant0._ZN10layer_norm31ln_parallel_residual_fwd_kernelINS_13Kernel_traitsI13__nv_bfloat16S2_fS2_fjLj1024ELj1ELj4ELj1ELj16ENS_18Kernel_traits_baseILj1024ES2_S2_fS2_fjLj128EEEEELb0ELb1ELb0EEEvNS_9FwdParamsE,"a",@progbits
	.sectionflags	@""
	.align	4
.nv.constant0._ZN10layer_norm31ln_parallel_residual_fwd_kernelINS_13Kernel_traitsI13__nv_bfloat16S2_fS2_fjLj1024ELj1ELj4ELj1ELj16ENS_18Kernel_traits_baseILj1024ES2_S2_fS2_fjLj128EEEEELb0ELb1ELb0EEEvNS_9FwdParamsE:
	.zero		584


//--------------------- .nv.constant0._ZN10layer_norm31ln_parallel_residual_fwd_kernelINS_13Kernel_traitsI13__nv_bfloat16S2_fS2_fjLj1024ELj1ELj4ELj1ELj16ENS_18Kernel_traits_baseILj1024ES2_S2_fS2_fjLj128EEEEELb0ELb1ELb1EEEvNS_9FwdParamsE --------------------------
	.section	.nv.constant0._ZN10layer_norm31ln_parallel_residual_fwd_kernelINS_13Kernel_traitsI13__nv_bfloat16S2_fS2_fjLj1024ELj1ELj4ELj1ELj16ENS_18Kernel_traits_baseILj1024ES2_S2_fS2_fjLj128EEEEELb0ELb1ELb1EEEvNS_9FwdParamsE,"a",@progbits
	.sectionflags	@""
	.align	4
.nv.constant0._ZN10layer_norm31ln_parallel_residual_fwd_kernelINS_13Kernel_traitsI13__nv_bfloat16S2_fS2_fjLj1024ELj1ELj4ELj1ELj16ENS_18Kernel_traits_baseILj1024ES2_S2_fS2_fjLj128EEEEELb0ELb1ELb1EEEvNS_9FwdParamsE:
	.zero		584


//--------------------- .nv.constant0._ZN10layer_norm31ln_parallel_residual_fwd_kernelINS_13Kernel_traitsI13__nv_bfloat16S2_fS2_fjLj1024ELj1ELj4ELj1ELj16ENS_18Kernel_traits_baseILj1024ES2_S2_fS2_fjLj128EEEEELb1ELb0ELb0EEEvNS_9FwdParamsE --------------------------
	.section	.nv.constant0._ZN10layer_norm31ln_parallel_residual_fwd_kernelINS_13Kernel_traitsI13__nv_bfloat16S2_fS2_fjLj1024ELj1ELj4ELj1ELj16ENS_18Kernel_traits_baseILj1024ES2_S2_fS2_fjLj128EEEEELb1ELb0ELb0EEEvNS_9FwdParamsE,"a",@progbits
	.sectionflags	@""
	.align	4
.nv.constant0._ZN10layer_norm31ln_parallel_residual_fwd_kernelINS_13Kernel_traitsI13__nv_bfloat16S2_fS2_fjLj1024ELj1ELj4ELj1ELj16ENS_18Kernel_traits_baseILj1024ES2_S2_fS2_fjLj128EEEEELb1ELb0ELb0EEEvNS_9FwdParamsE:
	.zero		584


//--------------------- .nv.constant0._ZN10layer_norm31ln_parallel_residual_fwd_kernelINS_13Kernel_traitsI13__nv_bfloat16S2_fS2_fjLj1024ELj1ELj4ELj1ELj16ENS_18Kernel_traits_baseILj1024ES2_S2_fS2_fjLj128EEEEELb1ELb0ELb1EEEvNS_9FwdParamsE --------------------------
	.section	.nv.constant0._ZN10layer_norm31ln_parallel_residual_fwd_kernelINS_13Kernel_traitsI13__nv_bfloat16S2_fS2_fjLj1024ELj1ELj4ELj1ELj16ENS_18Kernel_traits_baseILj1024ES2_S2_fS2_fjLj128EEEEELb1ELb0ELb1EEEvNS_9FwdParamsE,"a",@progbits
	.sectionflags	@""
	.align	4
.nv.constant0._ZN10layer_norm31ln_parallel_residual_fwd_kernelINS_13Kernel_traitsI13__nv_bfloat16S2_fS2_fjLj1024ELj1ELj4ELj1ELj16ENS_18Kernel_traits_baseILj1024ES2_S2_fS2_fjLj128EEEEELb1ELb0ELb1EEEvNS_9FwdParamsE:
	.zero		584


//--------------------- .nv.constant0._ZN10layer_norm31ln_parallel_residual_fwd_kernelINS_13Kernel_traitsI13__nv_bfloat16S2_fS2_fjLj1024ELj1ELj4ELj1ELj16ENS_18Kernel_traits_baseILj1024ES2_S2_fS2_fjLj128EEEEELb1ELb1ELb0EEEvNS_9FwdParamsE --------------------------
	.section	.nv.constant0._ZN10layer_norm31ln_parallel_residual_fwd_kernelINS_13Kernel_traitsI13__nv_bfloat16S2_fS2_fjLj1024ELj1ELj4ELj1ELj16ENS_18Kernel_traits_baseILj1024ES2_S2_fS2_fjLj128EEEEELb1ELb1ELb0EEEvNS_9FwdParamsE,"a",@progbits
	.sectionflags	@""
	.align	4
.nv.constant0._ZN10layer_norm31ln_parallel_residual_fwd_kernelINS_13Kernel_traitsI13__nv_bfloat16S2_fS2_fjLj1024ELj1ELj4ELj1ELj16ENS_18Kernel_traits_baseILj1024ES2_S2_fS2_fjLj128EEEEELb1ELb1ELb0EEEvNS_9FwdParamsE:
	.zero		584


//--------------------- .nv.constant0._ZN10layer_norm31ln_parallel_residual_fwd_kernelINS_13Kernel_traitsI13__nv_bfloat16S2_fS2_fjLj1024ELj1ELj4ELj1ELj16ENS_18Kernel_traits_baseILj1024ES2_S2_fS2_fjLj128EEEEELb1ELb1ELb1EEEvNS_9FwdParamsE --------------------------
	.section	.nv.constant0._ZN10layer_norm31ln_parallel_residual_fwd_kernelINS_13Kernel_traitsI13__nv_bfloat16S2_fS2_fjLj1024ELj1ELj4ELj1ELj16ENS_18Kernel_traits_baseILj1024ES2_S2_fS2_fjLj128EEEEELb1ELb1ELb1EEEvNS_9FwdParamsE,"a",@progbits
	.sectionflags	@""
	.align	4
.nv.constant0._ZN10layer_norm31ln_parallel_residual_fwd_kernelINS_13Kernel_traitsI13__nv_bfloat16S2_fS2_fjLj1024ELj1ELj4ELj1ELj16ENS_18Kernel_traits_baseILj1024ES2_S2_fS2_fjLj128EEEEELb1ELb1ELb1EEEvNS_9FwdParamsE:
	.zero		584


//--------------------- .nv.constant0._ZN10layer_norm31ln_parallel_residual_fwd_kernelINS_13Kernel_traitsIf13__nv_bfloat16fS2_fjLj1024ELj1ELj4ELj1ELj16ENS_18Kernel_traits_baseILj1024EfS2_fS2_fjLj128EEEEELb0ELb0ELb0EEEvNS_9FwdParamsE --------------------------
	.section	.nv.constant0._ZN10layer_norm31ln_parallel_residual_fwd_kernelINS_13Kernel_traitsIf13__nv_bfloat16fS2_fjLj1024ELj1ELj4ELj1ELj16ENS_18Kernel_traits_baseILj1024EfS2_fS2_fjLj128EEEEELb0ELb0ELb0EEEvNS_9FwdParamsE,"a",@progbits
	.sectionflags	@""
	.align	4
.nv.constant0._ZN10layer_norm31ln_parallel_residual_fwd_kernelINS_13Kernel_traitsIf13__nv_bfloat16fS2_fjLj1024ELj1ELj4ELj1ELj16ENS_18Kernel_traits_baseILj1024EfS2_fS2_fjLj128EEEEELb0ELb0ELb0EEEvNS_9FwdParamsE:
	.zero		584


//--------------------- .nv.constant0._ZN10layer_norm31ln_parallel_residual_fwd_kernelINS_13Kernel_traitsIf13__nv_bfloat16fS2_fjLj1024ELj1ELj4ELj1ELj16ENS_18Kernel_traits_baseILj1024EfS2_fS2_fjLj128EEEEELb0ELb0ELb1EEEvNS_9FwdParamsE --------------------------
	.section	.nv.constant0._ZN10layer_norm31ln_parallel_residual_fwd_kernelINS_13Kernel_traitsIf13__nv_bfloat16fS2_fjLj1024ELj1ELj4ELj1ELj16ENS_18Kernel_traits_baseILj1024EfS2_fS2_fjLj128EEEEELb0ELb0ELb1EEEvNS_9FwdParamsE,"a",@progbits
	.sectionflags	@""
	.align	4
.nv.constant0._ZN10layer_norm31ln_parallel_residual_fwd_kernelINS_13Kernel_traitsIf13__nv_bfloat16fS2_fjLj1024ELj1ELj4ELj1ELj16ENS_18Kernel_traits_baseILj1024EfS2_fS2_fjLj128EEEEELb0ELb0ELb1EEEvNS_9FwdParamsE:
	.zero		584


//--------------------- .nv.constant0._ZN10layer_norm31ln_parallel_residual_fwd_kernelINS_13Kernel_traitsIf13__nv_bfloat16fS2_fjLj1024ELj1ELj4ELj1ELj16ENS_18Kernel_traits_baseILj1024EfS2_fS2_fjLj128EEEEELb0ELb1ELb0EEEvNS_9FwdParamsE --------------------------
	.section	.nv.constant0._ZN10layer_norm31ln_parallel_residual_fwd_kernelINS_13Kernel_traitsIf13__nv_bfloat16fS2_fjLj1024ELj1ELj4ELj1ELj16ENS_18Kernel_traits_baseILj1024EfS2_fS2_fjLj128EEEEELb0ELb1ELb0EEEvNS_9FwdParamsE,"a",@progbits
	.sectionflags	@""
	.align	4
.nv.constant0._ZN10layer_norm31ln_parallel_residual_fwd_kernelINS_13Kernel_traitsIf13__nv_bfloat16fS2_fjLj1024ELj1ELj4ELj1ELj16ENS_18Kernel_traits_baseILj1024EfS2_fS2_fjLj128EEEEELb0ELb1ELb0EEEvNS_9FwdParamsE:
	.zero		584


//--------------------- .nv.constant0._ZN10layer_norm31ln_parallel_residual_fwd_kernelINS_13Kernel_traitsIf13__nv_bfloat16fS2_fjLj1024ELj1ELj4ELj1ELj16ENS_18Kernel_traits_baseILj1024EfS2_fS2_fjLj128EEEEELb0ELb1ELb1EEEvNS_9FwdParamsE --------------------------
	.section	.nv.constant0._ZN10layer_norm31ln_parallel_residual_fwd_kernelINS_13Kernel_traitsIf13__nv_bfloat16fS2_fjLj1024ELj1ELj4ELj1ELj16ENS_18Kernel_traits_baseILj1024EfS2_fS2_fjLj128EEEEELb0ELb1ELb1EEEvNS_9FwdParamsE,"a",@progbits
	.sectionflags	@""
	.align	4
.nv.constant0._ZN10layer_norm31ln_parallel_residual_fwd_kernelINS_13Kernel_traitsIf13__nv_bfloat16fS2_fjLj1024ELj1ELj4ELj1ELj16ENS_18Kernel_traits_baseILj1024EfS2_fS2_fjLj128EEEEELb0ELb1ELb1EEEvNS_9FwdParamsE:
	.zero		584


//--------------------- .nv.constant0._ZN10layer_norm31ln_parallel_residual_fwd_kernelINS_13Kernel_traitsIf13__nv_bfloat16fS2_fjLj1024ELj1ELj4ELj1ELj16ENS_18Kernel_traits_baseILj1024EfS2_fS2_fjLj128EEEEELb1ELb0ELb0EEEvNS_9FwdParamsE --------------------------
	.section	.nv.constant0._ZN10layer_norm31ln_parallel_residual_fwd_kernelINS_13Kernel_traitsIf13__nv_bfloat16fS2_fjLj1024ELj1ELj4ELj1ELj16ENS_18Kernel_traits_baseILj1024EfS2_fS2_fjLj128EEEEELb1ELb0ELb0EEEvNS_9FwdParamsE,"a",@progbits
	.sectionflags	@""
	.align	4
.nv.constant0._ZN10layer_norm31ln_parallel_residual_fwd_kernelINS_13Kernel_traitsIf13__nv_bfloat16fS2_fjLj1024ELj1ELj4ELj1ELj16ENS_18Kernel_traits_baseILj1024EfS2_fS2_fjLj128EEEEELb1ELb0ELb0EEEvNS_9FwdParamsE:
	.zero		584


//--------------------- .nv.constant0._ZN10layer_norm31ln_parallel_residual_fwd_kernelINS_13Kernel_traitsIf13__nv_bfloat16fS2_fjLj1024ELj1ELj4ELj1ELj16ENS_18Kernel_traits_baseILj1024EfS2_fS2_fjLj128EEEEELb1ELb0ELb1EEEvNS_9FwdParamsE --------------------------
	.section	.nv.constant0._ZN10layer_norm31ln_parallel_residual_fwd_kernelINS_13Kernel_traitsIf13__nv_bfloat16fS2_fjLj1024ELj1ELj4ELj1ELj16ENS_18Kernel_traits_baseILj1024EfS2_fS2_fjLj128EEEEELb1ELb0ELb1EEEvNS_9FwdParamsE,"a",@progbits
	.sectionflags	@""
	.align	4
.nv.constant0._ZN10layer_norm31ln_parallel_residual_fwd_kernelINS_13Kernel_traitsIf13__nv_bfloat16fS2_fjLj1024ELj1ELj4ELj1ELj16ENS_18Kernel_traits_baseILj1024EfS2_fS2_fjLj128EEEEELb1ELb0ELb1EEEvNS_9FwdParamsE:
	.zero		584


//--------------------- .nv.constant0._ZN10layer_norm31ln_parallel_residual_fwd_kernelINS_13Kernel_traitsIf13__nv_bfloat16fS2_fjLj1024ELj1ELj4ELj1ELj16ENS_18Kernel_traits_baseILj1024EfS2_fS2_fjLj128EEEEELb1ELb1ELb0EEEvNS_9FwdParamsE --------------------------
	.section	.nv.constant0._ZN10layer_norm31ln_parallel_residual_fwd_kernelINS_13Kernel_traitsIf13__nv_bfloat16fS2_fjLj1024ELj1ELj4ELj1ELj16ENS_18Kernel_traits_baseILj1024EfS2_fS2_fjLj128EEEEELb1ELb1ELb0EEEvNS_9FwdParamsE,"a",@progbits
	.sectionflags	@""
	.align	4
.nv.constant0._ZN10layer_norm31ln_parallel_residual_fwd_kernelINS_13Kernel_traitsIf13__nv_bfloat16fS2_fjLj1024ELj1ELj4ELj1ELj16ENS_18Kernel_traits_baseILj1024EfS2_fS2_fjLj128EEEEELb1ELb1ELb0EEEvNS_9FwdParamsE:
	.zero		584


//--------------------- .nv.constant0._ZN10layer_norm31ln_parallel_residual_fwd_kernelINS_13Kernel_traitsIf13__nv_bfloat16fS2_fjLj1024ELj1ELj4ELj1ELj16ENS_18Kernel_traits_baseILj1024EfS2_fS2_fjLj128EEEEELb1ELb1ELb1EEEvNS_9FwdParamsE --------------------------
	.section	.nv.constant0._ZN10layer_norm31ln_parallel_residual_fwd_kernelINS_13Kernel_traitsIf13__nv_bfloat16fS2_fjLj1024ELj1ELj4ELj1ELj16ENS_18Kernel_traits_baseILj1024EfS2_fS2_fjLj128EEEEELb1ELb1ELb1EEEvNS_9FwdParamsE,"a",@progbits
	.sectionflags	@""
	.align	4
.nv.constant0._ZN10layer_norm31ln_parallel_residual_fwd_kernelINS_13Kernel_traitsIf13__nv_bfloat16fS2_fjLj1024ELj1ELj4ELj1ELj16ENS_18Kernel_traits_baseILj1024EfS2_fS2_fjLj128EEEEELb1ELb1ELb1EEEvNS_9FwdParamsE:
	.zero		584


//--------------------- .nv.constant0._ZN10layer_norm31ln_parallel_residual_fwd_kernelINS_13Kernel_traitsIf6__halfS2_S2_fjLj1024ELj1ELj4ELj1ELj16ENS_18Kernel_traits_baseILj1024EfS2_S2_S2_fjLj128EEEEELb0ELb0ELb0EEEvNS_9FwdParamsE --------------------------
	.section	.nv.constant0._ZN10layer_norm31ln_parallel_residual_fwd_kernelINS_13Kernel_traitsIf6__halfS2_S2_fjLj1024ELj1ELj4ELj1ELj16ENS_18Kernel_traits_baseILj1024EfS2_S2_S2_fjLj128EEEEELb0ELb0ELb0EEEvNS_9FwdParamsE,"a",@progbits
	.sectionflags	@""
	.align	4
.nv.constant0._ZN10layer_norm31ln_parallel_residual_fwd_kernelINS_13Kernel_traitsIf6__halfS2_S2_fjLj1024ELj1ELj4ELj1ELj16ENS_18Kernel_traits_baseILj1024EfS2_S2_S2_fjLj128EEEEELb0ELb0ELb0EEEvNS_9FwdParamsE:
	.zero		584


//--------------------- .nv.constant0._ZN10layer_norm31ln_parallel_residual_fwd_kernelINS_13Kernel_traitsIf6__halfS2_S2_fjLj1024ELj1ELj4ELj1ELj16ENS_18Kernel_traits_baseILj1024EfS2_S2_S2_fjLj128EEEEELb0ELb0ELb1EEEvNS_9FwdParamsE --------------------------
	.section	.nv.constant0._ZN10layer_norm31ln_parallel_residual_fwd_kernelINS_13Kernel_traitsIf6__halfS2_S2_fjLj1024ELj1ELj4ELj1ELj16ENS_18Kernel_traits_baseILj1024EfS2_S2_S2_fjLj128EEEEELb0ELb0ELb1EEEvNS_9FwdParamsE,"a",@progbits
	.sectionflags	@""
	.align	4
.nv.constant0._ZN10layer_norm31ln_parallel_residual_fwd_kernelINS_13Kernel_traitsIf6__halfS2_S2_fjLj1024ELj1ELj4ELj1ELj16ENS_18Kernel_traits_baseILj1024EfS2_S2_S2_fjLj128EEEEELb0ELb0ELb1EEEvNS_9FwdParamsE:
	.zero		584


//--------------------- .nv.constant0._ZN10layer_norm31ln_parallel_residual_fwd_kernelINS_13Kernel_traitsIf6__halfS2_S2_fjLj1024ELj1ELj4ELj1ELj16ENS_18Kernel_traits_baseILj1024EfS2_S2_S2_fjLj128EEEEELb0ELb1ELb0EEEvNS_9FwdParamsE --------------------------
	.section	.nv.constant0._ZN10layer_norm31ln_parallel_residual_fwd_kernelINS_13Kernel_traitsIf6__halfS2_S2_fjLj1024ELj1ELj4ELj1ELj16ENS_18Kernel_traits_baseILj1024EfS2_S2_S2_fjLj128EEEEELb0ELb1ELb0EEEvNS_9FwdParamsE,"a",@progbits
	.sectionflags	@""
	.align	4
.nv.constant0._ZN10layer_norm31ln_parallel_residual_fwd_kernelINS_13Kernel_traitsIf6__halfS2_S2_fjLj1024ELj1ELj4ELj1ELj16ENS_18Kernel_traits_baseILj1024EfS2_S2_S2_fjLj128EEEEELb0ELb1ELb0EEEvNS_9FwdParamsE:
	.zero		584


//--------------------- .nv.constant0._ZN10layer_norm31ln_parallel_residual_fwd_kernelINS_13Kernel_traitsIf6__halfS2_S2_fjLj1024ELj1ELj4ELj1ELj16ENS_18Kernel_traits_baseILj1024EfS2_S2_S2_fjLj128EEEEELb0ELb1ELb1EEEvNS_9FwdParamsE --------------------------
	.section	.nv.constant0._ZN10layer_norm31ln_parallel_residual_fwd_kernelINS_13Kernel_traitsIf6__halfS2_S2_fjLj1024ELj1ELj4ELj1ELj16ENS_18Kernel_traits_baseILj1024EfS2_S2_S2_fjLj128EEEEELb0ELb1ELb1EEEvNS_9FwdParamsE,"a",@progbits
	.sectionflags	@""
	.align	4
.nv.constant0._ZN10layer_norm31ln_parallel_residual_fwd_kernelINS_13Kernel_traitsIf6__halfS2_S2_fjLj1024ELj1ELj4ELj1ELj16ENS_18Kernel_traits_baseILj1024EfS2_S2_S2_fjLj128EEEEELb0ELb1ELb1EEEvNS_9FwdParamsE:
	.zero		584


//--------------------- .nv.constant0._ZN10layer_norm31ln_parallel_residual_fwd_kernelINS_13Kernel_traitsIf6__halfS2_S2_fjLj1024ELj1ELj4ELj1ELj16ENS_18Kernel_traits_baseILj1024EfS2_S2_S2_fjLj128EEEEELb1ELb0ELb0EEEvNS_9FwdParamsE --------------------------
	.section	.nv.constant0._ZN10layer_norm31ln_parallel_residual_fwd_kernelINS_13Kernel_traitsIf6__halfS2_S2_fjLj1024ELj1ELj4ELj1ELj16ENS_18Kernel_traits_baseILj1024EfS2_S2_S2_fjLj128EEEEELb1ELb0ELb0EEEvNS_9FwdParamsE,"a",@progbits
	.sectionflags	@""
	.align	4
.nv.constant0._ZN10layer_norm31ln_parallel_residual_fwd_kernelINS_13Kernel_traitsIf6__halfS2_S2_fjLj1024ELj1ELj4ELj1ELj16ENS_18Kernel_traits_baseILj1024EfS2_S2_S2_fjLj128EEEEELb1ELb0ELb0EEEvNS_9FwdParamsE:
	.zero		584


//--------------------- .nv.constant0._ZN10layer_norm31ln_parallel_residual_fwd_kernelINS_13Kernel_traitsIf6__halfS2_S2_fjLj1024ELj1ELj4ELj1ELj16ENS_18Kernel_traits_baseILj1024EfS2_S2_S2_fjLj128EEEEELb1ELb0ELb1EEEvNS_9FwdParamsE --------------------------
	.section	.nv.constant0._ZN10layer_norm31ln_parallel_residual_fwd_kernelINS_13Kernel_traitsIf6__halfS2_S2_fjLj1024ELj1ELj4ELj1ELj16ENS_18Kernel_traits_baseILj1024EfS2_S2_S2_fjLj128EEEEELb1ELb0ELb1EEEvNS_9FwdParamsE,"a",@progbits
	.sectionflags	@""
	.align	4
.nv.constant0._ZN10layer_norm31ln_parallel_residual_fwd_kernelINS_13Kernel_traitsIf6__halfS2_S2_fjLj1024ELj1ELj4ELj1ELj16ENS_18Kernel_traits_baseILj1024EfS2_S2_S2_fjLj128EEEEELb1ELb0ELb1EEEvNS_9FwdParamsE:
	.zero		584


//--------------------- .nv.constant0._ZN10layer_norm31ln_parallel_residual_fwd_kernelINS_13Kernel_traitsIf6__halfS2_S2_fjLj1024ELj1ELj4ELj1ELj16ENS_18Kernel_traits_baseILj1024EfS2_S2_S2_fjLj128EEEEELb1ELb1ELb0EEEvNS_9FwdParamsE --------------------------
	.section	.nv.constant0._ZN10layer_norm31ln_parallel_residual_fwd_kernelINS_13Kernel_traitsIf6__halfS2_S2_fjLj1024ELj1ELj4ELj1ELj16ENS_18Kernel_traits_baseILj1024EfS2_S2_S2_fjLj128EEEEELb1ELb1ELb0EEEvNS_9FwdParamsE,"a",@progbits
	.sectionflags	@""
	.align	4
.nv.constant0._ZN10layer_norm31ln_parallel_residual_fwd_kernelINS_13Kernel_traitsIf6__halfS2_S2_fjLj1024ELj1ELj4ELj1ELj16ENS_18Kernel_traits_baseILj1024EfS2_S2_S2_fjLj128EEEEELb1ELb1ELb0EEEvNS_9FwdParamsE:
	.zero		584


//--------------------- .nv.constant0._ZN10layer_norm31ln_parallel_residual_fwd_kernelINS_13Kernel_traitsIf6__halfS2_S2_fjLj1024ELj1ELj4ELj1ELj16ENS_18Kernel_traits_baseILj1024EfS2_S2_S2_fjLj128EEEEELb1ELb1ELb1EEEvNS_9FwdParamsE --------------------------
	.section	.nv.constant0._ZN10layer_norm31ln_parallel_residual_fwd_kernelINS_13Kernel_traitsIf6__halfS2_S2_fjLj1024ELj1ELj4ELj1ELj16ENS_18Kernel_traits_baseILj1024EfS2_S2_S2_fjLj128EEEEELb1ELb1ELb1EEEvNS_9FwdParamsE,"a",@progbits
	.sectionflags	@""
	.align	4
.nv.constant0._ZN10layer_norm31ln_parallel_residual_fwd_kernelINS_13Kernel_traitsIf6__halfS2_S2_fjLj1024ELj1ELj4ELj1ELj16ENS_18Kernel_traits_baseILj1024EfS2_S2_S2_fjLj128EEEEELb1ELb1ELb1EEEvNS_9FwdParamsE:
	.zero		584


//--------------------- .nv.constant0._ZN10layer_norm31ln_parallel_residual_fwd_kernelINS_13Kernel_traitsI6__halfS2_fS2_fjLj1024ELj1ELj4ELj1ELj16ENS_18Kernel_traits_baseILj1024ES2_S2_fS2_fjLj128EEEEELb0ELb0ELb0EEEvNS_9FwdParamsE --------------------------
	.section	.nv.constant0._ZN10layer_norm31ln_parallel_residual_fwd_kernelINS_13Kernel_traitsI6__halfS2_fS2_fjLj1024ELj1ELj4ELj1ELj16ENS_18Kernel_traits_baseILj1024ES2_S2_fS2_fjLj128EEEEELb0ELb0ELb0EEEvNS_9FwdParamsE,"a",@progbits
	.sectionflags	@""
	.align	4
.nv.constant0._ZN10layer_norm31ln_parallel_residual_fwd_kernelINS_13Kernel_traitsI6__halfS2_fS2_fjLj1024ELj1ELj4ELj1ELj16ENS_18Kernel_traits_baseILj1024ES2_S2_fS2_fjLj128EEEEELb0ELb0ELb0EEEvNS_9FwdParamsE:
	.zero		584


//--------------------- .nv.constant0._ZN10layer_norm31ln_parallel_residual_fwd_kernelINS_13Kernel_traitsI6__halfS2_fS2_fjLj1024ELj1ELj4ELj1ELj16ENS_18Kernel_traits_baseILj1024ES2_S2_fS2_fjLj128EEEEELb0ELb0ELb1EEEvNS_9FwdParamsE --------------------------
	.section	.nv.constant0._ZN10layer_norm31ln_parallel_residual_fwd_kernelINS_13Kernel_traitsI6__halfS2_fS2_fjLj1024ELj1ELj4ELj1ELj16ENS_18Kernel_traits_baseILj1024ES2_S2_fS2_fjLj128EEEEELb0ELb0ELb1EEEvNS_9FwdParamsE,"a",@progbits
	.sectionflags	@""
	.align	4
.nv.constant0._ZN10layer_norm31ln_parallel_residual_fwd_kernelINS_13Kernel_traitsI6__halfS2_fS2_fjLj1024ELj1ELj4ELj1ELj16ENS_18Kernel_traits_baseILj1024ES2_S2_fS2_fjLj128EEEEELb0ELb0ELb1EEEvNS_9FwdParamsE:
	.zero		584


//--------------------- .nv.constant0._ZN10layer_norm31ln_parallel_residual_fwd_kernelINS_13Kernel_traitsI6__halfS2_fS2_fjLj1024ELj1ELj4ELj1ELj16ENS_18Kernel_traits_baseILj1024ES2_S2_fS2_fjLj128EEEEELb0ELb1ELb0EEEvNS_9FwdParamsE --------------------------
	.section	.nv.constant0._ZN10layer_norm31ln_parallel_residual_fwd_kernelINS_13Kernel_traitsI6__halfS2_fS2_fjLj1024ELj1ELj4ELj1ELj16ENS_18Kernel_traits_baseILj1024ES2_S2_fS2_fjLj128EEEEELb0ELb1ELb0EEEvNS_9FwdParamsE,"a",@progbits
	.sectionflags	@""
	.align	4
.nv.constant0._ZN10layer_norm31ln_parallel_residual_fwd_kernelINS_13Kernel_traitsI6__halfS2_fS2_fjLj1024ELj1ELj4ELj1ELj16ENS_18Kernel_traits_baseILj1024ES2_S2_fS2_fjLj128EEEEELb0ELb1ELb0EEEvNS_9FwdParamsE:
	.zero		584


//--------------------- .nv.constant0._ZN10layer_norm31ln_parallel_residual_fwd_kernelINS_13Kernel_traitsI6__halfS2_fS2_fjLj1024ELj1ELj4ELj1ELj16ENS_18Kernel_traits_baseILj1024ES2_S2_fS2_fjLj128EEEEELb0ELb1ELb1EEEvNS_9FwdParamsE --------------------------
	.section	.nv.constant0._ZN10layer_norm31ln_parallel_residual_fwd_kernelINS_13Kernel_traitsI6__halfS2_fS2_fjLj1024ELj1ELj4ELj1ELj16ENS_18Kernel_traits_baseILj1024ES2_S2_fS2_fjLj128EEEEELb0ELb1ELb1EEEvNS_9FwdParamsE,"a",@progbits
	.sectionflags	@""
	.align	4
.nv.constant0._ZN10layer_norm31ln_parallel_residual_fwd_kernelINS_13Kernel_traitsI6__halfS2_fS2_fjLj1024ELj1ELj4ELj1ELj16ENS_18Kernel_traits_baseILj1024ES2_S2_fS2_fjLj128EEEEELb0ELb1ELb1EEEvNS_9FwdParamsE:
	.zero		584


//--------------------- .nv.constant0._ZN10layer_norm31ln_parallel_residual_fwd_kernelINS_13Kernel_traitsI6__halfS2_fS2_fjLj1024ELj1ELj4ELj1ELj16ENS_18Kernel_traits_baseILj1024ES2_S2_fS2_fjLj128EEEEELb1ELb0ELb0EEEvNS_9FwdParamsE --------------------------
	.section	.nv.constant0._ZN10layer_norm31ln_parallel_residual_fwd_kernelINS_13Kernel_traitsI6__halfS2_fS2_fjLj1024ELj1ELj4ELj1ELj16ENS_18Kernel_traits_baseILj1024ES2_S2_fS2_fjLj128EEEEELb1ELb0ELb0EEEvNS_9FwdParamsE,"a",@progbits
	.sectionflags	@""
	.align	4
.nv.constant0._ZN10layer_norm31ln_parallel_residual_fwd_kernelINS_13Kernel_traitsI6__halfS2_fS2_fjLj1024ELj1ELj4ELj1ELj16ENS_18Kernel_traits_baseILj1024ES2_S2_fS2_fjLj128EEEEELb1ELb0ELb0EEEvNS_9FwdParamsE:
	.zero		584


//--------------------- .nv.constant0._ZN10layer_norm31ln_parallel_residual_fwd_kernelINS_13Kernel_traitsI6__halfS2_fS2_fjLj1024ELj1ELj4ELj1ELj16ENS_18Kernel_traits_baseILj1024ES2_S2_fS2_fjLj128EEEEELb1ELb0ELb1EEEvNS_9FwdParamsE --------------------------
	.section	.nv.constant0._ZN10layer_norm31ln_parallel_residual_fwd_kernelINS_13Kernel_traitsI6__halfS2_fS2_fjLj1024ELj1ELj4ELj1ELj16ENS_18Kernel_traits_baseILj1024ES2_S2_fS2_fjLj128EEEEELb1ELb0ELb1EEEvNS_9FwdParamsE,"a",@progbits
	.sectionflags	@""
	.align	4
.nv.constant0._ZN10layer_norm31ln_parallel_residual_fwd_kernelINS_13Kernel_traitsI6__halfS2_fS2_fjLj1024ELj1ELj4ELj1ELj16ENS_18Kernel_traits_baseILj1024ES2_S2_fS2_fjLj128EEEEELb1ELb0ELb1EEEvNS_9FwdParamsE:
	.zero		584


//--------------------- .nv.constant0._ZN10layer_norm31ln_parallel_residual_fwd_kernelINS_13Kernel_traitsI6__halfS2_fS2_fjLj1024ELj1ELj4ELj1ELj16ENS_18Kernel_traits_baseILj1024ES2_S2_fS2_fjLj128EEEEELb1ELb1ELb0EEEvNS_9FwdParamsE --------------------------
	.section	.nv.constant0._ZN10layer_norm31ln_parallel_residual_fwd_kernelINS_13Kernel_traitsI6__halfS2_fS2_fjLj1024ELj1ELj4ELj1ELj16ENS_18Kernel_traits_baseILj1024ES2_S2_fS2_fjLj128EEEEELb1ELb1ELb0EEEvNS_9FwdParamsE,"a",@progbits
	.sectionflags	@""
	.align	4
.nv.constant0._ZN10layer_norm31ln_parallel_residual_fwd_kernelINS_13Kernel_traitsI6__halfS2_fS2_fjLj1024ELj1ELj4ELj1ELj16ENS_18Kernel_traits_baseILj1024ES2_S2_fS2_fjLj128EEEEELb1ELb1ELb0EEEvNS_9FwdParamsE:
	.zero		584


//--------------------- .nv.constant0._ZN10layer_norm31ln_parallel_residual_fwd_kernelINS_13Kernel_traitsI6__halfS2_fS2_fjLj1024ELj1ELj4ELj1ELj16ENS_18Kernel_traits_baseILj1024ES2_S2_fS2_fjLj128EEEEELb1ELb1ELb1EEEvNS_9FwdParamsE --------------------------
	.section	.nv.constant0._ZN10layer_norm31ln_parallel_residual_fwd_kernelINS_13Kernel_traitsI6__halfS2_fS2_fjLj1024ELj1ELj4ELj1ELj16ENS_18Kernel_traits_baseILj1024ES2_S2_fS2_fjLj128EEEEELb1ELb1ELb1EEEvNS_9FwdParamsE,"a",@progbits
	.sectionflags	@""
	.align	4
.nv.constant0._ZN10layer_norm31ln_parallel_residual_fwd_kernelINS_13Kernel_traitsI6__halfS2_fS2_fjLj1024ELj1ELj4ELj1ELj16ENS_18Kernel_traits_baseILj1024ES2_S2_fS2_fjLj128EEEEELb1ELb1ELb1EEEvNS_9FwdParamsE:
	.zero		584


//--------------------- .nv.constant0._ZN10layer_norm31ln_parallel_residual_fwd_kernelINS_13Kernel_traitsIf6__halffS2_fjLj1024ELj1ELj4ELj1ELj16ENS_18Kernel_traits_baseILj1024EfS2_fS2_fjLj128EEEEELb0ELb0ELb0EEEvNS_9FwdParamsE --------------------------
	.section	.nv.constant0._ZN10layer_norm31ln_parallel_residual_fwd_kernelINS_13Kernel_traitsIf6__halffS2_fjLj1024ELj1ELj4ELj1ELj16ENS_18Kernel_traits_baseILj1024EfS2_fS2_fjLj128EEEEELb0ELb0ELb0EEEvNS_9FwdParamsE,"a",@progbits
	.sectionflags	@""
	.align	4
.nv.constant0._ZN10layer_norm31ln_parallel_residual_fwd_kernelINS_13Kernel_traitsIf6__halffS2_fjLj1024ELj1ELj4ELj1ELj16ENS_18Kernel_traits_baseILj1024EfS2_fS2_fjLj128EEEEELb0ELb0ELb0EEEvNS_9FwdParamsE:
	.zero		584


//--------------------- .nv.constant0._ZN10layer_norm31ln_parallel_residual_fwd_kernelINS_13Kernel_traitsIf6__halffS2_fjLj1024ELj1ELj4ELj1ELj16ENS_18Kernel_traits_baseILj1024EfS2_fS2_fjLj128EEEEELb0ELb0ELb1EEEvNS_9FwdParamsE --------------------------
	.section	.nv.constant0._ZN10layer_norm31ln_parallel_residual_fwd_kernelINS_13Kernel_traitsIf6__halffS2_fjLj1024ELj1ELj4ELj1ELj16ENS_18Kernel_traits_baseILj1024EfS2_fS2_fjLj128EEEEELb0ELb0ELb1EEEvNS_9FwdParamsE,"a",@progbits
	.sectionflags	@""
	.align	4
.nv.constant0._ZN10layer_norm31ln_parallel_residual_fwd_kernelINS_13Kernel_traitsIf6__halffS2_fjLj1024ELj1ELj4ELj1ELj16ENS_18Kernel_traits_baseILj1024EfS2_fS2_fjLj128EEEEELb0ELb0ELb1EEEvNS_9FwdParamsE:
	.zero		584


//--------------------- .nv.constant0._ZN10layer_norm31ln_parallel_residual_fwd_kernelINS_13Kernel_traitsIf6__halffS2_fjLj1024ELj1ELj4ELj1ELj16ENS_18Kernel_traits_baseILj1024EfS2_fS2_fjLj128EEEEELb0ELb1ELb0EEEvNS_9FwdParamsE --------------------------
	.section	.nv.constant0._ZN10layer_norm31ln_parallel_residual_fwd_kernelINS_13Kernel_traitsIf6__halffS2_fjLj1024ELj1ELj4ELj1ELj16ENS_18Kernel_traits_baseILj1024EfS2_fS2_fjLj128EEEEELb0ELb1ELb0EEEvNS_9FwdParamsE,"a",@progbits
	.sectionflags	@""
	.align	4
.nv.constant0._ZN10layer_norm31ln_parallel_residual_fwd_kernelINS_13Kernel_traitsIf6__halffS2_fjLj1024ELj1ELj4ELj1ELj16ENS_18Kernel_traits_baseILj1024EfS2_fS2_fjLj128EEEEELb0ELb1ELb0EEEvNS_9FwdParamsE:
	.zero		584


//--------------------- .nv.constant0._ZN10layer_norm31ln_parallel_residual_fwd_kernelINS_13Kernel_traitsIf6__halffS2_fjLj1024ELj1ELj4ELj1ELj16ENS_18Kernel_traits_baseILj1024EfS2_fS2_fjLj128EEEEELb0ELb1ELb1EEEvNS_9FwdParamsE --------------------------
	.section	.nv.constant0._ZN10layer_norm31ln_parallel_residual_fwd_kernelINS_13Kernel_traitsIf6__halffS2_fjLj1024ELj1ELj4ELj1ELj16ENS_18Kernel_traits_baseILj1024EfS2_fS2_fjLj128EEEEELb0ELb1ELb1EEEvNS_9FwdParamsE,"a",@progbits
	.sectionflags	@""
	.align	4
.nv.constant0._ZN10layer_norm31ln_parallel_residual_fwd_kernelINS_13Kernel_traitsIf6__halffS2_fjLj1024ELj1ELj4ELj1ELj16ENS_18Kernel_traits_baseILj1024EfS2_fS2_fjLj128EEEEELb0ELb1ELb1EEEvNS_9FwdParamsE:
	.zero		584


//--------------------- .nv.constant0._ZN10layer_norm31ln_parallel_residual_fwd_kernelINS_13Kernel_traitsIf6__halffS2_fjLj1024ELj1ELj4ELj1ELj16ENS_18Kernel_traits_baseILj1024EfS2_fS2_fjLj128EEEEELb1ELb0ELb0EEEvNS_9FwdParamsE --------------------------
	.section	.nv.constant0._ZN10layer_norm31ln_parallel_residual_fwd_kernelINS_13Kernel_traitsIf6__halffS2_fjLj1024ELj1ELj4ELj1ELj16ENS_18Kernel_traits_baseILj1024EfS2_fS2_fjLj128EEEEELb1ELb0ELb0EEEvNS_9FwdParamsE,"a",@progbits
	.sectionflags	@""
	.align	4
.nv.constant0._ZN10layer_norm31ln_parallel_residual_fwd_kernelINS_13Kernel_traitsIf6__halffS2_fjLj1024ELj1ELj4ELj1ELj16ENS_18Kernel_traits_baseILj1024EfS2_fS2_fjLj128EEEEELb1ELb0ELb0EEEvNS_9FwdParamsE:
	.zero		584


//--------------------- .nv.constant0._ZN10layer_norm31ln_parallel_residual_fwd_kernelINS_13Kernel_traitsIf6__halffS2_fjLj1024ELj1ELj4ELj1ELj16ENS_18Kernel_traits_baseILj1024EfS2_fS2_fjLj128EEEEELb1ELb0ELb1EEEvNS_9FwdParamsE --------------------------
	.section	.nv.constant0._ZN10layer_norm31ln_parallel_residual_fwd_kernelINS_13Kernel_traitsIf6__halffS2_fjLj1024ELj1ELj4ELj1ELj16ENS_18Kernel_traits_baseILj1024EfS2_fS2_fjLj128EEEEELb1ELb0ELb1EEEvNS_9FwdParamsE,"a",@progbits
	.sectionflags	@""
	.align	4
.nv.constant0._ZN10layer_norm31ln_parallel_residual_fwd_kernelINS_13Kernel_traitsIf6__halffS2_fjLj1024ELj1ELj4ELj1ELj16ENS_18Kernel_traits_baseILj1024EfS2_fS2_fjLj128EEEEELb1ELb0ELb1EEEvNS_9FwdParamsE:
	.zero		584


//--------------------- .nv.constant0._ZN10layer_norm31ln_parallel_residual_fwd_kernelINS_13Kernel_traitsIf6__halffS2_fjLj1024ELj1ELj4ELj1ELj16ENS_18Kernel_traits_baseILj1024EfS2_fS2_fjLj128EEEEELb1ELb1ELb0EEEvNS_9FwdParamsE --------------------------
	.section	.nv.constant0._ZN10layer_norm31ln_parallel_residual_fwd_kernelINS_13Kernel_traitsIf6__halffS2_fjLj1024ELj1ELj4ELj1ELj16ENS_18Kernel_traits_baseILj1024EfS2_fS2_fjLj128EEEEELb1ELb1ELb0EEEvNS_9FwdParamsE,"a",@progbits
	.sectionflags	@""
	.align	4
.nv.constant0._ZN10layer_norm31ln_parallel_residual_fwd_kernelINS_13Kernel_traitsIf6__halffS2_fjLj1024ELj1ELj4ELj1ELj16ENS_18Kernel_traits_baseILj1024EfS2_fS2_fjLj128EEEEELb1ELb1ELb0EEEvNS_9FwdParamsE:
	.zero		584


//--------------------- .nv.constant0._ZN10layer_norm31ln_parallel_residual_fwd_kernelINS_13Kernel_traitsIf6__halffS2_fjLj1024ELj1ELj4ELj1ELj16ENS_18Kernel_traits_baseILj1024EfS2_fS2_fjLj128EEEEELb1ELb1ELb1EEEvNS_9FwdParamsE --------------------------
	.section	.nv.constant0._ZN10layer_norm31ln_parallel_residual_fwd_kernelINS_13Kernel_traitsIf6__halffS2_fjLj1024ELj1ELj4ELj1ELj16ENS_18Kernel_traits_baseILj1024EfS2_fS2_fjLj128EEEEELb1ELb1ELb1EEEvNS_9FwdParamsE,"a",@progbits
	.sectionflags	@""
	.align	4
.nv.constant0._ZN10layer_norm31ln_parallel_residual_fwd_kernelINS_13Kernel_traitsIf6__halffS2_fjLj1024ELj1ELj4ELj1ELj16ENS_18Kernel_traits_baseILj1024EfS2_fS2_fjLj128EEEEELb1ELb1ELb1EEEvNS_9FwdParamsE:
	.zero		584


//--------------------- .nv.constant0._ZN10layer_norm31ln_parallel_residual_fwd_kernelINS_13Kernel_traitsI6__halfffffjLj1024ELj1ELj4ELj1ELj16ENS_18Kernel_traits_baseILj1024ES2_ffffjLj128EEEEELb0ELb0ELb0EEEvNS_9FwdParamsE --------------------------
	.section	.nv.constant0._ZN10layer_norm31ln_parallel_residual_fwd_kernelINS_13Kernel_traitsI6__halfffffjLj1024ELj1ELj4ELj1ELj16ENS_18Kernel_traits_baseILj1024ES2_ffffjLj128EEEEELb0ELb0ELb0EEEvNS_9FwdParamsE,"a",@progbits
	.sectionflags	@""
	.align	4
.nv.constant0._ZN10layer_norm31ln_parallel_residual_fwd_kernelINS_13Kernel_traitsI6__halfffffjLj1024ELj1ELj4ELj1ELj16ENS_18Kernel_traits_baseILj1024ES2_ffffjLj128EEEEELb0ELb0ELb0EEEvNS_9FwdParamsE:
	.zero		584


//--------------------- .nv.constant0._ZN10layer_norm31ln_parallel_residual_fwd_kernelINS_13Kernel_traitsI6__halfffffjLj1024ELj1ELj4ELj1ELj16ENS_18Kernel_traits_baseILj1024ES2_ffffjLj128EEEEELb0ELb0ELb1EEEvNS_9FwdParamsE --------------------------
	.section	.nv.constant0._ZN10layer_norm31ln_parallel_residual_fwd_kernelINS_13Kernel_traitsI6__halfffffjLj1024ELj1ELj4ELj1ELj16ENS_18Kernel_traits_baseILj1024ES2_ffffjLj128EEEEELb0ELb0ELb1EEEvNS_9FwdParamsE,"a",@progbits
	.sectionflags	@""
	.align	4
.nv.constant0._ZN10layer_norm31ln_parallel_residual_fwd_kernelINS_13Kernel_traitsI6__halfffffjLj1024ELj1ELj4ELj1ELj16ENS_18Kernel_traits_baseILj1024ES2_ffffjLj128EEEEELb0ELb0ELb1EEEvNS_9FwdParamsE:
	.zero		584


//--------------------- .nv.constant0._ZN10layer_norm31ln_parallel_residual_fwd_kernelINS_13Kernel_traitsI6__halfffffjLj1024ELj1ELj4ELj1ELj16ENS_18Kernel_traits_baseILj1024ES2_ffffjLj128EEEEELb0ELb1ELb0EEEvNS_9FwdParamsE --------------------------
	.section	.nv.constant0._ZN10layer_norm31ln_parallel_residual_fwd_kernelINS_13Kernel_traitsI6__halfffffjLj1024ELj1ELj4ELj1ELj16ENS_18Kernel_traits_baseILj1024ES2_ffffjLj128EEEEELb0ELb1ELb0EEEvNS_9FwdParamsE,"a",@progbits
	.sectionflags	@""
	.align	4
.nv.constant0._ZN10layer_norm31ln_parallel_residual_fwd_kernelINS_13Kernel_traitsI6__halfffffjLj1024ELj1ELj4ELj1ELj16ENS_18Kernel_traits_baseILj1024ES2_ffffjLj128EEEEELb0ELb1ELb0EEEvNS_9FwdParamsE:
	.zero		584


//--------------------- .nv.constant0._ZN10layer_norm31ln_parallel_residual_fwd_kernelINS_13Kernel_traitsI6__halfffffjLj1024ELj1ELj4ELj1ELj16ENS_18Kernel_traits_baseILj1024ES2_ffffjLj128EEEEELb0ELb1ELb1EEEvNS_9FwdParamsE --------------------------
	.section	.nv.constant0._ZN10layer_norm31ln_parallel_residual_fwd_kernelINS_13Kernel_traitsI6__halfffffjLj1024ELj1ELj4ELj1ELj16ENS_18Kernel_traits_baseILj1024ES2_ffffjLj128EEEEELb0ELb1ELb1EEEvNS_9FwdParamsE,"a",@progbits
	.sectionflags	@""
	.align	4
.nv.constant0._ZN10layer_norm31ln_parallel_residual_fwd_kernelINS_13Kernel_traitsI6__halfffffjLj1024ELj1ELj4ELj1ELj16ENS_18Kernel_traits_baseILj1024ES2_ffffjLj128EEEEELb0ELb1ELb1EEEvNS_9FwdParamsE:
	.zero		584


//--------------------- .nv.constant0._ZN10layer_norm31ln_parallel_residual_fwd_kernelINS_13Kernel_traitsI6__halfffffjLj1024ELj1ELj4ELj1ELj16ENS_18Kernel_traits_baseILj1024ES2_ffffjLj128EEEEELb1ELb0ELb0EEEvNS_9FwdParamsE --------------------------
	.section	.nv.constant0._ZN10layer_norm31ln_parallel_residual_fwd_kernelINS_13Kernel_traitsI6__halfffffjLj1024ELj1ELj4ELj1ELj16ENS_18Kernel_traits_baseILj1024ES2_ffffjLj128EEEEELb1ELb0ELb0EEEvNS_9FwdParamsE,"a",@progbits
	.sectionflags	@""
	.align	4
.nv.constant0._ZN10layer_norm31ln_parallel_residual_fwd_kernelINS_13Kernel_traitsI6__halfffffjLj1024ELj1ELj4ELj1ELj16ENS_18Kernel_traits_baseILj1024ES2_ffffjLj128EEEEELb1ELb0ELb0EEEvNS_9FwdParamsE:
	.zero		584


//--------------------- .nv.constant0._ZN10layer_norm31ln_parallel_residual_fwd_kernelINS_13Kernel_traitsI6__halfffffjLj1024ELj1ELj4ELj1ELj16ENS_18Kernel_traits_baseILj1024ES2_ffffjLj128EEEEELb1ELb0ELb1EEEvNS_9FwdParamsE --------------------------
	.section	.nv.constant0._ZN10layer_norm31ln_parallel_residual_fwd_kernelINS_13Kernel_traitsI6__halfffffjLj1024ELj1ELj4ELj1ELj16ENS_18Kernel_traits_baseILj1024ES2_ffffjLj128EEEEELb1ELb0ELb1EEEvNS_9FwdParamsE,"a",@progbits
	.sectionflags	@""
	.align	4
.nv.constant0._ZN10layer_norm31ln_parallel_residual_fwd_kernelINS_13Kernel_traitsI6__halfffffjLj1024ELj1ELj4ELj1ELj16ENS_18Kernel_traits_baseILj1024ES2_ffffjLj128EEEEELb1ELb0ELb1EEEvNS_9FwdParamsE:
	.zero		584


//--------------------- .nv.constant0._ZN10layer_norm31ln_parallel_residual_fwd_kernelINS_13Kernel_traitsI6__halfffffjLj1024ELj1ELj4ELj1ELj16ENS_18Kernel_traits_baseILj1024ES2_ffffjLj128EEEEELb1ELb1ELb0EEEvNS_9FwdParamsE --------------------------
	.section	.nv.constant0._ZN10layer_norm31ln_parallel_residual_fwd_kernelINS_13Kernel_traitsI6__halfffffjLj1024ELj1ELj4ELj1ELj16ENS_18Kernel_traits_baseILj1024ES2_ffffjLj128EEEEELb1ELb1ELb0EEEvNS_9FwdParamsE,"a",@progbits
	.sectionflags	@""
	.align	4
.nv.constant0._ZN10layer_norm31ln_parallel_residual_fwd_kernelINS_13Kernel_traitsI6__halfffffjLj1024ELj1ELj4ELj1ELj16ENS_18Kernel_traits_baseILj1024ES2_ffffjLj128EEEEELb1ELb1ELb0EEEvNS_9FwdParamsE:
	.zero		584


//--------------------- .nv.constant0._ZN10layer_norm31ln_parallel_residual_fwd_kernelINS_13Kernel_traitsI6__halfffffjLj1024ELj1ELj4ELj1ELj16ENS_18Kernel_traits_baseILj1024ES2_ffffjLj128EEEEELb1ELb1ELb1EEEvNS_9FwdParamsE --------------------------
	.section	.nv.constant0._ZN10layer_norm31ln_parallel_residual_fwd_kernelINS_13Kernel_traitsI6__halfffffjLj1024ELj1ELj4ELj1ELj16ENS_18Kernel_traits_baseILj1024ES2_ffffjLj128EEEEELb1ELb1ELb1EEEvNS_9FwdParamsE,"a",@progbits
	.sectionflags	@""
	.align	4
.nv.constant0._ZN10layer_norm31ln_parallel_residual_fwd_kernelINS_13Kernel_traitsI6__halfffffjLj1024ELj1ELj4ELj1ELj16ENS_18Kernel_traits_baseILj1024ES2_ffffjLj128EEEEELb1ELb1ELb1EEEvNS_9FwdParamsE:
	.zero		584


//--------------------- .nv.constant0._ZN10layer_norm31ln_parallel_residual_fwd_kernelINS_13Kernel_traitsIfffffjLj1024ELj1ELj4ELj1ELj16ENS_18Kernel_traits_baseILj1024EfffffjLj128EEEEELb0ELb0ELb0EEEvNS_9FwdParamsE --------------------------
	.section	.nv.constant0._ZN10layer_norm31ln_parallel_residual_fwd_kernelINS_13Kernel_traitsIfffffjLj1024ELj1ELj4ELj1ELj16ENS_18Kernel_traits_baseILj1024EfffffjLj128EEEEELb0ELb0ELb0EEEvNS_9FwdParamsE,"a",@progbits
	.sectionflags	@""
	.align	4
.nv.constant0._ZN10layer_norm31ln_parallel_residual_fwd_kernelINS_13Kernel_traitsIfffffjLj1024ELj1ELj4ELj1ELj16ENS_18Kernel_traits_baseILj1024EfffffjLj128EEEEELb0ELb0ELb0EEEvNS_9FwdParamsE:
	.zero		584


//--------------------- .nv.constant0._ZN10layer_norm31ln_parallel_residual_fwd_kernelINS_13Kernel_traitsIfffffjLj1024ELj1ELj4ELj1ELj16ENS_18Kernel_traits_baseILj1024EfffffjLj128EEEEELb0ELb0ELb1EEEvNS_9FwdParamsE --------------------------
	.section	.nv.constant0._ZN10layer_norm31ln_parallel_residual_fwd_kernelINS_13Kernel_traitsIfffffjLj1024ELj1ELj4ELj1ELj16ENS_18Kernel_traits_baseILj1024EfffffjLj128EEEEELb0ELb0ELb1EEEvNS_9FwdParamsE,"a",@progbits
	.sectionflags	@""
	.align	4
.nv.constant0._ZN10layer_norm31ln_parallel_residual_fwd_kernelINS_13Kernel_traitsIfffffjLj1024ELj1ELj4ELj1ELj16ENS_18Kernel_traits_baseILj1024EfffffjLj128EEEEELb0ELb0ELb1EEEvNS_9FwdParamsE:
	.zero		584


//--------------------- .nv.constant0._ZN10layer_norm31ln_parallel_residual_fwd_kernelINS_13Kernel_traitsIfffffjLj1024ELj1ELj4ELj1ELj16ENS_18Kernel_traits_baseILj1024EfffffjLj128EEEEELb0ELb1ELb0EEEvNS_9FwdParamsE --------------------------
	.section	.nv.constant0._ZN10layer_norm31ln_parallel_residual_fwd_kernelINS_13Kernel_traitsIfffffjLj1024ELj1ELj4ELj1ELj16ENS_18Kernel_traits_baseILj1024EfffffjLj128EEEEELb0ELb1ELb0EEEvNS_9FwdParamsE,"a",@progbits
	.sectionflags	@""
	.align	4
.nv.constant0._ZN10layer_norm31ln_parallel_residual_fwd_kernelINS_13Kernel_traitsIfffffjLj1024ELj1ELj4ELj1ELj16ENS_18Kernel_traits_baseILj1024EfffffjLj128EEEEELb0ELb1ELb0EEEvNS_9FwdParamsE:
	.zero		584


//--------------------- .nv.constant0._ZN10layer_norm31ln_parallel_residual_fwd_kernelINS_13Kernel_traitsIfffffjLj1024ELj1ELj4ELj1ELj16ENS_18Kernel_traits_baseILj1024EfffffjLj128EEEEELb0ELb1ELb1EEEvNS_9FwdParamsE --------------------------
	.section	.nv.constant0._ZN10layer_norm31ln_parallel_residual_fwd_kernelINS_13Kernel_traitsIfffffjLj1024ELj1ELj4ELj1ELj16ENS_18Kernel_traits_baseILj1024EfffffjLj128EEEEELb0ELb1ELb1EEEvNS_9FwdParamsE,"a",@progbits
	.sectionflags	@""
	.align	4
.nv.constant0._ZN10layer_norm31ln_parallel_residual_fwd_kernelINS_13Kernel_traitsIfffffjLj1024ELj1ELj4ELj1ELj16ENS_18Kernel_traits_baseILj1024EfffffjLj128EEEEELb0ELb1ELb1EEEvNS_9FwdParamsE:
	.zero		584


//--------------------- .nv.constant0._ZN10layer_norm31ln_parallel_residual_fwd_kernelINS_13Kernel_traitsIfffffjLj1024ELj1ELj4ELj1ELj16ENS_18Kernel_traits_baseILj1024EfffffjLj128EEEEELb1ELb0ELb0EEEvNS_9FwdParamsE --------------------------
	.section	.nv.constant0._ZN10layer_norm31ln_parallel_residual_fwd_kernelINS_13Kernel_traitsIfffffjLj1024ELj1ELj4ELj1ELj16ENS_18Kernel_traits_baseILj1024EfffffjLj128EEEEELb1ELb0ELb0EEEvNS_9FwdParamsE,"a",@progbits
	.sectionflags	@""
	.align	4
.nv.constant0._ZN10layer_norm31ln_parallel_residual_fwd_kernelINS_13Kernel_traitsIfffffjLj1024ELj1ELj4ELj1ELj16ENS_18Kernel_traits_baseILj1024EfffffjLj128EEEEELb1ELb0ELb0EEEvNS_9FwdParamsE:
	.zero		584


//--------------------- .nv.constant0._ZN10layer_norm31ln_parallel_residual_fwd_kernelINS_13Kernel_traitsIfffffjLj1024ELj1ELj4ELj1ELj16ENS_18Kernel_traits_baseILj1024EfffffjLj128EEEEELb1ELb0ELb1EEEvNS_9FwdParamsE --------------------------
	.section	.nv.constant0._ZN10layer_norm31ln_parallel_residual_fwd_kernelINS_13Kernel_traitsIfffffjLj1024ELj1ELj4ELj1ELj16ENS_18Kernel_traits_baseILj1024EfffffjLj128EEEEELb1ELb0ELb1EEEvNS_9FwdParamsE,"a",@progbits
	.sectionflags	@""
	.align	4
.nv.constant0._ZN10layer_norm31ln_parallel_residual_fwd_kernelINS_13Kernel_traitsIfffffjLj1024ELj1ELj4ELj1ELj16ENS_18Kernel_traits_baseILj1024EfffffjLj128EEEEELb1ELb0ELb1EEEvNS_9FwdParamsE:
	.zero		584


//--------------------- .nv.constant0._ZN10layer_norm31ln_parallel_residual_fwd_kernelINS_13Kernel_traitsIfffffjLj1024ELj1ELj4ELj1ELj16ENS_18Kernel_traits_baseILj1024EfffffjLj128EEEEELb1ELb1ELb0EEEvNS_9FwdParamsE --------------------------
	.section	.nv.constant0._ZN10layer_norm31ln_parallel_residual_fwd_kernelINS_13Kernel_traitsIfffffjLj1024ELj1ELj4ELj1ELj16ENS_18Kernel_traits_baseILj1024EfffffjLj128EEEEELb1ELb1ELb0EEEvNS_9FwdParamsE,"a",@progbits
	.sectionflags	@""
	.align	4
.nv.constant0._ZN10layer_norm31ln_parallel_residual_fwd_kernelINS_13Kernel_traitsIfffffjLj1024ELj1ELj4ELj1ELj16ENS_18Kernel_traits_baseILj1024EfffffjLj128EEEEELb1ELb1ELb0EEEvNS_9FwdParamsE:
	.zero		584


//--------------------- .nv.constant0._ZN10layer_norm31ln_parallel_residual_fwd_kernelINS_13Kernel_traitsIfffffjLj1024ELj1ELj4ELj1ELj16ENS_18Kernel_traits_baseILj1024EfffffjLj128EEEEELb1ELb1ELb1EEEvNS_9FwdParamsE --------------------------
	.section	.nv.constant0._ZN10layer_norm31ln_parallel_residual_fwd_kernelINS_13Kernel_traitsIfffffjLj1024ELj1ELj4ELj1ELj16ENS_18Kernel_traits_baseILj1024EfffffjLj128EEEEELb1ELb1ELb1EEEvNS_9FwdParamsE,"a",@progbits
	.sectionflags	@""
	.align	4
.nv.constant0._ZN10layer_norm31ln_parallel_residual_fwd_kernelINS_13Kernel_traitsIfffffjLj1024ELj1ELj4ELj1ELj16ENS_18Kernel_traits_baseILj1024EfffffjLj128EEEEELb1ELb1ELb1EEEvNS_9FwdParamsE:
	.zero		584


//--------------------- .text._ZN10layer_norm31ln_parallel_residual_fwd_kernelINS_13Kernel_traitsI13__nv_bfloat16S2_S2_S2_fjLj1024ELj1ELj4ELj1ELj16ENS_18Kernel_traits_baseILj1024ES2_S2_S2_S2_fjLj128EEEEELb0ELb0ELb0EEEvNS_9FwdParamsE --------------------------
	.section	.text._ZN10layer_norm31ln_parallel_residual_fwd_kernelINS_13Kernel_traitsI13__nv_bfloat16S2_S2_S2_fjLj1024ELj1ELj4ELj1ELj16ENS_18Kernel_traits_baseILj1024ES2_S2_S2_S2_fjLj128EEEEELb0ELb0ELb0EEEvNS_9FwdParamsE,"ax",@progbits
	.sectioninfo	@"SHI_REGISTERS=199"
	.align	128
        .global         _ZN10layer_norm31ln_parallel_residual_fwd_kernelINS_13Kernel_traitsI13__nv_bfloat16S2_S2_S2_fjLj1024ELj1ELj4ELj1ELj16ENS_18Kernel_traits_baseILj1024ES2_S2_S2_S2_fjLj128EEEEELb0ELb0ELb0EEEvNS_9FwdParamsE
        .type           _ZN10layer_norm31ln_parallel_residual_fwd_kernelINS_13Kernel_traitsI13__nv_bfloat16S2_S2_S2_fjLj1024ELj1ELj4ELj1ELj16ENS_18Kernel_traits_baseILj1024ES2_S2_S2_S2_fjLj128EEEEELb0ELb0ELb0EEEvNS_9FwdParamsE,@function
        .size           _ZN10layer_norm31ln_parallel_residual_fwd_kernelINS_13Kernel_traitsI13__nv_bfloat16S2_S2_S2_fjLj1024ELj1ELj4ELj1ELj16ENS_18Kernel_traits_baseILj1024ES2_S2_S2_S2_fjLj128EEEEELb0ELb0ELb0EEEvNS_9FwdParamsE,(.L_x_26490 - _ZN10layer_norm31ln_parallel_residual_fwd_kernelINS_13Kernel_traitsI13__nv_bfloat16S2_S2_S2_fjLj1024ELj1ELj4ELj1ELj16ENS_18Kernel_traits_baseILj1024ES2_S2_S2_S2_fjLj128EEEEELb0ELb0ELb0EEEvNS_9FwdParamsE)
        .other          _ZN10layer_norm31ln_parallel_residual_fwd_kernelINS_13Kernel_traitsI13__nv_bfloat16S2_S2_S2_fjLj1024ELj1ELj4ELj1ELj16ENS_18Kernel_traits_baseILj1024ES2_S2_S2_S2_fjLj128EEEEELb0ELb0ELb0EEEvNS_9FwdParamsE,@"STO_CUDA_ENTRY STV_DEFAULT"
_ZN10layer_norm31ln_parallel_residual_fwd_kernelINS_13Kernel_traitsI13__nv_bfloat16S2_S2_S2_fjLj1024ELj1ELj4ELj1ELj16ENS_18Kernel_traits_baseILj1024ES2_S2_S2_S2_fjLj128EEEEELb0ELb0ELb0EEEvNS_9FwdParamsE:
.text._ZN10layer_norm31ln_parallel_residual_fwd_kernelINS_13Kernel_traitsI13__nv_bfloat16S2_S2_S2_fjLj1024ELj1ELj4ELj1ELj16ENS_18Kernel_traits_baseILj1024ES2_S2_S2_S2_fjLj128EEEEELb0ELb0ELb0EEEvNS_9FwdParamsE:
[----:B------:R-:W-:Y:S02]  /*0000*/  IMAD.MOV.U32 R1, RZ, RZ, c[0x0][0x28] ;  /* 0x00000a00ff017624 */ /* 0x000fe400078e00ff */
[----:B------:R-:W0:Y:S01]  /*0010*/  S2R R60, SR_TID.X ;  /* 0x00000000003c7919 */ /* 0x000e220000002100 */
[----:B------:R-:W-:Y:S01]  /*0020*/  IMAD.MOV.U32 R0, RZ, RZ, c[0x0][0x168] ;  /* 0x00005a00ff007624 */ /* 0x000fe200078e00ff */
[----:B------:R-:W-:Y:S01]  /*0030*/  ULDC.64 UR4, c[0x0][0x118] ;  /* 0x0000460000047ab9 */ /* 0x000fe20000000a00 */
[----:B------:R-:W-:Y:S01]  /*0040*/  BSSY B0, `(.L_x_0) ;  /* 0x0000028000007945 */ /* 0x000fe20003800000 */
[----:B------:R-:W1:Y:S01]  /*0050*/  S2R R147, SR_CTAID.X ;  /* 0x0000000000937919 */ /* 0x000e620000002500 */
[----:B------:R-:W-:Y:S01]  /*0060*/  IMAD.MOV.U32 R4, RZ, RZ, c[0x0][0x180] ;  /* 0x00006000ff047624 */ /* 0x000fe200078e00ff */
[----:B------:R-:W-:-:S04]  /*0070*/  SHF.R.S32.HI R0, RZ, 0x1f, R0 ;  /* 0x0000001fff007819 */ /* 0x000fc80000011400 */
[----:B------:R-:W-:Y:S02]  /*0080*/  LEA.HI R0, R0, c[0x0][0x168], RZ, 0x3 ;  /* 0x00005a0000007a11 */ /* 0x000fe400078f18ff */
[----:B0-----:R-:W-:Y:S02]  /*0090*/  LOP3.LUT R3, R60, 0x1f, RZ, 0xc, !PT ;  /* 0x0000001f3c037812 */ /* 0x001fe400078e0cff */
[----:B------:R-:W-:Y:S02]  /*00a0*/  SHF.R.U32.HI R2, RZ, 0x5, R60 ;  /* 0x00000005ff027819 */ /* 0x000fe4000001163c */
[----:B------:R-:W-:Y:S02]  /*00b0*/  LEA.HI.SX32 R0, R0, R3, 0x1d ;  /* 0x0000000300007211 */ /* 0x000fe400078feaff */
[----:B------:R-:W-:Y:S01]  /*00c0*/  LOP3.LUT R60, R60, 0x1f, RZ, 0xc0, !PT ;  /* 0x0000001f3c3c7812 */ /* 0x000fe200078ec0ff */
[----:B-1----:R-:W-:Y:S01]  /*00d0*/  IMAD R147, R147, 0x4, R2 ;  /* 0x0000000493937824 */ /* 0x002fe200078e0202 */
[----:B------:R-:W-:-:S02]  /*00e0*/  LOP3.LUT P0, RZ, R0, 0xffffffe0, RZ, 0xc0, !PT ;  /* 0xffffffe000ff7812 */ /* 0x000fc4000780c0ff */
[C---:B------:R-:W-:Y:S02]  /*00f0*/  ISETP.GE.U32.AND P6, PT, R0.reuse, 0x40, PT ;  /* 0x000000400000780c */ /* 0x040fe40003fc6070 */
[C---:B------:R-:W-:Y:S02]  /*0100*/  ISETP.GE.U32.AND P5, PT, R0.reuse, 0x60, PT ;  /* 0x000000600000780c */ /* 0x040fe40003fa6070 */
[----:B------:R-:W-:Y:S02]  /*0110*/  P2R R2, PR, RZ, 0x40 ;  /* 0x00000040ff027803 */ /* 0x000fe40000000000 */
[----:B------:R-:W-:Y:S02]  /*0120*/  ISETP.GE.U32.AND P1, PT, R0, 0x80, PT ;  /* 0x000000800000780c */ /* 0x000fe40003f26070 */
[----:B------:R-:W-:-:S03]  /*0130*/  P2R R2, PR, RZ, 0x20 ;  /* 0x00000020ff027803 */ /* 0x000fc60000000000 */
[----:B------:R-:W-:Y:S05]  /*0140*/  @!P0 BRA `(.L_x_1) ;  /* 0x0000017000008947 */ /* 0x000fea0003800000 */
[----:B------:R-:W-:Y:S01]  /*0150*/  ISETP.NE.U32.AND P2, PT, RZ, c[0x0][0x218], PT ;  /* 0x00008600ff007a0c */ /* 0x000fe20003f45070 */
[C---:B------:R-:W-:Y:S01]  /*0160*/  IMAD.SHL.U32 R24, R60.reuse, 0x10, RZ ;  /* 0x000000103c187824 */ /* 0x040fe200078e00ff */
[----:B------:R-:W-:Y:S02]  /*0170*/  ISETP.NE.U32.AND P3, PT, RZ, c[0x0][0x220], PT ;  /* 0x00008800ff007a0c */ /* 0x000fe40003f65070 */
[----:B------:R-:W-:Y:S02]  /*0180*/  ISETP.NE.AND.EX P2, PT, RZ, c[0x0][0x21c], PT, P2 ;  /* 0x00008700ff007a0c */ /* 0x000fe40003f45320 */
[----:B------:R-:W-:Y:S02]  /*0190*/  ISETP.NE.AND.EX P3, PT, RZ, c[0x0][0x224], PT, P3 ;  /* 0x00008900ff007a0c */ /* 0x000fe40003f65330 */
[----:B------:R-:W-:-:S09]  /*01a0*/  SHF.L.U64.HI R5, R60, 0x4, RZ ;  /* 0x000000043c057819 */ /* 0x000fd200000102ff */
[----:B------:R-:W-:-:S04]  /*01b0*/  @P2 LEA R18, P4, R60, c[0x0][0x218], 0x4 ;  /* 0x000086003c122a11 */ /* 0x000fc800078820ff */
[----:B------:R-:W-:Y:S02]  /*01c0*/  @P2 LEA.HI.X R19, R60, c[0x0][0x21c], RZ, 0x4, P4 ;  /* 0x000087003c132a11 */ /* 0x000fe400020f24ff */
[----:B------:R-:W-:Y:S01]  /*01d0*/  @P3 IADD3 R34, P4, R24, c[0x0][0x220], RZ ;  /* 0x0000880018223a10 */ /* 0x000fe20007f9e0ff */
[----:B------:R-:W-:-:S03]  /*01e0*/  IMAD.MOV.U32 R3, RZ, RZ, 0x10 ;  /* 0x00000010ff037424 */ /* 0x000fc600078e00ff */
[----:B------:R-:W-:Y:S01]  /*01f0*/  @P3 IADD3.X R35, R5, c[0x0][0x224], RZ, P4, !PT ;  /* 0x0000890005233a10 */ /* 0x000fe200027fe4ff */
[----:B------:R-:W5:Y:S01]  /*0200*/  @P2 LDG.E.128 R16, [R18.64] ;  /* 0x0000000412102981 */ /* 0x000f62000c1e1d00 */
[----:B------:R-:W-:Y:S01]  /*0210*/  IADD3 R24, P4, R24, c[0x0][0x1b8], RZ ;  /* 0x00006e0018187a10 */ /* 0x000fe20007f9e0ff */
[----:B------:R-:W-:-:S03]  /*0220*/  IMAD.WIDE.U32 R2, R60, R3, c[0x0][0x1b0] ;  /* 0x00006c003c027625 */ /* 0x000fc600078e0003 */
[----:B------:R-:W-:Y:S01]  /*0230*/  IADD3.X R25, R5, c[0x0][0x1bc], RZ, P4, !PT ;  /* 0x00006f0005197a10 */ /* 0x000fe200027fe4ff */
[----:B------:R-:W5:Y:S04]  /*0240*/  @P3 LDG.E.128 R32, [R34.64] ;  /* 0x0000000422203981 */ /* 0x000f68000c1e1d00 */
[----:B------:R0:W5:Y:S04]  /*0250*/  LDG.E.128 R8, [R2.64] ;  /* 0x0000000402087981 */ /* 0x000168000c1e1d00 */
[----:B------:R-:W5:Y:S01]  /*0260*/  LDG.E.128 R24, [R24.64] ;  /* 0x0000000418187981 */ /* 0x000f62000c1e1d00 */
[----:B------:R-:W-:Y:S01]  /*0270*/  LOP3.LUT R60, R60, 0x20, RZ, 0xfc, !PT ;  /* 0x000000203c3c7812 */ /* 0x000fe200078efcff */
[----:B------:R-:W-:Y:S01]  /*0280*/  @!P2 CS2R R16, SRZ ;  /* 0x000000000010a805 */ /* 0x000fe2000001ff00 */
[----:B------:R-:W-:Y:S01]  /*0290*/  @!P2 CS2R R18, SRZ ;  /* 0x000000000012a805 */ /* 0x000fe2000001ff00 */
[----:B------:R-:W-:Y:S01]  /*02a0*/  @!P3 CS2R R32, SRZ ;  /* 0x000000000020b805 */ /* 0x000fe2000001ff00 */
[----:B------:R-:W-:-:S02]  /*02b0*/  @!P3 CS2R R34, SRZ ;  /* 0x000000000022b805 */ /* 0x000fc4000001ff00 */
.L_x_1:
[----:B0-----:R-:W-:Y:S05]  /*02c0*/  BSYNC B0 ;  /* 0x0000000000007941 */ /* 0x001fea0003800000 */
.L_x_0:
[----:B------:R-:W-:Y:S01]  /*02d0*/  BSSY B0, `(.L_x_2) ;  /* 0x0000019000007945 */ /* 0x000fe20003800000 */
[----:B------:R-:W-:Y:S05]  /*02e0*/  @!P6 BRA `(.L_x_3) ;  /* 0x000001700000e947 */ /* 0x000fea0003800000 */
[----:B------:R-:W-:Y:S01]  /*02f0*/  ISETP.NE.U32.AND P2, PT, RZ, c[0x0][0x218], PT ;  /* 0x00008600ff007a0c */ /* 0x000fe20003f45070 */
[----:B------:R-:W-:Y:S01]  /*0300*/  IMAD.SHL.U32 R52, R60, 0x10, RZ ;  /* 0x000000103c347824 */ /* 0x000fe200078e00ff */
[----:B------:R-:W-:-:S02]  /*0310*/  ISETP.NE.U32.AND P3, PT, RZ, c[0x0][0x220], PT ;  /* 0x00008800ff007a0c */ /* 0x000fc40003f65070 */
        /* <DEDUP_REMOVED lines=13> */
[----:B------:R-:W5:Y:S04]  /*03f0*/  LDG.E.128 R40, [R40.64] ;  /* 0x0000000428287981 */ /* 0x000f68000c1e1d00 */
[----:B------:R-:W5:Y:S01]  /*0400*/  LDG.E.128 R52, [R52.64] ;  /* 0x0000000434347981 */ /* 0x000f62000c1e1d00 */
[----:B------:R-:W-:Y:S01]  /*0410*/  IADD3 R60, R60, 0x20, RZ ;  /* 0x000000203c3c7810 */ /* 0x000fe20007ffe0ff */
[----:B------:R-:W-:Y:S01]  /*0420*/  @!P2 CS2R R48, SRZ ;  /* 0x000000000030a805 */ /* 0x000fe2000001ff00 */
[----:B------:R-:W-:Y:S01]  /*0430*/  @!P2 CS2R R50, SRZ ;  /* 0x000000000032a805 */ /* 0x000fe2000001ff00 */
[----:B------:R-:W-:Y:S01]  /*0440*/  @!P3 CS2R R88, SRZ ;  /* 0x000000000058b805 */ /* 0x000fe2000001ff00 */
[----:B------:R-:W-:-:S02]  /*0450*/  @!P3 CS2R R90, SRZ ;  /* 0x00000000005ab805 */ /* 0x000fc4000001ff00 */
.L_x_3:
[----:B------:R-:W-:Y:S05]  /*0460*/  BSYNC B0 ;  /* 0x0000000000007941 */ /* 0x000fea0003800000 */
.L_x_2:
        /* <DEDUP_REMOVED lines=25> */
.L_x_5:
[----:B------:R-:W-:Y:S05]  /*0600*/  BSYNC B0 ;  /* 0x0000000000007941 */ /* 0x000fea0003800000 */
.L_x_4:
[----:B------:R-:W-:Y:S01]  /*0610*/  BSSY B0, `(.L_x_6) ;  /* 0x0000018000007945 */ /* 0x000fe20003800000 */
[----:B------:R-:W-:Y:S05]  /*0620*/  @!P1 BRA `(.L_x_7) ;  /* 0x0000016000009947 */ /* 0x000fea0003800000 */
[----:B------:R-:W-:Y:S01]  /*0630*/  ISETP.NE.U32.AND P2, PT, RZ, c[0x0][0x218], PT ;  /* 0x00008600ff007a0c */ /* 0x000fe20003f45070 */
[----:B------:R-:W-:Y:S01]  /*0640*/  IMAD.SHL.U32 R56, R60, 0x10, RZ ;  /* 0x000000103c387824 */ /* 0x000fe200078e00ff */
[----:B------:R-:W-:-:S02]  /*0650*/  ISETP.NE.U32.AND P3, PT, RZ, c[0x0][0x220], PT ;  /* 0x00008800ff007a0c */ /* 0x000fc40003f65070 */
[----:B------:R-:W-:Y:S02]  /*0660*/  ISETP.NE.AND.EX P2, PT, RZ, c[0x0][0x21c], PT, P2 ;  /* 0x00008700ff007a0c */ /* 0x000fe40003f45320 */
[----:B------:R-:W-:Y:S02]  /*0670*/  ISETP.NE.AND.EX P3, PT, RZ, c[0x0][0x224], PT, P3 ;  /* 0x00008900ff007a0c */ /* 0x000fe40003f65330 */
[----:B------:R-:W-:-:S09]  /*0680*/  SHF.R.U32.HI R5, RZ, 0x1c, R60 ;  /* 0x0000001cff057819 */ /* 0x000fd2000001163c */
[----:B------:R-:W-:-:S04]  /*0690*/  @P2 LEA R2, P4, R60, c[0x0][0x218], 0x4 ;  /* 0x000086003c022a11 */ /* 0x000fc800078820ff */
[----:B------:R-:W-:Y:S02]  /*06a0*/  @P2 LEA.HI.X R3, R60, c[0x0][0x21c], RZ, 0x4, P4 ;  /* 0x000087003c032a11 */ /* 0x000fe400020f24ff */
[C---:B------:R-:W-:Y:S01]  /*06b0*/  @P3 IADD3 R66, P4, R56.reuse, c[0x0][0x220], RZ ;  /* 0x0000880038423a10 */ /* 0x040fe20007f9e0ff */
[----:B------:R-:W-:Y:S02]  /*06c0*/  IMAD.MOV.U32 R61, RZ, RZ, 0x10 ;  /* 0x00000010ff3d7424 */ /* 0x000fe400078e00ff */
[----:B------:R0:W5:Y:S01]  /*06d0*/  @P2 LDG.E.128 R68, [R2.64] ;  /* 0x0000000402442981 */ /* 0x000162000c1e1d00 */
[----:B------:R-:W-:Y:S02]  /*06e0*/  @P3 IADD3.X R67, R5, c[0x0][0x224], RZ, P4, !PT ;  /* 0x0000890005433a10 */ /* 0x000fe400027fe4ff */
[----:B------:R-:W-:Y:S01]  /*06f0*/  IADD3 R56, P4, R56, c[0x0][0x1b8], RZ ;  /* 0x00006e0038387a10 */ /* 0x000fe20007f9e0ff */
[----:B------:R-:W-:-:S03]  /*0700*/  IMAD.WIDE.U32 R60, R60, R61, c[0x0][0x1b0] ;  /* 0x00006c003c3c7625 */ /* 0x000fc600078e003d */
[----:B------:R-:W-:Y:S01]  /*0710*/  IADD3.X R57, R5, c[0x0][0x1bc], RZ, P4, !PT ;  /* 0x00006f0005397a10 */ /* 0x000fe200027fe4ff */
[----:B------:R-:W5:Y:S04]  /*0720*/  @P3 LDG.E.128 R64, [R66.64] ;  /* 0x0000000442403981 */ /* 0x000f68000c1e1d00 */
[----:B------:R-:W5:Y:S04]  /*0730*/  LDG.E.128 R60, [R60.64] ;  /* 0x000000043c3c7981 */ /* 0x000f68000c1e1d00 */
[----:B------:R-:W5:Y:S01]  /*0740*/  LDG.E.128 R56, [R56.64] ;  /* 0x0000000438387981 */ /* 0x000f62000c1e1d00 */
[----:B------:R-:W-:Y:S01]  /*0750*/  @!P2 CS2R R68, SRZ ;  /* 0x000000000044a805 */ /* 0x000fe2000001ff00 */
[----:B------:R-:W-:Y:S01]  /*0760*/  @!P2 CS2R R70, SRZ ;  /* 0x000000000046a805 */ /* 0x000fe2000001ff00 */
[----:B------:R-:W-:Y:S01]  /*0770*/  @!P3 CS2R R64, SRZ ;  /* 0x000000000040b805 */ /* 0x000fe2000001ff00 */
[----:B------:R-:W-:-:S02]  /*0780*/  @!P3 CS2R R66, SRZ ;  /* 0x000000000042b805 */ /* 0x000fc4000001ff00 */
.L_x_7:
[----:B0-----:R-:W-:Y:S05]  /*0790*/  BSYNC B0 ;  /* 0x0000000000007941 */ /* 0x001fea0003800000 */
.L_x_6:
[----:B------:R-:W-:Y:S01]  /*07a0*/  ISETP.GE.AND P3, PT, R147, c[0x0][0x164], PT ;  /* 0x0000590093007a0c */ /* 0x000fe20003f66270 */
[----:B------:R-:W-:Y:S01]  /*07b0*/  IMAD.MOV.U32 R2, RZ, RZ, c[0x0][0x184] ;  /* 0x00006100ff027624 */ /* 0x000fe200078e00ff */
[----:B------:R-:W-:-:S04]  /*07c0*/  LOP3.LUT P2, RZ, R4, c[0x0][0x178], RZ, 0xfc, !PT ;  /* 0x00005e0004ff7a12 */ /* 0x000fc8000784fcff */
[----:B------:R-:W-:-:S07]  /*07d0*/  LOP3.LUT P2, RZ, R2, c[0x0][0x17c], RZ, 0xfc, P2 ;  /* 0x00005f0002ff7a12 */ /* 0x000fce000104fcff */
[----:B------:R-:W-:Y:S06]  /*07e0*/  @P3 EXIT ;  /* 0x000000000000394d */ /* 0x000fec0003800000 */
[--C-:B-----5:R-:W-:Y:S01]  /*07f0*/  PRMT R2, RZ, 0x5410, R8.reuse ;  /* 0x00005410ff027816 */ /* 0x120fe20000000008 */
[----:B------:R-:W-:Y:S01]  /*0800*/  ULDC.U8 UR6, c[0x0][0x1f0] ;  /* 0x00007c0000067ab9 */ /* 0x000fe20000000000 */
[----:B------:R-:W-:Y:S02]  /*0810*/  PRMT R3, RZ, 0x7610, R8 ;  /* 0x00007610ff037816 */ /* 0x000fe40000000008 */
[--C-:B------:R-:W-:Y:S02]  /*0820*/  PRMT R4, RZ, 0x5410, R9.reuse ;  /* 0x00005410ff047816 */ /* 0x100fe40000000009 */
[----:B------:R-:W-:Y:S02]  /*0830*/  PRMT R5, RZ, 0x7610, R9 ;  /* 0x00007610ff057816 */ /* 0x000fe40000000009 */
[--C-:B------:R-:W-:Y:S02]  /*0840*/  PRMT R6, RZ, 0x5410, R10.reuse ;  /* 0x00005410ff067816 */ /* 0x100fe4000000000a */
[----:B------:R-:W-:-:S02]  /*0850*/  PRMT R7, RZ, 0x7610, R10 ;  /* 0x00007610ff077816 */ /* 0x000fc4000000000a */
[--C-:B------:R-:W-:Y:S02]  /*0860*/  PRMT R8, RZ, 0x5410, R11.reuse ;  /* 0x00005410ff087816 */ /* 0x100fe4000000000b */
        /* <DEDUP_REMOVED lines=63> */
[----:B------:R-:W-:Y:S02]  /*0c60*/  PRMT R55, RZ, 0x5410, R88 ;  /* 0x00005410ff377816 */ /* 0x000fe40000000058 */
[----:B------:R-:W-:-:S02]  /*0c70*/  PRMT R95, RZ, 0x5410, R89 ;  /* 0x00005410ff5f7816 */ /* 0x000fc40000000059 */
[----:B------:R-:W-:Y:S02]  /*0c80*/  PRMT R96, RZ, 0x5410, R90 ;  /* 0x00005410ff607816 */ /* 0x000fe4000000005a */
[----:B------:R-:W-:Y:S02]  /*0c90*/  PRMT R78, RZ, 0x5410, R79 ;  /* 0x00005410ff4e7816 */ /* 0x000fe4000000004f */
[----:B------:R-:W-:Y:S02]  /*0ca0*/  PRMT R103, RZ, 0x5410, R85 ;  /* 0x00005410ff677816 */ /* 0x000fe40000000055 */
[----:B------:R-:W-:Y:S02]  /*0cb0*/  PRMT R84, RZ, 0x5410, R86 ;  /* 0x00005410ff547816 */ /* 0x000fe40000000056 */
[--C-:B------:R-:W-:Y:S02]  /*0cc0*/  PRMT R107, RZ, 0x5410, R87.reuse ;  /* 0x00005410ff6b7816 */ /* 0x100fe40000000057 */
[----:B------:R-:W-:-:S02]  /*0cd0*/  PRMT R104, RZ, 0x7610, R87 ;  /* 0x00007610ff687816 */ /* 0x000fc40000000057 */
[----:B------:R-:W-:Y:S02]  /*0ce0*/  PRMT R115, RZ, 0x5410, R81 ;  /* 0x00005410ff737816 */ /* 0x000fe40000000051 */
[--C-:B------:R-:W-:Y:S02]  /*0cf0*/  PRMT R82, RZ, 0x5410, R83.reuse ;  /* 0x00005410ff527816 */ /* 0x100fe40000000053 */
[----:B------:R-:W-:Y:S02]  /*0d00*/  PRMT R116, RZ, 0x7610, R83 ;  /* 0x00007610ff747816 */ /* 0x000fe40000000053 */
[----:B------:R-:W-:Y:S02]  /*0d10*/  PRMT R88, RZ, 0x7610, R88 ;  /* 0x00007610ff587816 */ /* 0x000fe40000000058 */
[----:B------:R-:W-:Y:S02]  /*0d20*/  PRMT R89, RZ, 0x7610, R89 ;  /* 0x00007610ff597816 */ /* 0x000fe40000000059 */
[----:B------:R-:W-:-:S02]  /*0d30*/  PRMT R90, RZ, 0x7610, R90 ;  /* 0x00007610ff5a7816 */ /* 0x000fc4000000005a */
[----:B------:R-:W-:Y:S02]  /*0d40*/  PRMT R79, RZ, 0x7610, R79 ;  /* 0x00007610ff4f7816 */ /* 0x000fe4000000004f */
[----:B------:R-:W-:Y:S02]  /*0d50*/  PRMT R85, RZ, 0x7610, R85 ;  /* 0x00007610ff557816 */ /* 0x000fe40000000055 */
[----:B------:R-:W-:Y:S02]  /*0d60*/  PRMT R86, RZ, 0x7610, R86 ;  /* 0x00007610ff567816 */ /* 0x000fe40000000056 */
[--C-:B------:R-:W-:Y:S02]  /*0d70*/  PRMT R87, RZ, 0x5410, R72.reuse ;  /* 0x00005410ff577816 */ /* 0x100fe40000000048 */
[----:B------:R-:W-:Y:S02]  /*0d80*/  PRMT R108, RZ, 0x7610, R72 ;  /* 0x00007610ff6c7816 */ /* 0x000fe40000000048 */
[----:B------:R-:W-:-:S02]  /*0d90*/  PRMT R106, RZ, 0x5410, R73 ;  /* 0x00005410ff6a7816 */ /* 0x000fc40000000049 */
[----:B------:R-:W-:Y:S02]  /*0da0*/  PRMT R110, RZ, 0x7610, R73 ;  /* 0x00007610ff6e7816 */ /* 0x000fe40000000049 */
[--C-:B------:R-:W-:Y:S02]  /*0db0*/  PRMT R109, RZ, 0x5410, R74.reuse ;  /* 0x00005410ff6d7816 */ /* 0x100fe4000000004a */
[----:B------:R-:W-:Y:S02]  /*0dc0*/  PRMT R112, RZ, 0x7610, R74 ;  /* 0x00007610ff707816 */ /* 0x000fe4000000004a */
[--C-:B------:R-:W-:Y:S02]  /*0dd0*/  PRMT R111, RZ, 0x5410, R75.reuse ;  /* 0x00005410ff6f7816 */ /* 0x100fe4000000004b */
[----:B------:R-:W-:Y:S02]  /*0de0*/  PRMT R113, RZ, 0x7610, R75 ;  /* 0x00007610ff717816 */ /* 0x000fe4000000004b */
        /* <DEDUP_REMOVED lines=33> */
.L_x_155:
[----:B------:R-:W0:Y:S01]  /*1000*/  S2R R134, SR_TID.X ;  /* 0x0000000000867919 */ /* 0x000e220000002100 */
[----:B------:R-:W-:Y:S01]  /*1010*/  IMAD R68, R147, c[0x0][0x168], RZ ;  /* 0x00005a0093447a24 */ /* 0x000fe200078e02ff */
[----:B------:R-:W-:Y:S04]  /*1020*/  BSSY B0, `(.L_x_8) ;  /* 0x000009a000007945 */ /* 0x000fe80003800000 */
[----:B------:R-:W-:-:S04]  /*1030*/  SHF.R.S32.HI R69, RZ, 0x1f, R68 ;  /* 0x0000001fff457819 */ /* 0x000fc80000011444 */
[----:B------:R-:W-:Y:S02]  /*1040*/  LEA.HI R69, R69, R68, RZ, 0x3 ;  /* 0x0000004445457211 */ /* 0x000fe400078f18ff */
[----:B0-----:R-:W-:-:S04]  /*1050*/  LOP3.LUT R134, R134, 0x1f, RZ, 0xc0, !PT ;  /* 0x0000001f86867812 */ /* 0x001fc800078ec0ff */
[----:B------:R-:W-:-:S05]  /*1060*/  LEA.HI.SX32 R170, R69, R134, 0x1d ;  /* 0x0000008645aa7211 */ /* 0x000fca00078feaff */
[----:B------:R-:W-:Y:S01]  /*1070*/  IMAD.MOV.U32 R135, RZ, RZ, R170 ;  /* 0x000000ffff877224 */ /* 0x000fe200078e00aa */
[----:B------:R-:W-:Y:S05]  /*1080*/  @!P0 BRA `(.L_x_9) ;  /* 0x0000093000008947 */ /* 0x000fea0003800000 */
[----:B------:R-:W-:Y:S01]  /*1090*/  ISETP.NE.U32.AND P3, PT, RZ, c[0x0][0x178], PT ;  /* 0x00005e00ff007a0c */ /* 0x000fe20003f65070 */
[----:B------:R-:W-:-:S03]  /*10a0*/  IMAD.MOV.U32 R69, RZ, RZ, 0x10 ;  /* 0x00000010ff457424 */ /* 0x000fc600078e00ff */
[----:B------:R-:W-:Y:S01]  /*10b0*/  ISETP.NE.AND.EX P3, PT, RZ, c[0x0][0x17c], PT, P3 ;  /* 0x00005f00ff007a0c */ /* 0x000fe20003f65330 */
[----:B------:R-:W-:-:S06]  /*10c0*/  IMAD.WIDE.U32 R68, R170, R69, c[0x0][0x170] ;  /* 0x00005c00aa447625 */ /* 0x000fcc00078e0045 */
[----:B------:R-:W2:Y:S06]  /*10d0*/  LDG.E.128 R68, [R68.64] ;  /* 0x0000000444447981 */ /* 0x000eac000c1e1d00 */
[----:B------:R-:W-:-:S04]  /*10e0*/  @P3 LEA R74, P4, R170, c[0x0][0x178], 0x4 ;  /* 0x00005e00aa4a3a11 */ /* 0x000fc800078820ff */
[----:B------:R-:W-:Y:S02]  /*10f0*/  @P3 LEA.HI.X R75, R170, c[0x0][0x17c], RZ, 0x4, P4 ;  /* 0x00005f00aa4b3a11 */ /* 0x000fe400020f24ff */
[----:B------:R-:W-:-:S03]  /*1100*/  ISETP.NE.U32.AND P4, PT, RZ, c[0x0][0x180], PT ;  /* 0x00006000ff007a0c */ /* 0x000fc60003f85070 */
[----:B------:R0:W5:Y:S01]  /*1110*/  @P3 LDG.E.128 R56, [R74.64] ;  /* 0x000000044a383981 */ /* 0x000162000c1e1d00 */
[----:B------:R-:W-:-:S13]  /*1120*/  ISETP.NE.AND.EX P4, PT, RZ, c[0x0][0x184], PT, P4 ;  /* 0x00006100ff007a0c */ /* 0x000fda0003f85340 */
[----:B------:R-:W-:-:S04]  /*1130*/  @P4 LEA R72, P5, R170, c[0x0][0x180], 0x4 ;  /* 0x00006000aa484a11 */ /* 0x000fc800078a20ff */
[----:B------:R-:W-:-:S05]  /*1140*/  @P4 LEA.HI.X R73, R170, c[0x0][0x184], RZ, 0x4, P5 ;  /* 0x00006100aa494a11 */ /* 0x000fca00028f24ff */
[----:B------:R0:W5:Y:S01]  /*1150*/  @P4 LDG.E.128 R60, [R72.64] ;  /* 0x00000004483c4981 */ /* 0x000162000c1e1d00 */
[----:B------:R-:W-:-:S04]  /*1160*/  ISETP.NE.U32.AND P5, PT, RZ, c[0x0][0x178], PT ;  /* 0x00005e00ff007a0c */ /* 0x000fc80003fa5070 */
[----:B------:R-:W-:Y:S02]  /*1170*/  ISETP.NE.AND.EX P5, PT, RZ, c[0x0][0x17c], PT, P5 ;  /* 0x00005f00ff007a0c */ /* 0x000fe40003fa5350 */
[----:B--2---:R-:W-:-:S11]  /*1180*/  PRMT R156, RZ, 0x5410, R68 ;  /* 0x00005410ff9c7816 */ /* 0x004fd60000000044 */
[----:B------:R-:W-:Y:S05]  /*1190*/  @P5 BRA `(.L_x_10) ;  /* 0x0000008000005947 */ /* 0x000fea0003800000 */
[----:B0-----:R-:W-:-:S04]  /*11a0*/  ISETP.NE.U32.AND P3, PT, RZ, c[0x0][0x180], PT ;  /* 0x00006000ff007a0c */ /* 0x001fc80003f65070 */
[----:B------:R-:W-:-:S13]  /*11b0*/  ISETP.NE.AND.EX P3, PT, RZ, c[0x0][0x184], PT, P3 ;  /* 0x00006100ff007a0c */ /* 0x000fda0003f65330 */
[----:B------:R-:W-:Y:S05]  /*11c0*/  @P3 BRA `(.L_x_11) ;  /* 0x0000002000003947 */ /* 0x000fea0003800000 */
[----:B------:R-:W-:Y:S05]  /*11d0*/  @P2 BRA `(.L_x_12) ;  /* 0x0000008000002947 */ /* 0x000fea0003800000 */
[----:B------:R-:W-:Y:S05]  /*11e0*/  BRA `(.L_x_13) ;  /* 0x0000009000007947 */ /* 0x000fea0003800000 */
.L_x_11:
[----:B-----5:R-:W-:-:S05]  /*11f0*/  PRMT R73, RZ, 0x5410, R60 ;  /* 0x00005410ff497816 */ /* 0x020fca000000003c */
[----:B------:R-:W-:Y:S01]  /*1200*/  FADD.FTZ R156, R73, R156 ;  /* 0x0000009c499c7221 */ /* 0x000fe20000010000 */
[----:B------:R-:W-:Y:S05]  /*1210*/  BRA `(.L_x_12) ;  /* 0x0000004000007947 */ /* 0x000fea0003800000 */
.L_x_10:
[----:B0----5:R-:W-:-:S05]  /*1220*/  PRMT R73, RZ, 0x5410, R56 ;  /* 0x00005410ff497816 */ /* 0x021fca0000000038 */
[----:B------:R-:W-:Y:S01]  /*1230*/  FADD.FTZ R156, R73, R156 ;  /* 0x0000009c499c7221 */ /* 0x000fe20000010000 */
[----:B------:R-:W-:-:S05]  /*1240*/  @P4 PRMT R73, RZ, 0x5410, R60 ;  /* 0x00005410ff494816 */ /* 0x000fca000000003c */
[----:B------:R-:W-:-:S05]  /*1250*/  @P4 FADD.FTZ R156, R73, R156 ;  /* 0x0000009c499c4221 */ /* 0x000fca0000010000 */
.L_x_12:
[----:B------:R-:W-:-:S04]  /*1260*/  F2FP.BF16.PACK_AB R72, RZ, R156 ;  /* 0x0000009cff48723e */ /* 0x000fc800000010ff */
[----:B------:R-:W-:Y:S02]  /*1270*/  PRMT R64, R72, 0x7610, R64 ;  /* 0x0000761048407816 */ /* 0x000fe40000000040 */
.L_x_13:
[----:B------:R-:W-:Y:S01]  /*1280*/  PRMT R163, RZ, 0x7610, R68 ;  /* 0x00007610ffa37816 */ /* 0x000fe20000000044 */
[----:B------:R-:W-:Y:S05]  /*1290*/  @P5 BRA `(.L_x_14) ;  /* 0x0000008000005947 */ /* 0x000fea0003800000 */
[----:B------:R-:W-:-:S04]  /*12a0*/  ISETP.NE.U32.AND P3, PT, RZ, c[0x0][0x180], PT ;  /* 0x00006000ff007a0c */ /* 0x000fc80003f65070 */
[----:B------:R-:W-:-:S13]  /*12b0*/  ISETP.NE.AND.EX P3, PT, RZ, c[0x0][0x184], PT, P3 ;  /* 0x00006100ff007a0c */ /* 0x000fda0003f65330 */
[----:B------:R-:W-:Y:S05]  /*12c0*/  @P3 BRA `(.L_x_15) ;  /* 0x0000002000003947 */ /* 0x000fea0003800000 */
[----:B------:R-:W-:Y:S05]  /*12d0*/  @P2 BRA `(.L_x_16) ;  /* 0x0000008000002947 */ /* 0x000fea0003800000 */
[----:B------:R-:W-:Y:S05]  /*12e0*/  BRA `(.L_x_17) ;  /* 0x0000009000007947 */ /* 0x000fea0003800000 */
.L_x_15:
[----:B-----5:R-:W-:-:S05]  /*12f0*/  PRMT R68, RZ, 0x7610, R60 ;  /* 0x00007610ff447816 */ /* 0x020fca000000003c */
[----:B------:R-:W-:Y:S01]  /*1300*/  FADD.FTZ R163, R68, R163 ;  /* 0x000000a344a37221 */ /* 0x000fe20000010000 */
[----:B------:R-:W-:Y:S05]  /*1310*/  BRA `(.L_x_16) ;  /* 0x0000004000007947 */ /* 0x000fea0003800000 */
.L_x_14:
[----:B-----5:R-:W-:-:S05]  /*1320*/  PRMT R68, RZ, 0x7610, R56 ;  /* 0x00007610ff447816 */ /* 0x020fca0000000038 */
[----:B------:R-:W-:Y:S01]  /*1330*/  FADD.FTZ R163, R68, R163 ;  /* 0x000000a344a37221 */ /* 0x000fe20000010000 */
[----:B------:R-:W-:-:S05]  /*1340*/  @P4 PRMT R68, RZ, 0x7610, R60 ;  /* 0x00007610ff444816 */ /* 0x000fca000000003c */
[----:B------:R-:W-:-:S05]  /*1350*/  @P4 FADD.FTZ R163, R68, R163 ;  /* 0x000000a344a34221 */ /* 0x000fca0000010000 */
.L_x_16:
[----:B------:R-:W-:-:S04]  /*1360*/  F2FP.BF16.PACK_AB R68, RZ, R163 ;  /* 0x000000a3ff44723e */ /* 0x000fc800000010ff */
[----:B------:R-:W-:Y:S02]  /*1370*/  PRMT R64, R64, 0x5410, R68 ;  /* 0x0000541040407816 */ /* 0x000fe40000000044 */
.L_x_17:
[----:B------:R-:W-:Y:S01]  /*1380*/  PRMT R162, RZ, 0x5410, R69 ;  /* 0x00005410ffa27816 */ /* 0x000fe20000000045 */
[----:B------:R-:W-:Y:S05]  /*1390*/  @P5 BRA `(.L_x_18) ;  /* 0x0000008000005947 */ /* 0x000fea0003800000 */
[----:B------:R-:W-:-:S04]  /*13a0*/  ISETP.NE.U32.AND P3, PT, RZ, c[0x0][0x180], PT ;  /* 0x00006000ff007a0c */ /* 0x000fc80003f65070 */
[----:B------:R-:W-:-:S13]  /*13b0*/  ISETP.NE.AND.EX P3, PT, RZ, c[0x0][0x184], PT, P3 ;  /* 0x00006100ff007a0c */ /* 0x000fda0003f65330 */
[----:B------:R-:W-:Y:S05]  /*13c0*/  @P3 BRA `(.L_x_19) ;  /* 0x0000002000003947 */ /* 0x000fea0003800000 */
[----:B------:R-:W-:Y:S05]  /*13d0*/  @P2 BRA `(.L_x_20) ;  /* 0x0000008000002947 */ /* 0x000fea0003800000 */
[----:B------:R-:W-:Y:S05]  /*13e0*/  BRA `(.L_x_21) ;  /* 0x0000009000007947 */ /* 0x000fea0003800000 */
.L_x_19:
[----:B-----5:R-:W-:-:S05]  /*13f0*/  PRMT R73, RZ, 0x5410, R61 ;  /* 0x00005410ff497816 */ /* 0x020fca000000003d */
[----:B------:R-:W-:Y:S01]  /*1400*/  FADD.FTZ R162, R73, R162 ;  /* 0x000000a249a27221 */ /* 0x000fe20000010000 */
[----:B------:R-:W-:Y:S05]  /*1410*/  BRA `(.L_x_20) ;  /* 0x0000004000007947 */ /* 0x000fea0003800000 */
.L_x_18:
[----:B-----5:R-:W-:-:S05]  /*1420*/  PRMT R73, RZ, 0x5410, R57 ;  /* 0x00005410ff497816 */ /* 0x020fca0000000039 */
[----:B------:R-:W-:Y:S01]  /*1430*/  FADD.FTZ R162, R73, R162 ;  /* 0x000000a249a27221 */ /* 0x000fe20000010000 */
[----:B------:R-:W-:-:S05]  /*1440*/  @P4 PRMT R73, RZ, 0x5410, R61 ;  /* 0x00005410ff494816 */ /* 0x000fca000000003d */
[----:B------:R-:W-:-:S05]  /*1450*/  @P4 FADD.FTZ R162, R73, R162 ;  /* 0x000000a249a24221 */ /* 0x000fca0000010000 */
.L_x_20:
[----:B------:R-:W-:-:S04]  /*1460*/  F2FP.BF16.PACK_AB R68, RZ, R162 ;  /* 0x000000a2ff44723e */ /* 0x000fc800000010ff */
[----:B------:R-:W-:Y:S02]  /*1470*/  PRMT R65, R68, 0x7610, R65 ;  /* 0x0000761044417816 */ /* 0x000fe40000000041 */
.L_x_21:
[----:B------:R-:W-:Y:S01]  /*1480*/  PRMT R169, RZ, 0x7610, R69 ;  /* 0x00007610ffa97816 */ /* 0x000fe20000000045 */
[----:B------:R-:W-:Y:S05]  /*1490*/  @P5 BRA `(.L_x_22) ;  /* 0x0000008000005947 */ /* 0x000fea0003800000 */
[----:B------:R-:W-:-:S04]  /*14a0*/  ISETP.NE.U32.AND P3, PT, RZ, c[0x0][0x180], PT ;  /* 0x00006000ff007a0c */ /* 0x000fc80003f65070 */
[----:B------:R-:W-:-:S13]  /*14b0*/  ISETP.NE.AND.EX P3, PT, RZ, c[0x0][0x184], PT, P3 ;  /* 0x00006100ff007a0c */ /* 0x000fda0003f65330 */
[----:B------:R-:W-:Y:S05]  /*14c0*/  @P3 BRA `(.L_x_23) ;  /* 0x0000002000003947 */ /* 0x000fea0003800000 */
[----:B------:R-:W-:Y:S05]  /*14d0*/  @P2 BRA `(.L_x_24) ;  /* 0x0000008000002947 */ /* 0x000fea0003800000 */
[----:B------:R-:W-:Y:S05]  /*14e0*/  BRA `(.L_x_25) ;  /* 0x0000009000007947 */ /* 0x000fea0003800000 */
.L_x_23:
[----:B-----5:R-:W-:-:S05]  /*14f0*/  PRMT R68, RZ, 0x7610, R61 ;  /* 0x00007610ff447816 */ /* 0x020fca000000003d */
[----:B------:R-:W-:Y:S01]  /*1500*/  FADD.FTZ R169, R68, R169 ;  /* 0x000000a944a97221 */ /* 0x000fe20000010000 */
[----:B------:R-:W-:Y:S05]  /*1510*/  BRA `(.L_x_24) ;  /* 0x0000004000007947 */ /* 0x000fea0003800000 */
.L_x_22:
[----:B-----5:R-:W-:-:S05]  /*1520*/  PRMT R68, RZ, 0x7610, R57 ;  /* 0x00007610ff447816 */ /* 0x020fca0000000039 */
[----:B------:R-:W-:Y:S01]  /*1530*/  FADD.FTZ R169, R68, R169 ;  /* 0x000000a944a97221 */ /* 0x000fe20000010000 */
[----:B------:R-:W-:-:S05]  /*1540*/  @P4 PRMT R68, RZ, 0x7610, R61 ;  /* 0x00007610ff444816 */ /* 0x000fca000000003d */
[----:B------:R-:W-:-:S05]  /*1550*/  @P4 FADD.FTZ R169, R68, R169 ;  /* 0x000000a944a94221 */ /* 0x000fca0000010000 */
.L_x_24:
[----:B------:R-:W-:-:S04]  /*1560*/  F2FP.BF16.PACK_AB R68, RZ, R169 ;  /* 0x000000a9ff44723e */ /* 0x000fc800000010ff */
[----:B------:R-:W-:Y:S02]  /*1570*/  PRMT R65, R65, 0x5410, R68 ;  /* 0x0000541041417816 */ /* 0x000fe40000000044 */
.L_x_25:
[----:B------:R-:W-:Y:S01]  /*1580*/  PRMT R168, RZ, 0x5410, R70 ;  /* 0x00005410ffa87816 */ /* 0x000fe20000000046 */
[----:B------:R-:W-:Y:S05]  /*1590*/  @P5 BRA `(.L_x_26) ;  /* 0x0000008000005947 */ /* 0x000fea0003800000 */
[----:B------:R-:W-:-:S04]  /*15a0*/  ISETP.NE.U32.AND P3, PT, RZ, c[0x0][0x180], PT ;  /* 0x00006000ff007a0c */ /* 0x000fc80003f65070 */
[----:B------:R-:W-:-:S13]  /*15b0*/  ISETP.NE.AND.EX P3, PT, RZ, c[0x0][0x184], PT, P3 ;  /* 0x00006100ff007a0c */ /* 0x000fda0003f65330 */
[----:B------:R-:W-:Y:S05]  /*15c0*/  @P3 BRA `(.L_x_27) ;  /* 0x0000002000003947 */ /* 0x000fea0003800000 */
[----:B------:R-:W-:Y:S05]  /*15d0*/  @P2 BRA `(.L_x_28) ;  /* 0x0000008000002947 */ /* 0x000fea0003800000 */
[----:B------:R-:W-:Y:S05]  /*15e0*/  BRA `(.L_x_29) ;  /* 0x0000009000007947 */ /* 0x000fea0003800000 */
.L_x_27:
[----:B-----5:R-:W-:-:S05]  /*15f0*/  PRMT R69, RZ, 0x5410, R62 ;  /* 0x00005410ff457816 */ /* 0x020fca000000003e */
[----:B------:R-:W-:Y:S01]  /*1600*/  FADD.FTZ R168, R69, R168 ;  /* 0x000000a845a87221 */ /* 0x000fe20000010000 */
[----:B------:R-:W-:Y:S05]  /*1610*/  BRA `(.L_x_28) ;  /* 0x0000004000007947 */ /* 0x000fea0003800000 */
.L_x_26:
[----:B-----5:R-:W-:-:S05]  /*1620*/  PRMT R69, RZ, 0x5410, R58 ;  /* 0x00005410ff457816 */ /* 0x020fca000000003a */
[----:B------:R-:W-:Y:S01]  /*1630*/  FADD.FTZ R168, R69, R168 ;  /* 0x000000a845a87221 */ /* 0x000fe20000010000 */
[----:B------:R-:W-:-:S05]  /*1640*/  @P4 PRMT R69, RZ, 0x5410, R62 ;  /* 0x00005410ff454816 */ /* 0x000fca000000003e */
[----:B------:R-:W-:-:S05]  /*1650*/  @P4 FADD.FTZ R168, R69, R168 ;  /* 0x000000a845a84221 */ /* 0x000fca0000010000 */
.L_x_28:
[----:B------:R-:W-:-:S04]  /*1660*/  F2FP.BF16.PACK_AB R68, RZ, R168 ;  /* 0x000000a8ff44723e */ /* 0x000fc800000010ff */
[----:B------:R-:W-:Y:S02]  /*1670*/  PRMT R66, R68, 0x7610, R66 ;  /* 0x0000761044427816 */ /* 0x000fe40000000042 */
.L_x_29:
[----:B------:R-:W-:Y:S01]  /*1680*/  PRMT R176, RZ, 0x7610, R70 ;  /* 0x00007610ffb07816 */ /* 0x000fe20000000046 */
[----:B------:R-:W-:Y:S05]  /*1690*/  @P5 BRA `(.L_x_30) ;  /* 0x0000008000005947 */ /* 0x000fea0003800000 */
[----:B------:R-:W-:-:S04]  /*16a0*/  ISETP.NE.U32.AND P3, PT, RZ, c[0x0][0x180], PT ;  /* 0x00006000ff007a0c */ /* 0x000fc80003f65070 */
[----:B------:R-:W-:-:S13]  /*16b0*/  ISETP.NE.AND.EX P3, PT, RZ, c[0x0][0x184], PT, P3 ;  /* 0x00006100ff007a0c */ /* 0x000fda0003f65330 */
[----:B------:R-:W-:Y:S05]  /*16c0*/  @P3 BRA `(.L_x_31) ;  /* 0x0000002000003947 */ /* 0x000fea0003800000 */
[----:B------:R-:W-:Y:S05]  /*16d0*/  @P2 BRA `(.L_x_32) ;  /* 0x0000008000002947 */ /* 0x000fea0003800000 */
[----:B------:R-:W-:Y:S05]  /*16e0*/  BRA `(.L_x_33) ;  /* 0x0000009000007947 */ /* 0x000fea0003800000 */
.L_x_31:
[----:B-----5:R-:W-:-:S05]  /*16f0*/  PRMT R69, RZ, 0x7610, R62 ;  /* 0x00007610ff457816 */ /* 0x020fca000000003e */
[----:B------:R-:W-:Y:S01]  /*1700*/  FADD.FTZ R176, R69, R176 ;  /* 0x000000b045b07221 */ /* 0x000fe20000010000 */
[----:B------:R-:W-:Y:S05]  /*1710*/  BRA `(.L_x_32) ;  /* 0x0000004000007947 */ /* 0x000fea0003800000 */
.L_x_30:
[----:B-----5:R-:W-:-:S05]  /*1720*/  PRMT R69, RZ, 0x7610, R58 ;  /* 0x00007610ff457816 */ /* 0x020fca000000003a */
[----:B------:R-:W-:Y:S01]  /*1730*/  FADD.FTZ R176, R69, R176 ;  /* 0x000000b045b07221 */ /* 0x000fe20000010000 */
[----:B------:R-:W-:-:S05]  /*1740*/  @P4 PRMT R69, RZ, 0x7610, R62 ;  /* 0x00007610ff454816 */ /* 0x000fca000000003e */
[----:B------:R-:W-:-:S05]  /*1750*/  @P4 FADD.FTZ R176, R69, R176 ;  /* 0x000000b045b04221 */ /* 0x000fca0000010000 */
.L_x_32:
[----:B------:R-:W-:-:S04]  /*1760*/  F2FP.BF16.PACK_AB R68, RZ, R176 ;  /* 0x000000b0ff44723e */ /* 0x000fc800000010ff */
[----:B------:R-:W-:Y:S02]  /*1770*/  PRMT R66, R66, 0x5410, R68 ;  /* 0x0000541042427816 */ /* 0x000fe40000000044 */
.L_x_33:
[----:B------:R-:W-:Y:S01]  /*1780*/  PRMT R175, RZ, 0x5410, R71 ;  /* 0x00005410ffaf7816 */ /* 0x000fe20000000047 */
[----:B------:R-:W-:Y:S05]  /*1790*/  @P5 BRA `(.L_x_34) ;  /* 0x0000008000005947 */ /* 0x000fea0003800000 */
[----:B------:R-:W-:-:S04]  /*17a0*/  ISETP.NE.U32.AND P3, PT, RZ, c[0x0][0x180], PT ;  /* 0x00006000ff007a0c */ /* 0x000fc80003f65070 */
[----:B------:R-:W-:-:S13]  /*17b0*/  ISETP.NE.AND.EX P3, PT, RZ, c[0x0][0x184], PT, P3 ;  /* 0x00006100ff007a0c */ /* 0x000fda0003f65330 */
[----:B------:R-:W-:Y:S05]  /*17c0*/  @P3 BRA `(.L_x_35) ;  /* 0x0000002000003947 */ /* 0x000fea0003800000 */
[----:B------:R-:W-:Y:S05]  /*17d0*/  @P2 BRA `(.L_x_36) ;  /* 0x0000008000002947 */ /* 0x000fea0003800000 */
[----:B------:R-:W-:Y:S05]  /*17e0*/  BRA `(.L_x_37) ;  /* 0x0000009000007947 */ /* 0x000fea0003800000 */
.L_x_35:
[----:B-----5:R-:W-:-:S05]  /*17f0*/  PRMT R68, RZ, 0x5410, R63 ;  /* 0x00005410ff447816 */ /* 0x020fca000000003f */
[----:B------:R-:W-:Y:S01]  /*1800*/  FADD.FTZ R175, R68, R175 ;  /* 0x000000af44af7221 */ /* 0x000fe20000010000 */
[----:B------:R-:W-:Y:S05]  /*1810*/  BRA `(.L_x_36) ;  /* 0x0000004000007947 */ /* 0x000fea0003800000 */
.L_x_34:
[----:B-----5:R-:W-:-:S05]  /*1820*/  PRMT R68, RZ, 0x5410, R59 ;  /* 0x00005410ff447816 */ /* 0x020fca000000003b */
[----:B------:R-:W-:Y:S01]  /*1830*/  FADD.FTZ R175, R68, R175 ;  /* 0x000000af44af7221 */ /* 0x000fe20000010000 */
[----:B------:R-:W-:-:S05]  /*1840*/  @P4 PRMT R68, RZ, 0x5410, R63 ;  /* 0x00005410ff444816 */ /* 0x000fca000000003f */
[----:B------:R-:W-:-:S05]  /*1850*/  @P4 FADD.FTZ R175, R68, R175 ;  /* 0x000000af44af4221 */ /* 0x000fca0000010000 */
.L_x_36:
[----:B------:R-:W-:-:S04]  /*1860*/  F2FP.BF16.PACK_AB R68, RZ, R175 ;  /* 0x000000afff44723e */ /* 0x000fc800000010ff */
[----:B------:R-:W-:Y:S02]  /*1870*/  PRMT R67, R68, 0x7610, R67 ;  /* 0x0000761044437816 */ /* 0x000fe40000000043 */
.L_x_37:
[----:B------:R-:W-:Y:S01]  /*1880*/  PRMT R180, RZ, 0x7610, R71 ;  /* 0x00007610ffb47816 */ /* 0x000fe20000000047 */
[----:B------:R-:W-:Y:S05]  /*1890*/  @P5 BRA `(.L_x_38) ;  /* 0x0000008000005947 */ /* 0x000fea0003800000 */
[----:B------:R-:W-:-:S04]  /*18a0*/  ISETP.NE.U32.AND P3, PT, RZ, c[0x0][0x180], PT ;  /* 0x00006000ff007a0c */ /* 0x000fc80003f65070 */
[----:B------:R-:W-:-:S13]  /*18b0*/  ISETP.NE.AND.EX P3, PT, RZ, c[0x0][0x184], PT, P3 ;  /* 0x00006100ff007a0c */ /* 0x000fda0003f65330 */
[----:B------:R-:W-:Y:S05]  /*18c0*/  @P3 BRA `(.L_x_39) ;  /* 0x0000002000003947 */ /* 0x000fea0003800000 */
[----:B------:R-:W-:Y:S05]  /*18d0*/  @P2 BRA `(.L_x_40) ;  /* 0x0000008000002947 */ /* 0x000fea0003800000 */
[----:B------:R-:W-:Y:S05]  /*18e0*/  BRA `(.L_x_41) ;  /* 0x0000009000007947 */ /* 0x000fea0003800000 */
.L_x_39:
[----:B-----5:R-:W-:-:S05]  /*18f0*/  PRMT R69, RZ, 0x7610, R63 ;  /* 0x00007610ff457816 */ /* 0x020fca000000003f */
[----:B------:R-:W-:Y:S01]  /*1900*/  FADD.FTZ R180, R69, R180 ;  /* 0x000000b445b47221 */ /* 0x000fe20000010000 */
[----:B------:R-:W-:Y:S05]  /*1910*/  BRA `(.L_x_40) ;  /* 0x0000004000007947 */ /* 0x000fea0003800000 */
.L_x_38:
[----:B-----5:R-:W-:-:S05]  /*1920*/  PRMT R69, RZ, 0x7610, R59 ;  /* 0x00007610ff457816 */ /* 0x020fca000000003b */
[----:B------:R-:W-:Y:S01]  /*1930*/  FADD.FTZ R180, R69, R180 ;  /* 0x000000b445b47221 */ /* 0x000fe20000010000 */
[----:B------:R-:W-:-:S05]  /*1940*/  @P4 PRMT R69, RZ, 0x7610, R63 ;  /* 0x00007610ff454816 */ /* 0x000fca000000003f */
[----:B------:R-:W-:-:S05]  /*1950*/  @P4 FADD.FTZ R180, R69, R180 ;  /* 0x000000b445b44221 */ /* 0x000fca0000010000 */
.L_x_40:
[----:B------:R-:W-:-:S04]  /*1960*/  F2FP.BF16.PACK_AB R68, RZ, R180 ;  /* 0x000000b4ff44723e */ /* 0x000fc800000010ff */
[----:B------:R-:W-:Y:S02]  /*1970*/  PRMT R67, R67, 0x5410, R68 ;  /* 0x0000541043437816 */ /* 0x000fe40000000044 */
.L_x_41:
[C---:B------:R-:W-:Y:S02]  /*1980*/  @P2 LEA R68, P3, R170.reuse, c[0x0][0x188], 0x4 ;  /* 0x00006200aa442a11 */ /* 0x040fe400078620ff */
[C---:B------:R-:W-:Y:S02]  /*1990*/  IADD3 R135, R170.reuse, 0x20, RZ ;  /* 0x00000020aa877810 */ /* 0x040fe40007ffe0ff */
[----:B------:R-:W-:-:S05]  /*19a0*/  @P2 LEA.HI.X R69, R170, c[0x0][0x18c], RZ, 0x4, P3 ;  /* 0x00006300aa452a11 */ /* 0x000fca00018f24ff */
[----:B------:R0:W-:Y:S04]  /*19b0*/  @P2 STG.E.128 [R68.64], R64 ;  /* 0x0000004044002986 */ /* 0x0001e8000c101d04 */
.L_x_9:
[----:B------:R-:W-:Y:S05]  /*19c0*/  BSYNC B0 ;  /* 0x0000000000007941 */ /* 0x000fea0003800000 */
.L_x_8:
[----:B------:R-:W-:Y:S01]  /*19d0*/  ISETP.GE.U32.AND P3, PT, R0, 0x40, PT ;  /* 0x000000400000780c */ /* 0x000fe20003f66070 */
[----:B------:R-:W-:-:S12]  /*19e0*/  BSSY B0, `(.L_x_42) ;  /* 0x0000095000007945 */ /* 0x000fd80003800000 */
[----:B------:R-:W-:Y:S05]  /*19f0*/  @!P3 BRA `(.L_x_43) ;  /* 0x000009300000b947 */ /* 0x000fea0003800000 */
[----:B------:R-:W-:Y:S01]  /*1a00*/  ISETP.NE.U32.AND P3, PT, RZ, c[0x0][0x178], PT ;  /* 0x00005e00ff007a0c */ /* 0x000fe20003f65070 */
[----:B0-----:R-:W-:-:S03]  /*1a10*/  IMAD.MOV.U32 R68, RZ, RZ, 0x10 ;  /* 0x00000010ff447424 */ /* 0x001fc600078e00ff */
[----:B------:R-:W-:Y:S01]  /*1a20*/  ISETP.NE.AND.EX P3, PT, RZ, c[0x0][0x17c], PT, P3 ;  /* 0x00005f00ff007a0c */ /* 0x000fe20003f65330 */
[----:B------:R-:W-:-:S06]  /*1a30*/  IMAD.WIDE.U32 R68, R135, R68, c[0x0][0x170] ;  /* 0x00005c0087447625 */ /* 0x000fcc00078e0044 */
[----:B------:R-:W2:Y:S06]  /*1a40*/  LDG.E.128 R68, [R68.64] ;  /* 0x0000000444447981 */ /* 0x000eac000c1e1d00 */
[----:B------:R-:W-:-:S04]  /*1a50*/  @P3 LEA R74, P4, R135, c[0x0][0x178], 0x4 ;  /* 0x00005e00874a3a11 */ /* 0x000fc800078820ff */
[----:B------:R-:W-:Y:S02]  /*1a60*/  @P3 LEA.HI.X R75, R135, c[0x0][0x17c], RZ, 0x4, P4 ;  /* 0x00005f00874b3a11 */ /* 0x000fe400020f24ff */
[----:B------:R-:W-:-:S03]  /*1a70*/  ISETP.NE.U32.AND P4, PT, RZ, c[0x0][0x180], PT ;  /* 0x00006000ff007a0c */ /* 0x000fc60003f85070 */
[----:B-----5:R0:W5:Y:S01]  /*1a80*/  @P3 LDG.E.128 R56, [R74.64] ;  /* 0x000000044a383981 */ /* 0x020162000c1e1d00 */
        /* <DEDUP_REMOVED lines=13> */
.L_x_45:
[----:B-----5:R-:W-:-:S05]  /*1b60*/  PRMT R72, RZ, 0x5410, R60 ;  /* 0x00005410ff487816 */ /* 0x020fca000000003c */
[----:B------:R-:W-:Y:S01]  /*1b70*/  FADD.FTZ R155, R72, R155 ;  /* 0x0000009b489b7221 */ /* 0x000fe20000010000 */
[----:B------:R-:W-:Y:S05]  /*1b80*/  BRA `(.L_x_46) ;  /* 0x0000004000007947 */ /* 0x000fea0003800000 */
.L_x_44:
[----:B0----5:R-:W-:-:S05]  /*1b90*/  PRMT R72, RZ, 0x5410, R56 ;  /* 0x00005410ff487816 */ /* 0x021fca0000000038 */
[----:B------:R-:W-:Y:S01]  /*1ba0*/  FADD.FTZ R155, R72, R155 ;  /* 0x0000009b489b7221 */ /* 0x000fe20000010000 */
[----:B------:R-:W-:-:S05]  /*1bb0*/  @P4 PRMT R72, RZ, 0x5410, R60 ;  /* 0x00005410ff484816 */ /* 0x000fca000000003c */
[----:B------:R-:W-:-:S05]  /*1bc0*/  @P4 FADD.FTZ R155, R72, R155 ;  /* 0x0000009b489b4221 */ /* 0x000fca0000010000 */
.L_x_46:
[----:B------:R-:W-:-:S04]  /*1bd0*/  F2FP.BF16.PACK_AB R72, RZ, R155 ;  /* 0x0000009bff48723e */ /* 0x000fc800000010ff */
[----:B------:R-:W-:Y:S02]  /*1be0*/  PRMT R64, R72, 0x7610, R64 ;  /* 0x0000761048407816 */ /* 0x000fe40000000040 */
.L_x_47:
[----:B------:R-:W-:Y:S01]  /*1bf0*/  PRMT R161, RZ, 0x7610, R68 ;  /* 0x00007610ffa17816 */ /* 0x000fe20000000044 */
[----:B------:R-:W-:Y:S05]  /*1c00*/  @P5 BRA `(.L_x_48) ;  /* 0x0000008000005947 */ /* 0x000fea0003800000 */
[----:B------:R-:W-:-:S04]  /*1c10*/  ISETP.NE.U32.AND P3, PT, RZ, c[0x0][0x180], PT ;  /* 0x00006000ff007a0c */ /* 0x000fc80003f65070 */
[----:B------:R-:W-:-:S13]  /*1c20*/  ISETP.NE.AND.EX P3, PT, RZ, c[0x0][0x184], PT, P3 ;  /* 0x00006100ff007a0c */ /* 0x000fda0003f65330 */
[----:B------:R-:W-:Y:S05]  /*1c30*/  @P3 BRA `(.L_x_49) ;  /* 0x0000002000003947 */ /* 0x000fea0003800000 */
[----:B------:R-:W-:Y:S05]  /*1c40*/  @P2 BRA `(.L_x_50) ;  /* 0x0000008000002947 */ /* 0x000fea0003800000 */
[----:B------:R-:W-:Y:S05]  /*1c50*/  BRA `(.L_x_51) ;  /* 0x0000009000007947 */ /* 0x000fea0003800000 */
.L_x_49:
[----:B-----5:R-:W-:-:S05]  /*1c60*/  PRMT R68, RZ, 0x7610, R60 ;  /* 0x00007610ff447816 */ /* 0x020fca000000003c */
[----:B------:R-:W-:Y:S01]  /*1c70*/  FADD.FTZ R161, R68, R161 ;  /* 0x000000a144a17221 */ /* 0x000fe20000010000 */
[----:B------:R-:W-:Y:S05]  /*1c80*/  BRA `(.L_x_50) ;  /* 0x0000004000007947 */ /* 0x000fea0003800000 */
.L_x_48:
[----:B-----5:R-:W-:-:S05]  /*1c90*/  PRMT R68, RZ, 0x7610, R56 ;  /* 0x00007610ff447816 */ /* 0x020fca0000000038 */
[----:B------:R-:W-:Y:S01]  /*1ca0*/  FADD.FTZ R161, R68, R161 ;  /* 0x000000a144a17221 */ /* 0x000fe20000010000 */
[----:B------:R-:W-:-:S05]  /*1cb0*/  @P4 PRMT R68, RZ, 0x7610, R60 ;  /* 0x00007610ff444816 */ /* 0x000fca000000003c */
[----:B------:R-:W-:-:S05]  /*1cc0*/  @P4 FADD.FTZ R161, R68, R161 ;  /* 0x000000a144a14221 */ /* 0x000fca0000010000 */
.L_x_50:
[----:B------:R-:W-:-:S04]  /*1cd0*/  F2FP.BF16.PACK_AB R68, RZ, R161 ;  /* 0x000000a1ff44723e */ /* 0x000fc800000010ff */
[----:B------:R-:W-:Y:S02]  /*1ce0*/  PRMT R64, R64, 0x5410, R68 ;  /* 0x0000541040407816 */ /* 0x000fe40000000044 */
.L_x_51:
[----:B------:R-:W-:Y:S01]  /*1cf0*/  PRMT R160, RZ, 0x5410, R69 ;  /* 0x00005410ffa07816 */ /* 0x000fe20000000045 */
[----:B------:R-:W-:Y:S05]  /*1d00*/  @P5 BRA `(.L_x_52) ;  /* 0x0000008000005947 */ /* 0x000fea0003800000 */
[----:B------:R-:W-:-:S04]  /*1d10*/  ISETP.NE.U32.AND P3, PT, RZ, c[0x0][0x180], PT ;  /* 0x00006000ff007a0c */ /* 0x000fc80003f65070 */
[----:B------:R-:W-:-:S13]  /*1d20*/  ISETP.NE.AND.EX P3, PT, RZ, c[0x0][0x184], PT, P3 ;  /* 0x00006100ff007a0c */ /* 0x000fda0003f65330 */
[----:B------:R-:W-:Y:S05]  /*1d30*/  @P3 BRA `(.L_x_53) ;  /* 0x0000002000003947 */ /* 0x000fea0003800000 */
[----:B------:R-:W-:Y:S05]  /*1d40*/  @P2 BRA `(.L_x_54) ;  /* 0x0000008000002947 */ /* 0x000fea0003800000 */
[----:B------:R-:W-:Y:S05]  /*1d50*/  BRA `(.L_x_55) ;  /* 0x0000009000007947 */ /* 0x000fea0003800000 */
.L_x_53:
[----:B-----5:R-:W-:-:S05]  /*1d60*/  PRMT R73, RZ, 0x5410, R61 ;  /* 0x00005410ff497816 */ /* 0x020fca000000003d */
[----:B------:R-:W-:Y:S01]  /*1d70*/  FADD.FTZ R160, R73, R160 ;  /* 0x000000a049a07221 */ /* 0x000fe20000010000 */
[----:B------:R-:W-:Y:S05]  /*1d80*/  BRA `(.L_x_54) ;  /* 0x0000004000007947 */ /* 0x000fea0003800000 */
.L_x_52:
[----:B-----5:R-:W-:-:S05]  /*1d90*/  PRMT R73, RZ, 0x5410, R57 ;  /* 0x00005410ff497816 */ /* 0x020fca0000000039 */
[----:B------:R-:W-:Y:S01]  /*1da0*/  FADD.FTZ R160, R73, R160 ;  /* 0x000000a049a07221 */ /* 0x000fe20000010000 */
[----:B------:R-:W-:-:S05]  /*1db0*/  @P4 PRMT R73, RZ, 0x5410, R61 ;  /* 0x00005410ff494816 */ /* 0x000fca000000003d */
[----:B------:R-:W-:-:S05]  /*1dc0*/  @P4 FADD.FTZ R160, R73, R160 ;  /* 0x000000a049a04221 */ /* 0x000fca0000010000 */
.L_x_54:
[----:B------:R-:W-:-:S04]  /*1dd0*/  F2FP.BF16.PACK_AB R68, RZ, R160 ;  /* 0x000000a0ff44723e */ /* 0x000fc800000010ff */
[----:B------:R-:W-:Y:S02]  /*1de0*/  PRMT R65, R68, 0x7610, R65 ;  /* 0x0000761044417816 */ /* 0x000fe40000000041 */
.L_x_55:
[----:B------:R-:W-:Y:S01]  /*1df0*/  PRMT R167, RZ, 0x7610, R69 ;  /* 0x00007610ffa77816 */ /* 0x000fe20000000045 */
[----:B------:R-:W-:Y:S05]  /*1e00*/  @P5 BRA `(.L_x_56) ;  /* 0x0000008000005947 */ /* 0x000fea0003800000 */
[----:B------:R-:W-:-:S04]  /*1e10*/  ISETP.NE.U32.AND P3, PT, RZ, c[0x0][0x180], PT ;  /* 0x00006000ff007a0c */ /* 0x000fc80003f65070 */
[----:B------:R-:W-:-:S13]  /*1e20*/  ISETP.NE.AND.EX P3, PT, RZ, c[0x0][0x184], PT, P3 ;  /* 0x00006100ff007a0c */ /* 0x000fda0003f65330 */
[----:B------:R-:W-:Y:S05]  /*1e30*/  @P3 BRA `(.L_x_57) ;  /* 0x0000002000003947 */ /* 0x000fea0003800000 */
[----:B------:R-:W-:Y:S05]  /*1e40*/  @P2 BRA `(.L_x_58) ;  /* 0x0000008000002947 */ /* 0x000fea0003800000 */
[----:B------:R-:W-:Y:S05]  /*1e50*/  BRA `(.L_x_59) ;  /* 0x0000009000007947 */ /* 0x000fea0003800000 */
.L_x_57:
[----:B-----5:R-:W-:-:S05]  /*1e60*/  PRMT R68, RZ, 0x7610, R61 ;  /* 0x00007610ff447816 */ /* 0x020fca000000003d */
[----:B------:R-:W-:Y:S01]  /*1e70*/  FADD.FTZ R167, R68, R167 ;  /* 0x000000a744a77221 */ /* 0x000fe20000010000 */
[----:B------:R-:W-:Y:S05]  /*1e80*/  BRA `(.L_x_58) ;  /* 0x0000004000007947 */ /* 0x000fea0003800000 */
.L_x_56:
[----:B-----5:R-:W-:-:S05]  /*1e90*/  PRMT R68, RZ, 0x7610, R57 ;  /* 0x00007610ff447816 */ /* 0x020fca0000000039 */
[----:B------:R-:W-:Y:S01]  /*1ea0*/  FADD.FTZ R167, R68, R167 ;  /* 0x000000a744a77221 */ /* 0x000fe20000010000 */
[----:B------:R-:W-:-:S05]  /*1eb0*/  @P4 PRMT R68, RZ, 0x7610, R61 ;  /* 0x00007610ff444816 */ /* 0x000fca000000003d */
[----:B------:R-:W-:-:S05]  /*1ec0*/  @P4 FADD.FTZ R167, R68, R167 ;  /* 0x000000a744a74221 */ /* 0x000fca0000010000 */
.L_x_58:
[----:B------:R-:W-:-:S04]  /*1ed0*/  F2FP.BF16.PACK_AB R68, RZ, R167 ;  /* 0x000000a7ff44723e */ /* 0x000fc800000010ff */
[----:B------:R-:W-:Y:S02]  /*1ee0*/  PRMT R65, R65, 0x5410, R68 ;  /* 0x0000541041417816 */ /* 0x000fe40000000044 */
.L_x_59:
[----:B------:R-:W-:Y:S01]  /*1ef0*/  PRMT R166, RZ, 0x5410, R70 ;  /* 0x00005410ffa67816 */ /* 0x000fe20000000046 */
[----:B------:R-:W-:Y:S05]  /*1f00*/  @P5 BRA `(.L_x_60) ;  /* 0x0000008000005947 */ /* 0x000fea0003800000 */
[----:B------:R-:W-:-:S04]  /*1f10*/  ISETP.NE.U32.AND P3, PT, RZ, c[0x0][0x180], PT ;  /* 0x00006000ff007a0c */ /* 0x000fc80003f65070 */
[----:B------:R-:W-:-:S13]  /*1f20*/  ISETP.NE.AND.EX P3, PT, RZ, c[0x0][0x184], PT, P3 ;  /* 0x00006100ff007a0c */ /* 0x000fda0003f65330 */
[----:B------:R-:W-:Y:S05]  /*1f30*/  @P3 BRA `(.L_x_61) ;  /* 0x0000002000003947 */ /* 0x000fea0003800000 */
[----:B------:R-:W-:Y:S05]  /*1f40*/  @P2 BRA `(.L_x_62) ;  /* 0x0000008000002947 */ /* 0x000fea0003800000 */
[----:B------:R-:W-:Y:S05]  /*1f50*/  BRA `(.L_x_63) ;  /* 0x0000009000007947 */ /* 0x000fea0003800000 */
.L_x_61:
[----:B-----5:R-:W-:-:S05]  /*1f60*/  PRMT R69, RZ, 0x5410, R62 ;  /* 0x00005410ff457816 */ /* 0x020fca000000003e */
[----:B------:R-:W-:Y:S01]  /*1f70*/  FADD.FTZ R166, R69, R166 ;  /* 0x000000a645a67221 */ /* 0x000fe20000010000 */
[----:B------:R-:W-:Y:S05]  /*1f80*/  BRA `(.L_x_62) ;  /* 0x0000004000007947 */ /* 0x000fea0003800000 */
.L_x_60:
[----:B-----5:R-:W-:-:S05]  /*1f90*/  PRMT R69, RZ, 0x5410, R58 ;  /* 0x00005410ff457816 */ /* 0x020fca000000003a */
[----:B------:R-:W-:Y:S01]  /*1fa0*/  FADD.FTZ R166, R69, R166 ;  /* 0x000000a645a67221 */ /* 0x000fe20000010000 */
[----:B------:R-:W-:-:S05]  /*1fb0*/  @P4 PRMT R69, RZ, 0x5410, R62 ;  /* 0x00005410ff454816 */ /* 0x000fca000000003e */
[----:B------:R-:W-:-:S05]  /*1fc0*/  @P4 FADD.FTZ R166, R69, R166 ;  /* 0x000000a645a64221 */ /* 0x000fca0000010000 */
.L_x_62:
[----:B------:R-:W-:-:S04]  /*1fd0*/  F2FP.BF16.PACK_AB R68, RZ, R166 ;  /* 0x000000a6ff44723e */ /* 0x000fc800000010ff */
[----:B------:R-:W-:Y:S02]  /*1fe0*/  PRMT R66, R68, 0x7610, R66 ;  /* 0x0000761044427816 */ /* 0x000fe40000000042 */
.L_x_63:
[----:B------:R-:W-:Y:S01]  /*1ff0*/  PRMT R174, RZ, 0x7610, R70 ;  /* 0x00007610ffae7816 */ /* 0x000fe20000000046 */
[----:B------:R-:W-:Y:S05]  /*2000*/  @P5 BRA `(.L_x_64) ;  /* 0x0000008000005947 */ /* 0x000fea0003800000 */
[----:B------:R-:W-:-:S04]  /*2010*/  ISETP.NE.U32.AND P3, PT, RZ, c[0x0][0x180], PT ;  /* 0x00006000ff007a0c */ /* 0x000fc80003f65070 */
[----:B------:R-:W-:-:S13]  /*2020*/  ISETP.NE.AND.EX P3, PT, RZ, c[0x0][0x184], PT, P3 ;  /* 0x00006100ff007a0c */ /* 0x000fda0003f65330 */
[----:B------:R-:W-:Y:S05]  /*2030*/  @P3 BRA `(.L_x_65) ;  /* 0x0000002000003947 */ /* 0x000fea0003800000 */
[----:B------:R-:W-:Y:S05]  /*2040*/  @P2 BRA `(.L_x_66) ;  /* 0x0000008000002947 */ /* 0x000fea0003800000 */
[----:B------:R-:W-:Y:S05]  /*2050*/  BRA `(.L_x_67) ;  /* 0x0000009000007947 */ /* 0x000fea0003800000 */
.L_x_65:
[----:B-----5:R-:W-:-:S05]  /*2060*/  PRMT R69, RZ, 0x7610, R62 ;  /* 0x00007610ff457816 */ /* 0x020fca000000003e */
[----:B------:R-:W-:Y:S01]  /*2070*/  FADD.FTZ R174, R69, R174 ;  /* 0x000000ae45ae7221 */ /* 0x000fe20000010000 */
[----:B------:R-:W-:Y:S05]  /*2080*/  BRA `(.L_x_66) ;  /* 0x0000004000007947 */ /* 0x000fea0003800000 */
.L_x_64:
[----:B-----5:R-:W-:-:S05]  /*2090*/  PRMT R69, RZ, 0x7610, R58 ;  /* 0x00007610ff457816 */ /* 0x020fca000000003a */
[----:B------:R-:W-:Y:S01]  /*20a0*/  FADD.FTZ R174, R69, R174 ;  /* 0x000000ae45ae7221 */ /* 0x000fe20000010000 */
[----:B------:R-:W-:-:S05]  /*20b0*/  @P4 PRMT R69, RZ, 0x7610, R62 ;  /* 0x00007610ff454816 */ /* 0x000fca000000003e */
[----:B------:R-:W-:-:S05]  /*20c0*/  @P4 FADD.FTZ R174, R69, R174 ;  /* 0x000000ae45ae4221 */ /* 0x000fca0000010000 */
.L_x_66:
[----:B------:R-:W-:-:S04]  /*20d0*/  F2FP.BF16.PACK_AB R68, RZ, R174 ;  /* 0x000000aeff44723e */ /* 0x000fc800000010ff */
[----:B------:R-:W-:Y:S02]  /*20e0*/  PRMT R66, R66, 0x5410, R68 ;  /* 0x0000541042427816 */ /* 0x000fe40000000044 */
.L_x_67:
[----:B------:R-:W-:Y:S01]  /*20f0*/  PRMT R173, RZ, 0x5410, R71 ;  /* 0x00005410ffad7816 */ /* 0x000fe20000000047 */
[----:B------:R-:W-:Y:S05]  /*2100*/  @P5 BRA `(.L_x_68) ;  /* 0x0000008000005947 */ /* 0x000fea0003800000 */
[----:B------:R-:W-:-:S04]  /*2110*/  ISETP.NE.U32.AND P3, PT, RZ, c[0x0][0x180], PT ;  /* 0x00006000ff007a0c */ /* 0x000fc80003f65070 */
[----:B------:R-:W-:-:S13]  /*2120*/  ISETP.NE.AND.EX P3, PT, RZ, c[0x0][0x184], PT, P3 ;  /* 0x00006100ff007a0c */ /* 0x000fda0003f65330 */
[----:B------:R-:W-:Y:S05]  /*2130*/  @P3 BRA `(.L_x_69) ;  /* 0x0000002000003947 */ /* 0x000fea0003800000 */
[----:B------:R-:W-:Y:S05]  /*2140*/  @P2 BRA `(.L_x_70) ;  /* 0x0000008000002947 */ /* 0x000fea0003800000 */
[----:B------:R-:W-:Y:S05]  /*2150*/  BRA `(.L_x_71) ;  /* 0x0000009000007947 */ /* 0x000fea0003800000 */
.L_x_69:
[----:B-----5:R-:W-:-:S05]  /*2160*/  PRMT R68, RZ, 0x5410, R63 ;  /* 0x00005410ff447816 */ /* 0x020fca000000003f */
[----:B------:R-:W-:Y:S01]  /*2170*/  FADD.FTZ R173, R68, R173 ;  /* 0x000000ad44ad7221 */ /* 0x000fe20000010000 */
[----:B------:R-:W-:Y:S05]  /*2180*/  BRA `(.L_x_70) ;  /* 0x0000004000007947 */ /* 0x000fea0003800000 */
.L_x_68:
[----:B-----5:R-:W-:-:S05]  /*2190*/  PRMT R68, RZ, 0x5410, R59 ;  /* 0x00005410ff447816 */ /* 0x020fca000000003b */
[----:B------:R-:W-:Y:S01]  /*21a0*/  FADD.FTZ R173, R68, R173 ;  /* 0x000000ad44ad7221 */ /* 0x000fe20000010000 */
[----:B------:R-:W-:-:S05]  /*21b0*/  @P4 PRMT R68, RZ, 0x5410, R63 ;  /* 0x00005410ff444816 */ /* 0x000fca000000003f */
[----:B------:R-:W-:-:S05]  /*21c0*/  @P4 FADD.FTZ R173, R68, R173 ;  /* 0x000000ad44ad4221 */ /* 0x000fca0000010000 */
.L_x_70:
[----:B------:R-:W-:-:S04]  /*21d0*/  F2FP.BF16.PACK_AB R68, RZ, R173 ;  /* 0x000000adff44723e */ /* 0x000fc800000010ff */
[----:B------:R-:W-:Y:S02]  /*21e0*/  PRMT R67, R68, 0x7610, R67 ;  /* 0x0000761044437816 */ /* 0x000fe40000000043 */
.L_x_71:
[----:B------:R-:W-:Y:S01]  /*21f0*/  PRMT R179, RZ, 0x7610, R71 ;  /* 0x00007610ffb37816 */ /* 0x000fe20000000047 */
[----:B------:R-:W-:Y:S05]  /*2200*/  @P5 BRA `(.L_x_72) ;  /* 0x0000008000005947 */ /* 0x000fea0003800000 */
[----:B------:R-:W-:-:S04]  /*2210*/  ISETP.NE.U32.AND P3, PT, RZ, c[0x0][0x180], PT ;  /* 0x00006000ff007a0c */ /* 0x000fc80003f65070 */
[----:B------:R-:W-:-:S13]  /*2220*/  ISETP.NE.AND.EX P3, PT, RZ, c[0x0][0x184], PT, P3 ;  /* 0x00006100ff007a0c */ /* 0x000fda0003f65330 */
[----:B------:R-:W-:Y:S05]  /*2230*/  @P3 BRA `(.L_x_73) ;  /* 0x0000002000003947 */ /* 0x000fea0003800000 */
[----:B------:R-:W-:Y:S05]  /*2240*/  @P2 BRA `(.L_x_74) ;  /* 0x0000008000002947 */ /* 0x000fea0003800000 */
[----:B------:R-:W-:Y:S05]  /*2250*/  BRA `(.L_x_75) ;  /* 0x0000009000007947 */ /* 0x000fea0003800000 */
.L_x_73:
[----:B-----5:R-:W-:-:S05]  /*2260*/  PRMT R68, RZ, 0x7610, R63 ;  /* 0x00007610ff447816 */ /* 0x020fca000000003f */
[----:B------:R-:W-:Y:S01]  /*2270*/  FADD.FTZ R179, R68, R179 ;  /* 0x000000b344b37221 */ /* 0x000fe20000010000 */
[----:B------:R-:W-:Y:S05]  /*2280*/  BRA `(.L_x_74) ;  /* 0x0000004000007947 */ /* 0x000fea0003800000 */
.L_x_72:
[----:B-----5:R-:W-:-:S05]  /*2290*/  PRMT R68, RZ, 0x7610, R59 ;  /* 0x00007610ff447816 */ /* 0x020fca000000003b */
[----:B------:R-:W-:Y:S01]  /*22a0*/  FADD.FTZ R179, R68, R179 ;  /* 0x000000b344b37221 */ /* 0x000fe20000010000 */
[----:B------:R-:W-:-:S05]  /*22b0*/  @P4 PRMT R68, RZ, 0x7610, R63 ;  /* 0x00007610ff444816 */ /* 0x000fca000000003f */
[----:B------:R-:W-:-:S05]  /*22c0*/  @P4 FADD.FTZ R179, R68, R179 ;  /* 0x000000b344b34221 */ /* 0x000fca0000010000 */
.L_x_74:
[----:B------:R-:W-:-:S04]  /*22d0*/  F2FP.BF16.PACK_AB R68, RZ, R179 ;  /* 0x000000b3ff44723e */ /* 0x000fc800000010ff */
[----:B------:R-:W-:Y:S02]  /*22e0*/  PRMT R67, R67, 0x5410, R68 ;  /* 0x0000541043437816 */ /* 0x000fe40000000044 */
.L_x_75:
[----:B------:R-:W-:-:S04]  /*22f0*/  @P2 LEA R68, P3, R135, c[0x0][0x188], 0x4 ;  /* 0x0000620087442a11 */ /* 0x000fc800078620ff */
[C---:B------:R-:W-:Y:S02]  /*2300*/  @P2 LEA.HI.X R69, R135.reuse, c[0x0][0x18c], RZ, 0x4, P3 ;  /* 0x0000630087452a11 */ /* 0x040fe400018f24ff */
[----:B------:R-:W-:-:S03]  /*2310*/  IADD3 R135, R135, 0x20, RZ ;  /* 0x0000002087877810 */ /* 0x000fc60007ffe0ff */
[----:B------:R0:W-:Y:S04]  /*2320*/  @P2 STG.E.128 [R68.64], R64 ;  /* 0x0000004044002986 */ /* 0x0001e8000c101d04 */
.L_x_43:
[----:B------:R-:W-:Y:S05]  /*2330*/  BSYNC B0 ;  /* 0x0000000000007941 */ /* 0x000fea0003800000 */
.L_x_42:
        /* <DEDUP_REMOVED lines=25> */
.L_x_79:
[----:B-----5:R-:W-:-:S05]  /*24d0*/  PRMT R73, RZ, 0x5410, R60 ;  /* 0x00005410ff497816 */ /* 0x020fca000000003c */
[----:B------:R-:W-:Y:S01]  /*24e0*/  FADD.FTZ R154, R73, R154 ;  /* 0x0000009a499a7221 */ /* 0x000fe20000010000 */
[----:B------:R-:W-:Y:S05]  /*24f0*/  BRA `(.L_x_80) ;  /* 0x0000004000007947 */ /* 0x000fea0003800000 */
.L_x_78:
[----:B0----5:R-:W-:-:S05]  /*2500*/  PRMT R73, RZ, 0x5410, R56 ;  /* 0x00005410ff497816 */ /* 0x021fca0000000038 */
[----:B------:R-:W-:Y:S01]  /*2510*/  FADD.FTZ R154, R73, R154 ;  /* 0x0000009a499a7221 */ /* 0x000fe20000010000 */
[----:B------:R-:W-:-:S05]  /*2520*/  @P4 PRMT R73, RZ, 0x5410, R60 ;  /* 0x00005410ff494816 */ /* 0x000fca000000003c */
[----:B------:R-:W-:-:S05]  /*2530*/  @P4 FADD.FTZ R154, R73, R154 ;  /* 0x0000009a499a4221 */ /* 0x000fca0000010000 */
.L_x_80:
[----:B------:R-:W-:-:S04]  /*2540*/  F2FP.BF16.PACK_AB R72, RZ, R154 ;  /* 0x0000009aff48723e */ /* 0x000fc800000010ff */
[----:B------:R-:W-:Y:S02]  /*2550*/  PRMT R64, R72, 0x7610, R64 ;  /* 0x0000761048407816 */ /* 0x000fe40000000040 */
.L_x_81:
[----:B------:R-:W-:Y:S01]  /*2560*/  PRMT R159, RZ, 0x7610, R68 ;  /* 0x00007610ff9f7816 */ /* 0x000fe20000000044 */
[----:B------:R-:W-:Y:S05]  /*2570*/  @P5 BRA `(.L_x_82) ;  /* 0x0000008000005947 */ /* 0x000fea0003800000 */
[----:B------:R-:W-:-:S04]  /*2580*/  ISETP.NE.U32.AND P3, PT, RZ, c[0x0][0x180], PT ;  /* 0x00006000ff007a0c */ /* 0x000fc80003f65070 */
[----:B------:R-:W-:-:S13]  /*2590*/  ISETP.NE.AND.EX P3, PT, RZ, c[0x0][0x184], PT, P3 ;  /* 0x00006100ff007a0c */ /* 0x000fda0003f65330 */
[----:B------:R-:W-:Y:S05]  /*25a0*/  @P3 BRA `(.L_x_83) ;  /* 0x0000002000003947 */ /* 0x000fea0003800000 */
[----:B------:R-:W-:Y:S05]  /*25b0*/  @P2 BRA `(.L_x_84) ;  /* 0x0000008000002947 */ /* 0x000fea0003800000 */
[----:B------:R-:W-:Y:S05]  /*25c0*/  BRA `(.L_x_85) ;  /* 0x0000009000007947 */ /* 0x000fea0003800000 */
.L_x_83:
[----:B-----5:R-:W-:-:S05]  /*25d0*/  PRMT R68, RZ, 0x7610, R60 ;  /* 0x00007610ff447816 */ /* 0x020fca000000003c */
[----:B------:R-:W-:Y:S01]  /*25e0*/  FADD.FTZ R159, R68, R159 ;  /* 0x0000009f449f7221 */ /* 0x000fe20000010000 */
[----:B------:R-:W-:Y:S05]  /*25f0*/  BRA `(.L_x_84) ;  /* 0x0000004000007947 */ /* 0x000fea0003800000 */
.L_x_82:
[----:B-----5:R-:W-:-:S05]  /*2600*/  PRMT R68, RZ, 0x7610, R56 ;  /* 0x00007610ff447816 */ /* 0x020fca0000000038 */
[----:B------:R-:W-:Y:S01]  /*2610*/  FADD.FTZ R159, R68, R159 ;  /* 0x0000009f449f7221 */ /* 0x000fe20000010000 */
[----:B------:R-:W-:-:S05]  /*2620*/  @P4 PRMT R68, RZ, 0x7610, R60 ;  /* 0x00007610ff444816 */ /* 0x000fca000000003c */
[----:B------:R-:W-:-:S05]  /*2630*/  @P4 FADD.FTZ R159, R68, R159 ;  /* 0x0000009f449f4221 */ /* 0x000fca0000010000 */
.L_x_84:
[----:B------:R-:W-:-:S04]  /*2640*/  F2FP.BF16.PACK_AB R68, RZ, R159 ;  /* 0x0000009fff44723e */ /* 0x000fc800000010ff */
[----:B------:R-:W-:Y:S02]  /*2650*/  PRMT R64, R64, 0x5410, R68 ;  /* 0x0000541040407816 */ /* 0x000fe40000000044 */
.L_x_85:
[----:B------:R-:W-:Y:S01]  /*2660*/  PRMT R158, RZ, 0x5410, R69 ;  /* 0x00005410ff9e7816 */ /* 0x000fe20000000045 */
[----:B------:R-:W-:Y:S05]  /*2670*/  @P5 BRA `(.L_x_86) ;  /* 0x0000008000005947 */ /* 0x000fea0003800000 */
[----:B------:R-:W-:-:S04]  /*2680*/  ISETP.NE.U32.AND P3, PT, RZ, c[0x0][0x180], PT ;  /* 0x00006000ff007a0c */ /* 0x000fc80003f65070 */
[----:B------:R-:W-:-:S13]  /*2690*/  ISETP.NE.AND.EX P3, PT, RZ, c[0x0][0x184], PT, P3 ;  /* 0x00006100ff007a0c */ /* 0x000fda0003f65330 */
[----:B------:R-:W-:Y:S05]  /*26a0*/  @P3 BRA `(.L_x_87) ;  /* 0x0000002000003947 */ /* 0x000fea0003800000 */
[----:B------:R-:W-:Y:S05]  /*26b0*/  @P2 BRA `(.L_x_88) ;  /* 0x0000008000002947 */ /* 0x000fea0003800000 */
[----:B------:R-:W-:Y:S05]  /*26c0*/  BRA `(.L_x_89) ;  /* 0x0000009000007947 */ /* 0x000fea0003800000 */
.L_x_87:
[----:B-----5:R-:W-:-:S05]  /*26d0*/  PRMT R73, RZ, 0x5410, R61 ;  /* 0x00005410ff497816 */ /* 0x020fca000000003d */
[----:B------:R-:W-:Y:S01]  /*26e0*/  FADD.FTZ R158, R73, R158 ;  /* 0x0000009e499e7221 */ /* 0x000fe20000010000 */
[----:B------:R-:W-:Y:S05]  /*26f0*/  BRA `(.L_x_88) ;  /* 0x0000004000007947 */ /* 0x000fea0003800000 */
.L_x_86:
[----:B-----5:R-:W-:-:S05]  /*2700*/  PRMT R73, RZ, 0x5410, R57 ;  /* 0x00005410ff497816 */ /* 0x020fca0000000039 */
[----:B------:R-:W-:Y:S01]  /*2710*/  FADD.FTZ R158, R73, R158 ;  /* 0x0000009e499e7221 */ /* 0x000fe20000010000 */
[----:B------:R-:W-:-:S05]  /*2720*/  @P4 PRMT R73, RZ, 0x5410, R61 ;  /* 0x00005410ff494816 */ /* 0x000fca000000003d */
[----:B------:R-:W-:-:S05]  /*2730*/  @P4 FADD.FTZ R158, R73, R158 ;  /* 0x0000009e499e4221 */ /* 0x000fca0000010000 */
.L_x_88:
[----:B------:R-:W-:-:S04]  /*2740*/  F2FP.BF16.PACK_AB R68, RZ, R158 ;  /* 0x0000009eff44723e */ /* 0x000fc800000010ff */
[----:B------:R-:W-:Y:S02]  /*2750*/  PRMT R65, R68, 0x7610, R65 ;  /* 0x0000761044417816 */ /* 0x000fe40000000041 */
.L_x_89:
[----:B------:R-:W-:Y:S01]  /*2760*/  PRMT R165, RZ, 0x7610, R69 ;  /* 0x00007610ffa57816 */ /* 0x000fe20000000045 */
[----:B------:R-:W-:Y:S05]  /*2770*/  @P5 BRA `(.L_x_90) ;  /* 0x0000008000005947 */ /* 0x000fea0003800000 */
[----:B------:R-:W-:-:S04]  /*2780*/  ISETP.NE.U32.AND P3, PT, RZ, c[0x0][0x180], PT ;  /* 0x00006000ff007a0c */ /* 0x000fc80003f65070 */
[----:B------:R-:W-:-:S13]  /*2790*/  ISETP.NE.AND.EX P3, PT, RZ, c[0x0][0x184], PT, P3 ;  /* 0x00006100ff007a0c */ /* 0x000fda0003f65330 */
[----:B------:R-:W-:Y:S05]  /*27a0*/  @P3 BRA `(.L_x_91) ;  /* 0x0000002000003947 */ /* 0x000fea0003800000 */
[----:B------:R-:W-:Y:S05]  /*27b0*/  @P2 BRA `(.L_x_92) ;  /* 0x0000008000002947 */ /* 0x000fea0003800000 */
[----:B------:R-:W-:Y:S05]  /*27c0*/  BRA `(.L_x_93) ;  /* 0x0000009000007947 */ /* 0x000fea0003800000 */
.L_x_91:
[----:B-----5:R-:W-:-:S05]  /*27d0*/  PRMT R68, RZ, 0x7610, R61 ;  /* 0x00007610ff447816 */ /* 0x020fca000000003d */
[----:B------:R-:W-:Y:S01]  /*27e0*/  FADD.FTZ R165, R68, R165 ;  /* 0x000000a544a57221 */ /* 0x000fe20000010000 */
[----:B------:R-:W-:Y:S05]  /*27f0*/  BRA `(.L_x_92) ;  /* 0x0000004000007947 */ /* 0x000fea0003800000 */
.L_x_90:
[----:B-----5:R-:W-:-:S05]  /*2800*/  PRMT R68, RZ, 0x7610, R57 ;  /* 0x00007610ff447816 */ /* 0x020fca0000000039 */
[----:B------:R-:W-:Y:S01]  /*2810*/  FADD.FTZ R165, R68, R165 ;  /* 0x000000a544a57221 */ /* 0x000fe20000010000 */
[----:B------:R-:W-:-:S05]  /*2820*/  @P4 PRMT R68, RZ, 0x7610, R61 ;  /* 0x00007610ff444816 */ /* 0x000fca000000003d */
[----:B------:R-:W-:-:S05]  /*2830*/  @P4 FADD.FTZ R165, R68, R165 ;  /* 0x000000a544a54221 */ /* 0x000fca0000010000 */
.L_x_92:
[----:B------:R-:W-:-:S04]  /*2840*/  F2FP.BF16.PACK_AB R68, RZ, R165 ;  /* 0x000000a5ff44723e */ /* 0x000fc800000010ff */
[----:B------:R-:W-:Y:S02]  /*2850*/  PRMT R65, R65, 0x5410, R68 ;  /* 0x0000541041417816 */ /* 0x000fe40000000044 */
.L_x_93:
[----:B------:R-:W-:Y:S01]  /*2860*/  PRMT R164, RZ, 0x5410, R70 ;  /* 0x00005410ffa47816 */ /* 0x000fe20000000046 */
[----:B------:R-:W-:Y:S05]  /*2870*/  @P5 BRA `(.L_x_94) ;  /* 0x0000008000005947 */ /* 0x000fea0003800000 */
[----:B------:R-:W-:-:S04]  /*2880*/  ISETP.NE.U32.AND P3, PT, RZ, c[0x0][0x180], PT ;  /* 0x00006000ff007a0c */ /* 0x000fc80003f65070 */
[----:B------:R-:W-:-:S13]  /*2890*/  ISETP.NE.AND.EX P3, PT, RZ, c[0x0][0x184], PT, P3 ;  /* 0x00006100ff007a0c */ /* 0x000fda0003f65330 */
[----:B------:R-:W-:Y:S05]  /*28a0*/  @P3 BRA `(.L_x_95) ;  /* 0x0000002000003947 */ /* 0x000fea0003800000 */
[----:B------:R-:W-:Y:S05]  /*28b0*/  @P2 BRA `(.L_x_96) ;  /* 0x0000008000002947 */ /* 0x000fea0003800000 */
[----:B------:R-:W-:Y:S05]  /*28c0*/  BRA `(.L_x_97) ;  /* 0x0000009000007947 */ /* 0x000fea0003800000 */
.L_x_95:
[----:B-----5:R-:W-:-:S05]  /*28d0*/  PRMT R69, RZ, 0x5410, R62 ;  /* 0x00005410ff457816 */ /* 0x020fca000000003e */
[----:B------:R-:W-:Y:S01]  /*28e0*/  FADD.FTZ R164, R69, R164 ;  /* 0x000000a445a47221 */ /* 0x000fe20000010000 */
[----:B------:R-:W-:Y:S05]  /*28f0*/  BRA `(.L_x_96) ;  /* 0x0000004000007947 */ /* 0x000fea0003800000 */
.L_x_94:
[----:B-----5:R-:W-:-:S05]  /*2900*/  PRMT R69, RZ, 0x5410, R58 ;  /* 0x00005410ff457816 */ /* 0x020fca000000003a */
[----:B------:R-:W-:Y:S01]  /*2910*/  FADD.FTZ R164, R69, R164 ;  /* 0x000000a445a47221 */ /* 0x000fe20000010000 */
[----:B------:R-:W-:-:S05]  /*2920*/  @P4 PRMT R69, RZ, 0x5410, R62 ;  /* 0x00005410ff454816 */ /* 0x000fca000000003e */
[----:B------:R-:W-:-:S05]  /*2930*/  @P4 FADD.FTZ R164, R69, R164 ;  /* 0x000000a445a44221 */ /* 0x000fca0000010000 */
.L_x_96:
[----:B------:R-:W-:-:S04]  /*2940*/  F2FP.BF16.PACK_AB R68, RZ, R164 ;  /* 0x000000a4ff44723e */ /* 0x000fc800000010ff */
[----:B------:R-:W-:Y:S02]  /*2950*/  PRMT R66, R68, 0x7610, R66 ;  /* 0x0000761044427816 */ /* 0x000fe40000000042 */
.L_x_97:
[----:B------:R-:W-:Y:S01]  /*2960*/  PRMT R172, RZ, 0x7610, R70 ;  /* 0x00007610ffac7816 */ /* 0x000fe20000000046 */
[----:B------:R-:W-:Y:S05]  /*2970*/  @P5 BRA `(.L_x_98) ;  /* 0x0000008000005947 */ /* 0x000fea0003800000 */
[----:B------:R-:W-:-:S04]  /*2980*/  ISETP.NE.U32.AND P3, PT, RZ, c[0x0][0x180], PT ;  /* 0x00006000ff007a0c */ /* 0x000fc80003f65070 */
[----:B------:R-:W-:-:S13]  /*2990*/  ISETP.NE.AND.EX P3, PT, RZ, c[0x0][0x184], PT, P3 ;  /* 0x00006100ff007a0c */ /* 0x000fda0003f65330 */
[----:B------:R-:W-:Y:S05]  /*29a0*/  @P3 BRA `(.L_x_99) ;  /* 0x0000002000003947 */ /* 0x000fea0003800000 */
[----:B------:R-:W-:Y:S05]  /*29b0*/  @P2 BRA `(.L_x_100) ;  /* 0x0000008000002947 */ /* 0x000fea0003800000 */
[----:B------:R-:W-:Y:S05]  /*29c0*/  BRA `(.L_x_101) ;  /* 0x0000009000007947 */ /* 0x000fea0003800000 */
.L_x_99:
[----:B-----5:R-:W-:-:S05]  /*29d0*/  PRMT R69, RZ, 0x7610, R62 ;  /* 0x00007610ff457816 */ /* 0x020fca000000003e */
[----:B------:R-:W-:Y:S01]  /*29e0*/  FADD.FTZ R172, R69, R172 ;  /* 0x000000ac45ac7221 */ /* 0x000fe20000010000 */
[----:B------:R-:W-:Y:S05]  /*29f0*/  BRA `(.L_x_100) ;  /* 0x0000004000007947 */ /* 0x000fea0003800000 */
.L_x_98:
[----:B-----5:R-:W-:-:S05]  /*2a00*/  PRMT R69, RZ, 0x7610, R58 ;  /* 0x00007610ff457816 */ /* 0x020fca000000003a */
[----:B------:R-:W-:Y:S01]  /*2a10*/  FADD.FTZ R172, R69, R172 ;  /* 0x000000ac45ac7221 */ /* 0x000fe20000010000 */
[----:B------:R-:W-:-:S05]  /*2a20*/  @P4 PRMT R69, RZ, 0x7610, R62 ;  /* 0x00007610ff454816 */ /* 0x000fca000000003e */
[----:B------:R-:W-:-:S05]  /*2a30*/  @P4 FADD.FTZ R172, R69, R172 ;  /* 0x000000ac45ac4221 */ /* 0x000fca0000010000 */
.L_x_100:
[----:B------:R-:W-:-:S04]  /*2a40*/  F2FP.BF16.PACK_AB R68, RZ, R172 ;  /* 0x000000acff44723e */ /* 0x000fc800000010ff */
[----:B------:R-:W-:Y:S02]  /*2a50*/  PRMT R66, R66, 0x5410, R68 ;  /* 0x0000541042427816 */ /* 0x000fe40000000044 */
.L_x_101:
[----:B------:R-:W-:Y:S01]  /*2a60*/  PRMT R171, RZ, 0x5410, R71 ;  /* 0x00005410ffab7816 */ /* 0x000fe20000000047 */
[----:B------:R-:W-:Y:S05]  /*2a70*/  @P5 BRA `(.L_x_102) ;  /* 0x0000008000005947 */ /* 0x000fea0003800000 */
[----:B------:R-:W-:-:S04]  /*2a80*/  ISETP.NE.U32.AND P3, PT, RZ, c[0x0][0x180], PT ;  /* 0x00006000ff007a0c */ /* 0x000fc80003f65070 */
[----:B------:R-:W-:-:S13]  /*2a90*/  ISETP.NE.AND.EX P3, PT, RZ, c[0x0][0x184], PT, P3 ;  /* 0x00006100ff007a0c */ /* 0x000fda0003f65330 */
[----:B------:R-:W-:Y:S05]  /*2aa0*/  @P3 BRA `(.L_x_103) ;  /* 0x0000002000003947 */ /* 0x000fea0003800000 */
[----:B------:R-:W-:Y:S05]  /*2ab0*/  @P2 BRA `(.L_x_104) ;  /* 0x0000008000002947 */ /* 0x000fea0003800000 */
[----:B------:R-:W-:Y:S05]  /*2ac0*/  BRA `(.L_x_105) ;  /* 0x0000009000007947 */ /* 0x000fea0003800000 */
.L_x_103:
[----:B-----5:R-:W-:-:S05]  /*2ad0*/  PRMT R68, RZ, 0x5410, R63 ;  /* 0x00005410ff447816 */ /* 0x020fca000000003f */
[----:B------:R-:W-:Y:S01]  /*2ae0*/  FADD.FTZ R171, R68, R171 ;  /* 0x000000ab44ab7221 */ /* 0x000fe20000010000 */
[----:B------:R-:W-:Y:S05]  /*2af0*/  BRA `(.L_x_104) ;  /* 0x0000004000007947 */ /* 0x000fea0003800000 */
.L_x_102:
[----:B-----5:R-:W-:-:S05]  /*2b00*/  PRMT R68, RZ, 0x5410, R59 ;  /* 0x00005410ff447816 */ /* 0x020fca000000003b */
[----:B------:R-:W-:Y:S01]  /*2b10*/  FADD.FTZ R171, R68, R171 ;  /* 0x000000ab44ab7221 */ /* 0x000fe20000010000 */
[----:B------:R-:W-:-:S05]  /*2b20*/  @P4 PRMT R68, RZ, 0x5410, R63 ;  /* 0x00005410ff444816 */ /* 0x000fca000000003f */
[----:B------:R-:W-:-:S05]  /*2b30*/  @P4 FADD.FTZ R171, R68, R171 ;  /* 0x000000ab44ab4221 */ /* 0x000fca0000010000 */
.L_x_104:
[----:B------:R-:W-:-:S04]  /*2b40*/  F2FP.BF16.PACK_AB R68, RZ, R171 ;  /* 0x000000abff44723e */ /* 0x000fc800000010ff */
[----:B------:R-:W-:Y:S02]  /*2b50*/  PRMT R67, R68, 0x7610, R67 ;  /* 0x0000761044437816 */ /* 0x000fe40000000043 */
.L_x_105:
[----:B------:R-:W-:Y:S01]  /*2b60*/  PRMT R178, RZ, 0x7610, R71 ;  /* 0x00007610ffb27816 */ /* 0x000fe20000000047 */
[----:B------:R-:W-:Y:S05]  /*2b70*/  @P5 BRA `(.L_x_106) ;  /* 0x0000008000005947 */ /* 0x000fea0003800000 */
[----:B------:R-:W-:-:S04]  /*2b80*/  ISETP.NE.U32.AND P3, PT, RZ, c[0x0][0x180], PT ;  /* 0x00006000ff007a0c */ /* 0x000fc80003f65070 */
[----:B------:R-:W-:-:S13]  /*2b90*/  ISETP.NE.AND.EX P3, PT, RZ, c[0x0][0x184], PT, P3 ;  /* 0x00006100ff007a0c */ /* 0x000fda0003f65330 */
[----:B------:R-:W-:Y:S05]  /*2ba0*/  @P3 BRA `(.L_x_107) ;  /* 0x0000002000003947 */ /* 0x000fea0003800000 */
[----:B------:R-:W-:Y:S05]  /*2bb0*/  @P2 BRA `(.L_x_108) ;  /* 0x0000008000002947 */ /* 0x000fea0003800000 */
[----:B------:R-:W-:Y:S05]  /*2bc0*/  BRA `(.L_x_109) ;  /* 0x0000009000007947 */ /* 0x000fea0003800000 */
.L_x_107:
[----:B-----5:R-:W-:-:S05]  /*2bd0*/  PRMT R69, RZ, 0x7610, R63 ;  /* 0x00007610ff457816 */ /* 0x020fca000000003f */
[----:B------:R-:W-:Y:S01]  /*2be0*/  FADD.FTZ R178, R69, R178 ;  /* 0x000000b245b27221 */ /* 0x000fe20000010000 */
[----:B------:R-:W-:Y:S05]  /*2bf0*/  BRA `(.L_x_108) ;  /* 0x0000004000007947 */ /* 0x000fea0003800000 */
.L_x_106:
[----:B-----5:R-:W-:-:S05]  /*2c00*/  PRMT R69, RZ, 0x7610, R59 ;  /* 0x00007610ff457816 */ /* 0x020fca000000003b */
[----:B------:R-:W-:Y:S01]  /*2c10*/  FADD.FTZ R178, R69, R178 ;  /* 0x000000b245b27221 */ /* 0x000fe20000010000 */
[----:B------:R-:W-:-:S05]  /*2c20*/  @P4 PRMT R69, RZ, 0x7610, R63 ;  /* 0x00007610ff454816 */ /* 0x000fca000000003f */
[----:B------:R-:W-:-:S05]  /*2c30*/  @P4 FADD.FTZ R178, R69, R178 ;  /* 0x000000b245b24221 */ /* 0x000fca0000010000 */
.L_x_108:
[----:B------:R-:W-:-:S04]  /*2c40*/  F2FP.BF16.PACK_AB R68, RZ, R178 ;  /* 0x000000b2ff44723e */ /* 0x000fc800000010ff */
[----:B------:R-:W-:Y:S02]  /*2c50*/  PRMT R67, R67, 0x5410, R68 ;  /* 0x0000541043437816 */ /* 0x000fe40000000044 */
.L_x_109:
[----:B------:R-:W-:-:S04]  /*2c60*/  @P2 LEA R68, P3, R135, c[0x0][0x188], 0x4 ;  /* 0x0000620087442a11 */ /* 0x000fc800078620ff */
[C---:B------:R-:W-:Y:S02]  /*2c70*/  @P2 LEA.HI.X R69, R135.reuse, c[0x0][0x18c], RZ, 0x4, P3 ;  /* 0x0000630087452a11 */ /* 0x040fe400018f24ff */
[----:B------:R-:W-:-:S03]  /*2c80*/  IADD3 R135, R135, 0x20, RZ ;  /* 0x0000002087877810 */ /* 0x000fc60007ffe0ff */
[----:B------:R0:W-:Y:S04]  /*2c90*/  @P2 STG.E.128 [R68.64], R64 ;  /* 0x0000004044002986 */ /* 0x0001e8000c101d04 */
.L_x_77:
[----:B------:R-:W-:Y:S05]  /*2ca0*/  BSYNC B0 ;  /* 0x0000000000007941 */ /* 0x000fea0003800000 */
.L_x_76:
[----:B------:R-:W-:Y:S01]  /*2cb0*/  BSSY B0, `(.L_x_110) ;  /* 0x0000094000007945 */ /* 0x000fe20003800000 */
        /* <DEDUP_REMOVED lines=23> */
.L_x_113:
[----:B-----5:R-:W-:-:S05]  /*2e30*/  PRMT R72, RZ, 0x5410, R60 ;  /* 0x00005410ff487816 */ /* 0x020fca000000003c */
[----:B------:R-:W-:Y:S01]  /*2e40*/  FADD.FTZ R177, R72, R177 ;  /* 0x000000b148b17221 */ /* 0x000fe20000010000 */
[----:B------:R-:W-:Y:S05]  /*2e50*/  BRA `(.L_x_114) ;  /* 0x0000004000007947 */ /* 0x000fea0003800000 */
.L_x_112:
[----:B0----5:R-:W-:-:S05]  /*2e60*/  PRMT R72, RZ, 0x5410, R56 ;  /* 0x00005410ff487816 */ /* 0x021fca0000000038 */
[----:B------:R-:W-:Y:S01]  /*2e70*/  FADD.FTZ R177, R72, R177 ;  /* 0x000000b148b17221 */ /* 0x000fe20000010000 */
[----:B------:R-:W-:-:S05]  /*2e80*/  @P4 PRMT R72, RZ, 0x5410, R60 ;  /* 0x00005410ff484816 */ /* 0x000fca000000003c */
[----:B------:R-:W-:-:S05]  /*2e90*/  @P4 FADD.FTZ R177, R72, R177 ;  /* 0x000000b148b14221 */ /* 0x000fca0000010000 */
.L_x_114:
[----:B------:R-:W-:-:S04]  /*2ea0*/  F2FP.BF16.PACK_AB R72, RZ, R177 ;  /* 0x000000b1ff48723e */ /* 0x000fc800000010ff */
[----:B------:R-:W-:Y:S02]  /*2eb0*/  PRMT R64, R72, 0x7610, R64 ;  /* 0x0000761048407816 */ /* 0x000fe40000000040 */
.L_x_115:
[----:B------:R-:W-:Y:S01]  /*2ec0*/  PRMT R182, RZ, 0x7610, R68 ;  /* 0x00007610ffb67816 */ /* 0x000fe20000000044 */
[----:B------:R-:W-:Y:S05]  /*2ed0*/  @P5 BRA `(.L_x_116) ;  /* 0x0000008000005947 */ /* 0x000fea0003800000 */
[----:B------:R-:W-:-:S04]  /*2ee0*/  ISETP.NE.U32.AND P3, PT, RZ, c[0x0][0x180], PT ;  /* 0x00006000ff007a0c */ /* 0x000fc80003f65070 */
[----:B------:R-:W-:-:S13]  /*2ef0*/  ISETP.NE.AND.EX P3, PT, RZ, c[0x0][0x184], PT, P3 ;  /* 0x00006100ff007a0c */ /* 0x000fda0003f65330 */
[----:B------:R-:W-:Y:S05]  /*2f00*/  @P3 BRA `(.L_x_117) ;  /* 0x0000002000003947 */ /* 0x000fea0003800000 */
[----:B------:R-:W-:Y:S05]  /*2f10*/  @P2 BRA `(.L_x_118) ;  /* 0x0000008000002947 */ /* 0x000fea0003800000 */
[----:B------:R-:W-:Y:S05]  /*2f20*/  BRA `(.L_x_119) ;  /* 0x0000009000007947 */ /* 0x000fea0003800000 */
.L_x_117:
[----:B-----5:R-:W-:-:S05]  /*2f30*/  PRMT R73, RZ, 0x7610, R60 ;  /* 0x00007610ff497816 */ /* 0x020fca000000003c */
[----:B------:R-:W-:Y:S01]  /*2f40*/  FADD.FTZ R182, R73, R182 ;  /* 0x000000b649b67221 */ /* 0x000fe20000010000 */
[----:B------:R-:W-:Y:S05]  /*2f50*/  BRA `(.L_x_118) ;  /* 0x0000004000007947 */ /* 0x000fea0003800000 */
.L_x_116:
[----:B-----5:R-:W-:-:S05]  /*2f60*/  PRMT R73, RZ, 0x7610, R56 ;  /* 0x00007610ff497816 */ /* 0x020fca0000000038 */
[----:B------:R-:W-:Y:S01]  /*2f70*/  FADD.FTZ R182, R73, R182 ;  /* 0x000000b649b67221 */ /* 0x000fe20000010000 */
[----:B------:R-:W-:-:S05]  /*2f80*/  @P4 PRMT R73, RZ, 0x7610, R60 ;  /* 0x00007610ff494816 */ /* 0x000fca000000003c */
[----:B------:R-:W-:-:S05]  /*2f90*/  @P4 FADD.FTZ R182, R73, R182 ;  /* 0x000000b649b64221 */ /* 0x000fca0000010000 */
.L_x_118:
[----:B------:R-:W-:-:S04]  /*2fa0*/  F2FP.BF16.PACK_AB R68, RZ, R182 ;  /* 0x000000b6ff44723e */ /* 0x000fc800000010ff */
[----:B------:R-:W-:Y:S02]  /*2fb0*/  PRMT R64, R64, 0x5410, R68 ;  /* 0x0000541040407816 */ /* 0x000fe40000000044 */
.L_x_119:
[----:B------:R-:W-:Y:S01]  /*2fc0*/  PRMT R181, RZ, 0x5410, R69 ;  /* 0x00005410ffb57816 */ /* 0x000fe20000000045 */
[----:B------:R-:W-:Y:S05]  /*2fd0*/  @P5 BRA `(.L_x_120) ;  /* 0x0000008000005947 */ /* 0x000fea0003800000 */
[----:B------:R-:W-:-:S04]  /*2fe0*/  ISETP.NE.U32.AND P3, PT, RZ, c[0x0][0x180], PT ;  /* 0x00006000ff007a0c */ /* 0x000fc80003f65070 */
[----:B------:R-:W-:-:S13]  /*2ff0*/  ISETP.NE.AND.EX P3, PT, RZ, c[0x0][0x184], PT, P3 ;  /* 0x00006100ff007a0c */ /* 0x000fda0003f65330 */
[----:B------:R-:W-:Y:S05]  /*3000*/  @P3 BRA `(.L_x_121) ;  /* 0x0000002000003947 */ /* 0x000fea0003800000 */
[----:B------:R-:W-:Y:S05]  /*3010*/  @P2 BRA `(.L_x_122) ;  /* 0x0000008000002947 */ /* 0x000fea0003800000 */
[----:B------:R-:W-:Y:S05]  /*3020*/  BRA `(.L_x_123) ;  /* 0x0000009000007947 */ /* 0x000fea0003800000 */
.L_x_121:
[----:B-----5:R-:W-:-:S05]  /*3030*/  PRMT R68, RZ, 0x5410, R61 ;  /* 0x00005410ff447816 */ /* 0x020fca000000003d */
[----:B------:R-:W-:Y:S01]  /*3040*/  FADD.FTZ R181, R68, R181 ;  /* 0x000000b544b57221 */ /* 0x000fe20000010000 */
[----:B------:R-:W-:Y:S05]  /*3050*/  BRA `(.L_x_122) ;  /* 0x0000004000007947 */ /* 0x000fea0003800000 */
.L_x_120:
[----:B-----5:R-:W-:-:S05]  /*3060*/  PRMT R68, RZ, 0x5410, R57 ;  /* 0x00005410ff447816 */ /* 0x020fca0000000039 */
[----:B------:R-:W-:Y:S01]  /*3070*/  FADD.FTZ R181, R68, R181 ;  /* 0x000000b544b57221 */ /* 0x000fe20000010000 */
[----:B------:R-:W-:-:S05]  /*3080*/  @P4 PRMT R68, RZ, 0x5410, R61 ;  /* 0x00005410ff444816 */ /* 0x000fca000000003d */
[----:B------:R-:W-:-:S05]  /*3090*/  @P4 FADD.FTZ R181, R68, R181 ;  /* 0x000000b544b54221 */ /* 0x000fca0000010000 */
.L_x_122:
[----:B------:R-:W-:-:S04]  /*30a0*/  F2FP.BF16.PACK_AB R68, RZ, R181 ;  /* 0x000000b5ff44723e */ /* 0x000fc800000010ff */
[----:B------:R-:W-:Y:S02]  /*30b0*/  PRMT R65, R68, 0x7610, R65 ;  /* 0x0000761044417816 */ /* 0x000fe40000000041 */
.L_x_123:
[----:B------:R-:W-:Y:S01]  /*30c0*/  PRMT R184, RZ, 0x7610, R69 ;  /* 0x00007610ffb87816 */ /* 0x000fe20000000045 */
[----:B------:R-:W-:Y:S05]  /*30d0*/  @P5 BRA `(.L_x_124) ;  /* 0x0000008000005947 */ /* 0x000fea0003800000 */
[----:B------:R-:W-:-:S04]  /*30e0*/  ISETP.NE.U32.AND P3, PT, RZ, c[0x0][0x180], PT ;  /* 0x00006000ff007a0c */ /* 0x000fc80003f65070 */
[----:B------:R-:W-:-:S13]  /*30f0*/  ISETP.NE.AND.EX P3, PT, RZ, c[0x0][0x184], PT, P3 ;  /* 0x00006100ff007a0c */ /* 0x000fda0003f65330 */
[----:B------:R-:W-:Y:S05]  /*3100*/  @P3 BRA `(.L_x_125) ;  /* 0x0000002000003947 */ /* 0x000fea0003800000 */
[----:B------:R-:W-:Y:S05]  /*3110*/  @P2 BRA `(.L_x_126) ;  /* 0x0000008000002947 */ /* 0x000fea0003800000 */
[----:B------:R-:W-:Y:S05]  /*3120*/  BRA `(.L_x_127) ;  /* 0x0000009000007947 */ /* 0x000fea0003800000 */
.L_x_125:
[----:B-----5:R-:W-:-:S05]  /*3130*/  PRMT R69, RZ, 0x7610, R61 ;  /* 0x00007610ff457816 */ /* 0x020fca000000003d */
[----:B------:R-:W-:Y:S01]  /*3140*/  FADD.FTZ R184, R69, R184 ;  /* 0x000000b845b87221 */ /* 0x000fe20000010000 */
[----:B------:R-:W-:Y:S05]  /*3150*/  BRA `(.L_x_126) ;  /* 0x0000004000007947 */ /* 0x000fea0003800000 */
.L_x_124:
[----:B-----5:R-:W-:-:S05]  /*3160*/  PRMT R69, RZ, 0x7610, R57 ;  /* 0x00007610ff457816 */ /* 0x020fca0000000039 */
[----:B------:R-:W-:Y:S01]  /*3170*/  FADD.FTZ R184, R69, R184 ;  /* 0x000000b845b87221 */ /* 0x000fe20000010000 */
[----:B------:R-:W-:-:S05]  /*3180*/  @P4 PRMT R69, RZ, 0x7610, R61 ;  /* 0x00007610ff454816 */ /* 0x000fca000000003d */
[----:B------:R-:W-:-:S05]  /*3190*/  @P4 FADD.FTZ R184, R69, R184 ;  /* 0x000000b845b84221 */ /* 0x000fca0000010000 */
.L_x_126:
[----:B------:R-:W-:-:S04]  /*31a0*/  F2FP.BF16.PACK_AB R68, RZ, R184 ;  /* 0x000000b8ff44723e */ /* 0x000fc800000010ff */
[----:B------:R-:W-:Y:S02]  /*31b0*/  PRMT R65, R65, 0x5410, R68 ;  /* 0x0000541041417816 */ /* 0x000fe40000000044 */
.L_x_127:
[----:B------:R-:W-:Y:S01]  /*31c0*/  PRMT R183, RZ, 0x5410, R70 ;  /* 0x00005410ffb77816 */ /* 0x000fe20000000046 */
[----:B------:R-:W-:Y:S05]  /*31d0*/  @P5 BRA `(.L_x_128) ;  /* 0x0000008000005947 */ /* 0x000fea0003800000 */
[----:B------:R-:W-:-:S04]  /*31e0*/  ISETP.NE.U32.AND P3, PT, RZ, c[0x0][0x180], PT ;  /* 0x00006000ff007a0c */ /* 0x000fc80003f65070 */
[----:B------:R-:W-:-:S13]  /*31f0*/  ISETP.NE.AND.EX P3, PT, RZ, c[0x0][0x184], PT, P3 ;  /* 0x00006100ff007a0c */ /* 0x000fda0003f65330 */
[----:B------:R-:W-:Y:S05]  /*3200*/  @P3 BRA `(.L_x_129) ;  /* 0x0000002000003947 */ /* 0x000fea0003800000 */
[----:B------:R-:W-:Y:S05]  /*3210*/  @P2 BRA `(.L_x_130) ;  /* 0x0000008000002947 */ /* 0x000fea0003800000 */
[----:B------:R-:W-:Y:S05]  /*3220*/  BRA `(.L_x_131) ;  /* 0x0000009000007947 */ /* 0x000fea0003800000 */
.L_x_129:
[----:B-----5:R-:W-:-:S05]  /*3230*/  PRMT R68, RZ, 0x5410, R62 ;  /* 0x00005410ff447816 */ /* 0x020fca000000003e */
[----:B------:R-:W-:Y:S01]  /*3240*/  FADD.FTZ R183, R68, R183 ;  /* 0x000000b744b77221 */ /* 0x000fe20000010000 */
[----:B------:R-:W-:Y:S05]  /*3250*/  BRA `(.L_x_130) ;  /* 0x0000004000007947 */ /* 0x000fea0003800000 */
.L_x_128:
[----:B-----5:R-:W-:-:S05]  /*3260*/  PRMT R68, RZ, 0x5410, R58 ;  /* 0x00005410ff447816 */ /* 0x020fca000000003a */
[----:B------:R-:W-:Y:S01]  /*3270*/  FADD.FTZ R183, R68, R183 ;  /* 0x000000b744b77221 */ /* 0x000fe20000010000 */
[----:B------:R-:W-:-:S05]  /*3280*/  @P4 PRMT R68, RZ, 0x5410, R62 ;  /* 0x00005410ff444816 */ /* 0x000fca000000003e */
[----:B------:R-:W-:-:S05]  /*3290*/  @P4 FADD.FTZ R183, R68, R183 ;  /* 0x000000b744b74221 */ /* 0x000fca0000010000 */
.L_x_130:
[----:B------:R-:W-:-:S04]  /*32a0*/  F2FP.BF16.PACK_AB R68, RZ, R183 ;  /* 0x000000b7ff44723e */ /* 0x000fc800000010ff */
[----:B------:R-:W-:Y:S02]  /*32b0*/  PRMT R66, R68, 0x7610, R66 ;  /* 0x0000761044427816 */ /* 0x000fe40000000042 */
.L_x_131:
[----:B------:R-:W-:Y:S01]  /*32c0*/  PRMT R186, RZ, 0x7610, R70 ;  /* 0x00007610ffba7816 */ /* 0x000fe20000000046 */
[----:B------:R-:W-:Y:S05]  /*32d0*/  @P5 BRA `(.L_x_132) ;  /* 0x0000008000005947 */ /* 0x000fea0003800000 */
[----:B------:R-:W-:-:S04]  /*32e0*/  ISETP.NE.U32.AND P3, PT, RZ, c[0x0][0x180], PT ;  /* 0x00006000ff007a0c */ /* 0x000fc80003f65070 */
[----:B------:R-:W-:-:S13]  /*32f0*/  ISETP.NE.AND.EX P3, PT, RZ, c[0x0][0x184], PT, P3 ;  /* 0x00006100ff007a0c */ /* 0x000fda0003f65330 */
[----:B------:R-:W-:Y:S05]  /*3300*/  @P3 BRA `(.L_x_133) ;  /* 0x0000002000003947 */ /* 0x000fea0003800000 */
[----:B------:R-:W-:Y:S05]  /*3310*/  @P2 BRA `(.L_x_134) ;  /* 0x0000008000002947 */ /* 0x000fea0003800000 */
[----:B------:R-:W-:Y:S05]  /*3320*/  BRA `(.L_x_135) ;  /* 0x0000009000007947 */ /* 0x000fea0003800000 */
.L_x_133:
[----:B-----5:R-:W-:-:S05]  /*3330*/  PRMT R69, RZ, 0x7610, R62 ;  /* 0x00007610ff457816 */ /* 0x020fca000000003e */
[----:B------:R-:W-:Y:S01]  /*3340*/  FADD.FTZ R186, R69, R186 ;  /* 0x000000ba45ba7221 */ /* 0x000fe20000010000 */
[----:B------:R-:W-:Y:S05]  /*3350*/  BRA `(.L_x_134) ;  /* 0x0000004000007947 */ /* 0x000fea0003800000 */
.L_x_132:
[----:B-----5:R-:W-:-:S05]  /*3360*/  PRMT R69, RZ, 0x7610, R58 ;  /* 0x00007610ff457816 */ /* 0x020fca000000003a */
[----:B------:R-:W-:Y:S01]  /*3370*/  FADD.FTZ R186, R69, R186 ;  /* 0x000000ba45ba7221 */ /* 0x000fe20000010000 */
[----:B------:R-:W-:-:S05]  /*3380*/  @P4 PRMT R69, RZ, 0x7610, R62 ;  /* 0x00007610ff454816 */ /* 0x000fca000000003e */
[----:B------:R-:W-:-:S05]  /*3390*/  @P4 FADD.FTZ R186, R69, R186 ;  /* 0x000000ba45ba4221 */ /* 0x000fca0000010000 */
.L_x_134:
[----:B------:R-:W-:-:S04]  /*33a0*/  F2FP.BF16.PACK_AB R68, RZ, R186 ;  /* 0x000000baff44723e */ /* 0x000fc800000010ff */
[----:B------:R-:W-:Y:S02]  /*33b0*/  PRMT R66, R66, 0x5410, R68 ;  /* 0x0000541042427816 */ /* 0x000fe40000000044 */
.L_x_135:
[----:B------:R-:W-:Y:S01]  /*33c0*/  PRMT R185, RZ, 0x5410, R71 ;  /* 0x00005410ffb97816 */ /* 0x000fe20000000047 */
[----:B------:R-:W-:Y:S05]  /*33d0*/  @P5 BRA `(.L_x_136) ;  /* 0x0000008000005947 */ /* 0x000fea0003800000 */
[----:B------:R-:W-:-:S04]  /*33e0*/  ISETP.NE.U32.AND P3, PT, RZ, c[0x0][0x180], PT ;  /* 0x00006000ff007a0c */ /* 0x000fc80003f65070 */
[----:B------:R-:W-:-:S13]  /*33f0*/  ISETP.NE.AND.EX P3, PT, RZ, c[0x0][0x184], PT, P3 ;  /* 0x00006100ff007a0c */ /* 0x000fda0003f65330 */
[----:B------:R-:W-:Y:S05]  /*3400*/  @P3 BRA `(.L_x_137) ;  /* 0x0000002000003947 */ /* 0x000fea0003800000 */
[----:B------:R-:W-:Y:S05]  /*3410*/  @P2 BRA `(.L_x_138) ;  /* 0x0000008000002947 */ /* 0x000fea0003800000 */
[----:B------:R-:W-:Y:S05]  /*3420*/  BRA `(.L_x_139) ;  /* 0x0000009000007947 */ /* 0x000fea0003800000 */
.L_x_137:
[----:B-----5:R-:W-:-:S05]  /*3430*/  PRMT R68, RZ, 0x5410, R63 ;  /* 0x00005410ff447816 */ /* 0x020fca000000003f */
[----:B------:R-:W-:Y:S01]  /*3440*/  FADD.FTZ R185, R68, R185 ;  /* 0x000000b944b97221 */ /* 0x000fe20000010000 */
[----:B------:R-:W-:Y:S05]  /*3450*/  BRA `(.L_x_138) ;  /* 0x0000004000007947 */ /* 0x000fea0003800000 */
.L_x_136:
[----:B-----5:R-:W-:-:S05]  /*3460*/  PRMT R68, RZ, 0x5410, R59 ;  /* 0x00005410ff447816 */ /* 0x020fca000000003b */
[----:B------:R-:W-:Y:S01]  /*3470*/  FADD.FTZ R185, R68, R185 ;  /* 0x000000b944b97221 */ /* 0x000fe20000010000 */
[----:B------:R-:W-:-:S05]  /*3480*/  @P4 PRMT R68, RZ, 0x5410, R63 ;  /* 0x00005410ff444816 */ /* 0x000fca000000003f */
[----:B------:R-:W-:-:S05]  /*3490*/  @P4 FADD.FTZ R185, R68, R185 ;  /* 0x000000b944b94221 */ /* 0x000fca0000010000 */
.L_x_138:
[----:B------:R-:W-:-:S04]  /*34a0*/  F2FP.BF16.PACK_AB R68, RZ, R185 ;  /* 0x000000b9ff44723e */ /* 0x000fc800000010ff */
[----:B------:R-:W-:Y:S02]  /*34b0*/  PRMT R67, R68, 0x7610, R67 ;  /* 0x0000761044437816 */ /* 0x000fe40000000043 */
.L_x_139:
[----:B------:R-:W-:Y:S01]  /*34c0*/  PRMT R187, RZ, 0x7610, R71 ;  /* 0x00007610ffbb7816 */ /* 0x000fe20000000047 */
[----:B------:R-:W-:Y:S05]  /*34d0*/  @P5 BRA `(.L_x_140) ;  /* 0x0000008000005947 */ /* 0x000fea0003800000 */
[----:B------:R-:W-:-:S04]  /*34e0*/  ISETP.NE.U32.AND P3, PT, RZ, c[0x0][0x180], PT ;  /* 0x00006000ff007a0c */ /* 0x000fc80003f65070 */
[----:B------:R-:W-:-:S13]  /*34f0*/  ISETP.NE.AND.EX P3, PT, RZ, c[0x0][0x184], PT, P3 ;  /* 0x00006100ff007a0c */ /* 0x000fda0003f65330 */
[----:B------:R-:W-:Y:S05]  /*3500*/  @P3 BRA `(.L_x_141) ;  /* 0x0000002000003947 */ /* 0x000fea0003800000 */
[----:B------:R-:W-:Y:S05]  /*3510*/  @P2 BRA `(.L_x_142) ;  /* 0x0000008000002947 */ /* 0x000fea0003800000 */
[----:B------:R-:W-:Y:S05]  /*3520*/  BRA `(.L_x_143) ;  /* 0x0000009000007947 */ /* 0x000fea0003800000 */
.L_x_141:
[----:B-----5:R-:W-:-:S05]  /*3530*/  PRMT R68, RZ, 0x7610, R63 ;  /* 0x00007610ff447816 */ /* 0x020fca000000003f */
[----:B------:R-:W-:Y:S01]  /*3540*/  FADD.FTZ R187, R68, R187 ;  /* 0x000000bb44bb7221 */ /* 0x000fe20000010000 */
[----:B------:R-:W-:Y:S05]  /*3550*/  BRA `(.L_x_142) ;  /* 0x0000004000007947 */ /* 0x000fea0003800000 */
.L_x_140:
[----:B-----5:R-:W-:-:S05]  /*3560*/  PRMT R68, RZ, 0x7610, R59 ;  /* 0x00007610ff447816 */ /* 0x020fca000000003b */
[----:B------:R-:W-:Y:S01]  /*3570*/  FADD.FTZ R187, R68, R187 ;  /* 0x000000bb44bb7221 */ /* 0x000fe20000010000 */
[----:B------:R-:W-:-:S05]  /*3580*/  @P4 PRMT R68, RZ, 0x7610, R63 ;  /* 0x00007610ff444816 */ /* 0x000fca000000003f */
[----:B------:R-:W-:-:S05]  /*3590*/  @P4 FADD.FTZ R187, R68, R187 ;  /* 0x000000bb44bb4221 */ /* 0x000fca0000010000 */
.L_x_142:
[----:B------:R-:W-:-:S04]  /*35a0*/  F2FP.BF16.PACK_AB R68, RZ, R187 ;  /* 0x000000bbff44723e */ /* 0x000fc800000010ff */
[----:B------:R-:W-:Y:S02]  /*35b0*/  PRMT R67, R67, 0x5410, R68 ;  /* 0x0000541043437816 */ /* 0x000fe40000000044 */
.L_x_143:
[----:B------:R-:W-:-:S04]  /*35c0*/  @P2 LEA R68, P3, R135, c[0x0][0x188], 0x4 ;  /* 0x0000620087442a11 */ /* 0x000fc800078620ff */
[----:B------:R-:W-:-:S05]  /*35d0*/  @P2 LEA.HI.X R69, R135, c[0x0][0x18c], RZ, 0x4, P3 ;  /* 0x0000630087452a11 */ /* 0x000fca00018f24ff */
[----:B------:R0:W-:Y:S04]  /*35e0*/  @P2 STG.E.128 [R68.64], R64 ;  /* 0x0000004044002986 */ /* 0x0001e8000c101d04 */
.L_x_111:
[----:B------:R-:W-:Y:S05]  /*35f0*/  BSYNC B0 ;  /* 0x0000000000007941 */ /* 0x000fea0003800000 */
.L_x_110:
[----:B0-----:R-:W-:Y:S01]  /*3600*/  FADD.FTZ R68, RZ, R156 ;  /* 0x0000009cff447221 */ /* 0x001fe20000010000 */
[C---:B------:R-:W-:Y:S02]  /*3610*/  ISETP.GT.U32.AND P3, PT, R0.reuse, 0x3f, PT ;  /* 0x0000003f0000780c */ /* 0x040fe40003f64070 */
[C---:B------:R-:W-:Y:S01]  /*3620*/  ISETP.GT.U32.AND P4, PT, R0.reuse, 0x5f, PT ;  /* 0x0000005f0000780c */ /* 0x040fe20003f84070 */
[----:B------:R-:W-:Y:S01]  /*3630*/  FADD.FTZ R69, R163, R68 ;  /* 0x00000044a3457221 */ /* 0x000fe20000010000 */
[----:B------:R-:W-:Y:S02]  /*3640*/  ISETP.GT.U32.AND P5, PT, R0, 0x7f, PT ;  /* 0x0000007f0000780c */ /* 0x000fe40003fa4070 */
[----:B------:R-:W-:Y:S01]  /*3650*/  ISETP.NE.AND P6, PT, R134, RZ, PT ;  /* 0x000000ff8600720c */ /* 0x000fe20003fc5270 */
[----:B------:R-:W-:-:S04]  /*3660*/  FADD.FTZ R68, R162, R69 ;  /* 0x00000045a2447221 */ /* 0x000fc80000010000 */
[----:B------:R-:W-:-:S04]  /*3670*/  FADD.FTZ R69, R169, R68 ;  /* 0x00000044a9457221 */ /* 0x000fc80000010000 */
[----:B------:R-:W-:-:S04]  /*3680*/  FADD.FTZ R69, R168, R69 ;  /* 0x00000045a8457221 */ /* 0x000fc80000010000 */
[----:B------:R-:W-:-:S04]  /*3690*/  FADD.FTZ R68, R176, R69 ;  /* 0x00000045b0447221 */ /* 0x000fc80000010000 */
[----:B------:R-:W-:-:S04]  /*36a0*/  FADD.FTZ R69, R175, R68 ;  /* 0x00000044af457221 */ /* 0x000fc80000010000 */
[----:B------:R-:W-:-:S05]  /*36b0*/  FADD.FTZ R69, R180, R69 ;  /* 0x00000045b4457221 */ /* 0x000fca0000010000 */
[----:B------:R-:W-:-:S05]  /*36c0*/  FSEL R70, R69, RZ, P0 ;  /* 0x000000ff45467208 */ /* 0x000fca0000000000 */
[----:B------:R-:W-:-:S04]  /*36d0*/  FADD.FTZ R68, R155, R70 ;  /* 0x000000469b447221 */ /* 0x000fc80000010000 */
[----:B------:R-:W-:-:S04]  /*36e0*/  FADD.FTZ R69, R161, R68 ;  /* 0x00000044a1457221 */ /* 0x000fc80000010000 */
[----:B------:R-:W-:-:S04]  /*36f0*/  FADD.FTZ R68, R160, R69 ;  /* 0x00000045a0447221 */ /* 0x000fc80000010000 */
[----:B------:R-:W-:-:S04]  /*3700*/  FADD.FTZ R69, R167, R68 ;  /* 0x00000044a7457221 */ /* 0x000fc80000010000 */
[----:B------:R-:W-:-:S04]  /*3710*/  FADD.FTZ R69, R166, R69 ;  /* 0x00000045a6457221 */ /* 0x000fc80000010000 */
[----:B------:R-:W-:-:S04]  /*3720*/  FADD.FTZ R68, R174, R69 ;  /* 0x00000045ae447221 */ /* 0x000fc80000010000 */
[----:B------:R-:W-:-:S04]  /*3730*/  FADD.FTZ R68, R173, R68 ;  /* 0x00000044ad447221 */ /* 0x000fc80000010000 */
[----:B------:R-:W-:-:S04]  /*3740*/  @P3 FADD.FTZ R70, R179, R68 ;  /* 0x00000044b3463221 */ /* 0x000fc80000010000 */
        /* <DEDUP_REMOVED lines=15> */
[----:B------:R-:W-:Y:S01]  /*3840*/  @P5 FADD.FTZ R70, R187, R68 ;  /* 0x00000044bb465221 */ /* 0x000fe20000010000 */
[----:B------:R-:W-:Y:S05]  /*3850*/  BRA.DIV ~URZ, `(.L_x_144) ;  /* 0x000013027f007947 */ /* 0x000fea000b800000 */
[----:B------:R0:W1:Y:S02]  /*3860*/  SHFL.BFLY PT, R69, R70, 0x1, 0x1f ;  /* 0x0c201f0046457f89 */ /* 0x00006400000e0000 */
.L_x_156:
[----:B-1----:R-:W-:Y:S01]  /*3870*/  FADD.FTZ R75, R70, R69 ;  /* 0x00000045464b7221 */ /* 0x002fe20000010000 */
[----:B------:R-:W-:Y:S05]  /*3880*/  BRA.DIV ~URZ, `(.L_x_145) ;  /* 0x000013427f007947 */ /* 0x000fea000b800000 */
[----:B------:R-:W1:Y:S02]  /*3890*/  SHFL.BFLY PT, R68, R75, 0x2, 0x1f ;  /* 0x0c401f004b447f89 */ /* 0x000e6400000e0000 */
[----:B-1----:R-:W-:-:S05]  /*38a0*/  FADD.FTZ R68, R75, R68 ;  /* 0x000000444b447221 */ /* 0x002fca0000010000 */
[----:B------:R-:W1:Y:S02]  /*38b0*/  SHFL.BFLY PT, R69, R68, 0x4, 0x1f ;  /* 0x0c801f0044457f89 */ /* 0x000e6400000e0000 */
[----:B-1----:R-:W-:-:S05]  /*38c0*/  FADD.FTZ R69, R68, R69 ;  /* 0x0000004544457221 */ /* 0x002fca0000010000 */
[----:B0-----:R-:W0:Y:S02]  /*38d0*/  SHFL.BFLY PT, R70, R69, 0x8, 0x1f ;  /* 0x0d001f0045467f89 */ /* 0x001e2400000e0000 */
[----:B0-----:R-:W-:-:S05]  /*38e0*/  FADD.FTZ R70, R69, R70 ;  /* 0x0000004645467221 */ /* 0x001fca0000010000 */
[----:B------:R-:W0:Y:S02]  /*38f0*/  SHFL.BFLY PT, R71, R70, 0x10, 0x1f ;  /* 0x0e001f0046477f89 */ /* 0x000e2400000e0000 */
[----:B0-----:R-:W-:-:S04]  /*3900*/  FADD.FTZ R71, R70, R71 ;  /* 0x0000004746477221 */ /* 0x001fc80000010000 */
[----:B------:R-:W-:-:S04]  /*3910*/  FMUL.FTZ R73, R71, c[0x0][0x1e0] ;  /* 0x0000780047497a20 */ /* 0x000fc80000410000 */
[--C-:B------:R-:W-:Y:S02]  /*3920*/  FADD.FTZ R71, R156, -R73.reuse ;  /* 0x800000499c477221 */ /* 0x100fe40000010000 */
[--C-:B------:R-:W-:Y:S02]  /*3930*/  FADD.FTZ R72, R163, -R73.reuse ;  /* 0x80000049a3487221 */ /* 0x100fe40000010000 */
[----:B------:R-:W-:Y:S02]  /*3940*/  FFMA.FTZ R71, R71, R71, RZ ;  /* 0x0000004747477223 */ /* 0x000fe400000100ff */
[----:B------:R-:W-:Y:S02]  /*3950*/  FADD.FTZ R74, R162, -R73 ;  /* 0x80000049a24a7221 */ /* 0x000fe40000010000 */
[----:B------:R-:W-:Y:S02]  /*3960*/  FFMA.FTZ R71, R72, R72, R71 ;  /* 0x0000004848477223 */ /* 0x000fe40000010047 */
[----:B------:R-:W-:-:S02]  /*3970*/  FADD.FTZ R68, R169, -R73 ;  /* 0x80000049a9447221 */ /* 0x000fc40000010000 */
[----:B------:R-:W-:Y:S02]  /*3980*/  FFMA.FTZ R71, R74, R74, R71 ;  /* 0x0000004a4a477223 */ /* 0x000fe40000010047 */
[----:B------:R-:W-:Y:S02]  /*3990*/  FADD.FTZ R72, R168, -R73 ;  /* 0x80000049a8487221 */ /* 0x000fe40000010000 */
[----:B------:R-:W-:Y:S02]  /*39a0*/  FFMA.FTZ R71, R68, R68, R71 ;  /* 0x0000004444477223 */ /* 0x000fe40000010047 */
        /* <DEDUP_REMOVED lines=9> */
[----:B------:R-:W-:Y:S01]  /*3a40*/  FADD.FTZ R75, R160, -R73 ;  /* 0x80000049a04b7221 */ /* 0x000fe20000010000 */
[----:B------:R-:W-:-:S05]  /*3a50*/  FSEL R71, R71, RZ, P0 ;  /* 0x000000ff47477208 */ /* 0x000fca0000000000 */
[----:B------:R-:W-:-:S04]  /*3a60*/  FFMA.FTZ R68, R68, R68, R71 ;  /* 0x0000004444447223 */ /* 0x000fc80000010047 */
[----:B------:R-:W-:Y:S02]  /*3a70*/  FFMA.FTZ R68, R69, R69, R68 ;  /* 0x0000004545447223 */ /* 0x000fe40000010044 */
[--C-:B------:R-:W-:Y:S02]  /*3a80*/  FADD.FTZ R69, R167, -R73.reuse ;  /* 0x80000049a7457221 */ /* 0x100fe40000010000 */
[----:B------:R-:W-:Y:S02]  /*3a90*/  FFMA.FTZ R68, R75, R75, R68 ;  /* 0x0000004b4b447223 */ /* 0x000fe40000010044 */
[--C-:B------:R-:W-:Y:S02]  /*3aa0*/  FADD.FTZ R75, R166, -R73.reuse ;  /* 0x80000049a64b7221 */ /* 0x100fe40000010000 */
[----:B------:R-:W-:Y:S02]  /*3ab0*/  FFMA.FTZ R68, R69, R69, R68 ;  /* 0x0000004545447223 */ /* 0x000fe40000010044 */
[----:B------:R-:W-:-:S02]  /*3ac0*/  FADD.FTZ R69, R174, -R73 ;  /* 0x80000049ae457221 */ /* 0x000fc40000010000 */
[----:B------:R-:W-:Y:S02]  /*3ad0*/  FFMA.FTZ R68, R75, R75, R68 ;  /* 0x0000004b4b447223 */ /* 0x000fe40000010044 */
[--C-:B------:R-:W-:Y:S02]  /*3ae0*/  FADD.FTZ R75, R173, -R73.reuse ;  /* 0x80000049ad4b7221 */ /* 0x100fe40000010000 */
[----:B------:R-:W-:Y:S02]  /*3af0*/  FFMA.FTZ R68, R69, R69, R68 ;  /* 0x0000004545447223 */ /* 0x000fe40000010044 */
[--C-:B------:R-:W-:Y:S02]  /*3b00*/  FADD.FTZ R69, R179, -R73.reuse ;  /* 0x80000049b3457221 */ /* 0x100fe40000010000 */
[----:B------:R-:W-:Y:S02]  /*3b10*/  FFMA.FTZ R68, R75, R75, R68 ;  /* 0x0000004b4b447223 */ /* 0x000fe40000010044 */
[----:B------:R-:W-:-:S02]  /*3b20*/  FADD.FTZ R75, R158, -R73 ;  /* 0x800000499e4b7221 */ /* 0x000fc40000010000 */
[----:B------:R-:W-:Y:S02]  /*3b30*/  @P3 FFMA.FTZ R71, R69, R69, R68 ;  /* 0x0000004545473223 */ /* 0x000fe40000010044 */
[--C-:B------:R-:W-:Y:S02]  /*3b40*/  FADD.FTZ R68, R154, -R73.reuse ;  /* 0x800000499a447221 */ /* 0x100fe40000010000 */
[----:B------:R-:W-:Y:S02]  /*3b50*/  FADD.FTZ R69, R159, -R73 ;  /* 0x800000499f457221 */ /* 0x000fe40000010000 */
        /* <DEDUP_REMOVED lines=26> */
[----:B------:R-:W-:Y:S02]  /*3d00*/  FADD.FTZ R69, R187, -R73 ;  /* 0x80000049bb457221 */ /* 0x000fe40000010000 */
[----:B------:R-:W-:-:S04]  /*3d10*/  FFMA.FTZ R68, R75, R75, R68 ;  /* 0x0000004b4b447223 */ /* 0x000fc80000010044 */
[----:B------:R-:W-:-:S05]  /*3d20*/  @P5 FFMA.FTZ R71, R69, R69, R68 ;  /* 0x0000004545475223 */ /* 0x000fca0000010044 */
[----:B------:R-:W0:Y:S02]  /*3d30*/  SHFL.BFLY PT, R68, R71, 0x1, 0x1f ;  /* 0x0c201f0047447f89 */ /* 0x000e2400000e0000 */
[----:B0-----:R-:W-:-:S05]  /*3d40*/  FADD.FTZ R68, R71, R68 ;  /* 0x0000004447447221 */ /* 0x001fca0000010000 */
[----:B------:R-:W0:Y:S02]  /*3d50*/  SHFL.BFLY PT, R69, R68, 0x2, 0x1f ;  /* 0x0c401f0044457f89 */ /* 0x000e2400000e0000 */
[----:B0-----:R-:W-:-:S05]  /*3d60*/  FADD.FTZ R69, R68, R69 ;  /* 0x0000004544457221 */ /* 0x001fca0000010000 */
[----:B------:R-:W0:Y:S02]  /*3d70*/  SHFL.BFLY PT, R70, R69, 0x4, 0x1f ;  /* 0x0c801f0045467f89 */ /* 0x000e2400000e0000 */
[----:B0-----:R-:W-:-:S05]  /*3d80*/  FADD.FTZ R70, R69, R70 ;  /* 0x0000004645467221 */ /* 0x001fca0000010000 */
[----:B------:R-:W0:Y:S02]  /*3d90*/  SHFL.BFLY PT, R75, R70, 0x8, 0x1f ;  /* 0x0d001f00464b7f89 */ /* 0x000e2400000e0000 */
[----:B0-----:R-:W-:-:S05]  /*3da0*/  FADD.FTZ R75, R70, R75 ;  /* 0x0000004b464b7221 */ /* 0x001fca0000010000 */
[----:B------:R0:W1:Y:S02]  /*3db0*/  SHFL.BFLY PT, R72, R75, 0x10, 0x1f ;  /* 0x0e001f004b487f89 */ /* 0x00006400000e0000 */
.L_x_157:
[C---:B------:R-:W-:Y:S01]  /*3dc0*/  FMUL.FTZ R68, R73.reuse, R73 ;  /* 0x0000004949447220 */ /* 0x040fe20000410000 */
[----:B------:R-:W-:Y:S01]  /*3dd0*/  ISETP.NE.AND P3, PT, RZ, UR6, PT ;  /* 0x00000006ff007c0c */ /* 0x000fe2000bf65270 */
[----:B------:R-:W-:Y:S01]  /*3de0*/  IMAD.MOV.U32 R70, RZ, RZ, c[0x0][0x1e0] ;  /* 0x00007800ff467624 */ /* 0x000fe200078e00ff */
[----:B------:R-:W-:Y:S01]  /*3df0*/  BSSY B0, `(.L_x_146) ;  /* 0x000003c000007945 */ /* 0x000fe20003800000 */
[----:B01----:R-:W-:Y:S01]  /*3e00*/  FADD.FTZ R75, R72, R75 ;  /* 0x0000004b484b7221 */ /* 0x003fe20000010000 */
[----:B------:R-:W-:Y:S02]  /*3e10*/  FSEL R69, R68, RZ, P3 ;  /* 0x000000ff44457208 */ /* 0x000fe40001800000 */
[----:B------:R-:W-:Y:S01]  /*3e20*/  FSEL R188, R73, RZ, !P3 ;  /* 0x000000ff49bc7208 */ /* 0x000fe20005800000 */
[----:B------:R-:W-:Y:S02]  /*3e30*/  FFMA.FTZ R68, R75, R70, c[0x0][0x228] ;  /* 0x00008a004b447623 */ /* 0x000fe40000010046 */
[----:B------:R-:W-:-:S02]  /*3e40*/  @!P6 IMAD.MOV.U32 R70, RZ, RZ, 0x4 ;  /* 0x00000004ff46e424 */ /* 0x000fc400078e00ff */
[----:B------:R-:W-:Y:S02]  /*3e50*/  FADD.FTZ R189, R68, R69 ;  /* 0x0000004544bd7221 */ /* 0x000fe40000010000 */
[----:B------:R-:W-:Y:S02]  /*3e60*/  @!P6 IMAD.MOV.U32 R68, RZ, RZ, 0x4 ;  /* 0x00000004ff44e424 */ /* 0x000fe400078e00ff */
[C---:B------:R-:W-:Y:S02]  /*3e70*/  @!P6 IMAD.WIDE R70, R147.reuse, R70, c[0x0][0x1a8] ;  /* 0x00006a009346e625 */ /* 0x040fe400078e0246 */
[----:B------:R-:W0:Y:S02]  /*3e80*/  MUFU.RSQ R189, R189 ;  /* 0x000000bd00bd7308 */ /* 0x000e240000001400 */
[----:B------:R-:W-:-:S05]  /*3e90*/  @!P6 IMAD.WIDE R68, R147, R68, c[0x0][0x1a0] ;  /* 0x000068009344e625 */ /* 0x000fca00078e0244 */
[----:B------:R1:W-:Y:S04]  /*3ea0*/  @!P6 STG.E [R68.64], R73 ;  /* 0x000000494400e986 */ /* 0x0003e8000c101904 */
[----:B0-----:R1:W-:Y:S01]  /*3eb0*/  @!P6 STG.E [R70.64], R189 ;  /* 0x000000bd4600e986 */ /* 0x0013e2000c101904 */
[----:B------:R-:W-:Y:S05]  /*3ec0*/  @!P0 BRA `(.L_x_147) ;  /* 0x000002e000008947 */ /* 0x000fea0003800000 */
[--C-:B-1----:R-:W-:Y:S02]  /*3ed0*/  FADD.FTZ R68, R156, -R188.reuse ;  /* 0x800000bc9c447221 */ /* 0x102fe40000010000 */
[--C-:B------:R-:W-:Y:S02]  /*3ee0*/  FADD.FTZ R70, R163, -R188.reuse ;  /* 0x800000bca3467221 */ /* 0x100fe40000010000 */
[--C-:B------:R-:W-:Y:S02]  /*3ef0*/  FADD.FTZ R74, R162, -R188.reuse ;  /* 0x800000bca24a7221 */ /* 0x100fe40000010000 */
[----:B------:R-:W-:-:S02]  /*3f00*/  FADD.FTZ R134, R169, -R188 ;  /* 0x800000bca9867221 */ /* 0x000fc40000010000 */
[--C-:B------:R-:W-:Y:S02]  /*3f10*/  FADD.FTZ R136, R168, -R188.reuse ;  /* 0x800000bca8887221 */ /* 0x100fe40000010000 */
[--C-:B------:R-:W-:Y:S02]  /*3f20*/  FADD.FTZ R190, R176, -R188.reuse ;  /* 0x800000bcb0be7221 */ /* 0x100fe40000010000 */
[--C-:B------:R-:W-:Y:S02]  /*3f30*/  FADD.FTZ R192, R175, -R188.reuse ;  /* 0x800000bcafc07221 */ /* 0x100fe40000010000 */
[----:B------:R-:W-:Y:S02]  /*3f40*/  FADD.FTZ R194, R180, -R188 ;  /* 0x800000bcb4c27221 */ /* 0x000fe40000010000 */
[C---:B------:R-:W-:Y:S02]  /*3f50*/  FMUL.FTZ R72, R189.reuse, R68 ;  /* 0x00000044bd487220 */ /* 0x040fe40000410000 */
[----:B------:R-:W-:-:S02]  /*3f60*/  FMUL.FTZ R73, R189, R70 ;  /* 0x00000046bd497220 */ /* 0x000fc40000410000 */
[C---:B------:R-:W-:Y:S02]  /*3f70*/  FMUL.FTZ R74, R189.reuse, R74 ;  /* 0x0000004abd4a7220 */ /* 0x040fe40000410000 */
[C---:B------:R-:W-:Y:S02]  /*3f80*/  FMUL.FTZ R75, R189.reuse, R134 ;  /* 0x00000086bd4b7220 */ /* 0x040fe40000410000 */
[C---:B------:R-:W-:Y:S02]  /*3f90*/  FMUL.FTZ R136, R189.reuse, R136 ;  /* 0x00000088bd887220 */ /* 0x040fe40000410000 */
[C---:B------:R-:W-:Y:S02]  /*3fa0*/  FMUL.FTZ R190, R189.reuse, R190 ;  /* 0x000000bebdbe7220 */ /* 0x040fe40000410000 */
[C---:B------:R-:W-:Y:S02]  /*3fb0*/  FMUL.FTZ R192, R189.reuse, R192 ;  /* 0x000000c0bdc07220 */ /* 0x040fe40000410000 */
[----:B------:R-:W-:-:S02]  /*3fc0*/  FMUL.FTZ R194, R189, R194 ;  /* 0x000000c2bdc27220 */ /* 0x000fc40000410000 */
[----:B------:R-:W-:Y:S02]  /*3fd0*/  FFMA.FTZ R68, R2, R72, R11 ;  /* 0x0000004802447223 */ /* 0x000fe4000001000b */
[----:B------:R-:W-:Y:S02]  /*3fe0*/  FFMA.FTZ R69, R3, R73, R10 ;  /* 0x0000004903457223 */ /* 0x000fe4000001000a */
[----:B------:R-:W-:Y:S02]  /*3ff0*/  FFMA.FTZ R70, R4, R74, R13 ;  /* 0x0000004a04467223 */ /* 0x000fe4000001000d */
[----:B------:R-:W-:Y:S01]  /*4000*/  FFMA.FTZ R71, R5, R75, R12 ;  /* 0x0000004b05477223 */ /* 0x000fe2000001000c */
[----:B------:R-:W-:Y:S01]  /*4010*/  F2FP.BF16.PACK_AB R68, R69, R68 ;  /* 0x000000444544723e */ /* 0x000fe200000010ff */
[----:B------:R-:W-:Y:S02]  /*4020*/  FFMA.FTZ R134, R6, R136, R15 ;  /* 0x0000008806867223 */ /* 0x000fe4000001000f */
[----:B------:R-:W-:Y:S01]  /*4030*/  FFMA.FTZ R135, R7, R190, R14 ;  /* 0x000000be07877223 */ /* 0x000fe2000001000e */
[----:B------:R-:W-:Y:S01]  /*4040*/  F2FP.BF16.PACK_AB R69, R71, R70 ;  /* 0x000000464745723e */ /* 0x000fe200000010ff */
[----:B------:R-:W-:-:S02]  /*4050*/  FFMA.FTZ R137, R8, R192, R17 ;  /* 0x000000c008897223 */ /* 0x000fc40000010011 */
[----:B------:R-:W-:Y:S01]  /*4060*/  FFMA.FTZ R196, R9, R194, R16 ;  /* 0x000000c209c47223 */ /* 0x000fe20000010010 */
[----:B------:R-:W-:Y:S01]  /*4070*/  F2FP.BF16.PACK_AB R70, R135, R134 ;  /* 0x000000868746723e */ /* 0x000fe200000010ff */
[----:B------:R-:W-:Y:S02]  /*4080*/  FFMA.FTZ R72, R18, R72, R27 ;  /* 0x0000004812487223 */ /* 0x000fe4000001001b */
[----:B------:R-:W-:Y:S01]  /*4090*/  FFMA.FTZ R134, R20, R74, R29 ;  /* 0x0000004a14867223 */ /* 0x000fe2000001001d */
[----:B------:R-:W-:Y:S01]  /*40a0*/  F2FP.BF16.PACK_AB R71, R196, R137 ;  /* 0x00000089c447723e */ /* 0x000fe200000010ff */
[----:B------:R-:W-:Y:S02]  /*40b0*/  FFMA.FTZ R137, R21, R75, R28 ;  /* 0x0000004b15897223 */ /* 0x000fe4000001001c */
[----:B------:R-:W-:Y:S02]  /*40c0*/  FFMA.FTZ R135, R19, R73, R26 ;  /* 0x0000004913877223 */ /* 0x000fe4000001001a */
[----:B------:R-:W-:Y:S01]  /*40d0*/  FFMA.FTZ R74, R22, R136, R31 ;  /* 0x00000088164a7223 */ /* 0x000fe2000001001f */
[----:B------:R-:W-:Y:S01]  /*40e0*/  F2FP.BF16.PACK_AB R73, R137, R134 ;  /* 0x000000868949723e */ /* 0x000fe200000010ff */
[----:B------:R-:W-:Y:S01]  /*40f0*/  FFMA.FTZ R192, R24, R192, R33 ;  /* 0x000000c018c07223 */ /* 0x000fe20000010021 */
[----:B------:R-:W-:Y:S01]  /*4100*/  F2FP.BF16.PACK_AB R72, R135, R72 ;  /* 0x000000488748723e */ /* 0x000fe200000010ff */
[----:B------:R-:W-:-:S02]  /*4110*/  FFMA.FTZ R193, R25, R194, R32 ;  /* 0x000000c219c17223 */ /* 0x000fc40000010020 */
[----:B------:R-:W-:Y:S02]  /*4120*/  FFMA.FTZ R191, R23, R190, R30 ;  /* 0x000000be17bf7223 */ /* 0x000fe4000001001e */
[----:B------:R-:W-:Y:S01]  /*4130*/  IMAD.MOV.U32 R195, RZ, RZ, 0x10 ;  /* 0x00000010ffc37424 */ /* 0x000fe200078e00ff */
[----:B------:R-:W-:Y:S02]  /*4140*/  F2FP.BF16.PACK_AB R75, R193, R192 ;  /* 0x000000c0c14b723e */ /* 0x000fe400000010ff */
[----:B------:R-:W-:Y:S01]  /*4150*/  F2FP.BF16.PACK_AB R74, R191, R74 ;  /* 0x0000004abf4a723e */ /* 0x000fe200000010ff */
[----:B------:R-:W-:-:S04]  /*4160*/  IMAD.WIDE.U32 R134, R170, R195, c[0x0][0x208] ;  /* 0x00008200aa867625 */ /* 0x000fc800078e00c3 */
[C---:B------:R-:W-:Y:S01]  /*4170*/  IMAD.WIDE.U32 R136, R170.reuse, R195, c[0x0][0x210] ;  /* 0x00008400aa887625 */ /* 0x040fe200078e00c3 */
[----:B------:R0:W-:Y:S01]  /*4180*/  STG.E.128 [R134.64], R68 ;  /* 0x0000004486007986 */ /* 0x0001e2000c101d04 */
[----:B------:R-:W-:-:S03]  /*4190*/  IADD3 R170, R170, 0x20, RZ ;  /* 0x00000020aaaa7810 */ /* 0x000fc60007ffe0ff */
[----:B------:R0:W-:Y:S04]  /*41a0*/  STG.E.128 [R136.64], R72 ;  /* 0x0000004888007986 */ /* 0x0001e8000c101d04 */
.L_x_147:
[----:B------:R-:W-:Y:S05]  /*41b0*/  BSYNC B0 ;  /* 0x0000000000007941 */ /* 0x000fea0003800000 */
.L_x_146:
[----:B------:R-:W-:Y:S01]  /*41c0*/  ISETP.GE.U32.AND P3, PT, R0, 0x40, PT ;  /* 0x000000400000780c */ /* 0x000fe20003f66070 */
[----:B------:R-:W-:-:S12]  /*41d0*/  BSSY B0, `(.L_x_148) ;  /* 0x0000030000007945 */ /* 0x000fd80003800000 */
[----:B------:R-:W-:Y:S05]  /*41e0*/  @!P3 BRA `(.L_x_149) ;  /* 0x000002e00000b947 */ /* 0x000fea0003800000 */
[--C-:B01----:R-:W-:Y:S02]  /*41f0*/  FADD.FTZ R68, R155, -R188.reuse ;  /* 0x800000bc9b447221 */ /* 0x103fe40000010000 */
[--C-:B------:R-:W-:Y:S02]  /*4200*/  FADD.FTZ R70, R161, -R188.reuse ;  /* 0x800000bca1467221 */ /* 0x100fe40000010000 */
[--C-:B------:R-:W-:Y:S02]  /*4210*/  FADD.FTZ R74, R160, -R188.reuse ;  /* 0x800000bca04a7221 */ /* 0x100fe40000010000 */
[--C-:B------:R-:W-:Y:S02]  /*4220*/  FADD.FTZ R134, R167, -R188.reuse ;  /* 0x800000bca7867221 */ /* 0x100fe40000010000 */
[--C-:B------:R-:W-:Y:S02]  /*4230*/  FADD.FTZ R136, R166, -R188.reuse ;  /* 0x800000bca6887221 */ /* 0x100fe40000010000 */
[----:B------:R-:W-:-:S02]  /*4240*/  FADD.FTZ R190, R174, -R188 ;  /* 0x800000bcaebe7221 */ /* 0x000fc40000010000 */
[--C-:B------:R-:W-:Y:S02]  /*4250*/  FADD.FTZ R192, R173, -R188.reuse ;  /* 0x800000bcadc07221 */ /* 0x100fe40000010000 */
[----:B------:R-:W-:Y:S02]  /*4260*/  FADD.FTZ R194, R179, -R188 ;  /* 0x800000bcb3c27221 */ /* 0x000fe40000010000 */
[C---:B------:R-:W-:Y:S02]  /*4270*/  FMUL.FTZ R72, R189.reuse, R68 ;  /* 0x00000044bd487220 */ /* 0x040fe40000410000 */
[C---:B------:R-:W-:Y:S02]  /*4280*/  FMUL.FTZ R73, R189.reuse, R70 ;  /* 0x00000046bd497220 */ /* 0x040fe40000410000 */
[C---:B------:R-:W-:Y:S02]  /*4290*/  FMUL.FTZ R74, R189.reuse, R74 ;  /* 0x0000004abd4a7220 */ /* 0x040fe40000410000 */
[----:B------:R-:W-:-:S02]  /*42a0*/  FMUL.FTZ R75, R189, R134 ;  /* 0x00000086bd4b7220 */ /* 0x000fc40000410000 */
[C---:B------:R-:W-:Y:S02]  /*42b0*/  FMUL.FTZ R136, R189.reuse, R136 ;  /* 0x00000088bd887220 */ /* 0x040fe40000410000 */
[C---:B------:R-:W-:Y:S02]  /*42c0*/  FMUL.FTZ R190, R189.reuse, R190 ;  /* 0x000000bebdbe7220 */ /* 0x040fe40000410000 */
[C---:B------:R-:W-:Y:S02]  /*42d0*/  FMUL.FTZ R192, R189.reuse, R192 ;  /* 0x000000c0bdc07220 */ /* 0x040fe40000410000 */
[----:B------:R-:W-:Y:S02]  /*42e0*/  FMUL.FTZ R194, R189, R194 ;  /* 0x000000c2bdc27220 */ /* 0x000fe40000410000 */
[----:B------:R-:W-:Y:S02]  /*42f0*/  FFMA.FTZ R68, R34, R72, R43 ;  /* 0x0000004822447223 */ /* 0x000fe4000001002b */
[----:B------:R-:W-:-:S02]  /*4300*/  FFMA.FTZ R69, R35, R73, R42 ;  /* 0x0000004923457223 */ /* 0x000fc4000001002a */
[----:B------:R-:W-:Y:S02]  /*4310*/  FFMA.FTZ R70, R36, R74, R45 ;  /* 0x0000004a24467223 */ /* 0x000fe4000001002d */
[----:B------:R-:W-:Y:S01]  /*4320*/  FFMA.FTZ R71, R37, R75, R44 ;  /* 0x0000004b25477223 */ /* 0x000fe2000001002c */
[----:B------:R-:W-:Y:S01]  /*4330*/  F2FP.BF16.PACK_AB R68, R69, R68 ;  /* 0x000000444544723e */ /* 0x000fe200000010ff */
        /* <DEDUP_REMOVED lines=25> */
.L_x_149:
[----:B------:R-:W-:Y:S05]  /*44d0*/  BSYNC B0 ;  /* 0x0000000000007941 */ /* 0x000fea0003800000 */
.L_x_148:
        /* <DEDUP_REMOVED lines=49> */
.L_x_151:
[----:B------:R-:W-:Y:S05]  /*47f0*/  BSYNC B0 ;  /* 0x0000000000007941 */ /* 0x000fea0003800000 */
.L_x_150:
[----:B------:R-:W-:Y:S01]  /*4800*/  BSSY B0, `(.L_x_152) ;  /* 0x000002f000007945 */ /* 0x000fe20003800000 */
        /* <DEDUP_REMOVED lines=43> */
[----:B------:R-:W-:Y:S01]  /*4ac0*/  IMAD.WIDE.U32 R136, R170, R193, c[0x0][0x210] ;  /* 0x00008400aa887625 */ /* 0x000fe200078e00c1 */
[----:B------:R0:W-:Y:S04]  /*4ad0*/  STG.E.128 [R134.64], R68 ;  /* 0x0000004486007986 */ /* 0x0001e8000c101d04 */
[----:B------:R0:W-:Y:S02]  /*4ae0*/  STG.E.128 [R136.64], R72 ;  /* 0x0000004888007986 */ /* 0x0001e4000c101d04 */
.L_x_153:
[----:B------:R-:W-:Y:S05]  /*4af0*/  BSYNC B0 ;  /* 0x0000000000007941 */ /* 0x000fea0003800000 */
.L_x_152:
[----:B01----:R-:W-:-:S04]  /*4b00*/  IMAD.MOV.U32 R68, RZ, RZ, 0x4 ;  /* 0x00000004ff447424 */ /* 0x003fc800078e00ff */
[----:B------:R-:W-:-:S05]  /*4b10*/  IMAD R147, R68, c[0x0][0x160], R147 ;  /* 0x0000580044937a24 */ /* 0x000fca00078e0293 */
[----:B------:R-:W-:-:S13]  /*4b20*/  ISETP.GE.AND P3, PT, R147, c[0x0][0x164], PT ;  /* 0x0000590093007a0c */ /* 0x000fda0003f66270 */
[----:B-----5:R-:W-:Y:S01]  /*4b30*/  @P3 CALL.REL.NOINC `(.L_x_154) ;  /* 0x0000001000003944 */ /* 0x020fe20003c00000 */
[----:B------:R-:W-:Y:S05]  /*4b40*/  BRA `(.L_x_155) ;  /* 0xffffc4b000007947 */ /* 0x000fea000383ffff */
.L_x_154:
[----:B------:R-:W-:Y:S05]  /*4b50*/  EXIT ;  /* 0x000000000000794d */ /* 0x000fea0003800000 */
.L_x_144:
[----:B------:R-:W-:Y:S01]  /*4b60*/  IMAD.MOV.U32 R135, RZ, RZ, 0x1 ;  /* 0x00000001ff877424 */ /* 0x000fe200078e00ff */
[----:B------:R-:W-:Y:S01]  /*4b70*/  MOV R68, 0x4bb0 ;  /* 0x00004bb000447802 */ /* 0x000fe20000000f00 */
[----:B------:R-:W-:Y:S02]  /*4b80*/  IMAD.MOV.U32 R72, RZ, RZ, 0x1f ;  /* 0x0000001fff487424 */ /* 0x000fe400078e00ff */
[----:B------:R-:W-:Y:S02]  /*4b90*/  IMAD.MOV.U32 R137, RZ, RZ, -0x1 ;  /* 0xffffffffff897424 */ /* 0x000fe400078e00ff */
[----:B-----5:R-:W-:Y:S05]  /*4ba0*/  CALL.REL.NOINC `($__internal_0_$__cuda_sm70_shflsync_bfly_p) ;  /* 0x000007d000007944 */ /* 0x020fea0003c00000 */
[----:B-1----:R-:W-:Y:S01]  /*4bb0*/  IMAD.MOV.U32 R69, RZ, RZ, R72 ;  /* 0x000000ffff457224 */ /* 0x002fe200078e0048 */
[----:B0-----:R-:W-:Y:S05]  /*4bc0*/  BRA `(.L_x_156) ;  /* 0xffffeca000007947 */ /* 0x001fea000383ffff */
.L_x_145:
[----:B0-----:R-:W-:Y:S01]  /*4bd0*/  IMAD.MOV.U32 R70, RZ, RZ, R75 ;  /* 0x000000ffff467224 */ /* 0x001fe200078e004b */
[----:B------:R-:W-:Y:S01]  /*4be0*/  MOV R68, 0x4c30 ;  /* 0x00004c3000447802 */ /* 0x000fe20000000f00 */
[----:B------:R-:W-:Y:S02]  /*4bf0*/  IMAD.MOV.U32 R135, RZ, RZ, 0x2 ;  /* 0x00000002ff877424 */ /* 0x000fe400078e00ff */
[----:B------:R-:W-:Y:S02]  /*4c00*/  IMAD.MOV.U32 R72, RZ, RZ, 0x1f ;  /* 0x0000001fff487424 */ /* 0x000fe400078e00ff */
[----:B------:R-:W-:-:S02]  /*4c10*/  IMAD.MOV.U32 R137, RZ, RZ, -0x1 ;  /* 0xffffffffff897424 */ /* 0x000fc400078e00ff */
[----:B-----5:R-:W-:Y:S05]  /*4c20*/  CALL.REL.NOINC `($__internal_0_$__cuda_sm70_shflsync_bfly_p) ;  /* 0x0000075000007944 */ /* 0x020fea0003c00000 */
[----:B01----:R-:W-:Y:S01]  /*4c30*/  FADD.FTZ R70, R75, R72 ;  /* 0x000000484b467221 */ /* 0x003fe20000010000 */
[----:B------:R-:W-:Y:S01]  /*4c40*/  MOV R68, 0x4c90 ;  /* 0x00004c9000447802 */ /* 0x000fe20000000f00 */
[----:B------:R-:W-:-:S02]  /*4c50*/  IMAD.MOV.U32 R135, RZ, RZ, 0x4 ;  /* 0x00000004ff877424 */ /* 0x000fc400078e00ff */
[----:B------:R-:W-:Y:S02]  /*4c60*/  IMAD.MOV.U32 R72, RZ, RZ, 0x1f ;  /* 0x0000001fff487424 */ /* 0x000fe400078e00ff */
[----:B------:R-:W-:Y:S02]  /*4c70*/  IMAD.MOV.U32 R137, RZ, RZ, -0x1 ;  /* 0xffffffffff897424 */ /* 0x000fe400078e00ff */
[----:B------:R-:W-:Y:S05]  /*4c80*/  CALL.REL.NOINC `($__internal_0_$__cuda_sm70_shflsync_bfly_p) ;  /* 0x000006f000007944 */ /* 0x000fea0003c00000 */
[----:B01----:R-:W-:Y:S01]  /*4c90*/  FADD.FTZ R70, R70, R72 ;  /* 0x0000004846467221 */ /* 0x003fe20000010000 */
[----:B------:R-:W-:Y:S01]  /*4ca0*/  MOV R68, 0x4cf0 ;  /* 0x00004cf000447802 */ /* 0x000fe20000000f00 */
[----:B------:R-:W-:Y:S02]  /*4cb0*/  IMAD.MOV.U32 R135, RZ, RZ, 0x8 ;  /* 0x00000008ff877424 */ /* 0x000fe400078e00ff */
[----:B------:R-:W-:Y:S02]  /*4cc0*/  IMAD.MOV.U32 R72, RZ, RZ, 0x1f ;  /* 0x0000001fff487424 */ /* 0x000fe400078e00ff */
[----:B------:R-:W-:Y:S02]  /*4cd0*/  IMAD.MOV.U32 R137, RZ, RZ, -0x1 ;  /* 0xffffffffff897424 */ /* 0x000fe400078e00ff */
[----:B------:R-:W-:Y:S05]  /*4ce0*/  CALL.REL.NOINC `($__internal_0_$__cuda_sm70_shflsync_bfly_p) ;  /* 0x0000069000007944 */ /* 0x000fea0003c00000 */
[----:B01----:R-:W-:Y:S01]  /*4cf0*/  FADD.FTZ R70, R70, R72 ;  /* 0x0000004846467221 */ /* 0x003fe20000010000 */
[----:B------:R-:W-:Y:S01]  /*4d00*/  MOV R68, 0x4d50 ;  /* 0x00004d5000447802 */ /* 0x000fe20000000f00 */
[----:B------:R-:W-:-:S02]  /*4d10*/  IMAD.MOV.U32 R135, RZ, RZ, 0x10 ;  /* 0x00000010ff877424 */ /* 0x000fc400078e00ff */
[----:B------:R-:W-:Y:S02]  /*4d20*/  IMAD.MOV.U32 R72, RZ, RZ, 0x1f ;  /* 0x0000001fff487424 */ /* 0x000fe400078e00ff */
[----:B------:R-:W-:Y:S02]  /*4d30*/  IMAD.MOV.U32 R137, RZ, RZ, -0x1 ;  /* 0xffffffffff897424 */ /* 0x000fe400078e00ff */
[----:B------:R-:W-:Y:S05]  /*4d40*/  CALL.REL.NOINC `($__internal_0_$__cuda_sm70_shflsync_bfly_p) ;  /* 0x0000063000007944 */ /* 0x000fea0003c00000 */
[----:B-1----:R-:W-:Y:S02]  /*4d50*/  FADD.FTZ R72, R70, R72 ;  /* 0x0000004846487221 */ /* 0x002fe40000010000 */
[----:B0-----:R-:W-:Y:S02]  /*4d60*/  IMAD.MOV.U32 R135, RZ, RZ, 0x1 ;  /* 0x00000001ff877424 */ /* 0x001fe400078e00ff */
[----:B------:R-:W-:Y:S02]  /*4d70*/  FMUL.FTZ R73, R72, c[0x0][0x1e0] ;  /* 0x0000780048497a20 */ /* 0x000fe40000410000 */
[----:B------:R-:W-:Y:S02]  /*4d80*/  IMAD.MOV.U32 R72, RZ, RZ, 0x1f ;  /* 0x0000001fff487424 */ /* 0x000fe400078e00ff */
[----:B------:R-:W-:-:S02]  /*4d90*/  FADD.FTZ R68, R156, -R73 ;  /* 0x800000499c447221 */ /* 0x000fc40000010000 */
[--C-:B------:R-:W-:Y:S02]  /*4da0*/  FADD.FTZ R69, R163, -R73.reuse ;  /* 0x80000049a3457221 */ /* 0x100fe40000010000 */
[----:B------:R-:W-:Y:S02]  /*4db0*/  FFMA.FTZ R68, R68, R68, RZ ;  /* 0x0000004444447223 */ /* 0x000fe400000100ff */
[--C-:B------:R-:W-:Y:S02]  /*4dc0*/  FADD.FTZ R71, R162, -R73.reuse ;  /* 0x80000049a2477221 */ /* 0x100fe40000010000 */
[----:B------:R-:W-:Y:S02]  /*4dd0*/  FFMA.FTZ R68, R69, R69, R68 ;  /* 0x0000004545447223 */ /* 0x000fe40000010044 */
[----:B------:R-:W-:Y:S02]  /*4de0*/  FADD.FTZ R69, R169, -R73 ;  /* 0x80000049a9457221 */ /* 0x000fe40000010000 */
[----:B------:R-:W-:-:S02]  /*4df0*/  FFMA.FTZ R68, R71, R71, R68 ;  /* 0x0000004747447223 */ /* 0x000fc40000010044 */
[--C-:B------:R-:W-:Y:S02]  /*4e00*/  FADD.FTZ R71, R168, -R73.reuse ;  /* 0x80000049a8477221 */ /* 0x100fe40000010000 */
[----:B------:R-:W-:Y:S02]  /*4e10*/  FFMA.FTZ R68, R69, R69, R68 ;  /* 0x0000004545447223 */ /* 0x000fe40000010044 */
        /* <DEDUP_REMOVED lines=8> */
[--C-:B------:R-:W-:Y:S02]  /*4ea0*/  FADD.FTZ R69, R161, -R73.reuse ;  /* 0x80000049a1457221 */ /* 0x100fe40000010000 */
[----:B------:R-:W-:Y:S01]  /*4eb0*/  IMAD.MOV.U32 R137, RZ, RZ, -0x1 ;  /* 0xffffffffff897424 */ /* 0x000fe200078e00ff */
[----:B------:R-:W-:Y:S01]  /*4ec0*/  FSEL R71, R68, RZ, P0 ;  /* 0x000000ff44477208 */ /* 0x000fe20000000000 */
[----:B------:R-:W-:-:S04]  /*4ed0*/  FADD.FTZ R68, R155, -R73 ;  /* 0x800000499b447221 */ /* 0x000fc80000010000 */
        /* <DEDUP_REMOVED lines=44> */
[----:B------:R-:W-:Y:S01]  /*51a0*/  @P5 FFMA.FTZ R71, R69, R69, R68 ;  /* 0x0000004545475223 */ /* 0x000fe20000010044 */
[----:B------:R-:W-:-:S03]  /*51b0*/  MOV R68, 0x51e0 ;  /* 0x000051e000447802 */ /* 0x000fc60000000f00 */
[----:B------:R-:W-:Y:S02]  /*51c0*/  IMAD.MOV.U32 R70, RZ, RZ, R71 ;  /* 0x000000ffff467224 */ /* 0x000fe400078e0047 */
        /* <DEDUP_REMOVED lines=9> */
[----:B------:R-:W-:Y:S02]  /*5260*/  IMAD.MOV.U32 R135, RZ, RZ, 0x4 ;  /* 0x00000004ff877424 */ /* 0x000fe400078e00ff */
[----:B------:R-:W-:-:S02]  /*5270*/  IMAD.MOV.U32 R72, RZ, RZ, 0x1f ;  /* 0x0000001fff487424 */ /* 0x000fc400078e00ff */
        /* <DEDUP_REMOVED lines=8> */
[----:B-1----:R-:W-:Y:S01]  /*5300*/  FADD.FTZ R75, R70, R72 ;  /* 0x00000048464b7221 */ /* 0x002fe20000010000 */
[----:B------:R-:W-:Y:S01]  /*5310*/  MOV R68, 0x5370 ;  /* 0x0000537000447802 */ /* 0x000fe20000000f00 */
[----:B0-----:R-:W-:Y:S02]  /*5320*/  IMAD.MOV.U32 R135, RZ, RZ, 0x10 ;  /* 0x00000010ff877424 */ /* 0x001fe400078e00ff */
[----:B------:R-:W-:-:S02]  /*5330*/  IMAD.MOV.U32 R72, RZ, RZ, 0x1f ;  /* 0x0000001fff487424 */ /* 0x000fc400078e00ff */
[----:B------:R-:W-:Y:S02]  /*5340*/  IMAD.MOV.U32 R137, RZ, RZ, -0x1 ;  /* 0xffffffffff897424 */ /* 0x000fe400078e00ff */
[----:B------:R-:W-:Y:S02]  /*5350*/  IMAD.MOV.U32 R70, RZ, RZ, R75 ;  /* 0x000000ffff467224 */ /* 0x000fe400078e004b */
[----:B------:R-:W-:Y:S05]  /*5360*/  CALL.REL.NOINC `($__internal_0_$__cuda_sm70_shflsync_bfly_p) ;  /* 0x0000001000007944 */ /* 0x000fea0003c00000 */
[----:B01----:R-:W-:Y:S05]  /*5370*/  BRA `(.L_x_157) ;  /* 0xffffea4000007947 */ /* 0x003fea000383ffff */
        .weak           $__internal_0_$__cuda_sm70_shflsync_bfly_p
        .type           $__internal_0_$__cuda_sm70_shflsync_bfly_p,@function
        .size           $__internal_0_$__cuda_sm70_shflsync_bfly_p,(.L_x_26490 - $__internal_0_$__cuda_sm70_shflsync_bfly_p)
$__internal_0_$__cuda_sm70_shflsync_bfly_p:
[----:B------:R-:W-:Y:S01]  /*5380*/  IMAD.MOV.U32 R69, RZ, RZ, 0x0 ;  /* 0x00000000ff457424 */ /* 0x000fe200078e00ff */
[----:B------:R-:W-:Y:S04]  /*5390*/  WARPSYNC R137 ;  /* 0x0000008900007348 */ /* 0x000fe80003800000 */
[----:B------:R0:W1:Y:S01]  /*53a0*/  SHFL.BFLY PT, R72, R70, R135, R72 ;  /* 0x0c00008746487389 */ /* 0x00006200000e0048 */
[----:B------:R-:W-:Y:S05]  /*53b0*/  RET.REL.NODEC R68 `(_ZN10layer_norm31ln_parallel_residual_fwd_kernelINS_13Kernel_traitsI13__nv_bfloat16S2_S2_S2_fjLj1024ELj1ELj4ELj1ELj16ENS_18Kernel_traits_baseILj1024ES2_S2_S2_S2_fjLj128EEEEELb0ELb0ELb0EEEvNS_9FwdParamsE) ;  /* 0xffffac4044007950 */ /* 0x000fea0003c3ffff */
.L_x_158:
[----:B------:R-:W-:-:S00]  /*53c0*/  BRA `(.L_x_158) ;  /* 0xfffffff000007947 */ /* 0x000fc0000383ffff */
[----:B------:R-:W-:-:S00]  /*53d0*/  NOP ;  /* 0x0000000000007918 */ /* 0x000fc00000000000 */
        /* <DEDUP_REMOVED lines=10> */
.L_x_26490:


//--------------------- .text._ZN10layer_norm31ln_parallel_residual_fwd_kernelINS_13Kernel_traitsI13__nv_bfloat16S2_S2_S2_fjLj1024ELj1ELj4ELj1ELj16ENS_18Kernel_traits_baseILj1024ES2_S2_S2_S2_fjLj128EEEEELb0ELb0ELb1EEEvNS_9FwdParamsE --------------------------
	.section	.text._ZN10layer_norm31ln_parallel_residual_fwd_kernelINS_13Kernel_traitsI13__nv_bfloat16S2_S2_S2_fjLj1024ELj1ELj4ELj1ELj16ENS_18Kernel_traits_baseILj1024ES2_S2_S2_S2_fjLj128EEEEELb0ELb0ELb1EEEvNS_9FwdParamsE,"ax",@progbits
	.sectioninfo	@"SHI_REGISTERS=168"
	.align	128
        .global         _ZN10layer_norm31ln_parallel_residual_fwd_kernelINS_13Kernel_traitsI13__nv_bfloat16S2_S2_S2_fjLj1024ELj1ELj4ELj1ELj16ENS_18Kernel_traits_baseILj1024ES2_S2_S2_S2_fjLj128EEEEELb0ELb0ELb1EEEvNS_9FwdParamsE
        .type           _ZN10layer_norm31ln_parallel_residual_fwd_kernelINS_13Kernel_traitsI13__nv_bfloat16S2_S2_S2_fjLj1024ELj1ELj4ELj1ELj16ENS_18Kernel_traits_baseILj1024ES2_S2_S2_S2_fjLj128EEEEELb0ELb0ELb1EEEvNS_9FwdParamsE,@function
        .size           _ZN10layer_norm31ln_parallel_residual_fwd_kernelINS_13Kernel_traitsI13__nv_bfloat16S2_S2_S2_fjLj1024ELj1ELj4ELj1ELj16ENS_18Kernel_traits_baseILj1024ES2_S2_S2_S2_fjLj128EEEEELb0ELb0ELb1EEEvNS_9FwdParamsE,(.L_x_26491 - _ZN10layer_norm31ln_parallel_residual_fwd_kernelINS_13Kernel_traitsI13__nv_bfloat16S2_S2_S2_fjLj1024ELj1ELj4ELj1ELj16ENS_18Kernel_traits_baseILj1024ES2_S2_S2_S2_fjLj128EEEEELb0ELb0ELb1EEEvNS_9FwdParamsE)
        .other          _ZN10layer_norm31ln_parallel_residual_fwd_kernelINS_13Kernel_traitsI13__nv_bfloat16S2_S2_S2_fjLj1024ELj1ELj4ELj1ELj16ENS_18Kernel_traits_baseILj1024ES2_S2_S2_S2_fjLj128EEEEELb0ELb0ELb1EEEvNS_9FwdParamsE,@"STO_CUDA_ENTRY STV_DEFAULT"
_ZN10layer_norm31ln_parallel_residual_fwd_kernelINS_13Kernel_traitsI13__nv_bfloat16S2_S2_S2_fjLj1024ELj1ELj4ELj1ELj16ENS_18Kernel_traits_baseILj1024ES2_S2_S2_S2_fjLj128EEEEELb0ELb0ELb1EEEvNS_9FwdParamsE:
.text._ZN10layer_norm31ln_parallel_residual_fwd_kernelINS_13Kernel_traitsI13__nv_bfloat16S2_S2_S2_fjLj1024ELj1ELj4ELj1ELj16ENS_18Kernel_traits_baseILj1024ES2_S2_S2_S2_fjLj128EEEEELb0ELb0ELb1EEEvNS_9FwdParamsE:
[----:B------:R-:W-:Y:S02]  /*0000*/  IMAD.MOV.U32 R1, RZ, RZ, c[0x0][0x28] ;  /* 0x00000a00ff017624 */ /* 0x000fe400078e00ff */
[----:B------:R-:W0:Y:S01]  /*0010*/  S2R R8, SR_TID.X ;  /* 0x0000000000087919 */ /* 0x000e220000002100 */
[----:B------:R-:W-:Y:S01]  /*0020*/  ISETP.NE.U32.AND P2, PT, RZ, c[0x0][0x220], PT ;  /* 0x00008800ff007a0c */ /* 0x000fe20003f45070 */
[----:B------:R-:W-:Y:S01]  /*0030*/  ULDC.64 UR4, c[0x0][0x118] ;  /* 0x0000460000047ab9 */ /* 0x000fe20000000a00 */
[----:B------:R-:W-:Y:S02]  /*0040*/  ISETP.NE.U32.AND P1, PT, RZ, c[0x0][0x218], PT ;  /* 0x00008600ff007a0c */ /* 0x000fe40003f25070 */
[----:B------:R-:W-:Y:S01]  /*0050*/  ISETP.NE.AND.EX P2, PT, RZ, c[0x0][0x224], PT, P2 ;  /* 0x00008900ff007a0c */ /* 0x000fe20003f45320 */
[----:B------:R-:W1:Y:S01]  /*0060*/  S2R R9, SR_CTAID.X ;  /* 0x0000000000097919 */ /* 0x000e620000002500 */
[----:B------:R-:W-:Y:S01]  /*0070*/  ISETP.NE.AND.EX P1, PT, RZ, c[0x0][0x21c], PT, P1 ;  /* 0x00008700ff007a0c */ /* 0x000fe20003f25310 */
[C---:B0-----:R-:W-:Y:S01]  /*0080*/  IMAD.SHL.U32 R0, R8.reuse, 0x10, RZ ;  /* 0x0000001008007824 */ /* 0x041fe200078e00ff */
[----:B------:R-:W-:-:S04]  /*0090*/  LOP3.LUT R26, R8, 0x1f, RZ, 0xc0, !PT ;  /* 0x0000001f081a7812 */ /* 0x000fc800078ec0ff */
[----:B------:R-:W-:Y:S01]  /*00a0*/  LOP3.LUT R17, R0, 0x1f0, RZ, 0xc0, !PT ;  /* 0x000001f000117812 */ /* 0x000fe200078ec0ff */
[----:B------:R-:W-:-:S03]  /*00b0*/  IMAD.SHL.U32 R16, R26, 0x10, RZ ;  /* 0x000000101a107824 */ /* 0x000fc600078e00ff */
[----:B------:R-:W-:-:S05]  /*00c0*/  IADD3 R2, P0, R17, c[0x0][0x218], RZ ;  /* 0x0000860011027a10 */ /* 0x000fca0007f1e0ff */
[----:B------:R-:W-:Y:S01]  /*00d0*/  IMAD.X R3, RZ, RZ, c[0x0][0x21c], P0 ;  /* 0x00008700ff037624 */ /* 0x000fe200000e06ff */
[----:B------:R-:W-:Y:S02]  /*00e0*/  IADD3 R10, P0, R16, c[0x0][0x220], RZ ;  /* 0x00008800100a7a10 */ /* 0x000fe40007f1e0ff */
[----:B------:R-:W-:Y:S02]  /*00f0*/  SHF.R.U32.HI R0, RZ, 0x5, R8 ;  /* 0x00000005ff007819 */ /* 0x000fe40000011608 */
[----:B------:R0:W5:Y:S01]  /*0100*/  @P1 LDG.E.128 R12, [R2.64] ;  /* 0x00000004020c1981 */ /* 0x000162000c1e1d00 */
[----:B------:R-:W-:-:S03]  /*0110*/  IMAD.X R11, RZ, RZ, c[0x0][0x224], P0 ;  /* 0x00008900ff0b7624 */ /* 0x000fc600000e06ff */
[----:B------:R0:W5:Y:S04]  /*0120*/  @P1 LDG.E.128 R4, [R2.64+0x200] ;  /* 0x0002000402041981 */ /* 0x000168000c1e1d00 */
[----:B------:R2:W5:Y:S04]  /*0130*/  @P2 LDG.E.128 R72, [R10.64] ;  /* 0x000000040a482981 */ /* 0x000568000c1e1d00 */
[----:B------:R2:W5:Y:S04]  /*0140*/  @P2 LDG.E.128 R60, [R10.64+0x200] ;  /* 0x000200040a3c2981 */ /* 0x000568000c1e1d00 */
[----:B------:R2:W5:Y:S04]  /*0150*/  @P2 LDG.E.128 R56, [R10.64+0x400] ;  /* 0x000400040a382981 */ /* 0x000568000c1e1d00 */
[----:B------:R2:W5:Y:S01]  /*0160*/  @P2 LDG.E.128 R52, [R10.64+0x600] ;  /* 0x000600040a342981 */ /* 0x000562000c1e1d00 */
[----:B-1----:R-:W-:-:S03]  /*0170*/  IMAD R122, R9, 0x4, R0 ;  /* 0x00000004097a7824 */ /* 0x002fc600078e0200 */
[----:B------:R0:W5:Y:S02]  /*0180*/  @P1 LDG.E.128 R80, [R2.64+0x400] ;  /* 0x0004000402501981 */ /* 0x000164000c1e1d00 */
[----:B------:R-:W-:Y:S02]  /*0190*/  ISETP.GE.AND P0, PT, R122, c[0x0][0x164], PT ;  /* 0x000059007a007a0c */ /* 0x000fe40003f06270 */
[----:B------:R0:W5:Y:S01]  /*01a0*/  @P1 LDG.E.128 R76, [R2.64+0x600] ;  /* 0x00060004024c1981 */ /* 0x000162000c1e1d00 */
[----:B------:R-:W-:Y:S02]  /*01b0*/  IADD3 R8, P4, R16, c[0x0][0x1b8], RZ ;  /* 0x00006e0010087a10 */ /* 0x000fe40007f9e0ff */
[----:B0-----:R-:W-:-:S03]  /*01c0*/  IADD3 R2, P3, R17, c[0x0][0x1b0], RZ ;  /* 0x00006c0011027a10 */ /* 0x001fc60007f7e0ff */
[----:B------:R-:W-:Y:S02]  /*01d0*/  IMAD.X R9, RZ, RZ, c[0x0][0x1bc], P4 ;  /* 0x00006f00ff097624 */ /* 0x000fe400020e06ff */
[----:B------:R-:W-:-:S03]  /*01e0*/  IMAD.X R3, RZ, RZ, c[0x0][0x1b4], P3 ;  /* 0x00006d00ff037624 */ /* 0x000fc600018e06ff */
[----:B------:R-:W-:Y:S05]  /*01f0*/  @P0 EXIT ;  /* 0x000000000000094d */ /* 0x000fea0003800000 */
[----:B--2---:R0:W2:Y:S04]  /*0200*/  LDG.E.128 R64, [R2.64+0x600] ;  /* 0x0006000402407981 */ /* 0x0040a8000c1e1d00 */
[----:B------:R1:W3:Y:S04]  /*0210*/  LDG.E.128 R68, [R8.64+0x600] ;  /* 0x0006000408447981 */ /* 0x0002e8000c1e1d00 */
[----:B------:R0:W4:Y:S04]  /*0220*/  LDG.E.128 R48, [R2.64+0x400] ;  /* 0x0004000402307981 */ /* 0x000128000c1e1d00 */
[----:B------:R1:W4:Y:S01]  /*0230*/  LDG.E.128 R36, [R8.64+0x400] ;  /* 0x0004000408247981 */ /* 0x000322000c1e1d00 */
[----:B------:R-:W-:Y:S01]  /*0240*/  IMAD.MOV.U32 R0, RZ, RZ, c[0x0][0x180] ;  /* 0x00006000ff007624 */ /* 0x000fe200078e00ff */
[----:B-----5:R-:W-:Y:S01]  /*0250*/  @!P1 CS2R R12, SRZ ;  /* 0x00000000000c9805 */ /* 0x020fe2000001ff00 */
[----:B------:R-:W-:Y:S01]  /*0260*/  @!P1 CS2R R14, SRZ ;  /* 0x00000000000e9805 */ /* 0x000fe2000001ff00 */
[----:B------:R-:W-:Y:S01]  /*0270*/  @!P1 CS2R R4, SRZ ;  /* 0x0000000000049805 */ /* 0x000fe2000001ff00 */
[----:B------:R-:W-:Y:S01]  /*0280*/  @!P1 CS2R R6, SRZ ;  /* 0x0000000000069805 */ /* 0x000fe2000001ff00 */
[----:B------:R-:W-:Y:S01]  /*0290*/  LOP3.LUT P0, RZ, R0, c[0x0][0x178], RZ, 0xfc, !PT ;  /* 0x00005e0000ff7a12 */ /* 0x000fe2000780fcff */
[----:B------:R-:W-:Y:S01]  /*02a0*/  IMAD.MOV.U32 R0, RZ, RZ, c[0x0][0x184] ;  /* 0x00006100ff007624 */ /* 0x000fe200078e00ff */
[----:B------:R-:W-:Y:S01]  /*02b0*/  @!P1 CS2R R80, SRZ ;  /* 0x0000000000509805 */ /* 0x000fe2000001ff00 */
        /* <DEDUP_REMOVED lines=11> */
[--C-:B------:R-:W-:Y:S01]  /*0370*/  PRMT R25, RZ, 0x5410, R12.reuse ;  /* 0x00005410ff197816 */ /* 0x100fe2000000000c */
[----:B------:R0:W5:Y:S01]  /*0380*/  LDG.E.128 R44, [R2.64] ;  /* 0x00000004022c7981 */ /* 0x000162000c1e1d00 */
[----:B------:R-:W-:-:S02]  /*0390*/  PRMT R24, RZ, 0x7610, R12 ;  /* 0x00007610ff187816 */ /* 0x000fc4000000000c */
[--C-:B------:R-:W-:Y:S01]  /*03a0*/  PRMT R23, RZ, 0x5410, R13.reuse ;  /* 0x00005410ff177816 */ /* 0x100fe2000000000d */
[----:B------:R0:W5:Y:S01]  /*03b0*/  LDG.E.128 R40, [R2.64+0x200] ;  /* 0x0002000402287981 */ /* 0x000162000c1e1d00 */
[----:B------:R-:W-:Y:S02]  /*03c0*/  PRMT R22, RZ, 0x7610, R13 ;  /* 0x00007610ff167816 */ /* 0x000fe4000000000d */
[--C-:B------:R-:W-:Y:S01]  /*03d0*/  PRMT R21, RZ, 0x5410, R14.reuse ;  /* 0x00005410ff157816 */ /* 0x100fe2000000000e */
[----:B------:R1:W5:Y:S01]  /*03e0*/  LDG.E.128 R32, [R8.64] ;  /* 0x0000000408207981 */ /* 0x000362000c1e1d00 */
[----:B------:R-:W-:Y:S02]  /*03f0*/  PRMT R20, RZ, 0x7610, R14 ;  /* 0x00007610ff147816 */ /* 0x000fe4000000000e */
[--C-:B------:R-:W-:Y:S01]  /*0400*/  PRMT R19, RZ, 0x5410, R15.reuse ;  /* 0x00005410ff137816 */ /* 0x100fe2000000000f */
[----:B------:R1:W5:Y:S01]  /*0410*/  LDG.E.128 R28, [R8.64+0x200] ;  /* 0x00020004081c7981 */ /* 0x000362000c1e1d00 */
[----:B------:R-:W-:-:S02]  /*0420*/  PRMT R18, RZ, 0x7610, R15 ;  /* 0x00007610ff127816 */ /* 0x000fc4000000000f */
[----:B------:R-:W-:Y:S02]  /*0430*/  LOP3.LUT P0, RZ, R0, c[0x0][0x17c], RZ, 0xfc, P0 ;  /* 0x00005f0000ff7a12 */ /* 0x000fe4000000fcff */
[--C-:B------:R-:W-:Y:S02]  /*0440*/  PRMT R17, RZ, 0x5410, R4.reuse ;  /* 0x00005410ff117816 */ /* 0x100fe40000000004 */
[----:B------:R-:W-:Y:S02]  /*0450*/  PRMT R16, RZ, 0x7610, R4 ;  /* 0x00007610ff107816 */ /* 0x000fe40000000004 */
[--C-:B------:R-:W-:Y:S02]  /*0460*/  PRMT R15, RZ, 0x5410, R5.reuse ;  /* 0x00005410ff0f7816 */ /* 0x100fe40000000005 */
[----:B------:R-:W-:Y:S02]  /*0470*/  PRMT R14, RZ, 0x7610, R5 ;  /* 0x00007610ff0e7816 */ /* 0x000fe40000000005 */
[----:B------:R-:W-:-:S02]  /*0480*/  PRMT R13, RZ, 0x5410, R6 ;  /* 0x00005410ff0d7816 */ /* 0x000fc40000000006 */
[----:B------:R-:W-:Y:S02]  /*0490*/  PRMT R12, RZ, 0x7610, R6 ;  /* 0x00007610ff0c7816 */ /* 0x000fe40000000006 */
[--C-:B------:R-:W-:Y:S02]  /*04a0*/  PRMT R11, RZ, 0x5410, R7.reuse ;  /* 0x00005410ff0b7816 */ /* 0x100fe40000000007 */
[----:B------:R-:W-:Y:S02]  /*04b0*/  PRMT R10, RZ, 0x7610, R7 ;  /* 0x00007610ff0a7816 */ /* 0x000fe40000000007 */
[--C-:B-1----:R-:W-:Y:S02]  /*04c0*/  PRMT R9, RZ, 0x5410, R80.reuse ;  /* 0x00005410ff097816 */ /* 0x102fe40000000050 */
[----:B------:R-:W-:Y:S02]  /*04d0*/  PRMT R8, RZ, 0x7610, R80 ;  /* 0x00007610ff087816 */ /* 0x000fe40000000050 */
[----:B------:R-:W-:-:S02]  /*04e0*/  PRMT R7, RZ, 0x5410, R81 ;  /* 0x00005410ff077816 */ /* 0x000fc40000000051 */
[----:B------:R-:W-:Y:S02]  /*04f0*/  PRMT R6, RZ, 0x7610, R81 ;  /* 0x00007610ff067816 */ /* 0x000fe40000000051 */
[--C-:B------:R-:W-:Y:S02]  /*0500*/  PRMT R5, RZ, 0x5410, R82.reuse ;  /* 0x00005410ff057816 */ /* 0x100fe40000000052 */
[----:B------:R-:W-:Y:S02]  /*0510*/  PRMT R4, RZ, 0x7610, R82 ;  /* 0x00007610ff047816 */ /* 0x000fe40000000052 */
[--C-:B0-----:R-:W-:Y:S02]  /*0520*/  PRMT R3, RZ, 0x5410, R83.reuse ;  /* 0x00005410ff037816 */ /* 0x101fe40000000053 */
        /* <DEDUP_REMOVED lines=40> */
[----:B------:R-:W-:Y:S01]  /*07b0*/  PRMT R123, RZ, 0x7610, R55 ;  /* 0x00007610ff7b7816 */ /* 0x000fe20000000037 */
[----:B------:R-:W-:Y:S01]  /*07c0*/  ULDC.U8 UR6, c[0x0][0x1f0] ;  /* 0x00007c0000067ab9 */ /* 0x000fe20000000000 */
[--C-:B--2---:R-:W-:Y:S02]  /*07d0*/  PRMT R124, RZ, 0x5410, R66.reuse ;  /* 0x00005410ff7c7816 */ /* 0x104fe40000000042 */
[----:B------:R-:W-:Y:S02]  /*07e0*/  PRMT R127, RZ, 0x7610, R66 ;  /* 0x00007610ff7f7816 */ /* 0x000fe40000000042 */
[----:B------:R-:W-:-:S02]  /*07f0*/  PRMT R121, RZ, 0x5410, R64 ;  /* 0x00005410ff797816 */ /* 0x000fc40000000040 */
[----:B------:R-:W-:Y:S02]  /*0800*/  PRMT R125, RZ, 0x7610, R64 ;  /* 0x00007610ff7d7816 */ /* 0x000fe40000000040 */
[--C-:B---3--:R-:W-:Y:S02]  /*0810*/  PRMT R66, RZ, 0x5410, R68.reuse ;  /* 0x00005410ff427816 */ /* 0x108fe40000000044 */
[----:B------:R-:W-:Y:S02]  /*0820*/  PRMT R129, RZ, 0x7610, R68 ;  /* 0x00007610ff817816 */ /* 0x000fe40000000044 */
[----:B------:R-:W-:Y:S02]  /*0830*/  PRMT R64, RZ, 0x5410, R65 ;  /* 0x00005410ff407816 */ /* 0x000fe40000000041 */
[----:B------:R-:W-:Y:S02]  /*0840*/  PRMT R68, RZ, 0x5410, R69 ;  /* 0x00005410ff447816 */ /* 0x000fe40000000045 */
[----:B------:R-:W-:-:S02]  /*0850*/  PRMT R65, RZ, 0x7610, R65 ;  /* 0x00007610ff417816 */ /* 0x000fc40000000041 */
[----:B------:R-:W-:Y:S02]  /*0860*/  PRMT R69, RZ, 0x7610, R69 ;  /* 0x00007610ff457816 */ /* 0x000fe40000000045 */
[--C-:B------:R-:W-:Y:S02]  /*0870*/  PRMT R126, RZ, 0x5410, R70.reuse ;  /* 0x00005410ff7e7816 */ /* 0x100fe40000000046 */
[----:B------:R-:W-:Y:S02]  /*0880*/  PRMT R131, RZ, 0x7610, R70 ;  /* 0x00007610ff837816 */ /* 0x000fe40000000046 */
[----:B----4-:R-:W-:Y:S02]  /*0890*/  PRMT R135, RZ, 0x7610, R50 ;  /* 0x00007610ff877816 */ /* 0x010fe40000000032 */
[----:B------:R-:W-:Y:S02]  /*08a0*/  PRMT R133, RZ, 0x7610, R38 ;  /* 0x00007610ff857816 */ /* 0x000fe40000000026 */
.L_x_290:
[----:B------:R-:W-:Y:S01]  /*08b0*/  IMAD R70, R122, c[0x0][0x168], RZ ;  /* 0x00005a007a467a24 */ /* 0x000fe200078e02ff */
[----:B------:R-:W-:Y:S01]  /*08c0*/  ISETP.NE.U32.AND P1, PT, RZ, c[0x0][0x178], PT ;  /* 0x00005e00ff007a0c */ /* 0x000fe20003f25070 */
[----:B------:R-:W-:Y:S01]  /*08d0*/  IMAD.MOV.U32 R137, RZ, RZ, 0x10 ;  /* 0x00000010ff897424 */ /* 0x000fe200078e00ff */
[----:B------:R-:W-:-:S02]  /*08e0*/  ISETP.NE.U32.AND P2, PT, RZ, c[0x0][0x180], PT ;  /* 0x00006000ff007a0c */ /* 0x000fc40003f45070 */
[----:B------:R-:W-:Y:S02]  /*08f0*/  SHF.R.S32.HI R73, RZ, 0x1f, R70 ;  /* 0x0000001fff497819 */ /* 0x000fe40000011446 */
[----:B------:R-:W-:Y:S02]  /*0900*/  ISETP.NE.AND.EX P1, PT, RZ, c[0x0][0x17c], PT, P1 ;  /* 0x00005f00ff007a0c */ /* 0x000fe40003f25310 */
[----:B------:R-:W-:Y:S02]  /*0910*/  ISETP.NE.AND.EX P2, PT, RZ, c[0x0][0x184], PT, P2 ;  /* 0x00006100ff007a0c */ /* 0x000fe40003f45320 */
[----:B------:R-:W-:-:S04]  /*0920*/  LEA.HI R73, R73, R70, RZ, 0x3 ;  /* 0x0000004649497211 */ /* 0x000fc800078f18ff */
[----:B------:R-:W-:-:S05]  /*0930*/  LEA.HI.SX32 R76, R73, R26, 0x1d ;  /* 0x0000001a494c7211 */ /* 0x000fca00078feaff */
[C---:B------:R-:W-:Y:S01]  /*0940*/  IMAD.WIDE.U32 R72, R76.reuse, R137, c[0x0][0x170] ;  /* 0x00005c004c487625 */ /* 0x040fe200078e0089 */
[C---:B------:R-:W-:Y:S02]  /*0950*/  @P1 LEA R80, P3, R76.reuse, c[0x0][0x178], 0x4 ;  /* 0x00005e004c501a11 */ /* 0x040fe400078620ff */
[C---:B------:R-:W-:Y:S02]  /*0960*/  @P2 LEA R78, P4, R76.reuse, c[0x0][0x180], 0x4 ;  /* 0x000060004c4e2a11 */ /* 0x040fe400078820ff */
[C---:B------:R-:W-:Y:S01]  /*0970*/  @P1 LEA.HI.X R81, R76.reuse, c[0x0][0x17c], RZ, 0x4, P3 ;  /* 0x00005f004c511a11 */ /* 0x040fe200018f24ff */
[----:B------:R-:W2:Y:S01]  /*0980*/  LDG.E.128 R72, [R72.64] ;  /* 0x0000000448487981 */ /* 0x000ea2000c1e1d00 */
[----:B------:R-:W-:-:S03]  /*0990*/  @P2 LEA.HI.X R79, R76, c[0x0][0x184], RZ, 0x4, P4 ;  /* 0x000061004c4f2a11 */ /* 0x000fc600020f24ff */
[----:B-----5:R0:W5:Y:S04]  /*09a0*/  @P1 LDG.E.128 R52, [R80.64] ;  /* 0x0000000450341981 */ /* 0x020168000c1e1d00 */
        /* <DEDUP_REMOVED lines=10> */
.L_x_160:
[----:B-----5:R-:W-:-:S05]  /*0a50*/  PRMT R70, RZ, 0x5410, R56 ;  /* 0x00005410ff467816 */ /* 0x020fca0000000038 */
[----:B------:R-:W-:Y:S01]  /*0a60*/  FADD.FTZ R77, R77, R70 ;  /* 0x000000464d4d7221 */ /* 0x000fe20000010000 */
[----:B------:R-:W-:Y:S05]  /*0a70*/  BRA `(.L_x_161) ;  /* 0x0000004000007947 */ /* 0x000fea0003800000 */
.L_x_159:
[----:B0----5:R-:W-:-:S05]  /*0a80*/  PRMT R70, RZ, 0x5410, R52 ;  /* 0x00005410ff467816 */ /* 0x021fca0000000034 */
[----:B------:R-:W-:Y:S01]  /*0a90*/  FADD.FTZ R77, R77, R70 ;  /* 0x000000464d4d7221 */ /* 0x000fe20000010000 */
[----:B------:R-:W-:-:S05]  /*0aa0*/  @P2 PRMT R70, RZ, 0x5410, R56 ;  /* 0x00005410ff462816 */ /* 0x000fca0000000038 */
[----:B------:R-:W-:-:S05]  /*0ab0*/  @P2 FADD.FTZ R77, R77, R70 ;  /* 0x000000464d4d2221 */ /* 0x000fca0000010000 */
.L_x_161:
[----:B------:R-:W-:-:S04]  /*0ac0*/  F2FP.BF16.PACK_AB R70, RZ, R77 ;  /* 0x0000004dff46723e */ /* 0x000fc800000010ff */
[----:B------:R-:W-:Y:S02]  /*0ad0*/  PRMT R60, R70, 0x7610, R60 ;  /* 0x00007610463c7816 */ /* 0x000fe4000000003c */
.L_x_162:
[----:B------:R-:W-:Y:S01]  /*0ae0*/  PRMT R154, RZ, 0x7610, R72 ;  /* 0x00007610ff9a7816 */ /* 0x000fe20000000048 */
[----:B------:R-:W-:Y:S05]  /*0af0*/  @P3 BRA `(.L_x_163) ;  /* 0x0000008000003947 */ /* 0x000fea0003800000 */
[----:B------:R-:W-:-:S04]  /*0b00*/  ISETP.NE.U32.AND P4, PT, RZ, c[0x0][0x180], PT ;  /* 0x00006000ff007a0c */ /* 0x000fc80003f85070 */
[----:B------:R-:W-:-:S13]  /*0b10*/  ISETP.NE.AND.EX P4, PT, RZ, c[0x0][0x184], PT, P4 ;  /* 0x00006100ff007a0c */ /* 0x000fda0003f85340 */
[----:B------:R-:W-:Y:S05]  /*0b20*/  @P4 BRA `(.L_x_164) ;  /* 0x0000002000004947 */ /* 0x000fea0003800000 */
[----:B------:R-:W-:Y:S05]  /*0b30*/  @P0 BRA `(.L_x_165) ;  /* 0x0000008000000947 */ /* 0x000fea0003800000 */
[----:B------:R-:W-:Y:S05]  /*0b40*/  BRA `(.L_x_166) ;  /* 0x0000009000007947 */ /* 0x000fea0003800000 */
.L_x_164:
[----:B-----5:R-:W-:-:S05]  /*0b50*/  PRMT R79, RZ, 0x7610, R56 ;  /* 0x00007610ff4f7816 */ /* 0x020fca0000000038 */
[----:B------:R-:W-:Y:S01]  /*0b60*/  FADD.FTZ R154, R154, R79 ;  /* 0x0000004f9a9a7221 */ /* 0x000fe20000010000 */
[----:B------:R-:W-:Y:S05]  /*0b70*/  BRA `(.L_x_165) ;  /* 0x0000004000007947 */ /* 0x000fea0003800000 */
.L_x_163:
[----:B-----5:R-:W-:-:S05]  /*0b80*/  PRMT R79, RZ, 0x7610, R52 ;  /* 0x00007610ff4f7816 */ /* 0x020fca0000000034 */
[----:B------:R-:W-:Y:S01]  /*0b90*/  FADD.FTZ R154, R154, R79 ;  /* 0x0000004f9a9a7221 */ /* 0x000fe20000010000 */
[----:B------:R-:W-:-:S05]  /*0ba0*/  @P2 PRMT R79, RZ, 0x7610, R56 ;  /* 0x00007610ff4f2816 */ /* 0x000fca0000000038 */
[----:B------:R-:W-:-:S05]  /*0bb0*/  @P2 FADD.FTZ R154, R154, R79 ;  /* 0x0000004f9a9a2221 */ /* 0x000fca0000010000 */
.L_x_165:
[----:B------:R-:W-:-:S04]  /*0bc0*/  F2FP.BF16.PACK_AB R70, RZ, R154 ;  /* 0x0000009aff46723e */ /* 0x000fc800000010ff */
[----:B------:R-:W-:Y:S02]  /*0bd0*/  PRMT R60, R60, 0x5410, R70 ;  /* 0x000054103c3c7816 */ /* 0x000fe40000000046 */
.L_x_166:
[----:B------:R-:W-:Y:S01]  /*0be0*/  PRMT R78, RZ, 0x5410, R73 ;  /* 0x00005410ff4e7816 */ /* 0x000fe20000000049 */
[----:B------:R-:W-:Y:S05]  /*0bf0*/  @P3 BRA `(.L_x_167) ;  /* 0x0000008000003947 */ /* 0x000fea0003800000 */
[----:B------:R-:W-:-:S04]  /*0c00*/  ISETP.NE.U32.AND P4, PT, RZ, c[0x0][0x180], PT ;  /* 0x00006000ff007a0c */ /* 0x000fc80003f85070 */
[----:B------:R-:W-:-:S13]  /*0c10*/  ISETP.NE.AND.EX P4, PT, RZ, c[0x0][0x184], PT, P4 ;  /* 0x00006100ff007a0c */ /* 0x000fda0003f85340 */
[----:B------:R-:W-:Y:S05]  /*0c20*/  @P4 BRA `(.L_x_168) ;  /* 0x0000002000004947 */ /* 0x000fea0003800000 */
[----:B------:R-:W-:Y:S05]  /*0c30*/  @P0 BRA `(.L_x_169) ;  /* 0x0000008000000947 */ /* 0x000fea0003800000 */
[----:B------:R-:W-:Y:S05]  /*0c40*/  BRA `(.L_x_170) ;  /* 0x0000009000007947 */ /* 0x000fea0003800000 */
.L_x_168:
[----:B-----5:R-:W-:-:S05]  /*0c50*/  PRMT R79, RZ, 0x5410, R57 ;  /* 0x00005410ff4f7816 */ /* 0x020fca0000000039 */
[----:B------:R-:W-:Y:S01]  /*0c60*/  FADD.FTZ R78, R78, R79 ;  /* 0x0000004f4e4e7221 */ /* 0x000fe20000010000 */
[----:B------:R-:W-:Y:S05]  /*0c70*/  BRA `(.L_x_169) ;  /* 0x0000004000007947 */ /* 0x000fea0003800000 */
.L_x_167:
[----:B-----5:R-:W-:-:S05]  /*0c80*/  PRMT R79, RZ, 0x5410, R53 ;  /* 0x00005410ff4f7816 */ /* 0x020fca0000000035 */
[----:B------:R-:W-:Y:S01]  /*0c90*/  FADD.FTZ R78, R78, R79 ;  /* 0x0000004f4e4e7221 */ /* 0x000fe20000010000 */
[----:B------:R-:W-:-:S05]  /*0ca0*/  @P2 PRMT R79, RZ, 0x5410, R57 ;  /* 0x00005410ff4f2816 */ /* 0x000fca0000000039 */
[----:B------:R-:W-:-:S05]  /*0cb0*/  @P2 FADD.FTZ R78, R78, R79 ;  /* 0x0000004f4e4e2221 */ /* 0x000fca0000010000 */
.L_x_169:
[----:B------:R-:W-:-:S04]  /*0cc0*/  F2FP.BF16.PACK_AB R70, RZ, R78 ;  /* 0x0000004eff46723e */ /* 0x000fc800000010ff */
[----:B------:R-:W-:Y:S02]  /*0cd0*/  PRMT R61, R70, 0x7610, R61 ;  /* 0x00007610463d7816 */ /* 0x000fe4000000003d */
.L_x_170:
[----:B------:R-:W-:Y:S01]  /*0ce0*/  PRMT R153, RZ, 0x7610, R73 ;  /* 0x00007610ff997816 */ /* 0x000fe20000000049 */
[----:B------:R-:W-:Y:S05]  /*0cf0*/  @P3 BRA `(.L_x_171) ;  /* 0x0000008000003947 */ /* 0x000fea0003800000 */
[----:B------:R-:W-:-:S04]  /*0d00*/  ISETP.NE.U32.AND P4, PT, RZ, c[0x0][0x180], PT ;  /* 0x00006000ff007a0c */ /* 0x000fc80003f85070 */
[----:B------:R-:W-:-:S13]  /*0d10*/  ISETP.NE.AND.EX P4, PT, RZ, c[0x0][0x184], PT, P4 ;  /* 0x00006100ff007a0c */ /* 0x000fda0003f85340 */
[----:B------:R-:W-:Y:S05]  /*0d20*/  @P4 BRA `(.L_x_172) ;  /* 0x0000002000004947 */ /* 0x000fea0003800000 */
[----:B------:R-:W-:Y:S05]  /*0d30*/  @P0 BRA `(.L_x_173) ;  /* 0x0000008000000947 */ /* 0x000fea0003800000 */
[----:B------:R-:W-:Y:S05]  /*0d40*/  BRA `(.L_x_174) ;  /* 0x0000009000007947 */ /* 0x000fea0003800000 */
.L_x_172:
[----:B-----5:R-:W-:-:S05]  /*0d50*/  PRMT R70, RZ, 0x7610, R57 ;  /* 0x00007610ff467816 */ /* 0x020fca0000000039 */
[----:B------:R-:W-:Y:S01]  /*0d60*/  FADD.FTZ R153, R153, R70 ;  /* 0x0000004699997221 */ /* 0x000fe20000010000 */
[----:B------:R-:W-:Y:S05]  /*0d70*/  BRA `(.L_x_173) ;  /* 0x0000004000007947 */ /* 0x000fea0003800000 */
.L_x_171:
[----:B-----5:R-:W-:-:S05]  /*0d80*/  PRMT R70, RZ, 0x7610, R53 ;  /* 0x00007610ff467816 */ /* 0x020fca0000000035 */
[----:B------:R-:W-:Y:S01]  /*0d90*/  FADD.FTZ R153, R153, R70 ;  /* 0x0000004699997221 */ /* 0x000fe20000010000 */
[----:B------:R-:W-:-:S05]  /*0da0*/  @P2 PRMT R70, RZ, 0x7610, R57 ;  /* 0x00007610ff462816 */ /* 0x000fca0000000039 */
[----:B------:R-:W-:-:S05]  /*0db0*/  @P2 FADD.FTZ R153, R153, R70 ;  /* 0x0000004699992221 */ /* 0x000fca0000010000 */
.L_x_173:
[----:B------:R-:W-:-:S04]  /*0dc0*/  F2FP.BF16.PACK_AB R70, RZ, R153 ;  /* 0x00000099ff46723e */ /* 0x000fc800000010ff */
[----:B------:R-:W-:Y:S02]  /*0dd0*/  PRMT R61, R61, 0x5410, R70 ;  /* 0x000054103d3d7816 */ /* 0x000fe40000000046 */
.L_x_174:
[----:B------:R-:W-:Y:S01]  /*0de0*/  PRMT R79, RZ, 0x5410, R74 ;  /* 0x00005410ff4f7816 */ /* 0x000fe2000000004a */
[----:B------:R-:W-:Y:S05]  /*0df0*/  @P3 BRA `(.L_x_175) ;  /* 0x0000008000003947 */ /* 0x000fea0003800000 */
[----:B------:R-:W-:-:S04]  /*0e00*/  ISETP.NE.U32.AND P4, PT, RZ, c[0x0][0x180], PT ;  /* 0x00006000ff007a0c */ /* 0x000fc80003f85070 */
[----:B------:R-:W-:-:S13]  /*0e10*/  ISETP.NE.AND.EX P4, PT, RZ, c[0x0][0x184], PT, P4 ;  /* 0x00006100ff007a0c */ /* 0x000fda0003f85340 */
[----:B------:R-:W-:Y:S05]  /*0e20*/  @P4 BRA `(.L_x_176) ;  /* 0x0000002000004947 */ /* 0x000fea0003800000 */
[----:B------:R-:W-:Y:S05]  /*0e30*/  @P0 BRA `(.L_x_177) ;  /* 0x0000008000000947 */ /* 0x000fea0003800000 */
[----:B------:R-:W-:Y:S05]  /*0e40*/  BRA `(.L_x_178) ;  /* 0x0000009000007947 */ /* 0x000fea0003800000 */
.L_x_176:
[----:B-----5:R-:W-:-:S05]  /*0e50*/  PRMT R70, RZ, 0x5410, R58 ;  /* 0x00005410ff467816 */ /* 0x020fca000000003a */
[----:B------:R-:W-:Y:S01]  /*0e60*/  FADD.FTZ R79, R79, R70 ;  /* 0x000000464f4f7221 */ /* 0x000fe20000010000 */
[----:B------:R-:W-:Y:S05]  /*0e70*/  BRA `(.L_x_177) ;  /* 0x0000004000007947 */ /* 0x000fea0003800000 */
.L_x_175:
[----:B-----5:R-:W-:-:S05]  /*0e80*/  PRMT R70, RZ, 0x5410, R54 ;  /* 0x00005410ff467816 */ /* 0x020fca0000000036 */
[----:B------:R-:W-:Y:S01]  /*0e90*/  FADD.FTZ R79, R79, R70 ;  /* 0x000000464f4f7221 */ /* 0x000fe20000010000 */
[----:B------:R-:W-:-:S05]  /*0ea0*/  @P2 PRMT R70, RZ, 0x5410, R58 ;  /* 0x00005410ff462816 */ /* 0x000fca000000003a */
[----:B------:R-:W-:-:S05]  /*0eb0*/  @P2 FADD.FTZ R79, R79, R70 ;  /* 0x000000464f4f2221 */ /* 0x000fca0000010000 */
.L_x_177:
[----:B------:R-:W-:-:S04]  /*0ec0*/  F2FP.BF16.PACK_AB R70, RZ, R79 ;  /* 0x0000004fff46723e */ /* 0x000fc800000010ff */
[----:B------:R-:W-:Y:S02]  /*0ed0*/  PRMT R62, R70, 0x7610, R62 ;  /* 0x00007610463e7816 */ /* 0x000fe4000000003e */
.L_x_178:
[----:B------:R-:W-:Y:S01]  /*0ee0*/  PRMT R152, RZ, 0x7610, R74 ;  /* 0x00007610ff987816 */ /* 0x000fe2000000004a */
[----:B------:R-:W-:Y:S05]  /*0ef0*/  @P3 BRA `(.L_x_179) ;  /* 0x0000008000003947 */ /* 0x000fea0003800000 */
[----:B------:R-:W-:-:S04]  /*0f00*/  ISETP.NE.U32.AND P4, PT, RZ, c[0x0][0x180], PT ;  /* 0x00006000ff007a0c */ /* 0x000fc80003f85070 */
[----:B------:R-:W-:-:S13]  /*0f10*/  ISETP.NE.AND.EX P4, PT, RZ, c[0x0][0x184], PT, P4 ;  /* 0x00006100ff007a0c */ /* 0x000fda0003f85340 */
[----:B------:R-:W-:Y:S05]  /*0f20*/  @P4 BRA `(.L_x_180) ;  /* 0x0000002000004947 */ /* 0x000fea0003800000 */
[----:B------:R-:W-:Y:S05]  /*0f30*/  @P0 BRA `(.L_x_181) ;  /* 0x0000008000000947 */ /* 0x000fea0003800000 */
[----:B------:R-:W-:Y:S05]  /*0f40*/  BRA `(.L_x_182) ;  /* 0x0000009000007947 */ /* 0x000fea0003800000 */
.L_x_180:
[----:B-----5:R-:W-:-:S05]  /*0f50*/  PRMT R73, RZ, 0x7610, R58 ;  /* 0x00007610ff497816 */ /* 0x020fca000000003a */
[----:B------:R-:W-:Y:S01]  /*0f60*/  FADD.FTZ R152, R152, R73 ;  /* 0x0000004998987221 */ /* 0x000fe20000010000 */
[----:B------:R-:W-:Y:S05]  /*0f70*/  BRA `(.L_x_181) ;  /* 0x0000004000007947 */ /* 0x000fea0003800000 */
.L_x_179:
[----:B-----5:R-:W-:-:S05]  /*0f80*/  PRMT R73, RZ, 0x7610, R54 ;  /* 0x00007610ff497816 */ /* 0x020fca0000000036 */
[----:B------:R-:W-:Y:S01]  /*0f90*/  FADD.FTZ R152, R152, R73 ;  /* 0x0000004998987221 */ /* 0x000fe20000010000 */
[----:B------:R-:W-:-:S05]  /*0fa0*/  @P2 PRMT R73, RZ, 0x7610, R58 ;  /* 0x00007610ff492816 */ /* 0x000fca000000003a */
[----:B------:R-:W-:-:S05]  /*0fb0*/  @P2 FADD.FTZ R152, R152, R73 ;  /* 0x0000004998982221 */ /* 0x000fca0000010000 */
.L_x_181:
[----:B------:R-:W-:-:S04]  /*0fc0*/  F2FP.BF16.PACK_AB R70, RZ, R152 ;  /* 0x00000098ff46723e */ /* 0x000fc800000010ff */
[----:B------:R-:W-:Y:S02]  /*0fd0*/  PRMT R62, R62, 0x5410, R70 ;  /* 0x000054103e3e7816 */ /* 0x000fe40000000046 */
.L_x_182:
[----:B------:R-:W-:Y:S01]  /*0fe0*/  PRMT R146, RZ, 0x5410, R75 ;  /* 0x00005410ff927816 */ /* 0x000fe2000000004b */
[----:B------:R-:W-:Y:S05]  /*0ff0*/  @P3 BRA `(.L_x_183) ;  /* 0x0000008000003947 */ /* 0x000fea0003800000 */
[----:B------:R-:W-:-:S04]  /*1000*/  ISETP.NE.U32.AND P4, PT, RZ, c[0x0][0x180], PT ;  /* 0x00006000ff007a0c */ /* 0x000fc80003f85070 */
[----:B------:R-:W-:-:S13]  /*1010*/  ISETP.NE.AND.EX P4, PT, RZ, c[0x0][0x184], PT, P4 ;  /* 0x00006100ff007a0c */ /* 0x000fda0003f85340 */
[----:B------:R-:W-:Y:S05]  /*1020*/  @P4 BRA `(.L_x_184) ;  /* 0x0000002000004947 */ /* 0x000fea0003800000 */
[----:B------:R-:W-:Y:S05]  /*1030*/  @P0 BRA `(.L_x_185) ;  /* 0x0000008000000947 */ /* 0x000fea0003800000 */
[----:B------:R-:W-:Y:S05]  /*1040*/  BRA `(.L_x_186) ;  /* 0x0000009000007947 */ /* 0x000fea0003800000 */
.L_x_184:
[----:B-----5:R-:W-:-:S05]  /*1050*/  PRMT R73, RZ, 0x5410, R59 ;  /* 0x00005410ff497816 */ /* 0x020fca000000003b */
[----:B------:R-:W-:Y:S01]  /*1060*/  FADD.FTZ R146, R146, R73 ;  /* 0x0000004992927221 */ /* 0x000fe20000010000 */
[----:B------:R-:W-:Y:S05]  /*1070*/  BRA `(.L_x_185) ;  /* 0x0000004000007947 */ /* 0x000fea0003800000 */
.L_x_183:
[----:B-----5:R-:W-:-:S05]  /*1080*/  PRMT R73, RZ, 0x5410, R55 ;  /* 0x00005410ff497816 */ /* 0x020fca0000000037 */
[----:B------:R-:W-:Y:S01]  /*1090*/  FADD.FTZ R146, R146, R73 ;  /* 0x0000004992927221 */ /* 0x000fe20000010000 */
[----:B------:R-:W-:-:S05]  /*10a0*/  @P2 PRMT R73, RZ, 0x5410, R59 ;  /* 0x00005410ff492816 */ /* 0x000fca000000003b */
[----:B------:R-:W-:-:S05]  /*10b0*/  @P2 FADD.FTZ R146, R146, R73 ;  /* 0x0000004992922221 */ /* 0x000fca0000010000 */
.L_x_185:
[----:B------:R-:W-:-:S04]  /*10c0*/  F2FP.BF16.PACK_AB R70, RZ, R146 ;  /* 0x00000092ff46723e */ /* 0x000fc800000010ff */
[----:B------:R-:W-:Y:S02]  /*10d0*/  PRMT R63, R70, 0x7610, R63 ;  /* 0x00007610463f7816 */ /* 0x000fe4000000003f */
.L_x_186:
[----:B------:R-:W-:Y:S01]  /*10e0*/  PRMT R151, RZ, 0x7610, R75 ;  /* 0x00007610ff977816 */ /* 0x000fe2000000004b */
[----:B------:R-:W-:Y:S05]  /*10f0*/  @P3 BRA `(.L_x_187) ;  /* 0x0000008000003947 */ /* 0x000fea0003800000 */
[----:B------:R-:W-:-:S04]  /*1100*/  ISETP.NE.U32.AND P4, PT, RZ, c[0x0][0x180], PT ;  /* 0x00006000ff007a0c */ /* 0x000fc80003f85070 */
[----:B------:R-:W-:-:S13]  /*1110*/  ISETP.NE.AND.EX P4, PT, RZ, c[0x0][0x184], PT, P4 ;  /* 0x00006100ff007a0c */ /* 0x000fda0003f85340 */
[----:B------:R-:W-:Y:S05]  /*1120*/  @P4 BRA `(.L_x_188) ;  /* 0x0000002000004947 */ /* 0x000fea0003800000 */
[----:B------:R-:W-:Y:S05]  /*1130*/  @P0 BRA `(.L_x_189) ;  /* 0x0000008000000947 */ /* 0x000fea0003800000 */
[----:B------:R-:W-:Y:S05]  /*1140*/  BRA `(.L_x_190) ;  /* 0x0000009000007947 */ /* 0x000fea0003800000 */
.L_x_188:
[----:B-----5:R-:W-:-:S05]  /*1150*/  PRMT R70, RZ, 0x7610, R59 ;  /* 0x00007610ff467816 */ /* 0x020fca000000003b */
[----:B------:R-:W-:Y:S01]  /*1160*/  FADD.FTZ R151, R151, R70 ;  /* 0x0000004697977221 */ /* 0x000fe20000010000 */
[----:B------:R-:W-:Y:S05]  /*1170*/  BRA `(.L_x_189) ;  /* 0x0000004000007947 */ /* 0x000fea0003800000 */
.L_x_187:
[----:B-----5:R-:W-:-:S05]  /*1180*/  PRMT R70, RZ, 0x7610, R55 ;  /* 0x00007610ff467816 */ /* 0x020fca0000000037 */
[----:B------:R-:W-:Y:S01]  /*1190*/  FADD.FTZ R151, R151, R70 ;  /* 0x0000004697977221 */ /* 0x000fe20000010000 */
[----:B------:R-:W-:-:S05]  /*11a0*/  @P2 PRMT R70, RZ, 0x7610, R59 ;  /* 0x00007610ff462816 */ /* 0x000fca000000003b */
[----:B------:R-:W-:-:S05]  /*11b0*/  @P2 FADD.FTZ R151, R151, R70 ;  /* 0x0000004697972221 */ /* 0x000fca0000010000 */
.L_x_189:
[----:B------:R-:W-:-:S04]  /*11c0*/  F2FP.BF16.PACK_AB R70, RZ, R151 ;  /* 0x00000097ff46723e */ /* 0x000fc800000010ff */
[----:B------:R-:W-:Y:S02]  /*11d0*/  PRMT R63, R63, 0x5410, R70 ;  /* 0x000054103f3f7816 */ /* 0x000fe40000000046 */
.L_x_190:
[C---:B------:R-:W-:Y:S02]  /*11e0*/  IADD3 R81, R76.reuse, 0x20, RZ ;  /* 0x000000204c517810 */ /* 0x040fe40007ffe0ff */
[C---:B------:R-:W-:Y:S02]  /*11f0*/  @P0 LEA R140, P4, R76.reuse, c[0x0][0x188], 0x4 ;  /* 0x000062004c8c0a11 */ /* 0x040fe400078820ff */
[C---:B------:R-:W-:Y:S01]  /*1200*/  @P2 LEA R82, P5, R81.reuse, c[0x0][0x180], 0x4 ;  /* 0x0000600051522a11 */ /* 0x040fe200078a20ff */
[C---:B------:R-:W-:Y:S01]  /*1210*/  IMAD.WIDE.U32 R72, R81.reuse, R137, c[0x0][0x170] ;  /* 0x00005c0051487625 */ /* 0x040fe200078e0089 */
[----:B------:R-:W-:Y:S02]  /*1220*/  @P0 LEA.HI.X R141, R76, c[0x0][0x18c], RZ, 0x4, P4 ;  /* 0x000063004c8d0a11 */ /* 0x000fe400020f24ff */
[C---:B------:R-:W-:Y:S02]  /*1230*/  @P1 LEA R138, P4, R81.reuse, c[0x0][0x178], 0x4 ;  /* 0x00005e00518a1a11 */ /* 0x040fe400078820ff */
[C---:B------:R-:W-:Y:S01]  /*1240*/  @P2 LEA.HI.X R83, R81.reuse, c[0x0][0x184], RZ, 0x4, P5 ;  /* 0x0000610051532a11 */ /* 0x040fe200028f24ff */
[----:B------:R0:W-:Y:S01]  /*1250*/  @P0 STG.E.128 [R140.64], R60 ;  /* 0x0000003c8c000986 */ /* 0x0001e2000c101d04 */
[----:B------:R-:W-:-:S03]  /*1260*/  @P1 LEA.HI.X R139, R81, c[0x0][0x17c], RZ, 0x4, P4 ;  /* 0x00005f00518b1a11 */ /* 0x000fc600020f24ff */
[----:B------:R-:W2:Y:S04]  /*1270*/  LDG.E.128 R72, [R72.64] ;  /* 0x0000000448487981 */ /* 0x000ea8000c1e1d00 */
[----:B-----5:R0:W5:Y:S04]  /*1280*/  @P1 LDG.E.128 R52, [R138.64] ;  /* 0x000000048a341981 */ /* 0x020168000c1e1d00 */
[----:B------:R0:W5:Y:S01]  /*1290*/  @P2 LDG.E.128 R56, [R82.64] ;  /* 0x0000000452382981 */ /* 0x000162000c1e1d00 */
[----:B--2---:R-:W-:Y:S01]  /*12a0*/  PRMT R128, RZ, 0x5410, R72 ;  /* 0x00005410ff807816 */ /* 0x004fe20000000048 */
[----:B------:R-:W-:Y:S05]  /*12b0*/  @P3 BRA `(.L_x_191) ;  /* 0x0000008000003947 */ /* 0x000fea0003800000 */
[----:B0-----:R-:W-:-:S04]  /*12c0*/  ISETP.NE.U32.AND P4, PT, RZ, c[0x0][0x180], PT ;  /* 0x00006000ff007a0c */ /* 0x001fc80003f85070 */
[----:B------:R-:W-:-:S13]  /*12d0*/  ISETP.NE.AND.EX P4, PT, RZ, c[0x0][0x184], PT, P4 ;  /* 0x00006100ff007a0c */ /* 0x000fda0003f85340 */
[----:B------:R-:W-:Y:S05]  /*12e0*/  @P4 BRA `(.L_x_192) ;  /* 0x0000002000004947 */ /* 0x000fea0003800000 */
[----:B------:R-:W-:Y:S05]  /*12f0*/  @P0 BRA `(.L_x_193) ;  /* 0x0000008000000947 */ /* 0x000fea0003800000 */
[----:B------:R-:W-:Y:S05]  /*1300*/  BRA `(.L_x_194) ;  /* 0x0000009000007947 */ /* 0x000fea0003800000 */
.L_x_192:
[----:B-----5:R-:W-:-:S05]  /*1310*/  PRMT R83, RZ, 0x5410, R56 ;  /* 0x00005410ff537816 */ /* 0x020fca0000000038 */
[----:B------:R-:W-:Y:S01]  /*1320*/  FADD.FTZ R128, R83, R128 ;  /* 0x0000008053807221 */ /* 0x000fe20000010000 */
[----:B------:R-:W-:Y:S05]  /*1330*/  BRA `(.L_x_193) ;  /* 0x0000004000007947 */ /* 0x000fea0003800000 */
.L_x_191:
[----:B0----5:R-:W-:-:S05]  /*1340*/  PRMT R83, RZ, 0x5410, R52 ;  /* 0x00005410ff537816 */ /* 0x021fca0000000034 */
[----:B------:R-:W-:Y:S01]  /*1350*/  FADD.FTZ R128, R83, R128 ;  /* 0x0000008053807221 */ /* 0x000fe20000010000 */
[----:B------:R-:W-:-:S05]  /*1360*/  @P2 PRMT R83, RZ, 0x5410, R56 ;  /* 0x00005410ff532816 */ /* 0x000fca0000000038 */
[----:B------:R-:W-:-:S05]  /*1370*/  @P2 FADD.FTZ R128, R83, R128 ;  /* 0x0000008053802221 */ /* 0x000fca0000010000 */
.L_x_193:
[----:B------:R-:W-:-:S04]  /*1380*/  F2FP.BF16.PACK_AB R70, RZ, R128 ;  /* 0x00000080ff46723e */ /* 0x000fc800000010ff */
[----:B------:R-:W-:Y:S02]  /*1390*/  PRMT R60, R70, 0x7610, R60 ;  /* 0x00007610463c7816 */ /* 0x000fe4000000003c */
.L_x_194:
[----:B------:R-:W-:Y:S01]  /*13a0*/  PRMT R130, RZ, 0x7610, R72 ;  /* 0x00007610ff827816 */ /* 0x000fe20000000048 */
[----:B------:R-:W-:Y:S05]  /*13b0*/  @P3 BRA `(.L_x_195) ;  /* 0x0000008000003947 */ /* 0x000fea0003800000 */
[----:B------:R-:W-:-:S04]  /*13c0*/  ISETP.NE.U32.AND P4, PT, RZ, c[0x0][0x180], PT ;  /* 0x00006000ff007a0c */ /* 0x000fc80003f85070 */
[----:B------:R-:W-:-:S13]  /*13d0*/  ISETP.NE.AND.EX P4, PT, RZ, c[0x0][0x184], PT, P4 ;  /* 0x00006100ff007a0c */ /* 0x000fda0003f85340 */
[----:B------:R-:W-:Y:S05]  /*13e0*/  @P4 BRA `(.L_x_196) ;  /* 0x0000002000004947 */ /* 0x000fea0003800000 */
[----:B------:R-:W-:Y:S05]  /*13f0*/  @P0 BRA `(.L_x_197) ;  /* 0x0000008000000947 */ /* 0x000fea0003800000 */
[----:B------:R-:W-:Y:S05]  /*1400*/  BRA `(.L_x_198) ;  /* 0x0000009000007947 */ /* 0x000fea0003800000 */
.L_x_196:
[----:B-----5:R-:W-:-:S05]  /*1410*/  PRMT R83, RZ, 0x7610, R56 ;  /* 0x00007610ff537816 */ /* 0x020fca0000000038 */
[----:B------:R-:W-:Y:S01]  /*1420*/  FADD.FTZ R130, R83, R130 ;  /* 0x0000008253827221 */ /* 0x000fe20000010000 */
[----:B------:R-:W-:Y:S05]  /*1430*/  BRA `(.L_x_197) ;  /* 0x0000004000007947 */ /* 0x000fea0003800000 */
.L_x_195:
[----:B-----5:R-:W-:-:S05]  /*1440*/  PRMT R83, RZ, 0x7610, R52 ;  /* 0x00007610ff537816 */ /* 0x020fca0000000034 */
[----:B------:R-:W-:Y:S01]  /*1450*/  FADD.FTZ R130, R83, R130 ;  /* 0x0000008253827221 */ /* 0x000fe20000010000 */
[----:B------:R-:W-:-:S05]  /*1460*/  @P2 PRMT R83, RZ, 0x7610, R56 ;  /* 0x00007610ff532816 */ /* 0x000fca0000000038 */
[----:B------:R-:W-:-:S05]  /*1470*/  @P2 FADD.FTZ R130, R83, R130 ;  /* 0x0000008253822221 */ /* 0x000fca0000010000 */
.L_x_197:
[----:B------:R-:W-:-:S04]  /*1480*/  F2FP.BF16.PACK_AB R70, RZ, R130 ;  /* 0x00000082ff46723e */ /* 0x000fc800000010ff */
[----:B------:R-:W-:Y:S02]  /*1490*/  PRMT R60, R60, 0x5410, R70 ;  /* 0x000054103c3c7816 */ /* 0x000fe40000000046 */
.L_x_198:
[----:B------:R-:W-:Y:S01]  /*14a0*/  PRMT R83, RZ, 0x5410, R73 ;  /* 0x00005410ff537816 */ /* 0x000fe20000000049 */
[----:B------:R-:W-:Y:S05]  /*14b0*/  @P3 BRA `(.L_x_199) ;  /* 0x0000008000003947 */ /* 0x000fea0003800000 */
[----:B------:R-:W-:-:S04]  /*14c0*/  ISETP.NE.U32.AND P4, PT, RZ, c[0x0][0x180], PT ;  /* 0x00006000ff007a0c */ /* 0x000fc80003f85070 */
[----:B------:R-:W-:-:S13]  /*14d0*/  ISETP.NE.AND.EX P4, PT, RZ, c[0x0][0x184], PT, P4 ;  /* 0x00006100ff007a0c */ /* 0x000fda0003f85340 */
[----:B------:R-:W-:Y:S05]  /*14e0*/  @P4 BRA `(.L_x_200) ;  /* 0x0000002000004947 */ /* 0x000fea0003800000 */
[----:B------:R-:W-:Y:S05]  /*14f0*/  @P0 BRA `(.L_x_201) ;  /* 0x0000008000000947 */ /* 0x000fea0003800000 */
[----:B------:R-:W-:Y:S05]  /*1500*/  BRA `(.L_x_202) ;  /* 0x0000009000007947 */ /* 0x000fea0003800000 */
.L_x_200:
[----:B-----5:R-:W-:-:S05]  /*1510*/  PRMT R70, RZ, 0x5410, R57 ;  /* 0x00005410ff467816 */ /* 0x020fca0000000039 */
[----:B------:R-:W-:Y:S01]  /*1520*/  FADD.FTZ R83, R70, R83 ;  /* 0x0000005346537221 */ /* 0x000fe20000010000 */
[----:B------:R-:W-:Y:S05]  /*1530*/  BRA `(.L_x_201) ;  /* 0x0000004000007947 */ /* 0x000fea0003800000 */
.L_x_199:
[----:B-----5:R-:W-:-:S05]  /*1540*/  PRMT R70, RZ, 0x5410, R53 ;  /* 0x00005410ff467816 */ /* 0x020fca0000000035 */
[----:B------:R-:W-:Y:S01]  /*1550*/  FADD.FTZ R83, R70, R83 ;  /* 0x0000005346537221 */ /* 0x000fe20000010000 */
[----:B------:R-:W-:-:S05]  /*1560*/  @P2 PRMT R70, RZ, 0x5410, R57 ;  /* 0x00005410ff462816 */ /* 0x000fca0000000039 */
[----:B------:R-:W-:-:S05]  /*1570*/  @P2 FADD.FTZ R83, R70, R83 ;  /* 0x0000005346532221 */ /* 0x000fca0000010000 */
.L_x_201:
[----:B------:R-:W-:-:S04]  /*1580*/  F2FP.BF16.PACK_AB R70, RZ, R83 ;  /* 0x00000053ff46723e */ /* 0x000fc800000010ff */
[----:B------:R-:W-:Y:S02]  /*1590*/  PRMT R61, R70, 0x7610, R61 ;  /* 0x00007610463d7816 */ /* 0x000fe4000000003d */
.L_x_202:
[----:B------:R-:W-:Y:S01]  /*15a0*/  PRMT R132, RZ, 0x7610, R73 ;  /* 0x00007610ff847816 */ /* 0x000fe20000000049 */
[----:B------:R-:W-:Y:S05]  /*15b0*/  @P3 BRA `(.L_x_203) ;  /* 0x0000008000003947 */ /* 0x000fea0003800000 */
[----:B------:R-:W-:-:S04]  /*15c0*/  ISETP.NE.U32.AND P4, PT, RZ, c[0x0][0x180], PT ;  /* 0x00006000ff007a0c */ /* 0x000fc80003f85070 */
[----:B------:R-:W-:-:S13]  /*15d0*/  ISETP.NE.AND.EX P4, PT, RZ, c[0x0][0x184], PT, P4 ;  /* 0x00006100ff007a0c */ /* 0x000fda0003f85340 */
[----:B------:R-:W-:Y:S05]  /*15e0*/  @P4 BRA `(.L_x_204) ;  /* 0x0000002000004947 */ /* 0x000fea0003800000 */
[----:B------:R-:W-:Y:S05]  /*15f0*/  @P0 BRA `(.L_x_205) ;  /* 0x0000008000000947 */ /* 0x000fea0003800000 */
[----:B------:R-:W-:Y:S05]  /*1600*/  BRA `(.L_x_206) ;  /* 0x0000009000007947 */ /* 0x000fea0003800000 */
.L_x_204:
[----:B-----5:R-:W-:-:S05]  /*1610*/  PRMT R73, RZ, 0x7610, R57 ;  /* 0x00007610ff497816 */ /* 0x020fca0000000039 */
[----:B------:R-:W-:Y:S01]  /*1620*/  FADD.FTZ R132, R73, R132 ;  /* 0x0000008449847221 */ /* 0x000fe20000010000 */
[----:B------:R-:W-:Y:S05]  /*1630*/  BRA `(.L_x_205) ;  /* 0x0000004000007947 */ /* 0x000fea0003800000 */
.L_x_203:
[----:B-----5:R-:W-:-:S05]  /*1640*/  PRMT R73, RZ, 0x7610, R53 ;  /* 0x00007610ff497816 */ /* 0x020fca0000000035 */
[----:B------:R-:W-:Y:S01]  /*1650*/  FADD.FTZ R132, R73, R132 ;  /* 0x0000008449847221 */ /* 0x000fe20000010000 */
[----:B------:R-:W-:-:S05]  /*1660*/  @P2 PRMT R73, RZ, 0x7610, R57 ;  /* 0x00007610ff492816 */ /* 0x000fca0000000039 */
[----:B------:R-:W-:-:S05]  /*1670*/  @P2 FADD.FTZ R132, R73, R132 ;  /* 0x0000008449842221 */ /* 0x000fca0000010000 */
.L_x_205:
[----:B------:R-:W-:-:S04]  /*1680*/  F2FP.BF16.PACK_AB R70, RZ, R132 ;  /* 0x00000084ff46723e */ /* 0x000fc800000010ff */
[----:B------:R-:W-:Y:S02]  /*1690*/  PRMT R61, R61, 0x5410, R70 ;  /* 0x000054103d3d7816 */ /* 0x000fe40000000046 */
.L_x_206:
[----:B------:R-:W-:Y:S01]  /*16a0*/  PRMT R134, RZ, 0x5410, R74 ;  /* 0x00005410ff867816 */ /* 0x000fe2000000004a */
[----:B------:R-:W-:Y:S05]  /*16b0*/  @P3 BRA `(.L_x_207) ;  /* 0x0000008000003947 */ /* 0x000fea0003800000 */
[----:B------:R-:W-:-:S04]  /*16c0*/  ISETP.NE.U32.AND P4, PT, RZ, c[0x0][0x180], PT ;  /* 0x00006000ff007a0c */ /* 0x000fc80003f85070 */
[----:B------:R-:W-:-:S13]  /*16d0*/  ISETP.NE.AND.EX P4, PT, RZ, c[0x0][0x184], PT, P4 ;  /* 0x00006100ff007a0c */ /* 0x000fda0003f85340 */
[----:B------:R-:W-:Y:S05]  /*16e0*/  @P4 BRA `(.L_x_208) ;  /* 0x0000002000004947 */ /* 0x000fea0003800000 */
[----:B------:R-:W-:Y:S05]  /*16f0*/  @P0 BRA `(.L_x_209) ;  /* 0x0000008000000947 */ /* 0x000fea0003800000 */
[----:B------:R-:W-:Y:S05]  /*1700*/  BRA `(.L_x_210) ;  /* 0x0000009000007947 */ /* 0x000fea0003800000 */
.L_x_208:
[----:B-----5:R-:W-:-:S05]  /*1710*/  PRMT R73, RZ, 0x5410, R58 ;  /* 0x00005410ff497816 */ /* 0x020fca000000003a */
[----:B------:R-:W-:Y:S01]  /*1720*/  FADD.FTZ R134, R73, R134 ;  /* 0x0000008649867221 */ /* 0x000fe20000010000 */
[----:B------:R-:W-:Y:S05]  /*1730*/  BRA `(.L_x_209) ;  /* 0x0000004000007947 */ /* 0x000fea0003800000 */
.L_x_207:
[----:B-----5:R-:W-:-:S05]  /*1740*/  PRMT R73, RZ, 0x5410, R54 ;  /* 0x00005410ff497816 */ /* 0x020fca0000000036 */
[----:B------:R-:W-:Y:S01]  /*1750*/  FADD.FTZ R134, R73, R134 ;  /* 0x0000008649867221 */ /* 0x000fe20000010000 */
[----:B------:R-:W-:-:S05]  /*1760*/  @P2 PRMT R73, RZ, 0x5410, R58 ;  /* 0x00005410ff492816 */ /* 0x000fca000000003a */
[----:B------:R-:W-:-:S05]  /*1770*/  @P2 FADD.FTZ R134, R73, R134 ;  /* 0x0000008649862221 */ /* 0x000fca0000010000 */
.L_x_209:
[----:B------:R-:W-:-:S04]  /*1780*/  F2FP.BF16.PACK_AB R70, RZ, R134 ;  /* 0x00000086ff46723e */ /* 0x000fc800000010ff */
[----:B------:R-:W-:Y:S02]  /*1790*/  PRMT R62, R70, 0x7610, R62 ;  /* 0x00007610463e7816 */ /* 0x000fe4000000003e */
.L_x_210:
[----:B------:R-:W-:Y:S01]  /*17a0*/  PRMT R139, RZ, 0x7610, R74 ;  /* 0x00007610ff8b7816 */ /* 0x000fe2000000004a */
[----:B------:R-:W-:Y:S05]  /*17b0*/  @P3 BRA `(.L_x_211) ;  /* 0x0000008000003947 */ /* 0x000fea0003800000 */
[----:B------:R-:W-:-:S04]  /*17c0*/  ISETP.NE.U32.AND P4, PT, RZ, c[0x0][0x180], PT ;  /* 0x00006000ff007a0c */ /* 0x000fc80003f85070 */
[----:B------:R-:W-:-:S13]  /*17d0*/  ISETP.NE.AND.EX P4, PT, RZ, c[0x0][0x184], PT, P4 ;  /* 0x00006100ff007a0c */ /* 0x000fda0003f85340 */
[----:B------:R-:W-:Y:S05]  /*17e0*/  @P4 BRA `(.L_x_212) ;  /* 0x0000002000004947 */ /* 0x000fea0003800000 */
[----:B------:R-:W-:Y:S05]  /*17f0*/  @P0 BRA `(.L_x_213) ;  /* 0x0000008000000947 */ /* 0x000fea0003800000 */
[----:B------:R-:W-:Y:S05]  /*1800*/  BRA `(.L_x_214) ;  /* 0x0000009000007947 */ /* 0x000fea0003800000 */
.L_x_212:
[----:B-----5:R-:W-:-:S05]  /*1810*/  PRMT R70, RZ, 0x7610, R58 ;  /* 0x00007610ff467816 */ /* 0x020fca000000003a */
[----:B------:R-:W-:Y:S01]  /*1820*/  FADD.FTZ R139, R70, R139 ;  /* 0x0000008b468b7221 */ /* 0x000fe20000010000 */
[----:B------:R-:W-:Y:S05]  /*1830*/  BRA `(.L_x_213) ;  /* 0x0000004000007947 */ /* 0x000fea0003800000 */
.L_x_211:
[----:B-----5:R-:W-:-:S05]  /*1840*/  PRMT R70, RZ, 0x7610, R54 ;  /* 0x00007610ff467816 */ /* 0x020fca0000000036 */
[----:B------:R-:W-:Y:S01]  /*1850*/  FADD.FTZ R139, R70, R139 ;  /* 0x0000008b468b7221 */ /* 0x000fe20000010000 */
[----:B------:R-:W-:-:S05]  /*1860*/  @P2 PRMT R70, RZ, 0x7610, R58 ;  /* 0x00007610ff462816 */ /* 0x000fca000000003a */
[----:B------:R-:W-:-:S05]  /*1870*/  @P2 FADD.FTZ R139, R70, R139 ;  /* 0x0000008b468b2221 */ /* 0x000fca0000010000 */
.L_x_213:
[----:B------:R-:W-:-:S04]  /*1880*/  F2FP.BF16.PACK_AB R70, RZ, R139 ;  /* 0x0000008bff46723e */ /* 0x000fc800000010ff */
[----:B------:R-:W-:Y:S02]  /*1890*/  PRMT R62, R62, 0x5410, R70 ;  /* 0x000054103e3e7816 */ /* 0x000fe40000000046 */
.L_x_214:
[----:B------:R-:W-:Y:S01]  /*18a0*/  PRMT R140, RZ, 0x5410, R75 ;  /* 0x00005410ff8c7816 */ /* 0x000fe2000000004b */
[----:B------:R-:W-:Y:S05]  /*18b0*/  @P3 BRA `(.L_x_215) ;  /* 0x0000008000003947 */ /* 0x000fea0003800000 */
[----:B------:R-:W-:-:S04]  /*18c0*/  ISETP.NE.U32.AND P4, PT, RZ, c[0x0][0x180], PT ;  /* 0x00006000ff007a0c */ /* 0x000fc80003f85070 */
[----:B------:R-:W-:-:S13]  /*18d0*/  ISETP.NE.AND.EX P4, PT, RZ, c[0x0][0x184], PT, P4 ;  /* 0x00006100ff007a0c */ /* 0x000fda0003f85340 */
[----:B------:R-:W-:Y:S05]  /*18e0*/  @P4 BRA `(.L_x_216) ;  /* 0x0000002000004947 */ /* 0x000fea0003800000 */
[----:B------:R-:W-:Y:S05]  /*18f0*/  @P0 BRA `(.L_x_217) ;  /* 0x0000008000000947 */ /* 0x000fea0003800000 */
[----:B------:R-:W-:Y:S05]  /*1900*/  BRA `(.L_x_218) ;  /* 0x0000009000007947 */ /* 0x000fea0003800000 */
.L_x_216:
[----:B-----5:R-:W-:-:S05]  /*1910*/  PRMT R73, RZ, 0x5410, R59 ;  /* 0x00005410ff497816 */ /* 0x020fca000000003b */
[----:B------:R-:W-:Y:S01]  /*1920*/  FADD.FTZ R140, R73, R140 ;  /* 0x0000008c498c7221 */ /* 0x000fe20000010000 */
[----:B------:R-:W-:Y:S05]  /*1930*/  BRA `(.L_x_217) ;  /* 0x0000004000007947 */ /* 0x000fea0003800000 */
.L_x_215:
[----:B-----5:R-:W-:-:S05]  /*1940*/  PRMT R73, RZ, 0x5410, R55 ;  /* 0x00005410ff497816 */ /* 0x020fca0000000037 */
[----:B------:R-:W-:Y:S01]  /*1950*/  FADD.FTZ R140, R73, R140 ;  /* 0x0000008c498c7221 */ /* 0x000fe20000010000 */
[----:B------:R-:W-:-:S05]  /*1960*/  @P2 PRMT R73, RZ, 0x5410, R59 ;  /* 0x00005410ff492816 */ /* 0x000fca000000003b */
[----:B------:R-:W-:-:S05]  /*1970*/  @P2 FADD.FTZ R140, R73, R140 ;  /* 0x0000008c498c2221 */ /* 0x000fca0000010000 */
.L_x_217:
[----:B------:R-:W-:-:S04]  /*1980*/  F2FP.BF16.PACK_AB R70, RZ, R140 ;  /* 0x0000008cff46723e */ /* 0x000fc800000010ff */
[----:B------:R-:W-:Y:S02]  /*1990*/  PRMT R63, R70, 0x7610, R63 ;  /* 0x00007610463f7816 */ /* 0x000fe4000000003f */
.L_x_218:
[----:B------:R-:W-:Y:S01]  /*19a0*/  PRMT R143, RZ, 0x7610, R75 ;  /* 0x00007610ff8f7816 */ /* 0x000fe2000000004b */
[----:B------:R-:W-:Y:S05]  /*19b0*/  @P3 BRA `(.L_x_219) ;  /* 0x0000008000003947 */ /* 0x000fea0003800000 */
[----:B------:R-:W-:-:S04]  /*19c0*/  ISETP.NE.U32.AND P4, PT, RZ, c[0x0][0x180], PT ;  /* 0x00006000ff007a0c */ /* 0x000fc80003f85070 */
[----:B------:R-:W-:-:S13]  /*19d0*/  ISETP.NE.AND.EX P4, PT, RZ, c[0x0][0x184], PT, P4 ;  /* 0x00006100ff007a0c */ /* 0x000fda0003f85340 */
[----:B------:R-:W-:Y:S05]  /*19e0*/  @P4 BRA `(.L_x_220) ;  /* 0x0000002000004947 */ /* 0x000fea0003800000 */
[----:B------:R-:W-:Y:S05]  /*19f0*/  @P0 BRA `(.L_x_221) ;  /* 0x0000008000000947 */ /* 0x000fea0003800000 */
[----:B------:R-:W-:Y:S05]  /*1a00*/  BRA `(.L_x_222) ;  /* 0x0000009000007947 */ /* 0x000fea0003800000 */
.L_x_220:
[----:B-----5:R-:W-:-:S05]  /*1a10*/  PRMT R70, RZ, 0x7610, R59 ;  /* 0x00007610ff467816 */ /* 0x020fca000000003b */
[----:B------:R-:W-:Y:S01]  /*1a20*/  FADD.FTZ R143, R70, R143 ;  /* 0x0000008f468f7221 */ /* 0x000fe20000010000 */
[----:B------:R-:W-:Y:S05]  /*1a30*/  BRA `(.L_x_221) ;  /* 0x0000004000007947 */ /* 0x000fea0003800000 */
.L_x_219:
[----:B-----5:R-:W-:-:S05]  /*1a40*/  PRMT R70, RZ, 0x7610, R55 ;  /* 0x00007610ff467816 */ /* 0x020fca0000000037 */
[----:B------:R-:W-:Y:S01]  /*1a50*/  FADD.FTZ R143, R70, R143 ;  /* 0x0000008f468f7221 */ /* 0x000fe20000010000 */
[----:B------:R-:W-:-:S05]  /*1a60*/  @P2 PRMT R70, RZ, 0x7610, R59 ;  /* 0x00007610ff462816 */ /* 0x000fca000000003b */
[----:B------:R-:W-:-:S05]  /*1a70*/  @P2 FADD.FTZ R143, R70, R143 ;  /* 0x0000008f468f2221 */ /* 0x000fca0000010000 */
.L_x_221:
[----:B------:R-:W-:-:S04]  /*1a80*/  F2FP.BF16.PACK_AB R70, RZ, R143 ;  /* 0x0000008fff46723e */ /* 0x000fc800000010ff */
[----:B------:R-:W-:Y:S02]  /*1a90*/  PRMT R63, R63, 0x5410, R70 ;  /* 0x000054103f3f7816 */ /* 0x000fe40000000046 */
.L_x_222:
[----:B------:R-:W-:Y:S02]  /*1aa0*/  IADD3 R80, R76, 0x40, RZ ;  /* 0x000000404c507810 */ /* 0x000fe40007ffe0ff */
        /* <DEDUP_REMOVED lines=18> */
.L_x_224:
[----:B-----5:R-:W-:-:S05]  /*1bd0*/  PRMT R141, RZ, 0x5410, R56 ;  /* 0x00005410ff8d7816 */ /* 0x020fca0000000038 */
[----:B------:R-:W-:Y:S01]  /*1be0*/  FADD.FTZ R82, R141, R82 ;  /* 0x000000528d527221 */ /* 0x000fe20000010000 */
[----:B------:R-:W-:Y:S05]  /*1bf0*/  BRA `(.L_x_225) ;  /* 0x0000004000007947 */ /* 0x000fea0003800000 */
.L_x_223:
[----:B0----5:R-:W-:-:S05]  /*1c00*/  PRMT R141, RZ, 0x5410, R52 ;  /* 0x00005410ff8d7816 */ /* 0x021fca0000000034 */
[----:B------:R-:W-:Y:S01]  /*1c10*/  FADD.FTZ R82, R141, R82 ;  /* 0x000000528d527221 */ /* 0x000fe20000010000 */
[----:B------:R-:W-:-:S05]  /*1c20*/  @P2 PRMT R141, RZ, 0x5410, R56 ;  /* 0x00005410ff8d2816 */ /* 0x000fca0000000038 */
[----:B------:R-:W-:-:S05]  /*1c30*/  @P2 FADD.FTZ R82, R141, R82 ;  /* 0x000000528d522221 */ /* 0x000fca0000010000 */
.L_x_225:
[----:B------:R-:W-:-:S04]  /*1c40*/  F2FP.BF16.PACK_AB R70, RZ, R82 ;  /* 0x00000052ff46723e */ /* 0x000fc800000010ff */
[----:B------:R-:W-:Y:S02]  /*1c50*/  PRMT R60, R70, 0x7610, R60 ;  /* 0x00007610463c7816 */ /* 0x000fe4000000003c */
.L_x_226:
[----:B------:R-:W-:Y:S01]  /*1c60*/  PRMT R136, RZ, 0x7610, R72 ;  /* 0x00007610ff887816 */ /* 0x000fe20000000048 */
[----:B------:R-:W-:Y:S05]  /*1c70*/  @P3 BRA `(.L_x_227) ;  /* 0x0000008000003947 */ /* 0x000fea0003800000 */
[----:B------:R-:W-:-:S04]  /*1c80*/  ISETP.NE.U32.AND P4, PT, RZ, c[0x0][0x180], PT ;  /* 0x00006000ff007a0c */ /* 0x000fc80003f85070 */
[----:B------:R-:W-:-:S13]  /*1c90*/  ISETP.NE.AND.EX P4, PT, RZ, c[0x0][0x184], PT, P4 ;  /* 0x00006100ff007a0c */ /* 0x000fda0003f85340 */
[----:B------:R-:W-:Y:S05]  /*1ca0*/  @P4 BRA `(.L_x_228) ;  /* 0x0000002000004947 */ /* 0x000fea0003800000 */
[----:B------:R-:W-:Y:S05]  /*1cb0*/  @P0 BRA `(.L_x_229) ;  /* 0x0000008000000947 */ /* 0x000fea0003800000 */
[----:B------:R-:W-:Y:S05]  /*1cc0*/  BRA `(.L_x_230) ;  /* 0x0000009000007947 */ /* 0x000fea0003800000 */
.L_x_228:
[----:B-----5:R-:W-:-:S05]  /*1cd0*/  PRMT R141, RZ, 0x7610, R56 ;  /* 0x00007610ff8d7816 */ /* 0x020fca0000000038 */
[----:B------:R-:W-:Y:S01]  /*1ce0*/  FADD.FTZ R136, R141, R136 ;  /* 0x000000888d887221 */ /* 0x000fe20000010000 */
[----:B------:R-:W-:Y:S05]  /*1cf0*/  BRA `(.L_x_229) ;  /* 0x0000004000007947 */ /* 0x000fea0003800000 */
.L_x_227:
[----:B-----5:R-:W-:-:S05]  /*1d00*/  PRMT R141, RZ, 0x7610, R52 ;  /* 0x00007610ff8d7816 */ /* 0x020fca0000000034 */
[----:B------:R-:W-:Y:S01]  /*1d10*/  FADD.FTZ R136, R141, R136 ;  /* 0x000000888d887221 */ /* 0x000fe20000010000 */
[----:B------:R-:W-:-:S05]  /*1d20*/  @P2 PRMT R141, RZ, 0x7610, R56 ;  /* 0x00007610ff8d2816 */ /* 0x000fca0000000038 */
[----:B------:R-:W-:-:S05]  /*1d30*/  @P2 FADD.FTZ R136, R141, R136 ;  /* 0x000000888d882221 */ /* 0x000fca0000010000 */
.L_x_229:
[----:B------:R-:W-:-:S04]  /*1d40*/  F2FP.BF16.PACK_AB R70, RZ, R136 ;  /* 0x00000088ff46723e */ /* 0x000fc800000010ff */
[----:B------:R-:W-:Y:S02]  /*1d50*/  PRMT R60, R60, 0x5410, R70 ;  /* 0x000054103c3c7816 */ /* 0x000fe40000000046 */
.L_x_230:
[----:B------:R-:W-:Y:S01]  /*1d60*/  PRMT R138, RZ, 0x5410, R73 ;  /* 0x00005410ff8a7816 */ /* 0x000fe20000000049 */
[----:B------:R-:W-:Y:S05]  /*1d70*/  @P3 BRA `(.L_x_231) ;  /* 0x0000008000003947 */ /* 0x000fea0003800000 */
[----:B------:R-:W-:-:S04]  /*1d80*/  ISETP.NE.U32.AND P4, PT, RZ, c[0x0][0x180], PT ;  /* 0x00006000ff007a0c */ /* 0x000fc80003f85070 */
[----:B------:R-:W-:-:S13]  /*1d90*/  ISETP.NE.AND.EX P4, PT, RZ, c[0x0][0x184], PT, P4 ;  /* 0x00006100ff007a0c */ /* 0x000fda0003f85340 */
[----:B------:R-:W-:Y:S05]  /*1da0*/  @P4 BRA `(.L_x_232) ;  /* 0x0000002000004947 */ /* 0x000fea0003800000 */
[----:B------:R-:W-:Y:S05]  /*1db0*/  @P0 BRA `(.L_x_233) ;  /* 0x0000008000000947 */ /* 0x000fea0003800000 */
[----:B------:R-:W-:Y:S05]  /*1dc0*/  BRA `(.L_x_234) ;  /* 0x0000009000007947 */ /* 0x000fea0003800000 */
.L_x_232:
[----:B-----5:R-:W-:-:S05]  /*1dd0*/  PRMT R141, RZ, 0x5410, R57 ;  /* 0x00005410ff8d7816 */ /* 0x020fca0000000039 */
[----:B------:R-:W-:Y:S01]  /*1de0*/  FADD.FTZ R138, R141, R138 ;  /* 0x0000008a8d8a7221 */ /* 0x000fe20000010000 */
[----:B------:R-:W-:Y:S05]  /*1df0*/  BRA `(.L_x_233) ;  /* 0x0000004000007947 */ /* 0x000fea0003800000 */
.L_x_231:
[----:B-----5:R-:W-:-:S05]  /*1e00*/  PRMT R141, RZ, 0x5410, R53 ;  /* 0x00005410ff8d7816 */ /* 0x020fca0000000035 */
[----:B------:R-:W-:Y:S01]  /*1e10*/  FADD.FTZ R138, R141, R138 ;  /* 0x0000008a8d8a7221 */ /* 0x000fe20000010000 */
[----:B------:R-:W-:-:S05]  /*1e20*/  @P2 PRMT R141, RZ, 0x5410, R57 ;  /* 0x00005410ff8d2816 */ /* 0x000fca0000000039 */
[----:B------:R-:W-:-:S05]  /*1e30*/  @P2 FADD.FTZ R138, R141, R138 ;  /* 0x0000008a8d8a2221 */ /* 0x000fca0000010000 */
.L_x_233:
[----:B------:R-:W-:-:S04]  /*1e40*/  F2FP.BF16.PACK_AB R70, RZ, R138 ;  /* 0x0000008aff46723e */ /* 0x000fc800000010ff */
[----:B------:R-:W-:Y:S02]  /*1e50*/  PRMT R61, R70, 0x7610, R61 ;  /* 0x00007610463d7816 */ /* 0x000fe4000000003d */
.L_x_234:
[----:B------:R-:W-:Y:S01]  /*1e60*/  PRMT R141, RZ, 0x7610, R73 ;  /* 0x00007610ff8d7816 */ /* 0x000fe20000000049 */
[----:B------:R-:W-:Y:S05]  /*1e70*/  @P3 BRA `(.L_x_235) ;  /* 0x0000008000003947 */ /* 0x000fea0003800000 */
[----:B------:R-:W-:-:S04]  /*1e80*/  ISETP.NE.U32.AND P4, PT, RZ, c[0x0][0x180], PT ;  /* 0x00006000ff007a0c */ /* 0x000fc80003f85070 */
[----:B------:R-:W-:-:S13]  /*1e90*/  ISETP.NE.AND.EX P4, PT, RZ, c[0x0][0x184], PT, P4 ;  /* 0x00006100ff007a0c */ /* 0x000fda0003f85340 */
[----:B------:R-:W-:Y:S05]  /*1ea0*/  @P4 BRA `(.L_x_236) ;  /* 0x0000002000004947 */ /* 0x000fea0003800000 */
[----:B------:R-:W-:Y:S05]  /*1eb0*/  @P0 BRA `(.L_x_237) ;  /* 0x0000008000000947 */ /* 0x000fea0003800000 */
[----:B------:R-:W-:Y:S05]  /*1ec0*/  BRA `(.L_x_238) ;  /* 0x0000009000007947 */ /* 0x000fea0003800000 */
.L_x_236:
[----:B-----5:R-:W-:-:S05]  /*1ed0*/  PRMT R70, RZ, 0x7610, R57 ;  /* 0x00007610ff467816 */ /* 0x020fca0000000039 */
[----:B------:R-:W-:Y:S01]  /*1ee0*/  FADD.FTZ R141, R70, R141 ;  /* 0x0000008d468d7221 */ /* 0x000fe20000010000 */
[----:B------:R-:W-:Y:S05]  /*1ef0*/  BRA `(.L_x_237) ;  /* 0x0000004000007947 */ /* 0x000fea0003800000 */
.L_x_235:
[----:B-----5:R-:W-:-:S05]  /*1f00*/  PRMT R70, RZ, 0x7610, R53 ;  /* 0x00007610ff467816 */ /* 0x020fca0000000035 */
[----:B------:R-:W-:Y:S01]  /*1f10*/  FADD.FTZ R141, R70, R141 ;  /* 0x0000008d468d7221 */ /* 0x000fe20000010000 */
[----:B------:R-:W-:-:S05]  /*1f20*/  @P2 PRMT R70, RZ, 0x7610, R57 ;  /* 0x00007610ff462816 */ /* 0x000fca0000000039 */
[----:B------:R-:W-:-:S05]  /*1f30*/  @P2 FADD.FTZ R141, R70, R141 ;  /* 0x0000008d468d2221 */ /* 0x000fca0000010000 */
.L_x_237:
[----:B------:R-:W-:-:S04]  /*1f40*/  F2FP.BF16.PACK_AB R70, RZ, R141 ;  /* 0x0000008dff46723e */ /* 0x000fc800000010ff */
[----:B------:R-:W-:Y:S02]  /*1f50*/  PRMT R61, R61, 0x5410, R70 ;  /* 0x000054103d3d7816 */ /* 0x000fe40000000046 */
.L_x_238:
[----:B------:R-:W-:Y:S01]  /*1f60*/  PRMT R142, RZ, 0x5410, R74 ;  /* 0x00005410ff8e7816 */ /* 0x000fe2000000004a */
[----:B------:R-:W-:Y:S05]  /*1f70*/  @P3 BRA `(.L_x_239) ;  /* 0x0000008000003947 */ /* 0x000fea0003800000 */
[----:B------:R-:W-:-:S04]  /*1f80*/  ISETP.NE.U32.AND P4, PT, RZ, c[0x0][0x180], PT ;  /* 0x00006000ff007a0c */ /* 0x000fc80003f85070 */
[----:B------:R-:W-:-:S13]  /*1f90*/  ISETP.NE.AND.EX P4, PT, RZ, c[0x0][0x184], PT, P4 ;  /* 0x00006100ff007a0c */ /* 0x000fda0003f85340 */
[----:B------:R-:W-:Y:S05]  /*1fa0*/  @P4 BRA `(.L_x_240) ;  /* 0x0000002000004947 */ /* 0x000fea0003800000 */
[----:B------:R-:W-:Y:S05]  /*1fb0*/  @P0 BRA `(.L_x_241) ;  /* 0x0000008000000947 */ /* 0x000fea0003800000 */
[----:B------:R-:W-:Y:S05]  /*1fc0*/  BRA `(.L_x_242) ;  /* 0x0000009000007947 */ /* 0x000fea0003800000 */
.L_x_240:
[----:B-----5:R-:W-:-:S05]  /*1fd0*/  PRMT R73, RZ, 0x5410, R58 ;  /* 0x00005410ff497816 */ /* 0x020fca000000003a */
[----:B------:R-:W-:Y:S01]  /*1fe0*/  FADD.FTZ R142, R73, R142 ;  /* 0x0000008e498e7221 */ /* 0x000fe20000010000 */
[----:B------:R-:W-:Y:S05]  /*1ff0*/  BRA `(.L_x_241) ;  /* 0x0000004000007947 */ /* 0x000fea0003800000 */
.L_x_239:
[----:B-----5:R-:W-:-:S05]  /*2000*/  PRMT R73, RZ, 0x5410, R54 ;  /* 0x00005410ff497816 */ /* 0x020fca0000000036 */
[----:B------:R-:W-:Y:S01]  /*2010*/  FADD.FTZ R142, R73, R142 ;  /* 0x0000008e498e7221 */ /* 0x000fe20000010000 */
[----:B------:R-:W-:-:S05]  /*2020*/  @P2 PRMT R73, RZ, 0x5410, R58 ;  /* 0x00005410ff492816 */ /* 0x000fca000000003a */
[----:B------:R-:W-:-:S05]  /*2030*/  @P2 FADD.FTZ R142, R73, R142 ;  /* 0x0000008e498e2221 */ /* 0x000fca0000010000 */
.L_x_241:
[----:B------:R-:W-:-:S04]  /*2040*/  F2FP.BF16.PACK_AB R70, RZ, R142 ;  /* 0x0000008eff46723e */ /* 0x000fc800000010ff */
[----:B------:R-:W-:Y:S02]  /*2050*/  PRMT R62, R70, 0x7610, R62 ;  /* 0x00007610463e7816 */ /* 0x000fe4000000003e */
.L_x_242:
[----:B------:R-:W-:Y:S01]  /*2060*/  PRMT R144, RZ, 0x7610, R74 ;  /* 0x00007610ff907816 */ /* 0x000fe2000000004a */
[----:B------:R-:W-:Y:S05]  /*2070*/  @P3 BRA `(.L_x_243) ;  /* 0x0000008000003947 */ /* 0x000fea0003800000 */
[----:B------:R-:W-:-:S04]  /*2080*/  ISETP.NE.U32.AND P4, PT, RZ, c[0x0][0x180], PT ;  /* 0x00006000ff007a0c */ /* 0x000fc80003f85070 */
[----:B------:R-:W-:-:S13]  /*2090*/  ISETP.NE.AND.EX P4, PT, RZ, c[0x0][0x184], PT, P4 ;  /* 0x00006100ff007a0c */ /* 0x000fda0003f85340 */
[----:B------:R-:W-:Y:S05]  /*20a0*/  @P4 BRA `(.L_x_244) ;  /* 0x0000002000004947 */ /* 0x000fea0003800000 */
[----:B------:R-:W-:Y:S05]  /*20b0*/  @P0 BRA `(.L_x_245) ;  /* 0x0000008000000947 */ /* 0x000fea0003800000 */
[----:B------:R-:W-:Y:S05]  /*20c0*/  BRA `(.L_x_246) ;  /* 0x0000009000007947 */ /* 0x000fea0003800000 */
.L_x_244:
[----:B-----5:R-:W-:-:S05]  /*20d0*/  PRMT R73, RZ, 0x7610, R58 ;  /* 0x00007610ff497816 */ /* 0x020fca000000003a */
[----:B------:R-:W-:Y:S01]  /*20e0*/  FADD.FTZ R144, R73, R144 ;  /* 0x0000009049907221 */ /* 0x000fe20000010000 */
[----:B------:R-:W-:Y:S05]  /*20f0*/  BRA `(.L_x_245) ;  /* 0x0000004000007947 */ /* 0x000fea0003800000 */
.L_x_243:
[----:B-----5:R-:W-:-:S05]  /*2100*/  PRMT R73, RZ, 0x7610, R54 ;  /* 0x00007610ff497816 */ /* 0x020fca0000000036 */
[----:B------:R-:W-:Y:S01]  /*2110*/  FADD.FTZ R144, R73, R144 ;  /* 0x0000009049907221 */ /* 0x000fe20000010000 */
[----:B------:R-:W-:-:S05]  /*2120*/  @P2 PRMT R73, RZ, 0x7610, R58 ;  /* 0x00007610ff492816 */ /* 0x000fca000000003a */
[----:B------:R-:W-:-:S05]  /*2130*/  @P2 FADD.FTZ R144, R73, R144 ;  /* 0x0000009049902221 */ /* 0x000fca0000010000 */
.L_x_245:
[----:B------:R-:W-:-:S04]  /*2140*/  F2FP.BF16.PACK_AB R70, RZ, R144 ;  /* 0x00000090ff46723e */ /* 0x000fc800000010ff */
[----:B------:R-:W-:Y:S02]  /*2150*/  PRMT R62, R62, 0x5410, R70 ;  /* 0x000054103e3e7816 */ /* 0x000fe40000000046 */
.L_x_246:
[----:B------:R-:W-:Y:S01]  /*2160*/  PRMT R145, RZ, 0x5410, R75 ;  /* 0x00005410ff917816 */ /* 0x000fe2000000004b */
[----:B------:R-:W-:Y:S05]  /*2170*/  @P3 BRA `(.L_x_247) ;  /* 0x0000008000003947 */ /* 0x000fea0003800000 */
[----:B------:R-:W-:-:S04]  /*2180*/  ISETP.NE.U32.AND P4, PT, RZ, c[0x0][0x180], PT ;  /* 0x00006000ff007a0c */ /* 0x000fc80003f85070 */
[----:B------:R-:W-:-:S13]  /*2190*/  ISETP.NE.AND.EX P4, PT, RZ, c[0x0][0x184], PT, P4 ;  /* 0x00006100ff007a0c */ /* 0x000fda0003f85340 */
[----:B------:R-:W-:Y:S05]  /*21a0*/  @P4 BRA `(.L_x_248) ;  /* 0x0000002000004947 */ /* 0x000fea0003800000 */
[----:B------:R-:W-:Y:S05]  /*21b0*/  @P0 BRA `(.L_x_249) ;  /* 0x0000008000000947 */ /* 0x000fea0003800000 */
[----:B------:R-:W-:Y:S05]  /*21c0*/  BRA `(.L_x_250) ;  /* 0x0000009000007947 */ /* 0x000fea0003800000 */
.L_x_248:
[----:B-----5:R-:W-:-:S05]  /*21d0*/  PRMT R70, RZ, 0x5410, R59 ;  /* 0x00005410ff467816 */ /* 0x020fca000000003b */
[----:B------:R-:W-:Y:S01]  /*21e0*/  FADD.FTZ R145, R70, R145 ;  /* 0x0000009146917221 */ /* 0x000fe20000010000 */
[----:B------:R-:W-:Y:S05]  /*21f0*/  BRA `(.L_x_249) ;  /* 0x0000004000007947 */ /* 0x000fea0003800000 */
.L_x_247:
[----:B-----5:R-:W-:-:S05]  /*2200*/  PRMT R70, RZ, 0x5410, R55 ;  /* 0x00005410ff467816 */ /* 0x020fca0000000037 */
[----:B------:R-:W-:Y:S01]  /*2210*/  FADD.FTZ R145, R70, R145 ;  /* 0x0000009146917221 */ /* 0x000fe20000010000 */
[----:B------:R-:W-:-:S05]  /*2220*/  @P2 PRMT R70, RZ, 0x5410, R59 ;  /* 0x00005410ff462816 */ /* 0x000fca000000003b */
[----:B------:R-:W-:-:S05]  /*2230*/  @P2 FADD.FTZ R145, R70, R145 ;  /* 0x0000009146912221 */ /* 0x000fca0000010000 */
.L_x_249:
[----:B------:R-:W-:-:S04]  /*2240*/  F2FP.BF16.PACK_AB R70, RZ, R145 ;  /* 0x00000091ff46723e */ /* 0x000fc800000010ff */
[----:B------:R-:W-:Y:S02]  /*2250*/  PRMT R63, R70, 0x7610, R63 ;  /* 0x00007610463f7816 */ /* 0x000fe4000000003f */
.L_x_250:
[----:B------:R-:W-:Y:S01]  /*2260*/  PRMT R147, RZ, 0x7610, R75 ;  /* 0x00007610ff937816 */ /* 0x000fe2000000004b */
[----:B------:R-:W-:Y:S05]  /*2270*/  @P3 BRA `(.L_x_251) ;  /* 0x0000008000003947 */ /* 0x000fea0003800000 */
[----:B------:R-:W-:-:S04]  /*2280*/  ISETP.NE.U32.AND P4, PT, RZ, c[0x0][0x180], PT ;  /* 0x00006000ff007a0c */ /* 0x000fc80003f85070 */
[----:B------:R-:W-:-:S13]  /*2290*/  ISETP.NE.AND.EX P4, PT, RZ, c[0x0][0x184], PT, P4 ;  /* 0x00006100ff007a0c */ /* 0x000fda0003f85340 */
[----:B------:R-:W-:Y:S05]  /*22a0*/  @P4 BRA `(.L_x_252) ;  /* 0x0000002000004947 */ /* 0x000fea0003800000 */
[----:B------:R-:W-:Y:S05]  /*22b0*/  @P0 BRA `(.L_x_253) ;  /* 0x0000008000000947 */ /* 0x000fea0003800000 */
[----:B------:R-:W-:Y:S05]  /*22c0*/  BRA `(.L_x_254) ;  /* 0x0000009000007947 */ /* 0x000fea0003800000 */
.L_x_252:
[----:B-----5:R-:W-:-:S05]  /*22d0*/  PRMT R70, RZ, 0x7610, R59 ;  /* 0x00007610ff467816 */ /* 0x020fca000000003b */
[----:B------:R-:W-:Y:S01]  /*22e0*/  FADD.FTZ R147, R70, R147 ;  /* 0x0000009346937221 */ /* 0x000fe20000010000 */
[----:B------:R-:W-:Y:S05]  /*22f0*/  BRA `(.L_x_253) ;  /* 0x0000004000007947 */ /* 0x000fea0003800000 */
.L_x_251:
[----:B-----5:R-:W-:-:S05]  /*2300*/  PRMT R70, RZ, 0x7610, R55 ;  /* 0x00007610ff467816 */ /* 0x020fca0000000037 */
[----:B------:R-:W-:Y:S01]  /*2310*/  FADD.FTZ R147, R70, R147 ;  /* 0x0000009346937221 */ /* 0x000fe20000010000 */
[----:B------:R-:W-:-:S05]  /*2320*/  @P2 PRMT R70, RZ, 0x7610, R59 ;  /* 0x00007610ff462816 */ /* 0x000fca000000003b */
[----:B------:R-:W-:-:S05]  /*2330*/  @P2 FADD.FTZ R147, R70, R147 ;  /* 0x0000009346932221 */ /* 0x000fca0000010000 */
.L_x_253:
[----:B------:R-:W-:-:S04]  /*2340*/  F2FP.BF16.PACK_AB R70, RZ, R147 ;  /* 0x00000093ff46723e */ /* 0x000fc800000010ff */
[----:B------:R-:W-:Y:S02]  /*2350*/  PRMT R63, R63, 0x5410, R70 ;  /* 0x000054103f3f7816 */ /* 0x000fe40000000046 */
.L_x_254:
[----:B------:R-:W-:Y:S02]  /*2360*/  IADD3 R70, R76, 0x60, RZ ;  /* 0x000000604c467810 */ /* 0x000fe40007ffe0ff */
[----:B------:R-:W-:-:S03]  /*2370*/  @P0 LEA R158, P4, R80, c[0x0][0x188], 0x4 ;  /* 0x00006200509e0a11 */ /* 0x000fc600078820ff */
[----:B------:R-:W-:Y:S01]  /*2380*/  IMAD.WIDE.U32 R72, R70, R137, c[0x0][0x170] ;  /* 0x00005c0046487625 */ /* 0x000fe200078e0089 */
[----:B------:R-:W-:Y:S02]  /*2390*/  @P0 LEA.HI.X R159, R80, c[0x0][0x18c], RZ, 0x4, P4 ;  /* 0x00006300509f0a11 */ /* 0x000fe400020f24ff */
[----:B------:R-:W-:-:S03]  /*23a0*/  @P1 LEA R156, P4, R70, c[0x0][0x178], 0x4 ;  /* 0x00005e00469c1a11 */ /* 0x000fc600078820ff */
[----:B------:R0:W-:Y:S01]  /*23b0*/  @P0 STG.E.128 [R158.64], R60 ;  /* 0x0000003c9e000986 */ /* 0x0001e2000c101d04 */
[C---:B------:R-:W-:Y:S02]  /*23c0*/  @P1 LEA.HI.X R157, R70.reuse, c[0x0][0x17c], RZ, 0x4, P4 ;  /* 0x00005f00469d1a11 */ /* 0x040fe400020f24ff */
[C---:B------:R-:W-:Y:S01]  /*23d0*/  @P2 LEA R148, P4, R70.reuse, c[0x0][0x180], 0x4 ;  /* 0x0000600046942a11 */ /* 0x040fe200078820ff */
[----:B------:R-:W2:Y:S04]  /*23e0*/  LDG.E.128 R72, [R72.64] ;  /* 0x0000000448487981 */ /* 0x000ea8000c1e1d00 */
[----:B-----5:R0:W5:Y:S01]  /*23f0*/  @P1 LDG.E.128 R52, [R156.64] ;  /* 0x000000049c341981 */ /* 0x020162000c1e1d00 */
[----:B------:R-:W-:-:S05]  /*2400*/  @P2 LEA.HI.X R149, R70, c[0x0][0x184], RZ, 0x4, P4 ;  /* 0x0000610046952a11 */ /* 0x000fca00020f24ff */
[----:B------:R2:W5:Y:S02]  /*2410*/  @P2 LDG.E.128 R56, [R148.64] ;  /* 0x0000000494382981 */ /* 0x000564000c1e1d00 */
[----:B--2---:R-:W-:Y:S01]  /*2420*/  PRMT R148, RZ, 0x5410, R72 ;  /* 0x00005410ff947816 */ /* 0x004fe20000000048 */
[----:B------:R-:W-:Y:S05]  /*2430*/  @P3 BRA `(.L_x_255) ;  /* 0x0000008000003947 */ /* 0x000fea0003800000 */
[----:B0-----:R-:W-:-:S04]  /*2440*/  ISETP.NE.U32.AND P1, PT, RZ, c[0x0][0x180], PT ;  /* 0x00006000ff007a0c */ /* 0x001fc80003f25070 */
[----:B------:R-:W-:-:S13]  /*2450*/  ISETP.NE.AND.EX P1, PT, RZ, c[0x0][0x184], PT, P1 ;  /* 0x00006100ff007a0c */ /* 0x000fda0003f25310 */
[----:B------:R-:W-:Y:S05]  /*2460*/  @P1 BRA `(.L_x_256) ;  /* 0x0000002000001947 */ /* 0x000fea0003800000 */
[----:B------:R-:W-:Y:S05]  /*2470*/  @P0 BRA `(.L_x_257) ;  /* 0x0000008000000947 */ /* 0x000fea0003800000 */
[----:B------:R-:W-:Y:S05]  /*2480*/  BRA `(.L_x_258) ;  /* 0x0000009000007947 */ /* 0x000fea0003800000 */
.L_x_256:
[----:B-----5:R-:W-:-:S05]  /*2490*/  PRMT R137, RZ, 0x5410, R56 ;  /* 0x00005410ff897816 */ /* 0x020fca0000000038 */
[----:B------:R-:W-:Y:S01]  /*24a0*/  FADD.FTZ R148, R137, R148 ;  /* 0x0000009489947221 */ /* 0x000fe20000010000 */
[----:B------:R-:W-:Y:S05]  /*24b0*/  BRA `(.L_x_257) ;  /* 0x0000004000007947 */ /* 0x000fea0003800000 */
.L_x_255:
[----:B0----5:R-:W-:-:S05]  /*24c0*/  PRMT R137, RZ, 0x5410, R52 ;  /* 0x00005410ff897816 */ /* 0x021fca0000000034 */
[----:B------:R-:W-:Y:S01]  /*24d0*/  FADD.FTZ R148, R137, R148 ;  /* 0x0000009489947221 */ /* 0x000fe20000010000 */
[----:B------:R-:W-:-:S05]  /*24e0*/  @P2 PRMT R137, RZ, 0x5410, R56 ;  /* 0x00005410ff892816 */ /* 0x000fca0000000038 */
[----:B------:R-:W-:-:S05]  /*24f0*/  @P2 FADD.FTZ R148, R137, R148 ;  /* 0x0000009489942221 */ /* 0x000fca0000010000 */
.L_x_257:
[----:B------:R-:W-:-:S04]  /*2500*/  F2FP.BF16.PACK_AB R137, RZ, R148 ;  /* 0x00000094ff89723e */ /* 0x000fc800000010ff */
[----:B------:R-:W-:Y:S02]  /*2510*/  PRMT R60, R137, 0x7610, R60 ;  /* 0x00007610893c7816 */ /* 0x000fe4000000003c */
.L_x_258:
[----:B------:R-:W-:Y:S01]  /*2520*/  PRMT R150, RZ, 0x7610, R72 ;  /* 0x00007610ff967816 */ /* 0x000fe20000000048 */
[----:B------:R-:W-:Y:S05]  /*2530*/  @P3 BRA `(.L_x_259) ;  /* 0x0000008000003947 */ /* 0x000fea0003800000 */
[----:B------:R-:W-:-:S04]  /*2540*/  ISETP.NE.U32.AND P1, PT, RZ, c[0x0][0x180], PT ;  /* 0x00006000ff007a0c */ /* 0x000fc80003f25070 */
[----:B------:R-:W-:-:S13]  /*2550*/  ISETP.NE.AND.EX P1, PT, RZ, c[0x0][0x184], PT, P1 ;  /* 0x00006100ff007a0c */ /* 0x000fda0003f25310 */
[----:B------:R-:W-:Y:S05]  /*2560*/  @P1 BRA `(.L_x_260) ;  /* 0x0000002000001947 */ /* 0x000fea0003800000 */
[----:B------:R-:W-:Y:S05]  /*2570*/  @P0 BRA `(.L_x_261) ;  /* 0x0000008000000947 */ /* 0x000fea0003800000 */
[----:B------:R-:W-:Y:S05]  /*2580*/  BRA `(.L_x_262) ;  /* 0x0000009000007947 */ /* 0x000fea0003800000 */
.L_x_260:
[----:B-----5:R-:W-:-:S05]  /*2590*/  PRMT R137, RZ, 0x7610, R56 ;  /* 0x00007610ff897816 */ /* 0x020fca0000000038 */
[----:B------:R-:W-:Y:S01]  /*25a0*/  FADD.FTZ R150, R137, R150 ;  /* 0x0000009689967221 */ /* 0x000fe20000010000 */
[----:B------:R-:W-:Y:S05]  /*25b0*/  BRA `(.L_x_261) ;  /* 0x0000004000007947 */ /* 0x000fea0003800000 */
.L_x_259:
[----:B-----5:R-:W-:-:S05]  /*25c0*/  PRMT R137, RZ, 0x7610, R52 ;  /* 0x00007610ff897816 */ /* 0x020fca0000000034 */
[----:B------:R-:W-:Y:S01]  /*25d0*/  FADD.FTZ R150, R137, R150 ;  /* 0x0000009689967221 */ /* 0x000fe20000010000 */
[----:B------:R-:W-:-:S05]  /*25e0*/  @P2 PRMT R137, RZ, 0x7610, R56 ;  /* 0x00007610ff892816 */ /* 0x000fca0000000038 */
[----:B------:R-:W-:-:S05]  /*25f0*/  @P2 FADD.FTZ R150, R137, R150 ;  /* 0x0000009689962221 */ /* 0x000fca0000010000 */
.L_x_261:
[----:B------:R-:W-:-:S04]  /*2600*/  F2FP.BF16.PACK_AB R72, RZ, R150 ;  /* 0x00000096ff48723e */ /* 0x000fc800000010ff */
[----:B------:R-:W-:Y:S02]  /*2610*/  PRMT R60, R60, 0x5410, R72 ;  /* 0x000054103c3c7816 */ /* 0x000fe40000000048 */
.L_x_262:
[----:B------:R-:W-:Y:S01]  /*2620*/  PRMT R149, RZ, 0x5410, R73 ;  /* 0x00005410ff957816 */ /* 0x000fe20000000049 */
[----:B------:R-:W-:Y:S05]  /*2630*/  @P3 BRA `(.L_x_263) ;  /* 0x0000008000003947 */ /* 0x000fea0003800000 */
[----:B------:R-:W-:-:S04]  /*2640*/  ISETP.NE.U32.AND P1, PT, RZ, c[0x0][0x180], PT ;  /* 0x00006000ff007a0c */ /* 0x000fc80003f25070 */
[----:B------:R-:W-:-:S13]  /*2650*/  ISETP.NE.AND.EX P1, PT, RZ, c[0x0][0x184], PT, P1 ;  /* 0x00006100ff007a0c */ /* 0x000fda0003f25310 */
[----:B------:R-:W-:Y:S05]  /*2660*/  @P1 BRA `(.L_x_264) ;  /* 0x0000002000001947 */ /* 0x000fea0003800000 */
[----:B------:R-:W-:Y:S05]  /*2670*/  @P0 BRA `(.L_x_265) ;  /* 0x0000008000000947 */ /* 0x000fea0003800000 */
[----:B------:R-:W-:Y:S05]  /*2680*/  BRA `(.L_x_266) ;  /* 0x0000009000007947 */ /* 0x000fea0003800000 */
.L_x_264:
[----:B-----5:R-:W-:-:S05]  /*2690*/  PRMT R72, RZ, 0x5410, R57 ;  /* 0x00005410ff487816 */ /* 0x020fca0000000039 */
[----:B------:R-:W-:Y:S01]  /*26a0*/  FADD.FTZ R149, R72, R149 ;  /* 0x0000009548957221 */ /* 0x000fe20000010000 */
[----:B------:R-:W-:Y:S05]  /*26b0*/  BRA `(.L_x_265) ;  /* 0x0000004000007947 */ /* 0x000fea0003800000 */
.L_x_263:
[----:B-----5:R-:W-:-:S05]  /*26c0*/  PRMT R72, RZ, 0x5410, R53 ;  /* 0x00005410ff487816 */ /* 0x020fca0000000035 */
[----:B------:R-:W-:Y:S01]  /*26d0*/  FADD.FTZ R149, R72, R149 ;  /* 0x0000009548957221 */ /* 0x000fe20000010000 */
[----:B------:R-:W-:-:S05]  /*26e0*/  @P2 PRMT R72, RZ, 0x5410, R57 ;  /* 0x00005410ff482816 */ /* 0x000fca0000000039 */
[----:B------:R-:W-:-:S05]  /*26f0*/  @P2 FADD.FTZ R149, R72, R149 ;  /* 0x0000009548952221 */ /* 0x000fca0000010000 */
.L_x_265:
[----:B------:R-:W-:-:S04]  /*2700*/  F2FP.BF16.PACK_AB R72, RZ, R149 ;  /* 0x00000095ff48723e */ /* 0x000fc800000010ff */
[----:B------:R-:W-:Y:S02]  /*2710*/  PRMT R61, R72, 0x7610, R61 ;  /* 0x00007610483d7816 */ /* 0x000fe4000000003d */
.L_x_266:
[----:B------:R-:W-:Y:S01]  /*2720*/  PRMT R156, RZ, 0x7610, R73 ;  /* 0x00007610ff9c7816 */ /* 0x000fe20000000049 */
[----:B------:R-:W-:Y:S05]  /*2730*/  @P3 BRA `(.L_x_267) ;  /* 0x0000008000003947 */ /* 0x000fea0003800000 */
[----:B------:R-:W-:-:S04]  /*2740*/  ISETP.NE.U32.AND P1, PT, RZ, c[0x0][0x180], PT ;  /* 0x00006000ff007a0c */ /* 0x000fc80003f25070 */
[----:B------:R-:W-:-:S13]  /*2750*/  ISETP.NE.AND.EX P1, PT, RZ, c[0x0][0x184], PT, P1 ;  /* 0x00006100ff007a0c */ /* 0x000fda0003f25310 */
[----:B------:R-:W-:Y:S05]  /*2760*/  @P1 BRA `(.L_x_268) ;  /* 0x0000002000001947 */ /* 0x000fea0003800000 */
[----:B------:R-:W-:Y:S05]  /*2770*/  @P0 BRA `(.L_x_269) ;  /* 0x0000008000000947 */ /* 0x000fea0003800000 */
[----:B------:R-:W-:Y:S05]  /*2780*/  BRA `(.L_x_270) ;  /* 0x0000009000007947 */ /* 0x000fea0003800000 */
.L_x_268:
[----:B-----5:R-:W-:-:S05]  /*2790*/  PRMT R73, RZ, 0x7610, R57 ;  /* 0x00007610ff497816 */ /* 0x020fca0000000039 */
[----:B------:R-:W-:Y:S01]  /*27a0*/  FADD.FTZ R156, R73, R156 ;  /* 0x0000009c499c7221 */ /* 0x000fe20000010000 */
[----:B------:R-:W-:Y:S05]  /*27b0*/  BRA `(.L_x_269) ;  /* 0x0000004000007947 */ /* 0x000fea0003800000 */
.L_x_267:
[----:B-----5:R-:W-:-:S05]  /*27c0*/  PRMT R73, RZ, 0x7610, R53 ;  /* 0x00007610ff497816 */ /* 0x020fca0000000035 */
[----:B------:R-:W-:Y:S01]  /*27d0*/  FADD.FTZ R156, R73, R156 ;  /* 0x0000009c499c7221 */ /* 0x000fe20000010000 */
[----:B------:R-:W-:-:S05]  /*27e0*/  @P2 PRMT R73, RZ, 0x7610, R57 ;  /* 0x00007610ff492816 */ /* 0x000fca0000000039 */
[----:B------:R-:W-:-:S05]  /*27f0*/  @P2 FADD.FTZ R156, R73, R156 ;  /* 0x0000009c499c2221 */ /* 0x000fca0000010000 */
.L_x_269:
[----:B------:R-:W-:-:S04]  /*2800*/  F2FP.BF16.PACK_AB R72, RZ, R156 ;  /* 0x0000009cff48723e */ /* 0x000fc800000010ff */
[----:B------:R-:W-:Y:S02]  /*2810*/  PRMT R61, R61, 0x5410, R72 ;  /* 0x000054103d3d7816 */ /* 0x000fe40000000048 */
.L_x_270:
[----:B------:R-:W-:Y:S01]  /*2820*/  PRMT R155, RZ, 0x5410, R74 ;  /* 0x00005410ff9b7816 */ /* 0x000fe2000000004a */
[----:B------:R-:W-:Y:S05]  /*2830*/  @P3 BRA `(.L_x_271) ;  /* 0x0000008000003947 */ /* 0x000fea0003800000 */
[----:B------:R-:W-:-:S04]  /*2840*/  ISETP.NE.U32.AND P1, PT, RZ, c[0x0][0x180], PT ;  /* 0x00006000ff007a0c */ /* 0x000fc80003f25070 */
[----:B------:R-:W-:-:S13]  /*2850*/  ISETP.NE.AND.EX P1, PT, RZ, c[0x0][0x184], PT, P1 ;  /* 0x00006100ff007a0c */ /* 0x000fda0003f25310 */
[----:B------:R-:W-:Y:S05]  /*2860*/  @P1 BRA `(.L_x_272) ;  /* 0x0000002000001947 */ /* 0x000fea0003800000 */
[----:B------:R-:W-:Y:S05]  /*2870*/  @P0 BRA `(.L_x_273) ;  /* 0x0000008000000947 */ /* 0x000fea0003800000 */
[----:B------:R-:W-:Y:S05]  /*2880*/  BRA `(.L_x_274) ;  /* 0x0000009000007947 */ /* 0x000fea0003800000 */
.L_x_272:
[----:B-----5:R-:W-:-:S05]  /*2890*/  PRMT R72, RZ, 0x5410, R58 ;  /* 0x00005410ff487816 */ /* 0x020fca000000003a */
[----:B------:R-:W-:Y:S01]  /*28a0*/  FADD.FTZ R155, R72, R155 ;  /* 0x0000009b489b7221 */ /* 0x000fe20000010000 */
[----:B------:R-:W-:Y:S05]  /*28b0*/  BRA `(.L_x_273) ;  /* 0x0000004000007947 */ /* 0x000fea0003800000 */
.L_x_271:
[----:B-----5:R-:W-:-:S05]  /*28c0*/  PRMT R72, RZ, 0x5410, R54 ;  /* 0x00005410ff487816 */ /* 0x020fca0000000036 */
[----:B------:R-:W-:Y:S01]  /*28d0*/  FADD.FTZ R155, R72, R155 ;  /* 0x0000009b489b7221 */ /* 0x000fe20000010000 */
[----:B------:R-:W-:-:S05]  /*28e0*/  @P2 PRMT R72, RZ, 0x5410, R58 ;  /* 0x00005410ff482816 */ /* 0x000fca000000003a */
[----:B------:R-:W-:-:S05]  /*28f0*/  @P2 FADD.FTZ R155, R72, R155 ;  /* 0x0000009b489b2221 */ /* 0x000fca0000010000 */
.L_x_273:
[----:B------:R-:W-:-:S04]  /*2900*/  F2FP.BF16.PACK_AB R72, RZ, R155 ;  /* 0x0000009bff48723e */ /* 0x000fc800000010ff */
[----:B------:R-:W-:Y:S02]  /*2910*/  PRMT R62, R72, 0x7610, R62 ;  /* 0x00007610483e7816 */ /* 0x000fe4000000003e */
.L_x_274:
[----:B------:R-:W-:Y:S01]  /*2920*/  PRMT R158, RZ, 0x7610, R74 ;  /* 0x00007610ff9e7816 */ /* 0x000fe2000000004a */
[----:B------:R-:W-:Y:S05]  /*2930*/  @P3 BRA `(.L_x_275) ;  /* 0x0000008000003947 */ /* 0x000fea0003800000 */
[----:B------:R-:W-:-:S04]  /*2940*/  ISETP.NE.U32.AND P1, PT, RZ, c[0x0][0x180], PT ;  /* 0x00006000ff007a0c */ /* 0x000fc80003f25070 */
[----:B------:R-:W-:-:S13]  /*2950*/  ISETP.NE.AND.EX P1, PT, RZ, c[0x0][0x184], PT, P1 ;  /* 0x00006100ff007a0c */ /* 0x000fda0003f25310 */
[----:B------:R-:W-:Y:S05]  /*2960*/  @P1 BRA `(.L_x_276) ;  /* 0x0000002000001947 */ /* 0x000fea0003800000 */
[----:B------:R-:W-:Y:S05]  /*2970*/  @P0 BRA `(.L_x_277) ;  /* 0x0000008000000947 */ /* 0x000fea0003800000 */
[----:B------:R-:W-:Y:S05]  /*2980*/  BRA `(.L_x_278) ;  /* 0x0000009000007947 */ /* 0x000fea0003800000 */
.L_x_276:
[----:B-----5:R-:W-:-:S05]  /*2990*/  PRMT R73, RZ, 0x7610, R58 ;  /* 0x00007610ff497816 */ /* 0x020fca000000003a */
[----:B------:R-:W-:Y:S01]  /*29a0*/  FADD.FTZ R158, R73, R158 ;  /* 0x0000009e499e7221 */ /* 0x000fe20000010000 */
[----:B------:R-:W-:Y:S05]  /*29b0*/  BRA `(.L_x_277) ;  /* 0x0000004000007947 */ /* 0x000fea0003800000 */
.L_x_275:
[----:B-----5:R-:W-:-:S05]  /*29c0*/  PRMT R73, RZ, 0x7610, R54 ;  /* 0x00007610ff497816 */ /* 0x020fca0000000036 */
[----:B------:R-:W-:Y:S01]  /*29d0*/  FADD.FTZ R158, R73, R158 ;  /* 0x0000009e499e7221 */ /* 0x000fe20000010000 */
[----:B------:R-:W-:-:S05]  /*29e0*/  @P2 PRMT R73, RZ, 0x7610, R58 ;  /* 0x00007610ff492816 */ /* 0x000fca000000003a */
[----:B------:R-:W-:-:S05]  /*29f0*/  @P2 FADD.FTZ R158, R73, R158 ;  /* 0x0000009e499e2221 */ /* 0x000fca0000010000 */
.L_x_277:
[----:B------:R-:W-:-:S04]  /*2a00*/  F2FP.BF16.PACK_AB R72, RZ, R158 ;  /* 0x0000009eff48723e */ /* 0x000fc800000010ff */
[----:B------:R-:W-:Y:S02]  /*2a10*/  PRMT R62, R62, 0x5410, R72 ;  /* 0x000054103e3e7816 */ /* 0x000fe40000000048 */
.L_x_278:
[----:B------:R-:W-:Y:S01]  /*2a20*/  PRMT R157, RZ, 0x5410, R75 ;  /* 0x00005410ff9d7816 */ /* 0x000fe2000000004b */
[----:B------:R-:W-:Y:S05]  /*2a30*/  @P3 BRA `(.L_x_279) ;  /* 0x0000008000003947 */ /* 0x000fea0003800000 */
[----:B------:R-:W-:-:S04]  /*2a40*/  ISETP.NE.U32.AND P1, PT, RZ, c[0x0][0x180], PT ;  /* 0x00006000ff007a0c */ /* 0x000fc80003f25070 */
[----:B------:R-:W-:-:S13]  /*2a50*/  ISETP.NE.AND.EX P1, PT, RZ, c[0x0][0x184], PT, P1 ;  /* 0x00006100ff007a0c */ /* 0x000fda0003f25310 */
[----:B------:R-:W-:Y:S05]  /*2a60*/  @P1 BRA `(.L_x_280) ;  /* 0x0000002000001947 */ /* 0x000fea0003800000 */
[----:B------:R-:W-:Y:S05]  /*2a70*/  @P0 BRA `(.L_x_281) ;  /* 0x0000008000000947 */ /* 0x000fea0003800000 */
[----:B------:R-:W-:Y:S05]  /*2a80*/  BRA `(.L_x_282) ;  /* 0x0000009000007947 */ /* 0x000fea0003800000 */
.L_x_280:
[----:B-----5:R-:W-:-:S05]  /*2a90*/  PRMT R72, RZ, 0x5410, R59 ;  /* 0x00005410ff487816 */ /* 0x020fca000000003b */
[----:B------:R-:W-:Y:S01]  /*2aa0*/  FADD.FTZ R157, R72, R157 ;  /* 0x0000009d489d7221 */ /* 0x000fe20000010000 */
[----:B------:R-:W-:Y:S05]  /*2ab0*/  BRA `(.L_x_281) ;  /* 0x0000004000007947 */ /* 0x000fea0003800000 */
.L_x_279:
[----:B-----5:R-:W-:-:S05]  /*2ac0*/  PRMT R72, RZ, 0x5410, R55 ;  /* 0x00005410ff487816 */ /* 0x020fca0000000037 */
[----:B------:R-:W-:Y:S01]  /*2ad0*/  FADD.FTZ R157, R72, R157 ;  /* 0x0000009d489d7221 */ /* 0x000fe20000010000 */
[----:B------:R-:W-:-:S05]  /*2ae0*/  @P2 PRMT R72, RZ, 0x5410, R59 ;  /* 0x00005410ff482816 */ /* 0x000fca000000003b */
[----:B------:R-:W-:-:S05]  /*2af0*/  @P2 FADD.FTZ R157, R72, R157 ;  /* 0x0000009d489d2221 */ /* 0x000fca0000010000 */
.L_x_281:
[----:B------:R-:W-:-:S04]  /*2b00*/  F2FP.BF16.PACK_AB R72, RZ, R157 ;  /* 0x0000009dff48723e */ /* 0x000fc800000010ff */
[----:B------:R-:W-:Y:S02]  /*2b10*/  PRMT R63, R72, 0x7610, R63 ;  /* 0x00007610483f7816 */ /* 0x000fe4000000003f */
.L_x_282:
[----:B------:R-:W-:Y:S01]  /*2b20*/  PRMT R160, RZ, 0x7610, R75 ;  /* 0x00007610ffa07816 */ /* 0x000fe2000000004b */
[----:B------:R-:W-:Y:S05]  /*2b30*/  @P3 BRA `(.L_x_283) ;  /* 0x0000008000003947 */ /* 0x000fea0003800000 */
[----:B------:R-:W-:-:S04]  /*2b40*/  ISETP.NE.U32.AND P1, PT, RZ, c[0x0][0x180], PT ;  /* 0x00006000ff007a0c */ /* 0x000fc80003f25070 */
[----:B------:R-:W-:-:S13]  /*2b50*/  ISETP.NE.AND.EX P1, PT, RZ, c[0x0][0x184], PT, P1 ;  /* 0x00006100ff007a0c */ /* 0x000fda0003f25310 */
[----:B------:R-:W-:Y:S05]  /*2b60*/  @P1 BRA `(.L_x_284) ;  /* 0x0000002000001947 */ /* 0x000fea0003800000 */
[----:B------:R-:W-:Y:S05]  /*2b70*/  @P0 BRA `(.L_x_285) ;  /* 0x0000008000000947 */ /* 0x000fea0003800000 */
[----:B------:R-:W-:Y:S05]  /*2b80*/  BRA `(.L_x_286) ;  /* 0x0000009000007947 */ /* 0x000fea0003800000 */
.L_x_284:
[----:B-----5:R-:W-:-:S05]  /*2b90*/  PRMT R73, RZ, 0x7610, R59 ;  /* 0x00007610ff497816 */ /* 0x020fca000000003b */
[----:B------:R-:W-:Y:S01]  /*2ba0*/  FADD.FTZ R160, R73, R160 ;  /* 0x000000a049a07221 */ /* 0x000fe20000010000 */
[----:B------:R-:W-:Y:S05]  /*2bb0*/  BRA `(.L_x_285) ;  /* 0x0000004000007947 */ /* 0x000fea0003800000 */
.L_x_283:
[----:B-----5:R-:W-:-:S05]  /*2bc0*/  PRMT R73, RZ, 0x7610, R55 ;  /* 0x00007610ff497816 */ /* 0x020fca0000000037 */
[----:B------:R-:W-:Y:S01]  /*2bd0*/  FADD.FTZ R160, R73, R160 ;  /* 0x000000a049a07221 */ /* 0x000fe20000010000 */
[----:B------:R-:W-:-:S05]  /*2be0*/  @P2 PRMT R73, RZ, 0x7610, R59 ;  /* 0x00007610ff492816 */ /* 0x000fca000000003b */
[----:B------:R-:W-:-:S05]  /*2bf0*/  @P2 FADD.FTZ R160, R73, R160 ;  /* 0x000000a049a02221 */ /* 0x000fca0000010000 */
.L_x_285:
[----:B------:R-:W-:-:S04]  /*2c00*/  F2FP.BF16.PACK_AB R72, RZ, R160 ;  /* 0x000000a0ff48723e */ /* 0x000fc800000010ff */
[----:B------:R-:W-:Y:S02]  /*2c10*/  PRMT R63, R63, 0x5410, R72 ;  /* 0x000054103f3f7816 */ /* 0x000fe40000000048 */
.L_x_286:
[----:B------:R-:W-:Y:S01]  /*2c20*/  FADD.FTZ R75, RZ, R77 ;  /* 0x0000004dff4b7221 */ /* 0x000fe20000010000 */
[----:B------:R-:W-:Y:S02]  /*2c30*/  @P0 LEA R72, P1, R70, c[0x0][0x188], 0x4 ;  /* 0x0000620046480a11 */ /* 0x000fe400078220ff */
[----:B------:R-:W-:Y:S01]  /*2c40*/  ISETP.NE.AND P2, PT, R26, RZ, PT ;  /* 0x000000ff1a00720c */ /* 0x000fe20003f45270 */
[----:B------:R-:W-:Y:S01]  /*2c50*/  FADD.FTZ R75, R75, R154 ;  /* 0x0000009a4b4b7221 */ /* 0x000fe20000010000 */
[----:B------:R-:W-:-:S03]  /*2c60*/  @P0 LEA.HI.X R73, R70, c[0x0][0x18c], RZ, 0x4, P1 ;  /* 0x0000630046490a11 */ /* 0x000fc600008f24ff */
[----:B------:R-:W-:Y:S02]  /*2c70*/  FADD.FTZ R74, R75, R78 ;  /* 0x0000004e4b4a7221 */ /* 0x000fe40000010000 */
[----:B------:R0:W-:Y:S02]  /*2c80*/  @P0 STG.E.128 [R72.64], R60 ;  /* 0x0000003c48000986 */ /* 0x0001e4000c101d04 */
[----:B------:R-:W-:-:S04]  /*2c90*/  FADD.FTZ R74, R74, R153 ;  /* 0x000000994a4a7221 */ /* 0x000fc80000010000 */
[----:B------:R-:W-:-:S04]  /*2ca0*/  FADD.FTZ R75, R74, R79 ;  /* 0x0000004f4a4b7221 */ /* 0x000fc80000010000 */
[----:B------:R-:W-:-:S04]  /*2cb0*/  FADD.FTZ R75, R75, R152 ;  /* 0x000000984b4b7221 */ /* 0x000fc80000010000 */
[----:B------:R-:W-:-:S04]  /*2cc0*/  FADD.FTZ R74, R75, R146 ;  /* 0x000000924b4a7221 */ /* 0x000fc80000010000 */
[----:B------:R-:W-:-:S04]  /*2cd0*/  FADD.FTZ R75, R74, R151 ;  /* 0x000000974a4b7221 */ /* 0x000fc80000010000 */
[----:B------:R-:W-:-:S04]  /*2ce0*/  FADD.FTZ R75, R75, R128 ;  /* 0x000000804b4b7221 */ /* 0x000fc80000010000 */
[----:B------:R-:W-:-:S04]  /*2cf0*/  FADD.FTZ R74, R75, R130 ;  /* 0x000000824b4a7221 */ /* 0x000fc80000010000 */
[----:B0-----:R-:W-:-:S04]  /*2d00*/  FADD.FTZ R73, R74, R83 ;  /* 0x000000534a497221 */ /* 0x001fc80000010000 */
[----:B------:R-:W-:-:S04]  /*2d10*/  FADD.FTZ R73, R73, R132 ;  /* 0x0000008449497221 */ /* 0x000fc80000010000 */
        /* <DEDUP_REMOVED lines=19> */
[----:B------:R-:W-:Y:S01]  /*2e50*/  FADD.FTZ R74, R73, R160 ;  /* 0x000000a0494a7221 */ /* 0x000fe20000010000 */
[----:B------:R-:W-:Y:S05]  /*2e60*/  BRA.DIV ~URZ, `(.L_x_287) ;  /* 0x000015a27f007947 */ /* 0x000fea000b800000 */
[----:B------:R0:W1:Y:S02]  /*2e70*/  SHFL.BFLY PT, R75, R74, 0x1, 0x1f ;  /* 0x0c201f004a4b7f89 */ /* 0x00006400000e0000 */
.L_x_291:
        /* <DEDUP_REMOVED lines=11> */
[C---:B------:R-:W-:Y:S02]  /*2f30*/  FADD.FTZ R75, -R165.reuse, R77 ;  /* 0x0000004da54b7221 */ /* 0x040fe40000010100 */
[----:B------:R-:W-:Y:S02]  /*2f40*/  FADD.FTZ R162, -R165, R154 ;  /* 0x0000009aa5a27221 */ /* 0x000fe40000010100 */
[----:B------:R-:W-:Y:S02]  /*2f50*/  FFMA.FTZ R75, R75, R75, RZ ;  /* 0x0000004b4b4b7223 */ /* 0x000fe400000100ff */
[----:B------:R-:W-:Y:S02]  /*2f60*/  FADD.FTZ R72, -R165, R78 ;  /* 0x0000004ea5487221 */ /* 0x000fe40000010100 */
[----:B------:R-:W-:-:S04]  /*2f70*/  FFMA.FTZ R75, R162, R162, R75 ;  /* 0x000000a2a24b7223 */ /* 0x000fc8000001004b */
[----:B------:R-:W-:Y:S02]  /*2f80*/  FFMA.FTZ R75, R72, R72, R75 ;  /* 0x00000048484b7223 */ /* 0x000fe4000001004b */
[----:B------:R-:W-:-:S04]  /*2f90*/  FADD.FTZ R72, -R165, R153 ;  /* 0x00000099a5487221 */ /* 0x000fc80000010100 */
        /* <DEDUP_REMOVED lines=56> */
[----:B------:R-:W-:-:S05]  /*3320*/  FFMA.FTZ R75, R72, R72, R75 ;  /* 0x00000048484b7223 */ /* 0x000fca000001004b */
        /* <DEDUP_REMOVED lines=9> */
.L_x_292:
[----:B------:R-:W-:Y:S01]  /*33c0*/  FMUL.FTZ R73, R165, R165 ;  /* 0x000000a5a5497220 */ /* 0x000fe20000410000 */
[----:B------:R-:W-:Y:S01]  /*33d0*/  ISETP.NE.AND P1, PT, RZ, UR6, PT ;  /* 0x00000006ff007c0c */ /* 0x000fe2000bf25270 */
[----:B-1----:R-:W-:Y:S02]  /*33e0*/  FADD.FTZ R75, R75, R74 ;  /* 0x0000004a4b4b7221 */ /* 0x002fe40000010000 */
[----:B------:R-:W-:Y:S01]  /*33f0*/  IMAD.MOV.U32 R72, RZ, RZ, c[0x0][0x1e0] ;  /* 0x00007800ff487624 */ /* 0x000fe200078e00ff */
[----:B------:R-:W-:Y:S01]  /*3400*/  FSEL R73, R73, RZ, P1 ;  /* 0x000000ff49497208 */ /* 0x000fe20000800000 */
[----:B------:R-:W-:Y:S01]  /*3410*/  IMAD.MOV.U32 R137, RZ, RZ, 0x4 ;  /* 0x00000004ff897424 */ /* 0x000fe200078e00ff */
[----:B------:R-:W-:Y:S01]  /*3420*/  FSEL R161, R165, RZ, !P1 ;  /* 0x000000ffa5a17208 */ /* 0x000fe20004800000 */
[----:B------:R-:W-:Y:S02]  /*3430*/  FFMA.FTZ R72, R75, R72, c[0x0][0x228] ;  /* 0x00008a004b487623 */ /* 0x000fe40000010048 */
[----:B0-----:R-:W-:-:S04]  /*3440*/  @!P2 IMAD.WIDE R74, R122, R137, c[0x0][0x1a8] ;  /* 0x00006a007a4aa625 */ /* 0x001fc800078e0289 */
[----:B------:R-:W-:Y:S02]  /*3450*/  FADD.FTZ R159, R72, R73 ;  /* 0x00000049489f7221 */ /* 0x000fe40000010000 */
[----:B------:R-:W-:-:S04]  /*3460*/  @!P2 IMAD.WIDE R72, R122, R137, c[0x0][0x1a0] ;  /* 0x000068007a48a625 */ /* 0x000fc800078e0289 */
[----:B------:R-:W0:Y:S01]  /*3470*/  MUFU.RSQ R159, R159 ;  /* 0x0000009f009f7308 */ /* 0x000e220000001400 */
[C---:B------:R-:W-:Y:S01]  /*3480*/  FADD.FTZ R162, -R161.reuse, R77 ;  /* 0x0000004da1a27221 */ /* 0x040fe20000010100 */
[----:B------:R1:W-:Y:S01]  /*3490*/  @!P2 STG.E [R72.64], R165 ;  /* 0x000000a54800a986 */ /* 0x0003e2000c101904 */
[C---:B------:R-:W-:Y:S02]  /*34a0*/  FADD.FTZ R164, -R161.reuse, R154 ;  /* 0x0000009aa1a47221 */ /* 0x040fe40000010100 */
[C---:B------:R-:W-:Y:S02]  /*34b0*/  FADD.FTZ R152, -R161.reuse, R152 ;  /* 0x00000098a1987221 */ /* 0x040fe40000010100 */
[C---:B------:R-:W-:Y:S02]  /*34c0*/  FADD.FTZ R128, -R161.reuse, R128 ;  /* 0x00000080a1807221 */ /* 0x040fe40000010100 */
[C---:B------:R-:W-:Y:S02]  /*34d0*/  FADD.FTZ R130, -R161.reuse, R130 ;  /* 0x00000082a1827221 */ /* 0x040fe40000010100 */
[----:B------:R-:W-:-:S02]  /*34e0*/  FADD.FTZ R132, -R161, R132 ;  /* 0x00000084a1847221 */ /* 0x000fc40000010100 */
[C---:B------:R-:W-:Y:S01]  /*34f0*/  FADD.FTZ R140, -R161.reuse, R140 ;  /* 0x0000008ca18c7221 */ /* 0x040fe20000010100 */
[----:B-1----:R-:W-:Y:S01]  /*3500*/  PRMT R73, RZ, 0x5410, R45 ;  /* 0x00005410ff497816 */ /* 0x002fe2000000002d */
[----:B------:R-:W-:Y:S01]  /*3510*/  FADD.FTZ R150, -R161, R150 ;  /* 0x00000096a1967221 */ /* 0x000fe20000010100 */
[----:B0-----:R0:W-:Y:S01]  /*3520*/  @!P2 STG.E [R74.64], R159 ;  /* 0x0000009f4a00a986 */ /* 0x0011e2000c101904 */
[----:B------:R-:W-:Y:S01]  /*3530*/  FMUL.FTZ R154, R159, R162 ;  /* 0x000000a29f9a7220 */ /* 0x000fe20000410000 */
[----:B------:R-:W-:Y:S01]  /*3540*/  PRMT R72, RZ, 0x5410, R44 ;  /* 0x00005410ff487816 */ /* 0x000fe2000000002c */
[C---:B------:R-:W-:Y:S02]  /*3550*/  FADD.FTZ R162, -R161.reuse, R78 ;  /* 0x0000004ea1a27221 */ /* 0x040fe40000010100 */
[----:B------:R-:W-:Y:S02]  /*3560*/  FADD.FTZ R78, -R161, R79 ;  /* 0x0000004fa14e7221 */ /* 0x000fe40000010100 */
[----:B------:R-:W-:-:S02]  /*3570*/  FMUL.FTZ R162, R159, R162 ;  /* 0x000000a29fa27220 */ /* 0x000fc40000410000 */
[----:B------:R-:W-:Y:S01]  /*3580*/  FFMA.FTZ R77, R154, R72, R25 ;  /* 0x000000489a4d7223 */ /* 0x000fe20000010019 */
[----:B------:R-:W-:Y:S01]  /*3590*/  PRMT R72, RZ, 0x7610, R44 ;  /* 0x00007610ff487816 */ /* 0x000fe2000000002c */
[----:B------:R-:W-:Y:S01]  /*35a0*/  FFMA.FTZ R73, R162, R73, R23 ;  /* 0x00000049a2497223 */ /* 0x000fe20000010017 */
[----:B0-----:R-:W-:Y:S01]  /*35b0*/  PRMT R75, RZ, 0x7610, R46 ;  /* 0x00007610ff4b7816 */ /* 0x001fe2000000002e */
[----:B------:R-:W-:Y:S02]  /*35c0*/  FADD.FTZ R74, -R161, R153 ;  /* 0x00000099a14a7221 */ /* 0x000fe40000010100 */
[C---:B------:R-:W-:Y:S02]  /*35d0*/  FMUL.FTZ R163, R159.reuse, R164 ;  /* 0x000000a49fa37220 */ /* 0x040fe40000410000 */
[C---:B------:R-:W-:Y:S01]  /*35e0*/  FMUL.FTZ R153, R159.reuse, R74 ;  /* 0x0000004a9f997220 */ /* 0x040fe20000410000 */
[----:B------:R-:W-:Y:S01]  /*35f0*/  PRMT R74, RZ, 0x7610, R45 ;  /* 0x00007610ff4a7816 */ /* 0x000fe2000000002d */
[----:B------:R-:W-:-:S02]  /*3600*/  FMUL.FTZ R78, R159, R78 ;  /* 0x0000004e9f4e7220 */ /* 0x000fc40000410000 */
[----:B------:R-:W-:Y:S02]  /*3610*/  FMUL.FTZ R79, R159, R152 ;  /* 0x000000989f4f7220 */ /* 0x000fe40000410000 */
[----:B------:R-:W-:Y:S02]  /*3620*/  FFMA.FTZ R74, R153, R74, R22 ;  /* 0x0000004a994a7223 */ /* 0x000fe40000010016 */
[----:B------:R-:W-:Y:S02]  /*3630*/  FFMA.FTZ R72, R163, R72, R24 ;  /* 0x00000048a3487223 */ /* 0x000fe40000010018 */
[----:B------:R-:W-:Y:S01]  /*3640*/  FFMA.FTZ R75, R79, R75, R20 ;  /* 0x0000004b4f4b7223 */ /* 0x000fe20000010014 */
[----:B------:R-:W-:Y:S01]  /*3650*/  F2FP.BF16.PACK_AB R73, R74, R73 ;  /* 0x000000494a49723e */ /* 0x000fe200000010ff */
[C---:B------:R-:W-:Y:S01]  /*3660*/  FADD.FTZ R152, -R161.reuse, R146 ;  /* 0x00000092a1987221 */ /* 0x040fe20000010100 */
[----:B------:R-:W-:Y:S01]  /*3670*/  PRMT R74, RZ, 0x5410, R46 ;  /* 0x00005410ff4a7816 */ /* 0x000fe2000000002e */
[----:B------:R-:W-:Y:S01]  /*3680*/  FADD.FTZ R146, -R161, R151 ;  /* 0x00000097a1927221 */ /* 0x000fe20000010100 */
[----:B------:R-:W-:Y:S01]  /*3690*/  F2FP.BF16.PACK_AB R72, R72, R77 ;  /* 0x0000004d4848723e */ /* 0x000fe200000010ff */
[----:B------:R-:W-:Y:S01]  /*36a0*/  FMUL.FTZ R152, R159, R152 ;  /* 0x000000989f987220 */ /* 0x000fe20000410000 */
[----:B------:R-:W-:Y:S01]  /*36b0*/  PRMT R77, RZ, 0x7610, R47 ;  /* 0x00007610ff4d7816 */ /* 0x000fe2000000002f */
[----:B------:R-:W-:-:S02]  /*36c0*/  FFMA.FTZ R74, R78, R74, R21 ;  /* 0x0000004a4e4a7223 */ /* 0x000fc40000010015 */
[----:B------:R-:W-:Y:S02]  /*36d0*/  FMUL.FTZ R165, R159, R146 ;  /* 0x000000929fa57220 */ /* 0x000fe40000410000 */
[----:B------:R-:W-:Y:S01]  /*36e0*/  IMAD.SHL.U32 R151, R76, 0x10, RZ ;  /* 0x000000104c977824 */ /* 0x000fe200078e00ff */
[----:B------:R-:W-:Y:S01]  /*36f0*/  F2FP.BF16.PACK_AB R74, R75, R74 ;  /* 0x0000004a4b4a723e */ /* 0x000fe200000010ff */
[----:B------:R-:W-:Y:S01]  /*3700*/  FFMA.FTZ R146, R165, R77, R18 ;  /* 0x0000004da5927223 */ /* 0x000fe20000010012 */
[----:B------:R-:W-:Y:S01]  /*3710*/  PRMT R75, RZ, 0x5410, R47 ;  /* 0x00005410ff4b7816 */ /* 0x000fe2000000002f */
[C---:B------:R-:W-:Y:S02]  /*3720*/  FMUL.FTZ R128, R159.reuse, R128 ;  /* 0x000000809f807220 */ /* 0x040fe40000410000 */
[----:B------:R-:W-:Y:S02]  /*3730*/  FMUL.FTZ R140, R159, R140 ;  /* 0x0000008c9f8c7220 */ /* 0x000fe40000410000 */
[----:B------:R-:W-:-:S02]  /*3740*/  FFMA.FTZ R75, R152, R75, R19 ;  /* 0x0000004b984b7223 */ /* 0x000fc40000010013 */
[C---:B------:R-:W-:Y:S02]  /*3750*/  FADD.FTZ R138, -R161.reuse, R138 ;  /* 0x0000008aa18a7221 */ /* 0x040fe40000010100 */
[C---:B------:R-:W-:Y:S01]  /*3760*/  FADD.FTZ R142, -R161.reuse, R142 ;  /* 0x0000008ea18e7221 */ /* 0x040fe20000010100 */
[----:B------:R-:W-:Y:S01]  /*3770*/  F2FP.BF16.PACK_AB R75, R146, R75 ;  /* 0x0000004b924b723e */ /* 0x000fe200000010ff */
[C---:B------:R-:W-:Y:S01]  /*3780*/  FADD.FTZ R157, -R161.reuse, R157 ;  /* 0x0000009da19d7221 */ /* 0x040fe20000010100 */
[----:B------:R-:W-:Y:S01]  /*3790*/  SHF.R.U32.HI R146, RZ, 0x1c, R76 ;  /* 0x0000001cff927819 */ /* 0x000fe2000001164c */
[----:B------:R-:W-:Y:S01]  /*37a0*/  FADD.FTZ R82, -R161, R82 ;  /* 0x00000052a1527221 */ /* 0x000fe20000010100 */
[----:B------:R-:W-:Y:S01]  /*37b0*/  IADD3 R76, P1, R151, c[0x0][0x208], RZ ;  /* 0x00008200974c7a10 */ /* 0x000fe20007f3e0ff */
[C---:B------:R-:W-:Y:S02]  /*37c0*/  FADD.FTZ R136, -R161.reuse, R136 ;  /* 0x00000088a1887221 */ /* 0x040fe40000010100 */
[C---:B------:R-:W-:Y:S01]  /*37d0*/  FADD.FTZ R156, -R161.reuse, R156 ;  /* 0x0000009ca19c7221 */ /* 0x040fe20000010100 */
[----:B------:R-:W-:Y:S01]  /*37e0*/  IADD3.X R77, R146, c[0x0][0x20c], RZ, P1, !PT ;  /* 0x00008300924d7a10 */ /* 0x000fe20000ffe4ff */
[----:B------:R-:W-:-:S02]  /*37f0*/  FADD.FTZ R158, -R161, R158 ;  /* 0x0000009ea19e7221 */ /* 0x000fc40000010100 */
[----:B------:R-:W-:Y:S02]  /*3800*/  FADD.FTZ R160, -R161, R160 ;  /* 0x000000a0a1a07221 */ /* 0x000fe40000010100 */
[----:B------:R0:W-:Y:S01]  /*3810*/  STG.E.128 [R76.64], R72 ;  /* 0x000000484c007986 */ /* 0x0001e2000c101d04 */
[----:B------:R-:W-:Y:S01]  /*3820*/  IMAD R122, R137, c[0x0][0x160], R122 ;  /* 0x00005800897a7a24 */ /* 0x000fe200078e027a */
[----:B0-----:R-:W-:Y:S02]  /*3830*/  PRMT R72, RZ, 0x5410, R35 ;  /* 0x00005410ff487816 */ /* 0x001fe40000000023 */
[----:B------:R-:W-:-:S03]  /*3840*/  PRMT R73, RZ, 0x7610, R32 ;  /* 0x00007610ff497816 */ /* 0x000fc60000000020 */
[----:B------:R-:W-:Y:S01]  /*3850*/  FFMA.FTZ R152, R152, R72, R95 ;  /* 0x0000004898987223 */ /* 0x000fe2000001005f */
[----:B------:R-:W-:Y:S01]  /*3860*/  PRMT R72, RZ, 0x7610, R35 ;  /* 0x00007610ff487816 */ /* 0x000fe20000000023 */
[----:B------:R-:W-:-:S04]  /*3870*/  FFMA.FTZ R73, R163, R73, R92 ;  /* 0x00000049a3497223 */ /* 0x000fc8000001005c */
[----:B------:R-:W-:Y:S01]  /*3880*/  FFMA.FTZ R164, R165, R72, R98 ;  /* 0x00000048a5a47223 */ /* 0x000fe20000010062 */
[----:B------:R-:W-:-:S05]  /*3890*/  PRMT R72, RZ, 0x5410, R34 ;  /* 0x00005410ff487816 */ /* 0x000fca0000000022 */
[----:B------:R-:W-:Y:S01]  /*38a0*/  FFMA.FTZ R78, R78, R72, R93 ;  /* 0x000000484e4e7223 */ /* 0x000fe2000001005d */
[----:B------:R-:W-:-:S05]  /*38b0*/  PRMT R72, RZ, 0x7610, R34 ;  /* 0x00007610ff487816 */ /* 0x000fca0000000022 */
[----:B------:R-:W-:Y:S01]  /*38c0*/  FFMA.FTZ R165, R79, R72, R96 ;  /* 0x000000484fa57223 */ /* 0x000fe20000010060 */
[----:B------:R-:W-:Y:S02]  /*38d0*/  PRMT R72, RZ, 0x5410, R33 ;  /* 0x00005410ff487816 */ /* 0x000fe40000000021 */
[----:B------:R-:W-:Y:S01]  /*38e0*/  F2FP.BF16.PACK_AB R79, R164, R152 ;  /* 0x00000098a44f723e */ /* 0x000fe200000010ff */
[----:B------:R-:W-:Y:S01]  /*38f0*/  FADD.FTZ R152, -R161, R134 ;  /* 0x00000086a1987221 */ /* 0x000fe20000010100 */
[----:B------:R-:W-:Y:S01]  /*3900*/  F2FP.BF16.PACK_AB R78, R165, R78 ;  /* 0x0000004ea54e723e */ /* 0x000fe200000010ff */
[----:B------:R-:W-:Y:S01]  /*3910*/  FFMA.FTZ R77, R162, R72, R91 ;  /* 0x00000048a24d7223 */ /* 0x000fe2000001005b */
[----:B------:R-:W-:Y:S01]  /*3920*/  PRMT R72, RZ, 0x7610, R33 ;  /* 0x00007610ff487816 */ /* 0x000fe20000000021 */
[----:B------:R-:W-:Y:S02]  /*3930*/  FMUL.FTZ R152, R159, R152 ;  /* 0x000000989f987220 */ /* 0x000fe40000410000 */
[----:B------:R-:W-:Y:S01]  /*3940*/  FADD.FTZ R134, -R161, R145 ;  /* 0x00000091a1867221 */ /* 0x000fe20000010100 */
[----:B------:R-:W-:Y:S01]  /*3950*/  PRMT R145, RZ, 0x5410, R50 ;  /* 0x00005410ff917816 */ /* 0x000fe20000000032 */
[----:B------:R-:W-:Y:S01]  /*3960*/  FFMA.FTZ R74, R153, R72, R94 ;  /* 0x00000048994a7223 */ /* 0x000fe2000001005e */
[----:B------:R-:W-:Y:S01]  /*3970*/  PRMT R72, RZ, 0x5410, R32 ;  /* 0x00005410ff487816 */ /* 0x000fe20000000020 */
[----:B------:R-:W-:Y:S01]  /*3980*/  FADD.FTZ R162, -R161, R148 ;  /* 0x00000094a1a27221 */ /* 0x000fe20000010100 */
[----:B------:R-:W-:Y:S01]  /*3990*/  PRMT R153, RZ, 0x7610, R30 ;  /* 0x00007610ff997816 */ /* 0x000fe2000000001e */
[----:B------:R-:W-:Y:S01]  /*39a0*/  FMUL.FTZ R148, R159, R134 ;  /* 0x000000869f947220 */ /* 0x000fe20000410000 */
[----:B------:R-:W-:Y:S01]  /*39b0*/  F2FP.BF16.PACK_AB R77, R74, R77 ;  /* 0x0000004d4a4d723e */ /* 0x000fe200000010ff */
[----:B------:R-:W-:Y:S01]  /*39c0*/  FFMA.FTZ R72, R154, R72, R89 ;  /* 0x000000489a487223 */ /* 0x000fe20000010059 */
[----:B------:R-:W-:Y:S01]  /*39d0*/  IADD3 R74, P1, R151, c[0x0][0x210], RZ ;  /* 0x00008400974a7a10 */ /* 0x000fe20007f3e0ff */
[----:B------:R-:W-:-:S02]  /*39e0*/  FMUL.FTZ R151, R159, R130 ;  /* 0x000000829f977220 */ /* 0x000fc40000410000 */
[----:B------:R-:W-:Y:S01]  /*39f0*/  FADD.FTZ R130, -R161, R141 ;  /* 0x0000008da1827221 */ /* 0x000fe20000010100 */
[----:B------:R-:W-:Y:S01]  /*3a00*/  F2FP.BF16.PACK_AB R76, R73, R72 ;  /* 0x00000048494c723e */ /* 0x000fe200000010ff */
[C---:B------:R-:W-:Y:S01]  /*3a10*/  FADD.FTZ R154, -R161.reuse, R147 ;  /* 0x00000093a19a7221 */ /* 0x040fe20000010100 */
[----:B------:R-:W-:Y:S01]  /*3a20*/  IADD3.X R75, R146, c[0x0][0x214], RZ, P1, !PT ;  /* 0x00008500924b7a10 */ /* 0x000fe20000ffe4ff */
[----:B------:R-:W-:Y:S01]  /*3a30*/  FADD.FTZ R146, -R161, R83 ;  /* 0x00000053a1927221 */ /* 0x000fe20000010100 */
[--C-:B------:R-:W-:Y:S01]  /*3a40*/  PRMT R72, RZ, 0x5410, R40.reuse ;  /* 0x00005410ff487816 */ /* 0x100fe20000000028 */
[C---:B------:R-:W-:Y:S01]  /*3a50*/  FMUL.FTZ R134, R159.reuse, R150 ;  /* 0x000000969f867220 */ /* 0x040fe20000410000 */
[----:B------:R-:W-:Y:S01]  /*3a60*/  PRMT R73, RZ, 0x7610, R40 ;  /* 0x00007610ff497816 */ /* 0x000fe20000000028 */
[----:B------:R0:W-:Y:S01]  /*3a70*/  STG.E.128 [R74.64], R76 ;  /* 0x0000004c4a007986 */ /* 0x0001e2000c101d04 */
[----:B------:R-:W-:Y:S01]  /*3a80*/  FMUL.FTZ R146, R159, R146 ;  /* 0x000000929f927220 */ /* 0x000fe20000410000 */
[----:B------:R-:W-:Y:S01]  /*3a90*/  PRMT R147, RZ, 0x7610, R29 ;  /* 0x00007610ff937816 */ /* 0x000fe2000000001d */
[----:B------:R-:W-:Y:S01]  /*3aa0*/  FFMA.FTZ R72, R128, R72, R17 ;  /* 0x0000004880487223 */ /* 0x000fe20000010011 */
[----:B------:R-:W-:Y:S01]  /*3ab0*/  PRMT R150, RZ, 0x7610, R28 ;  /* 0x00007610ff967816 */ /* 0x000fe2000000001c */
[----:B------:R-:W-:-:S02]  /*3ac0*/  FFMA.FTZ R73, R151, R73, R16 ;  /* 0x0000004997497223 */ /* 0x000fc40000010010 */
[----:B------:R-:W-:Y:S02]  /*3ad0*/  FADD.FTZ R164, -R161, R155 ;  /* 0x0000009ba1a47221 */ /* 0x000fe40000010100 */
[----:B------:R-:W-:Y:S01]  /*3ae0*/  FFMA.FTZ R150, R151, R150, R100 ;  /* 0x0000009697967223 */ /* 0x000fe20000010064 */
[----:B------:R-:W-:Y:S02]  /*3af0*/  F2FP.BF16.PACK_AB R72, R73, R72 ;  /* 0x000000484948723e */ /* 0x000fe400000010ff */
[----:B------:R-:W-:Y:S02]  /*3b00*/  PRMT R73, RZ, 0x5410, R41 ;  /* 0x00005410ff497816 */ /* 0x000fe40000000029 */
[----:B------:R-:W-:-:S03]  /*3b10*/  PRMT R151, RZ, 0x7610, R49 ;  /* 0x00007610ff977816 */ /* 0x000fc60000000031 */
[----:B------:R-:W-:Y:S01]  /*3b20*/  FFMA.FTZ R73, R146, R73, R15 ;  /* 0x0000004992497223 */ /* 0x000fe2000001000f */
[--C-:B0-----:R-:W-:Y:S01]  /*3b30*/  PRMT R75, RZ, 0x5410, R42.reuse ;  /* 0x00005410ff4b7816 */ /* 0x101fe2000000002a */
[C---:B------:R-:W-:Y:S01]  /*3b40*/  FADD.FTZ R74, -R161.reuse, R139 ;  /* 0x0000008ba14a7221 */ /* 0x040fe20000010100 */
[----:B------:R-:W-:Y:S01]  /*3b50*/  PRMT R77, RZ, 0x5410, R43 ;  /* 0x00005410ff4d7816 */ /* 0x000fe2000000002b */
[----:B------:R-:W-:Y:S01]  /*3b60*/  FADD.FTZ R76, -R161, R143 ;  /* 0x0000008fa14c7221 */ /* 0x000fe20000010100 */
[----:B------:R-:W-:Y:S01]  /*3b70*/  PRMT R78, RZ, 0x7610, R43 ;  /* 0x00007610ff4e7816 */ /* 0x000fe2000000002b */
[C---:B------:R-:W-:Y:S01]  /*3b80*/  FMUL.FTZ R79, R159.reuse, R74 ;  /* 0x0000004a9f4f7220 */ /* 0x040fe20000410000 */
[----:B------:R-:W-:Y:S01]  /*3b90*/  PRMT R74, RZ, 0x7610, R41 ;  /* 0x00007610ff4a7816 */ /* 0x000fe20000000029 */
[C---:B------:R-:W-:Y:S01]  /*3ba0*/  FMUL.FTZ R83, R159.reuse, R76 ;  /* 0x0000004c9f537220 */ /* 0x040fe20000410000 */
[----:B------:R-:W-:Y:S01]  /*3bb0*/  PRMT R76, RZ, 0x7610, R42 ;  /* 0x00007610ff4c7816 */ /* 0x000fe2000000002a */
[----:B------:R-:W-:-:S02]  /*3bc0*/  FMUL.FTZ R139, R159, R132 ;  /* 0x000000849f8b7220 */ /* 0x000fc40000410000 */
[----:B------:R-:W-:Y:S02]  /*3bd0*/  FFMA.FTZ R75, R152, R75, R13 ;  /* 0x0000004b984b7223 */ /* 0x000fe4000001000d */
[----:B------:R-:W-:Y:S02]  /*3be0*/  FFMA.FTZ R74, R139, R74, R14 ;  /* 0x0000004a8b4a7223 */ /* 0x000fe4000001000e */
[----:B------:R-:W-:Y:S02]  /*3bf0*/  FFMA.FTZ R76, R79, R76, R12 ;  /* 0x0000004c4f4c7223 */ /* 0x000fe4000001000c */
[----:B------:R-:W-:Y:S01]  /*3c00*/  FFMA.FTZ R77, R140, R77, R11 ;  /* 0x0000004d8c4d7223 */ /* 0x000fe2000001000b */
[----:B------:R-:W-:Y:S01]  /*3c10*/  F2FP.BF16.PACK_AB R73, R74, R73 ;  /* 0x000000494a49723e */ /* 0x000fe200000010ff */
[----:B------:R-:W-:Y:S01]  /*3c20*/  FFMA.FTZ R78, R83, R78, R10 ;  /* 0x0000004e534e7223 */ /* 0x000fe2000001000a */
[----:B------:R-:W-:Y:S01]  /*3c30*/  F2FP.BF16.PACK_AB R74, R76, R75 ;  /* 0x0000004b4c4a723e */ /* 0x000fe200000010ff */
[----:B------:R-:W-:Y:S01]  /*3c40*/  FFMA.FTZ R153, R79, R153, R104 ;  /* 0x000000994f997223 */ /* 0x000fe20000010068 */
[----:B------:R-:W-:Y:S01]  /*3c50*/  PRMT R79, RZ, 0x5410, R51 ;  /* 0x00005410ff4f7816 */ /* 0x000fe20000000033 */
[----:B------:R-:W-:Y:S01]  /*3c60*/  FFMA.FTZ R147, R139, R147, R102 ;  /* 0x000000938b937223 */ /* 0x000fe20000010066 */
[----:B------:R-:W-:Y:S01]  /*3c70*/  F2FP.BF16.PACK_AB R75, R78, R77 ;  /* 0x0000004d4e4b723e */ /* 0x000fe200000010ff */
[----:B------:R-:W-:Y:S01]  /*3c80*/  IMAD.SHL.U32 R78, R81, 0x10, RZ ;  /* 0x00000010514e7824 */ /* 0x000fe200078e00ff */
[----:B------:R-:W-:Y:S01]  /*3c90*/  SHF.R.U32.HI R81, RZ, 0x1c, R81 ;  /* 0x0000001cff517819 */ /* 0x000fe20000011651 */
[----:B------:R-:W-:Y:S01]  /*3ca0*/  FFMA.FTZ R79, R148, R79, R3 ;  /* 0x0000004f944f7223 */ /* 0x000fe20000010003 */
[----:B------:R-:W-:Y:S01]  /*3cb0*/  PRMT R139, RZ, 0x5410, R38 ;  /* 0x00005410ff8b7816 */ /* 0x000fe20000000026 */
[----:B------:R-:W-:Y:S01]  /*3cc0*/  FADD.FTZ R132, -R161, R144 ;  /* 0x00000090a1847221 */ /* 0x000fe20000010100 */
[----:B------:R-:W-:Y:S01]  /*3cd0*/  IADD3 R76, P1, R78, c[0x0][0x208], RZ ;  /* 0x000082004e4c7a10 */ /* 0x000fe20007f3e0ff */
[----:B------:R-:W-:-:S02]  /*3ce0*/  FMUL.FTZ R144, R159, R82 ;  /* 0x000000529f907220 */ /* 0x000fc40000410000 */
[----:B------:R-:W-:Y:S01]  /*3cf0*/  FMUL.FTZ R143, R159, R136 ;  /* 0x000000889f8f7220 */ /* 0x000fe20000410000 */
[----:B------:R-:W-:Y:S01]  /*3d00*/  IADD3.X R77, R81, c[0x0][0x20c], RZ, P1, !PT ;  /* 0x00008300514d7a10 */ /* 0x000fe20000ffe4ff */
[C---:B------:R-:W-:Y:S02]  /*3d10*/  FMUL.FTZ R141, R159.reuse, R132 ;  /* 0x000000849f8d7220 */ /* 0x040fe40000410000 */
[C---:B------:R-:W-:Y:S02]  /*3d20*/  FMUL.FTZ R132, R159.reuse, R162 ;  /* 0x000000a29f847220 */ /* 0x040fe40000410000 */
[----:B------:R0:W-:Y:S01]  /*3d30*/  STG.E.128 [R76.64], R72 ;  /* 0x000000484c007986 */ /* 0x0001e2000c101d04 */
[C---:B------:R-:W-:Y:S02]  /*3d40*/  FMUL.FTZ R136, R159.reuse, R156 ;  /* 0x0000009c9f887220 */ /* 0x040fe40000410000 */
[----:B------:R-:W-:Y:S02]  /*3d50*/  FMUL.FTZ R82, R159, R158 ;  /* 0x0000009e9f527220 */ /* 0x000fe40000410000 */
[----:B0-----:R-:W-:Y:S01]  /*3d60*/  FADD.FTZ R76, -R161, R149 ;  /* 0x00000095a14c7221 */ /* 0x001fe20000010100 */
[--C-:B------:R-:W-:Y:S01]  /*3d70*/  PRMT R75, RZ, 0x5410, R31.reuse ;  /* 0x00005410ff4b7816 */ /* 0x100fe2000000001f */
[C---:B------:R-:W-:Y:S01]  /*3d80*/  FMUL.FTZ R77, R159.reuse, R130 ;  /* 0x000000829f4d7220 */ /* 0x040fe20000410000 */
[----:B------:R-:W-:Y:S01]  /*3d90*/  PRMT R149, RZ, 0x5410, R28 ;  /* 0x00005410ff957816 */ /* 0x000fe2000000001c */
[C---:B------:R-:W-:Y:S01]  /*3da0*/  FMUL.FTZ R130, R159.reuse, R76 ;  /* 0x0000004c9f827220 */ /* 0x040fe20000410000 */
[----:B------:R-:W-:Y:S01]  /*3db0*/  PRMT R76, RZ, 0x5410, R30 ;  /* 0x00005410ff4c7816 */ /* 0x000fe2000000001e */
[----:B------:R-:W-:Y:S01]  /*3dc0*/  FMUL.FTZ R73, R159, R154 ;  /* 0x0000009a9f497220 */ /* 0x000fe20000410000 */
[----:B------:R-:W-:Y:S01]  /*3dd0*/  PRMT R154, RZ, 0x7610, R31 ;  /* 0x00007610ff9a7816 */ /* 0x000fe2000000001f */
[----:B------:R-:W-:Y:S01]  /*3de0*/  FFMA.FTZ R75, R140, R75, R103 ;  /* 0x0000004b8c4b7223 */ /* 0x000fe20000010067 */
        /* <DEDUP_REMOVED lines=9> */
[C---:B------:R-:W-:Y:S01]  /*3e80*/  FFMA.FTZ R128, R73.reuse, R128, R2 ;  /* 0x0000008049807223 */ /* 0x040fe20000010002 */
[----:B------:R-:W-:Y:S01]  /*3e90*/  F2FP.BF16.PACK_AB R75, R154, R75 ;  /* 0x0000004b9a4b723e */ /* 0x000fe200000010ff */
[----:B------:R-:W-:Y:S01]  /*3ea0*/  FFMA.FTZ R140, R73, R140, R114 ;  /* 0x0000008c498c7223 */ /* 0x000fe20000010072 */
[----:B------:R-:W-:Y:S01]  /*3eb0*/  F2FP.BF16.PACK_AB R73, R147, R76 ;  /* 0x0000004c9349723e */ /* 0x000fe200000010ff */
[----:B------:R-:W-:Y:S01]  /*3ec0*/  FFMA.FTZ R83, R148, R83, R111 ;  /* 0x0000005394537223 */ /* 0x000fe2000001006f */
[----:B------:R-:W-:Y:S01]  /*3ed0*/  PRMT R148, RZ, 0x5410, R49 ;  /* 0x00005410ff947816 */ /* 0x000fe20000000031 */
[C---:B------:R-:W-:Y:S01]  /*3ee0*/  FMUL.FTZ R72, R159.reuse, R138 ;  /* 0x0000008a9f487220 */ /* 0x040fe20000410000 */
[----:B------:R-:W-:Y:S01]  /*3ef0*/  PRMT R147, RZ, 0x7610, R37 ;  /* 0x00007610ff937816 */ /* 0x000fe20000000025 */
[----:B------:R-:W-:Y:S01]  /*3f00*/  FMUL.FTZ R74, R159, R142 ;  /* 0x0000008e9f4a7220 */ /* 0x000fe20000410000 */
[----:B------:R-:W-:Y:S01]  /*3f10*/  IADD3 R76, P1, R78, c[0x0][0x210], RZ ;  /* 0x000084004e4c7a10 */ /* 0x000fe20007f3e0ff */
[----:B------:R-:W-:Y:S01]  /*3f20*/  FFMA.FTZ R148, R72, R148, R7 ;  /* 0x0000009448947223 */ /* 0x000fe20000010007 */
[----:B------:R-:W-:Y:S01]  /*3f30*/  PRMT R78, RZ, 0x5410, R48 ;  /* 0x00005410ff4e7816 */ /* 0x000fe20000000030 */
[----:B------:R-:W-:Y:S01]  /*3f40*/  FFMA.FTZ R145, R74, R145, R5 ;  /* 0x000000914a917223 */ /* 0x000fe20000010005 */
[----:B------:R-:W-:Y:S01]  /*3f50*/  F2FP.BF16.PACK_AB R79, R128, R79 ;  /* 0x0000004f804f723e */ /* 0x000fe200000010ff */
[----:B------:R-:W-:Y:S01]  /*3f60*/  FFMA.FTZ R139, R74, R139, R109 ;  /* 0x0000008b4a8b7223 */ /* 0x000fe2000001006d */
[----:B------:R-:W-:Y:S01]  /*3f70*/  F2FP.BF16.PACK_AB R74, R153, R152 ;  /* 0x00000098994a723e */ /* 0x000fe200000010ff */
[----:B------:R-:W-:Y:S01]  /*3f80*/  FFMA.FTZ R146, R72, R146, R107 ;  /* 0x0000009248927223 */ /* 0x000fe2000001006b */
[----:B------:R-:W-:Y:S01]  /*3f90*/  F2FP.BF16.PACK_AB R72, R150, R149 ;  /* 0x000000959648723e */ /* 0x000fe200000010ff */
[C---:B------:R-:W-:Y:S01]  /*3fa0*/  FFMA.FTZ R151, R77.reuse, R151, R6 ;  /* 0x000000974d977223 */ /* 0x040fe20000010006 */
[----:B------:R-:W-:Y:S01]  /*3fb0*/  PRMT R150, RZ, 0x5410, R67 ;  /* 0x00005410ff967816 */ /* 0x000fe20000000043 */
[----:B------:R-:W-:Y:S01]  /*3fc0*/  FFMA.FTZ R147, R77, R147, R110 ;  /* 0x000000934d937223 */ /* 0x000fe2000001006e */
[----:B------:R-:W-:Y:S01]  /*3fd0*/  IADD3.X R77, R81, c[0x0][0x214], RZ, P1, !PT ;  /* 0x00008500514d7a10 */ /* 0x000fe20000ffe4ff */
[----:B------:R-:W-:Y:S01]  /*3fe0*/  FMUL.FTZ R142, R159, R157 ;  /* 0x0000009d9f8e7220 */ /* 0x000fe20000410000 */
[----:B------:R-:W-:Y:S01]  /*3ff0*/  PRMT R149, RZ, 0x5410, R71 ;  /* 0x00005410ff957816 */ /* 0x000fe20000000047 */
[----:B------:R-:W-:Y:S01]  /*4000*/  FFMA.FTZ R78, R144, R78, R9 ;  /* 0x0000004e904e7223 */ /* 0x000fe20000010009 */
[--C-:B------:R-:W-:Y:S01]  /*4010*/  PRMT R81, RZ, 0x5410, R36.reuse ;  /* 0x00005410ff517816 */ /* 0x100fe20000000024 */
[----:B------:R0:W-:Y:S01]  /*4020*/  STG.E.128 [R76.64], R72 ;  /* 0x000000484c007986 */ /* 0x0001e2000c101d04 */
[----:B------:R-:W-:Y:S01]  /*4030*/  PRMT R153, RZ, 0x7610, R36 ;  /* 0x00007610ff997816 */ /* 0x000fe20000000024 */
[C---:B------:R-:W-:Y:S01]  /*4040*/  FFMA.FTZ R150, R142.reuse, R150, R87 ;  /* 0x000000968e967223 */ /* 0x040fe20000010057 */
[----:B------:R-:W-:Y:S01]  /*4050*/  PRMT R128, RZ, 0x7610, R71 ;  /* 0x00007610ff807816 */ /* 0x000fe20000000047 */
[----:B------:R-:W-:-:S02]  /*4060*/  FFMA.FTZ R149, R142, R149, R119 ;  /* 0x000000958e957223 */ /* 0x000fc40000010077 */
[----:B------:R-:W-:Y:S02]  /*4070*/  IMAD.SHL.U32 R142, R80, 0x10, RZ ;  /* 0x00000010508e7824 */ /* 0x000fe400078e00ff */
[----:B------:R-:W-:Y:S02]  /*4080*/  FFMA.FTZ R144, R144, R81, R105 ;  /* 0x0000005190907223 */ /* 0x000fe40000010069 */
[----:B------:R-:W-:Y:S02]  /*4090*/  FFMA.FTZ R153, R143, R153, R108 ;  /* 0x000000998f997223 */ /* 0x000fe4000001006c */
[----:B------:R-:W-:Y:S02]  /*40a0*/  FMUL.FTZ R138, R159, R164 ;  /* 0x000000a49f8a7220 */ /* 0x000fe40000410000 */
[-C--:B------:R-:W-:Y:S02]  /*40b0*/  FFMA.FTZ R152, R135, R141.reuse, R4 ;  /* 0x0000008d87987223 */ /* 0x080fe40000010004 */
[----:B------:R-:W-:Y:S01]  /*40c0*/  FMUL.FTZ R159, R159, R160 ;  /* 0x000000a09f9f7220 */ /* 0x000fe20000410000 */
[----:B0-----:R-:W-:Y:S01]  /*40d0*/  PRMT R72, RZ, 0x7610, R48 ;  /* 0x00007610ff487816 */ /* 0x001fe20000000030 */
[----:B------:R-:W-:Y:S01]  /*40e0*/  FFMA.FTZ R74, R133, R141, R112 ;  /* 0x0000008d854a7223 */ /* 0x000fe20000010070 */
[----:B------:R-:W-:Y:S01]  /*40f0*/  F2FP.BF16.PACK_AB R77, R151, R148 ;  /* 0x00000094974d723e */ /* 0x000fe200000010ff */
[----:B------:R-:W-:Y:S01]  /*4100*/  FFMA.FTZ R148, R159, R128, R123 ;  /* 0x000000809f947223 */ /* 0x000fe2000001007b */
[----:B------:R-:W-:Y:S01]  /*4110*/  F2FP.BF16.PACK_AB R75, R140, R83 ;  /* 0x000000538c4b723e */ /* 0x000fe200000010ff */
[----:B------:R-:W-:Y:S01]  /*4120*/  FFMA.FTZ R81, R143, R72, R8 ;  /* 0x000000488f517223 */ /* 0x000fe20000010008 */
[----:B------:R-:W-:Y:S01]  /*4130*/  SHF.R.U32.HI R143, RZ, 0x1c, R80 ;  /* 0x0000001cff8f7819 */ /* 0x000fe20000011650 */
[----:B------:R-:W-:Y:S01]  /*4140*/  FFMA.FTZ R83, R121, R132, R0 ;  /* 0x0000008479537223 */ /* 0x000fe20000010000 */
[----:B------:R-:W-:Y:S01]  /*4150*/  IADD3 R80, P1, R142, c[0x0][0x208], RZ ;  /* 0x000082008e507a10 */ /* 0x000fe20007f3e0ff */
[----:B------:R-:W-:Y:S01]  /*4160*/  FFMA.FTZ R128, R125, R134, R84 ;  /* 0x000000867d807223 */ /* 0x000fe20000010054 */
[----:B------:R-:W-:Y:S01]  /*4170*/  F2FP.BF16.PACK_AB R76, R81, R78 ;  /* 0x0000004e514c723e */ /* 0x000fe200000010ff */
[----:B------:R-:W-:Y:S01]  /*4180*/  FFMA.FTZ R140, R65, R136, R86 ;  /* 0x00000088418c7223 */ /* 0x000fe20000010056 */
[----:B------:R-:W-:Y:S01]  /*4190*/  F2FP.BF16.PACK_AB R78, R152, R145 ;  /* 0x00000091984e723e */ /* 0x000fe200000010ff */
[-C--:B------:R-:W-:Y:S01]  /*41a0*/  FFMA.FTZ R141, R124, R138.reuse, R85 ;  /* 0x0000008a7c8d7223 */ /* 0x080fe20000010055 */
[----:B------:R-:W-:Y:S01]  /*41b0*/  IADD3.X R81, R143, c[0x0][0x20c], RZ, P1, !PT ;  /* 0x000083008f517a10 */ /* 0x000fe20000ffe4ff */
[----:B------:R-:W-:Y:S01]  /*41c0*/  FFMA.FTZ R138, R126, R138, R117 ;  /* 0x0000008a7e8a7223 */ /* 0x000fe20000010075 */
[----:B------:R-:W-:Y:S01]  /*41d0*/  PRMT R72, RZ, 0x7610, R67 ;  /* 0x00007610ff487816 */ /* 0x000fe20000000043 */
[----:B------:R-:W-:Y:S01]  /*41e0*/  FFMA.FTZ R136, R69, R136, R118 ;  /* 0x0000008845887223 */ /* 0x000fe20000010076 */
[----:B------:R-:W-:Y:S01]  /*41f0*/  F2FP.BF16.PACK_AB R74, R74, R139 ;  /* 0x0000008b4a4a723e */ /* 0x000fe200000010ff */
[----:B------:R0:W-:Y:S01]  /*4200*/  STG.E.128 [R80.64], R76 ;  /* 0x0000004c50007986 */ /* 0x0001e2000c101d04 */
[----:B------:R-:W-:Y:S01]  /*4210*/  FFMA.FTZ R139, R64, R130, R27 ;  /* 0x00000082408b7223 */ /* 0x000fe2000001001b */
[----:B------:R-:W-:Y:S01]  /*4220*/  IADD3 R142, P1, R142, c[0x0][0x210], RZ ;  /* 0x000084008e8e7a10 */ /* 0x000fe20007f3e0ff */
[----:B------:R-:W-:Y:S01]  /*4230*/  FFMA.FTZ R145, R159, R72, R90 ;  /* 0x000000489f917223 */ /* 0x000fe2000001005a */
[----:B------:R-:W-:Y:S01]  /*4240*/  F2FP.BF16.PACK_AB R72, R153, R144 ;  /* 0x000000909948723e */ /* 0x000fe200000010ff */
[----:B------:R-:W-:Y:S01]  /*4250*/  FFMA.FTZ R144, R127, R82, R88 ;  /* 0x000000527f907223 */ /* 0x000fe20000010058 */
[----:B------:R-:W-:-:S02]  /*4260*/  F2FP.BF16.PACK_AB R73, R147, R146 ;  /* 0x000000929349723e */ /* 0x000fc400000010ff */
[----:B------:R-:W-:Y:S02]  /*4270*/  IADD3.X R143, R143, c[0x0][0x214], RZ, P1, !PT ;  /* 0x000085008f8f7a10 */ /* 0x000fe40000ffe4ff */
[----:B------:R-:W-:-:S03]  /*4280*/  ISETP.GE.AND P1, PT, R122, c[0x0][0x164], PT ;  /* 0x000059007a007a0c */ /* 0x000fc60003f26270 */
[----:B------:R1:W-:Y:S01]  /*4290*/  STG.E.128 [R142.64], R72 ;  /* 0x000000488e007986 */ /* 0x0003e2000c101d04 */
[----:B0-----:R-:W-:Y:S01]  /*42a0*/  F2FP.BF16.PACK_AB R76, R128, R83 ;  /* 0x00000053804c723e */ /* 0x001fe200000010ff */
[----:B------:R-:W-:Y:S01]  /*42b0*/  FFMA.FTZ R81, R131, R82, R120 ;  /* 0x0000005283517223 */ /* 0x000fe20000010078 */
[----:B------:R-:W-:Y:S01]  /*42c0*/  F2FP.BF16.PACK_AB R77, R140, R139 ;  /* 0x0000008b8c4d723e */ /* 0x000fe200000010ff */
[----:B------:R-:W-:Y:S01]  /*42d0*/  IMAD.SHL.U32 R128, R70, 0x10, RZ ;  /* 0x0000001046807824 */ /* 0x000fe200078e00ff */
[----:B------:R-:W-:Y:S01]  /*42e0*/  SHF.R.U32.HI R70, RZ, 0x1c, R70 ;  /* 0x0000001cff467819 */ /* 0x000fe20000011646 */
[----:B------:R-:W-:Y:S01]  /*42f0*/  FFMA.FTZ R80, R66, R132, R113 ;  /* 0x0000008442507223 */ /* 0x000fe20000010071 */
[----:B------:R-:W-:Y:S01]  /*4300*/  F2FP.BF16.PACK_AB R82, R81, R138 ;  /* 0x0000008a5152723e */ /* 0x000fe200000010ff */
[----:B------:R-:W-:Y:S01]  /*4310*/  FFMA.FTZ R139, R129, R134, R116 ;  /* 0x00000086818b7223 */ /* 0x000fe20000010074 */
[----:B------:R-:W-:Y:S01]  /*4320*/  IADD3 R140, P2, R128, c[0x0][0x208], RZ ;  /* 0x00008200808c7a10 */ /* 0x000fe20007f5e0ff */
[----:B------:R-:W-:Y:S01]  /*4330*/  FFMA.FTZ R81, R68, R130, R115 ;  /* 0x0000008244517223 */ /* 0x000fe20000010073 */
[----:B------:R-:W-:-:S02]  /*4340*/  IADD3 R138, P3, R128, c[0x0][0x210], RZ ;  /* 0x00008400808a7a10 */ /* 0x000fc40007f7e0ff */
[----:B------:R-:W-:Y:S02]  /*4350*/  F2FP.BF16.PACK_AB R78, R144, R141 ;  /* 0x0000008d904e723e */ /* 0x000fe400000010ff */
[----:B------:R-:W-:Y:S02]  /*4360*/  F2FP.BF16.PACK_AB R79, R145, R150 ;  /* 0x00000096914f723e */ /* 0x000fe400000010ff */
[----:B------:R-:W-:Y:S02]  /*4370*/  IADD3.X R141, R70, c[0x0][0x20c], RZ, P2, !PT ;  /* 0x00008300468d7a10 */ /* 0x000fe400017fe4ff */
[----:B------:R-:W-:Y:S02]  /*4380*/  F2FP.BF16.PACK_AB R80, R139, R80 ;  /* 0x000000508b50723e */ /* 0x000fe400000010ff */
[----:B------:R-:W-:Y:S01]  /*4390*/  F2FP.BF16.PACK_AB R83, R148, R149 ;  /* 0x000000959453723e */ /* 0x000fe200000010ff */
[----:B------:R1:W-:Y:S01]  /*43a0*/  STG.E.128 [R140.64], R76 ;  /* 0x0000004c8c007986 */ /* 0x0003e2000c101d04 */
[----:B------:R-:W-:-:S02]  /*43b0*/  F2FP.BF16.PACK_AB R81, R136, R81 ;  /* 0x000000518851723e */ /* 0x000fc400000010ff */
[----:B------:R-:W-:-:S05]  /*43c0*/  IADD3.X R139, R70, c[0x0][0x214], RZ, P3, !PT ;  /* 0x00008500468b7a10 */ /* 0x000fca0001ffe4ff */
[----:B------:R1:W-:Y:S02]  /*43d0*/  STG.E.128 [R138.64], R80 ;  /* 0x000000508a007986 */ /* 0x0003e4000c101d04 */
[----:B-1---5:R-:W-:Y:S01]  /*43e0*/  @P1 CALL.REL.NOINC `(.L_x_289) ;  /* 0x0000001000001944 */ /* 0x022fe20003c00000 */
[----:B------:R-:W-:Y:S05]  /*43f0*/  BRA `(.L_x_290) ;  /* 0xffffc4b000007947 */ /* 0x000fea000383ffff */
.L_x_289:
[----:B------:R-:W-:Y:S05]  /*4400*/  EXIT ;  /* 0x000000000000794d */ /* 0x000fea0003800000 */
.L_x_287:
[----:B------:R-:W-:Y:S01]  /*4410*/  IMAD.MOV.U32 R137, RZ, RZ, 0x1 ;  /* 0x00000001ff897424 */ /* 0x000fe200078e00ff */
[----:B------:R-:W-:Y:S01]  /*4420*/  MOV R72, 0x4460 ;  /* 0x0000446000487802 */ /* 0x000fe20000000f00 */
[----:B------:R-:W-:Y:S02]  /*4430*/  IMAD.MOV.U32 R162, RZ, RZ, 0x1f ;  /* 0x0000001fffa27424 */ /* 0x000fe400078e00ff */
[----:B------:R-:W-:Y:S02]  /*4440*/  IMAD.MOV.U32 R75, RZ, RZ, -0x1 ;  /* 0xffffffffff4b7424 */ /* 0x000fe400078e00ff */
[----:B-----5:R-:W-:Y:S05]  /*4450*/  CALL.REL.NOINC `($__internal_1_$__cuda_sm70_shflsync_bfly_p) ;  /* 0x0000079000007944 */ /* 0x020fea0003c00000 */
[----:B01----:R-:W-:Y:S05]  /*4460*/  BRA `(.L_x_291) ;  /* 0xffffea1000007947 */ /* 0x003fea000383ffff */
.L_x_288:
[----:B0-----:R-:W-:Y:S01]  /*4470*/  IMAD.MOV.U32 R74, RZ, RZ, R159 ;  /* 0x000000ffff4a7224 */ /* 0x001fe200078e009f */
[----:B------:R-:W-:Y:S01]  /*4480*/  MOV R72, 0x44d0 ;  /* 0x000044d000487802 */ /* 0x000fe20000000f00 */
[----:B------:R-:W-:Y:S02]  /*4490*/  IMAD.MOV.U32 R137, RZ, RZ, 0x2 ;  /* 0x00000002ff897424 */ /* 0x000fe400078e00ff */
[----:B------:R-:W-:-:S02]  /*44a0*/  IMAD.MOV.U32 R162, RZ, RZ, 0x1f ;  /* 0x0000001fffa27424 */ /* 0x000fc400078e00ff */
[----:B------:R-:W-:Y:S02]  /*44b0*/  IMAD.MOV.U32 R75, RZ, RZ, -0x1 ;  /* 0xffffffffff4b7424 */ /* 0x000fe400078e00ff */
[----:B-----5:R-:W-:Y:S05]  /*44c0*/  CALL.REL.NOINC `($__internal_1_$__cuda_sm70_shflsync_bfly_p) ;  /* 0x0000072000007944 */ /* 0x020fea0003c00000 */
[----:B01----:R-:W-:Y:S01]  /*44d0*/  FADD.FTZ R74, R159, R75 ;  /* 0x0000004b9f4a7221 */ /* 0x003fe20000010000 */
[----:B------:R-:W-:Y:S01]  /*44e0*/  MOV R72, 0x4530 ;  /* 0x0000453000487802 */ /* 0x000fe20000000f00 */
[----:B------:R-:W-:Y:S02]  /*44f0*/  IMAD.MOV.U32 R137, RZ, RZ, 0x4 ;  /* 0x00000004ff897424 */ /* 0x000fe400078e00ff */
[----:B------:R-:W-:Y:S02]  /*4500*/  IMAD.MOV.U32 R162, RZ, RZ, 0x1f ;  /* 0x0000001fffa27424 */ /* 0x000fe400078e00ff */
[----:B------:R-:W-:Y:S02]  /*4510*/  IMAD.MOV.U32 R75, RZ, RZ, -0x1 ;  /* 0xffffffffff4b7424 */ /* 0x000fe400078e00ff */
[----:B------:R-:W-:Y:S05]  /*4520*/  CALL.REL.NOINC `($__internal_1_$__cuda_sm70_shflsync_bfly_p) ;  /* 0x000006c000007944 */ /* 0x000fea0003c00000 */
[----:B01----:R-:W-:Y:S01]  /*4530*/  FADD.FTZ R74, R74, R75 ;  /* 0x0000004b4a4a7221 */ /* 0x003fe20000010000 */
[----:B------:R-:W-:Y:S01]  /*4540*/  MOV R72, 0x4590 ;  /* 0x0000459000487802 */ /* 0x000fe20000000f00 */
[----:B------:R-:W-:Y:S02]  /*4550*/  IMAD.MOV.U32 R137, RZ, RZ, 0x8 ;  /* 0x00000008ff897424 */ /* 0x000fe400078e00ff */
[----:B------:R-:W-:-:S02]  /*4560*/  IMAD.MOV.U32 R162, RZ, RZ, 0x1f ;  /* 0x0000001fffa27424 */ /* 0x000fc400078e00ff */
[----:B------:R-:W-:Y:S02]  /*4570*/  IMAD.MOV.U32 R75, RZ, RZ, -0x1 ;  /* 0xffffffffff4b7424 */ /* 0x000fe400078e00ff */
[----:B------:R-:W-:Y:S05]  /*4580*/  CALL.REL.NOINC `($__internal_1_$__cuda_sm70_shflsync_bfly_p) ;  /* 0x0000066000007944 */ /* 0x000fea0003c00000 */
[----:B01----:R-:W-:Y:S01]  /*4590*/  FADD.FTZ R74, R74, R75 ;  /* 0x0000004b4a4a7221 */ /* 0x003fe20000010000 */
[----:B------:R-:W-:Y:S01]  /*45a0*/  MOV R72, 0x45f0 ;  /* 0x000045f000487802 */ /* 0x000fe20000000f00 */
[----:B------:R-:W-:Y:S02]  /*45b0*/  IMAD.MOV.U32 R137, RZ, RZ, 0x10 ;  /* 0x00000010ff897424 */ /* 0x000fe400078e00ff */
[----:B------:R-:W-:Y:S02]  /*45c0*/  IMAD.MOV.U32 R162, RZ, RZ, 0x1f ;  /* 0x0000001fffa27424 */ /* 0x000fe400078e00ff */
[----:B------:R-:W-:Y:S02]  /*45d0*/  IMAD.MOV.U32 R75, RZ, RZ, -0x1 ;  /* 0xffffffffff4b7424 */ /* 0x000fe400078e00ff */
[----:B------:R-:W-:Y:S05]  /*45e0*/  CALL.REL.NOINC `($__internal_1_$__cuda_sm70_shflsync_bfly_p) ;  /* 0x0000060000007944 */ /* 0x000fea0003c00000 */
[----:B-1----:R-:W-:Y:S02]  /*45f0*/  FADD.FTZ R75, R74, R75 ;  /* 0x0000004b4a4b7221 */ /* 0x002fe40000010000 */
[----:B0-----:R-:W-:Y:S02]  /*4600*/  IMAD.MOV.U32 R137, RZ, RZ, 0x1 ;  /* 0x00000001ff897424 */ /* 0x001fe400078e00ff */
[----:B------:R-:W-:-:S02]  /*4610*/  FMUL.FTZ R165, R75, c[0x0][0x1e0] ;  /* 0x000078004ba57a20 */ /* 0x000fc40000410000 */
[----:B------:R-:W-:Y:S02]  /*4620*/  IMAD.MOV.U32 R162, RZ, RZ, 0x1f ;  /* 0x0000001fffa27424 */ /* 0x000fe400078e00ff */
[C---:B------:R-:W-:Y:S02]  /*4630*/  FADD.FTZ R72, -R165.reuse, R77 ;  /* 0x0000004da5487221 */ /* 0x040fe40000010100 */
[----:B------:R-:W-:Y:S02]  /*4640*/  FADD.FTZ R73, -R165, R154 ;  /* 0x0000009aa5497221 */ /* 0x000fe40000010100 */
[----:B------:R-:W-:Y:S02]  /*4650*/  FFMA.FTZ R72, R72, R72, RZ ;  /* 0x0000004848487223 */ /* 0x000fe400000100ff */
[----:B------:R-:W-:Y:S02]  /*4660*/  IMAD.MOV.U32 R75, RZ, RZ, -0x1 ;  /* 0xffffffffff4b7424 */ /* 0x000fe400078e00ff */
[----:B------:R-:W-:-:S02]  /*4670*/  FFMA.FTZ R72, R73, R73, R72 ;  /* 0x0000004949487223 */ /* 0x000fc40000010048 */
        /* <DEDUP_REMOVED lines=59> */
[----:B------:R-:W-:Y:S01]  /*4a30*/  FFMA.FTZ R74, R73, R73, R72 ;  /* 0x00000049494a7223 */ /* 0x000fe20000010048 */
[----:B------:R-:W-:Y:S02]  /*4a40*/  MOV R72, 0x4a60 ;  /* 0x00004a6000487802 */ /* 0x000fe40000000f00 */
[----:B------:R-:W-:Y:S05]  /*4a50*/  CALL.REL.NOINC `($__internal_1_$__cuda_sm70_shflsync_bfly_p) ;  /* 0x0000019000007944 */ /* 0x000fea0003c00000 */
        /* <DEDUP_REMOVED lines=24> */
[----:B01----:R-:W-:Y:S05]  /*4be0*/  BRA `(.L_x_292) ;  /* 0xffffe7d000007947 */ /* 0x003fea000383ffff */
        .weak           $__internal_1_$__cuda_sm70_shflsync_bfly_p
        .type           $__internal_1_$__cuda_sm70_shflsync_bfly_p,@function
        .size           $__internal_1_$__cuda_sm70_shflsync_bfly_p,(.L_x_26491 - $__internal_1_$__cuda_sm70_shflsync_bfly_p)
$__internal_1_$__cuda_sm70_shflsync_bfly_p:
[----:B------:R-:W-:Y:S01]  /*4bf0*/  IMAD.MOV.U32 R73, RZ, RZ, 0x0 ;  /* 0x00000000ff497424 */ /* 0x000fe200078e00ff */
[----:B------:R-:W-:Y:S04]  /*4c00*/  WARPSYNC R75 ;  /* 0x0000004b00007348 */ /* 0x000fe80003800000 */
[----:B------:R0:W1:Y:S01]  /*4c10*/  SHFL.BFLY PT, R75, R74, R137, R162 ;  /* 0x0c0000894a4b7389 */ /* 0x00006200000e00a2 */
[----:B------:R-:W-:Y:S05]  /*4c20*/  RET.REL.NODEC R72 `(_ZN10layer_norm31ln_parallel_residual_fwd_kernelINS_13Kernel_traitsI13__nv_bfloat16S2_S2_S2_fjLj1024ELj1ELj4ELj1ELj16ENS_18Kernel_traits_baseILj1024ES2_S2_S2_S2_fjLj128EEEEELb0ELb0ELb1EEEvNS_9FwdParamsE) ;  /* 0xffffb3d048007950 */ /* 0x000fea0003c3ffff */
.L_x_293:
        /* <DEDUP_REMOVED lines=13> */
.L_x_26491:


//--------------------- .text._ZN10layer_norm31ln_parallel_residual_fwd_kernelINS_13Kernel_traitsI13__nv_bfloat16S2_S2_S2_fjLj1024ELj1ELj4ELj1ELj16ENS_18Kernel_traits_baseILj1024ES2_S2_S2_S2_fjLj128EEEEELb0ELb1ELb0EEEvNS_9FwdParamsE --------------------------
	.section	.text._ZN10layer_norm31ln_parallel_residual_fwd_kernelINS_13Kernel_traitsI13__nv_bfloat16S2_S2_S2_fjLj1024ELj1ELj4ELj1ELj16ENS_18Kernel_traits_baseILj1024ES2_S2_S2_S2_fjLj128EEEEELb0ELb1ELb0EEEvNS_9FwdParamsE,"ax",@progbits
	.sectioninfo	@"SHI_REGISTERS=127"
	.align	128
        .global         _ZN10layer_norm31ln_parallel_residual_fwd_kernelINS_13Kernel_traitsI13__nv_bfloat16S2_S2_S2_fjLj1024ELj1ELj4ELj1ELj16ENS_18Kernel_traits_baseILj1024ES2_S2_S2_S2_fjLj128EEEEELb0ELb1ELb0EEEvNS_9FwdParamsE
        .type           _ZN10layer_norm31ln_parallel_residual_fwd_kernelINS_13Kernel_traitsI13__nv_bfloat16S2_S2_S2_fjLj1024ELj1ELj4ELj1ELj16ENS_18Kernel_traits_baseILj1024ES2_S2_S2_S2_fjLj128EEEEELb0ELb1ELb0EEEvNS_9FwdParamsE,@function
        .size           _ZN10layer_norm31ln_parallel_residual_fwd_kernelINS_13Kernel_traitsI13__nv_bfloat16S2_S2_S2_fjLj1024ELj1ELj4ELj1ELj16ENS_18Kernel_traits_baseILj1024ES2_S2_S2_S2_fjLj128EEEEELb0ELb1ELb0EEEvNS_9FwdParamsE,(.L_x_26492 - _ZN10layer_norm31ln_parallel_residual_fwd_kernelINS_13Kernel_traitsI13__nv_bfloat16S2_S2_S2_fjLj1024ELj1ELj4ELj1ELj16ENS_18Kernel_traits_baseILj1024ES2_S2_S2_S2_fjLj128EEEEELb0ELb1ELb0EEEvNS_9FwdParamsE)
        .other          _ZN10layer_norm31ln_parallel_residual_fwd_kernelINS_13Kernel_traitsI13__nv_bfloat16S2_S2_S2_fjLj1024ELj1ELj4ELj1ELj16ENS_18Kernel_traits_baseILj1024ES2_S2_S2_S2_fjLj128EEEEELb0ELb1ELb0EEEvNS_9FwdParamsE,@"STO_CUDA_ENTRY STV_DEFAULT"
_ZN10layer_norm31ln_parallel_residual_fwd_kernelINS_13Kernel_traitsI13__nv_bfloat16S2_S2_S2_fjLj1024ELj1ELj4ELj1ELj16ENS_18Kernel_traits_baseILj1024ES2_S2_S2_S2_fjLj128EEEEELb0ELb1ELb0EEEvNS_9FwdParamsE:
.text._ZN10layer_norm31ln_parallel_residual_fwd_kernelINS_13Kernel_traitsI13__nv_bfloat16S2_S2_S2_fjLj1024ELj1ELj4ELj1ELj16ENS_18Kernel_traits_baseILj1024ES2_S2_S2_S2_fjLj128EEEEELb0ELb1ELb0EEEvNS_9FwdParamsE:
        /* <DEDUP_REMOVED lines=16> */
[----:B------:R-:W-:Y:S02]  /*0100*/  ISETP.GE.U32.AND P5, PT, R26, 0x60, PT ;  /* 0x000000601a00780c */ /* 0x000fe40003fa6070 */
[----:B------:R-:W-:Y:S02]  /*0110*/  P2R R0, PR, RZ, 0x40 ;  /* 0x00000040ff007803 */ /* 0x000fe40000000000 */
[----:B------:R-:W-:Y:S02]  /*0120*/  ISETP.GE.AND P3, PT, R76, c[0x0][0x164], PT ;  /* 0x000059004c007a0c */ /* 0x000fe40003f66270 */
[----:B------:R-:W-:Y:S02]  /*0130*/  ISETP.GE.U32.AND P1, PT, R26, 0x80, PT ;  /* 0x000000801a00780c */ /* 0x000fe40003f26070 */
[----:B------:R-:W-:Y:S01]  /*0140*/  P2R R0, PR, RZ, 0x20 ;  /* 0x00000020ff007803 */ /* 0x000fe20000000000 */
[----:B------:R-:W-:Y:S05]  /*0150*/  @!P0 BRA `(.L_x_295) ;  /* 0x000000b000008947 */ /* 0x000fea0003800000 */
[----:B------:R-:W-:Y:S01]  /*0160*/  ISETP.NE.U32.AND P2, PT, RZ, c[0x0][0x218], PT ;  /* 0x00008600ff007a0c */ /* 0x000fe20003f45070 */
[----:B------:R-:W-:-:S03]  /*0170*/  IMAD.MOV.U32 R3, RZ, RZ, 0x10 ;  /* 0x00000010ff037424 */ /* 0x000fc600078e00ff */
[----:B------:R-:W-:Y:S01]  /*0180*/  ISETP.NE.AND.EX P2, PT, RZ, c[0x0][0x21c], PT, P2 ;  /* 0x00008700ff007a0c */ /* 0x000fe20003f45320 */
[----:B------:R-:W-:-:S05]  /*0190*/  IMAD.WIDE.U32 R2, R44, R3, c[0x0][0x1b0] ;  /* 0x00006c002c027625 */ /* 0x000fca00078e0003 */
[----:B------:R0:W5:Y:S07]  /*01a0*/  LDG.E.128 R16, [R2.64] ;  /* 0x0000000402107981 */ /* 0x00016e000c1e1d00 */
[----:B------:R-:W-:-:S04]  /*01b0*/  @P2 LEA R8, P4, R44, c[0x0][0x218], 0x4 ;  /* 0x000086002c082a11 */ /* 0x000fc800078820ff */
[----:B------:R-:W-:-:S05]  /*01c0*/  @P2 LEA.HI.X R9, R44, c[0x0][0x21c], RZ, 0x4, P4 ;  /* 0x000087002c092a11 */ /* 0x000fca00020f24ff */
[----:B------:R0:W5:Y:S01]  /*01d0*/  @P2 LDG.E.128 R4, [R8.64] ;  /* 0x0000000408042981 */ /* 0x000162000c1e1d00 */
[----:B------:R-:W-:Y:S01]  /*01e0*/  LOP3.LUT R44, R44, 0x20, RZ, 0xfc, !PT ;  /* 0x000000202c2c7812 */ /* 0x000fe200078efcff */
[----:B------:R-:W-:Y:S01]  /*01f0*/  @!P2 CS2R R4, SRZ ;  /* 0x000000000004a805 */ /* 0x000fe2000001ff00 */
[----:B------:R-:W-:Y:S02]  /*0200*/  @!P2 CS2R R6, SRZ ;  /* 0x000000000006a805 */ /* 0x000fe4000001ff00 */
.L_x_295:
[----:B0-----:R-:W-:Y:S05]  /*0210*/  BSYNC B0 ;  /* 0x0000000000007941 */ /* 0x001fea0003800000 */
.L_x_294:
[----:B------:R-:W-:Y:S01]  /*0220*/  BSSY B0, `(.L_x_296) ;  /* 0x000000d000007945 */ /* 0x000fe20003800000 */
[----:B------:R-:W-:Y:S05]  /*0230*/  @!P6 BRA `(.L_x_297) ;  /* 0x000000b00000e947 */ /* 0x000fea0003800000 */
[----:B------:R-:W-:Y:S01]  /*0240*/  ISETP.NE.U32.AND P2, PT, RZ, c[0x0][0x218], PT ;  /* 0x00008600ff007a0c */ /* 0x000fe20003f45070 */
[----:B------:R-:W-:-:S03]  /*0250*/  IMAD.MOV.U32 R49, RZ, RZ, 0x10 ;  /* 0x00000010ff317424 */ /* 0x000fc600078e00ff */
[----:B------:R-:W-:Y:S01]  /*0260*/  ISETP.NE.AND.EX P2, PT, RZ, c[0x0][0x21c], PT, P2 ;  /* 0x00008700ff007a0c */ /* 0x000fe20003f45320 */
[----:B------:R-:W-:-:S06]  /*0270*/  IMAD.WIDE.U32 R48, R44, R49, c[0x0][0x1b0] ;  /* 0x00006c002c307625 */ /* 0x000fcc00078e0031 */
[----:B------:R-:W5:Y:S06]  /*0280*/  LDG.E.128 R48, [R48.64] ;  /* 0x0000000430307981 */ /* 0x000f6c000c1e1d00 */
[----:B------:R-:W-:-:S04]  /*0290*/  @P2 LEA R2, P4, R44, c[0x0][0x218], 0x4 ;  /* 0x000086002c022a11 */ /* 0x000fc800078820ff */
[----:B------:R-:W-:-:S05]  /*02a0*/  @P2 LEA.HI.X R3, R44, c[0x0][0x21c], RZ, 0x4, P4 ;  /* 0x000087002c032a11 */ /* 0x000fca00020f24ff */
[----:B------:R0:W5:Y:S01]  /*02b0*/  @P2 LDG.E.128 R28, [R2.64] ;  /* 0x00000004021c2981 */ /* 0x000162000c1e1d00 */
[----:B------:R-:W-:Y:S01]  /*02c0*/  IADD3 R44, R44, 0x20, RZ ;  /* 0x000000202c2c7810 */ /* 0x000fe20007ffe0ff */
[----:B------:R-:W-:Y:S01]  /*02d0*/  @!P2 CS2R R28, SRZ ;  /* 0x00000000001ca805 */ /* 0x000fe2000001ff00 */
[----:B------:R-:W-:Y:S02]  /*02e0*/  @!P2 CS2R R30, SRZ ;  /* 0x00000000001ea805 */ /* 0x000fe4000001ff00 */
.L_x_297:
[----:B0-----:R-:W-:Y:S05]  /*02f0*/  BSYNC B0 ;  /* 0x0000000000007941 */ /* 0x001fea0003800000 */
.L_x_296:
        /* <DEDUP_REMOVED lines=13> */
.L_x_299:
[----:B0-----:R-:W-:Y:S05]  /*03d0*/  BSYNC B0 ;  /* 0x0000000000007941 */ /* 0x001fea0003800000 */
.L_x_298:
[----:B------:R-:W-:Y:S01]  /*03e0*/  BSSY B0, `(.L_x_300) ;  /* 0x000000c000007945 */ /* 0x000fe20003800000 */
[----:B------:R-:W-:Y:S05]  /*03f0*/  @!P1 BRA `(.L_x_301) ;  /* 0x000000a000009947 */ /* 0x000fea0003800000 */
[----:B------:R-:W-:Y:S01]  /*0400*/  ISETP.NE.U32.AND P2, PT, RZ, c[0x0][0x218], PT ;  /* 0x00008600ff007a0c */ /* 0x000fe20003f45070 */
[----:B------:R-:W-:-:S03]  /*0410*/  IMAD.MOV.U32 R45, RZ, RZ, 0x10 ;  /* 0x00000010ff2d7424 */ /* 0x000fc600078e00ff */
[----:B------:R-:W-:-:S13]  /*0420*/  ISETP.NE.AND.EX P2, PT, RZ, c[0x0][0x21c], PT, P2 ;  /* 0x00008700ff007a0c */ /* 0x000fda0003f45320 */
[----:B------:R-:W-:-:S04]  /*0430*/  @P2 LEA R2, P4, R44, c[0x0][0x218], 0x4 ;  /* 0x000086002c022a11 */ /* 0x000fc800078820ff */
[C---:B------:R-:W-:Y:S01]  /*0440*/  @P2 LEA.HI.X R3, R44.reuse, c[0x0][0x21c], RZ, 0x4, P4 ;  /* 0x000087002c032a11 */ /* 0x040fe200020f24ff */
[----:B------:R-:W-:-:S04]  /*0450*/  IMAD.WIDE.U32 R44, R44, R45, c[0x0][0x1b0] ;  /* 0x00006c002c2c7625 */ /* 0x000fc800078e002d */
[----:B------:R0:W5:Y:S04]  /*0460*/  @P2 LDG.E.128 R40, [R2.64] ;  /* 0x0000000402282981 */ /* 0x000168000c1e1d00 */
[----:B------:R-:W5:Y:S01]  /*0470*/  LDG.E.128 R44, [R44.64] ;  /* 0x000000042c2c7981 */ /* 0x000f62000c1e1d00 */
[----:B------:R-:W-:Y:S01]  /*0480*/  @!P2 CS2R R40, SRZ ;  /* 0x000000000028a805 */ /* 0x000fe2000001ff00 */
[----:B------:R-:W-:Y:S02]  /*0490*/  @!P2 CS2R R42, SRZ ;  /* 0x00000000002aa805 */ /* 0x000fe4000001ff00 */
.L_x_301:
[----:B0-----:R-:W-:Y:S05]  /*04a0*/  BSYNC B0 ;  /* 0x0000000000007941 */ /* 0x001fea0003800000 */
.L_x_300:
[----:B------:R-:W-:Y:S01]  /*04b0*/  IMAD.MOV.U32 R0, RZ, RZ, c[0x0][0x184] ;  /* 0x00006100ff007624 */ /* 0x000fe200078e00ff */
[----:B------:R-:W-:-:S04]  /*04c0*/  LOP3.LUT P2, RZ, R10, c[0x0][0x178], RZ, 0xfc, !PT ;  /* 0x00005e000aff7a12 */ /* 0x000fc8000784fcff */
[----:B------:R-:W-:Y:S01]  /*04d0*/  LOP3.LUT P2, RZ, R0, c[0x0][0x17c], RZ, 0xfc, P2 ;  /* 0x00005f0000ff7a12 */ /* 0x000fe2000104fcff */
[----:B------:R-:W-:-:S12]  /*04e0*/  @P3 EXIT ;  /* 0x000000000000394d */ /* 0x000fd80003800000 */
        /* <DEDUP_REMOVED lines=65> */
.L_x_449:
        /* <DEDUP_REMOVED lines=31> */
.L_x_305:
[----:B-----5:R-:W-:-:S05]  /*0af0*/  PRMT R88, RZ, 0x5410, R32 ;  /* 0x00005410ff587816 */ /* 0x020fca0000000020 */
[----:B------:R-:W-:Y:S01]  /*0b00*/  FADD.FTZ R81, R88, R81 ;  /* 0x0000005158517221 */ /* 0x000fe20000010000 */
[----:B------:R-:W-:Y:S05]  /*0b10*/  BRA `(.L_x_306) ;  /* 0x0000004000007947 */ /* 0x000fea0003800000 */
.L_x_304:
[----:B0----5:R-:W-:-:S05]  /*0b20*/  PRMT R88, RZ, 0x5410, R36 ;  /* 0x00005410ff587816 */ /* 0x021fca0000000024 */
[----:B------:R-:W-:Y:S01]  /*0b30*/  FADD.FTZ R81, R88, R81 ;  /* 0x0000005158517221 */ /* 0x000fe20000010000 */
[----:B------:R-:W-:-:S05]  /*0b40*/  @P4 PRMT R88, RZ, 0x5410, R32 ;  /* 0x00005410ff584816 */ /* 0x000fca0000000020 */
[----:B------:R-:W-:-:S05]  /*0b50*/  @P4 FADD.FTZ R81, R88, R81 ;  /* 0x0000005158514221 */ /* 0x000fca0000010000 */
.L_x_306:
[----:B------:R-:W-:-:S04]  /*0b60*/  F2FP.BF16.PACK_AB R88, RZ, R81 ;  /* 0x00000051ff58723e */ /* 0x000fc800000010ff */
[----:B------:R-:W-:Y:S02]  /*0b70*/  PRMT R28, R88, 0x7610, R28 ;  /* 0x00007610581c7816 */ /* 0x000fe4000000001c */
.L_x_307:
[----:B------:R-:W-:Y:S01]  /*0b80*/  PRMT R89, RZ, 0x7610, R40 ;  /* 0x00007610ff597816 */ /* 0x000fe20000000028 */
[----:B------:R-:W-:Y:S05]  /*0b90*/  @P5 BRA `(.L_x_308) ;  /* 0x0000008000005947 */ /* 0x000fea0003800000 */
[----:B------:R-:W-:-:S04]  /*0ba0*/  ISETP.NE.U32.AND P3, PT, RZ, c[0x0][0x180], PT ;  /* 0x00006000ff007a0c */ /* 0x000fc80003f65070 */
[----:B------:R-:W-:-:S13]  /*0bb0*/  ISETP.NE.AND.EX P3, PT, RZ, c[0x0][0x184], PT, P3 ;  /* 0x00006100ff007a0c */ /* 0x000fda0003f65330 */
[----:B------:R-:W-:Y:S05]  /*0bc0*/  @P3 BRA `(.L_x_309) ;  /* 0x0000002000003947 */ /* 0x000fea0003800000 */
[----:B------:R-:W-:Y:S05]  /*0bd0*/  @P2 BRA `(.L_x_310) ;  /* 0x0000008000002947 */ /* 0x000fea0003800000 */
[----:B------:R-:W-:Y:S05]  /*0be0*/  BRA `(.L_x_311) ;  /* 0x0000009000007947 */ /* 0x000fea0003800000 */
.L_x_309:
[----:B-----5:R-:W-:-:S05]  /*0bf0*/  PRMT R40, RZ, 0x7610, R32 ;  /* 0x00007610ff287816 */ /* 0x020fca0000000020 */
[----:B------:R-:W-:Y:S01]  /*0c00*/  FADD.FTZ R89, R40, R89 ;  /* 0x0000005928597221 */ /* 0x000fe20000010000 */
[----:B------:R-:W-:Y:S05]  /*0c10*/  BRA `(.L_x_310) ;  /* 0x0000004000007947 */ /* 0x000fea0003800000 */
.L_x_308:
[----:B-----5:R-:W-:-:S05]  /*0c20*/  PRMT R40, RZ, 0x7610, R36 ;  /* 0x00007610ff287816 */ /* 0x020fca0000000024 */
[----:B------:R-:W-:Y:S01]  /*0c30*/  FADD.FTZ R89, R40, R89 ;  /* 0x0000005928597221 */ /* 0x000fe20000010000 */
[----:B------:R-:W-:-:S05]  /*0c40*/  @P4 PRMT R40, RZ, 0x7610, R32 ;  /* 0x00007610ff284816 */ /* 0x000fca0000000020 */
[----:B------:R-:W-:-:S05]  /*0c50*/  @P4 FADD.FTZ R89, R40, R89 ;  /* 0x0000005928594221 */ /* 0x000fca0000010000 */
.L_x_310:
[----:B------:R-:W-:-:S04]  /*0c60*/  F2FP.BF16.PACK_AB R40, RZ, R89 ;  /* 0x00000059ff28723e */ /* 0x000fc800000010ff */
[----:B------:R-:W-:Y:S02]  /*0c70*/  PRMT R28, R28, 0x5410, R40 ;  /* 0x000054101c1c7816 */ /* 0x000fe40000000028 */
.L_x_311:
[----:B------:R-:W-:Y:S01]  /*0c80*/  PRMT R88, RZ, 0x5410, R41 ;  /* 0x00005410ff587816 */ /* 0x000fe20000000029 */
[----:B------:R-:W-:Y:S05]  /*0c90*/  @P5 BRA `(.L_x_312) ;  /* 0x0000008000005947 */ /* 0x000fea0003800000 */
[----:B------:R-:W-:-:S04]  /*0ca0*/  ISETP.NE.U32.AND P3, PT, RZ, c[0x0][0x180], PT ;  /* 0x00006000ff007a0c */ /* 0x000fc80003f65070 */
[----:B------:R-:W-:-:S13]  /*0cb0*/  ISETP.NE.AND.EX P3, PT, RZ, c[0x0][0x184], PT, P3 ;  /* 0x00006100ff007a0c */ /* 0x000fda0003f65330 */
[----:B------:R-:W-:Y:S05]  /*0cc0*/  @P3 BRA `(.L_x_313) ;  /* 0x0000002000003947 */ /* 0x000fea0003800000 */
[----:B------:R-:W-:Y:S05]  /*0cd0*/  @P2 BRA `(.L_x_314) ;  /* 0x0000008000002947 */ /* 0x000fea0003800000 */
[----:B------:R-:W-:Y:S05]  /*0ce0*/  BRA `(.L_x_315) ;  /* 0x0000009000007947 */ /* 0x000fea0003800000 */
.L_x_313:
[----:B-----5:R-:W-:-:S05]  /*0cf0*/  PRMT R99, RZ, 0x5410, R33 ;  /* 0x00005410ff637816 */ /* 0x020fca0000000021 */
[----:B------:R-:W-:Y:S01]  /*0d00*/  FADD.FTZ R88, R99, R88 ;  /* 0x0000005863587221 */ /* 0x000fe20000010000 */
[----:B------:R-:W-:Y:S05]  /*0d10*/  BRA `(.L_x_314) ;  /* 0x0000004000007947 */ /* 0x000fea0003800000 */
.L_x_312:
[----:B-----5:R-:W-:-:S05]  /*0d20*/  PRMT R99, RZ, 0x5410, R37 ;  /* 0x00005410ff637816 */ /* 0x020fca0000000025 */
[----:B------:R-:W-:Y:S01]  /*0d30*/  FADD.FTZ R88, R99, R88 ;  /* 0x0000005863587221 */ /* 0x000fe20000010000 */
[----:B------:R-:W-:-:S05]  /*0d40*/  @P4 PRMT R99, RZ, 0x5410, R33 ;  /* 0x00005410ff634816 */ /* 0x000fca0000000021 */
[----:B------:R-:W-:-:S05]  /*0d50*/  @P4 FADD.FTZ R88, R99, R88 ;  /* 0x0000005863584221 */ /* 0x000fca0000010000 */
.L_x_314:
[----:B------:R-:W-:-:S04]  /*0d60*/  F2FP.BF16.PACK_AB R40, RZ, R88 ;  /* 0x00000058ff28723e */ /* 0x000fc800000010ff */
[----:B------:R-:W-:Y:S02]  /*0d70*/  PRMT R29, R40, 0x7610, R29 ;  /* 0x00007610281d7816 */ /* 0x000fe4000000001d */
.L_x_315:
[----:B------:R-:W-:Y:S01]  /*0d80*/  PRMT R99, RZ, 0x7610, R41 ;  /* 0x00007610ff637816 */ /* 0x000fe20000000029 */
[----:B------:R-:W-:Y:S05]  /*0d90*/  @P5 BRA `(.L_x_316) ;  /* 0x0000008000005947 */ /* 0x000fea0003800000 */
[----:B------:R-:W-:-:S04]  /*0da0*/  ISETP.NE.U32.AND P3, PT, RZ, c[0x0][0x180], PT ;  /* 0x00006000ff007a0c */ /* 0x000fc80003f65070 */
[----:B------:R-:W-:-:S13]  /*0db0*/  ISETP.NE.AND.EX P3, PT, RZ, c[0x0][0x184], PT, P3 ;  /* 0x00006100ff007a0c */ /* 0x000fda0003f65330 */
[----:B------:R-:W-:Y:S05]  /*0dc0*/  @P3 BRA `(.L_x_317) ;  /* 0x0000002000003947 */ /* 0x000fea0003800000 */
[----:B------:R-:W-:Y:S05]  /*0dd0*/  @P2 BRA `(.L_x_318) ;  /* 0x0000008000002947 */ /* 0x000fea0003800000 */
[----:B------:R-:W-:Y:S05]  /*0de0*/  BRA `(.L_x_319) ;  /* 0x0000009000007947 */ /* 0x000fea0003800000 */
.L_x_317:
[----:B-----5:R-:W-:-:S05]  /*0df0*/  PRMT R40, RZ, 0x7610, R33 ;  /* 0x00007610ff287816 */ /* 0x020fca0000000021 */
[----:B------:R-:W-:Y:S01]  /*0e00*/  FADD.FTZ R99, R40, R99 ;  /* 0x0000006328637221 */ /* 0x000fe20000010000 */
[----:B------:R-:W-:Y:S05]  /*0e10*/  BRA `(.L_x_318) ;  /* 0x0000004000007947 */ /* 0x000fea0003800000 */
.L_x_316:
[----:B-----5:R-:W-:-:S05]  /*0e20*/  PRMT R40, RZ, 0x7610, R37 ;  /* 0x00007610ff287816 */ /* 0x020fca0000000025 */
[----:B------:R-:W-:Y:S01]  /*0e30*/  FADD.FTZ R99, R40, R99 ;  /* 0x0000006328637221 */ /* 0x000fe20000010000 */
[----:B------:R-:W-:-:S05]  /*0e40*/  @P4 PRMT R40, RZ, 0x7610, R33 ;  /* 0x00007610ff284816 */ /* 0x000fca0000000021 */
[----:B------:R-:W-:-:S05]  /*0e50*/  @P4 FADD.FTZ R99, R40, R99 ;  /* 0x0000006328634221 */ /* 0x000fca0000010000 */
.L_x_318:
[----:B------:R-:W-:-:S04]  /*0e60*/  F2FP.BF16.PACK_AB R40, RZ, R99 ;  /* 0x00000063ff28723e */ /* 0x000fc800000010ff */
[----:B------:R-:W-:Y:S02]  /*0e70*/  PRMT R29, R29, 0x5410, R40 ;  /* 0x000054101d1d7816 */ /* 0x000fe40000000028 */
.L_x_319:
[----:B------:R-:W-:Y:S01]  /*0e80*/  PRMT R98, RZ, 0x5410, R42 ;  /* 0x00005410ff627816 */ /* 0x000fe2000000002a */
[----:B------:R-:W-:Y:S05]  /*0e90*/  @P5 BRA `(.L_x_320) ;  /* 0x0000008000005947 */ /* 0x000fea0003800000 */
[----:B------:R-:W-:-:S04]  /*0ea0*/  ISETP.NE.U32.AND P3, PT, RZ, c[0x0][0x180], PT ;  /* 0x00006000ff007a0c */ /* 0x000fc80003f65070 */
[----:B------:R-:W-:-:S13]  /*0eb0*/  ISETP.NE.AND.EX P3, PT, RZ, c[0x0][0x184], PT, P3 ;  /* 0x00006100ff007a0c */ /* 0x000fda0003f65330 */
[----:B------:R-:W-:Y:S05]  /*0ec0*/  @P3 BRA `(.L_x_321) ;  /* 0x0000002000003947 */ /* 0x000fea0003800000 */
[----:B------:R-:W-:Y:S05]  /*0ed0*/  @P2 BRA `(.L_x_322) ;  /* 0x0000008000002947 */ /* 0x000fea0003800000 */
[----:B------:R-:W-:Y:S05]  /*0ee0*/  BRA `(.L_x_323) ;  /* 0x0000009000007947 */ /* 0x000fea0003800000 */
.L_x_321:
[----:B-----5:R-:W-:-:S05]  /*0ef0*/  PRMT R41, RZ, 0x5410, R34 ;  /* 0x00005410ff297816 */ /* 0x020fca0000000022 */
[----:B------:R-:W-:Y:S01]  /*0f00*/  FADD.FTZ R98, R41, R98 ;  /* 0x0000006229627221 */ /* 0x000fe20000010000 */
[----:B------:R-:W-:Y:S05]  /*0f10*/  BRA `(.L_x_322) ;  /* 0x0000004000007947 */ /* 0x000fea0003800000 */
.L_x_320:
[----:B-----5:R-:W-:-:S05]  /*0f20*/  PRMT R41, RZ, 0x5410, R38 ;  /* 0x00005410ff297816 */ /* 0x020fca0000000026 */
[----:B------:R-:W-:Y:S01]  /*0f30*/  FADD.FTZ R98, R41, R98 ;  /* 0x0000006229627221 */ /* 0x000fe20000010000 */
[----:B------:R-:W-:-:S05]  /*0f40*/  @P4 PRMT R41, RZ, 0x5410, R34 ;  /* 0x00005410ff294816 */ /* 0x000fca0000000022 */
[----:B------:R-:W-:-:S05]  /*0f50*/  @P4 FADD.FTZ R98, R41, R98 ;  /* 0x0000006229624221 */ /* 0x000fca0000010000 */
.L_x_322:
[----:B------:R-:W-:-:S04]  /*0f60*/  F2FP.BF16.PACK_AB R40, RZ, R98 ;  /* 0x00000062ff28723e */ /* 0x000fc800000010ff */
[----:B------:R-:W-:Y:S02]  /*0f70*/  PRMT R30, R40, 0x7610, R30 ;  /* 0x00007610281e7816 */ /* 0x000fe4000000001e */
.L_x_323:
[----:B------:R-:W-:Y:S01]  /*0f80*/  PRMT R104, RZ, 0x7610, R42 ;  /* 0x00007610ff687816 */ /* 0x000fe2000000002a */
[----:B------:R-:W-:Y:S05]  /*0f90*/  @P5 BRA `(.L_x_324) ;  /* 0x0000008000005947 */ /* 0x000fea0003800000 */
[----:B------:R-:W-:-:S04]  /*0fa0*/  ISETP.NE.U32.AND P3, PT, RZ, c[0x0][0x180], PT ;  /* 0x00006000ff007a0c */ /* 0x000fc80003f65070 */
[----:B------:R-:W-:-:S13]  /*0fb0*/  ISETP.NE.AND.EX P3, PT, RZ, c[0x0][0x184], PT, P3 ;  /* 0x00006100ff007a0c */ /* 0x000fda0003f65330 */
[----:B------:R-:W-:Y:S05]  /*0fc0*/  @P3 BRA `(.L_x_325) ;  /* 0x0000002000003947 */ /* 0x000fea0003800000 */
[----:B------:R-:W-:Y:S05]  /*0fd0*/  @P2 BRA `(.L_x_326) ;  /* 0x0000008000002947 */ /* 0x000fea0003800000 */
[----:B------:R-:W-:Y:S05]  /*0fe0*/  BRA `(.L_x_327) ;  /* 0x0000009000007947 */ /* 0x000fea0003800000 */
.L_x_325:
[----:B-----5:R-:W-:-:S05]  /*0ff0*/  PRMT R41, RZ, 0x7610, R34 ;  /* 0x00007610ff297816 */ /* 0x020fca0000000022 */
[----:B------:R-:W-:Y:S01]  /*1000*/  FADD.FTZ R104, R41, R104 ;  /* 0x0000006829687221 */ /* 0x000fe20000010000 */
[----:B------:R-:W-:Y:S05]  /*1010*/  BRA `(.L_x_326) ;  /* 0x0000004000007947 */ /* 0x000fea0003800000 */
.L_x_324:
[----:B-----5:R-:W-:-:S05]  /*1020*/  PRMT R41, RZ, 0x7610, R38 ;  /* 0x00007610ff297816 */ /* 0x020fca0000000026 */
[----:B------:R-:W-:Y:S01]  /*1030*/  FADD.FTZ R104, R41, R104 ;  /* 0x0000006829687221 */ /* 0x000fe20000010000 */
[----:B------:R-:W-:-:S05]  /*1040*/  @P4 PRMT R41, RZ, 0x7610, R34 ;  /* 0x00007610ff294816 */ /* 0x000fca0000000022 */
[----:B------:R-:W-:-:S05]  /*1050*/  @P4 FADD.FTZ R104, R41, R104 ;  /* 0x0000006829684221 */ /* 0x000fca0000010000 */
.L_x_326:
[----:B------:R-:W-:-:S04]  /*1060*/  F2FP.BF16.PACK_AB R40, RZ, R104 ;  /* 0x00000068ff28723e */ /* 0x000fc800000010ff */
[----:B------:R-:W-:Y:S02]  /*1070*/  PRMT R30, R30, 0x5410, R40 ;  /* 0x000054101e1e7816 */ /* 0x000fe40000000028 */
.L_x_327:
[----:B------:R-:W-:Y:S01]  /*1080*/  PRMT R105, RZ, 0x5410, R43 ;  /* 0x00005410ff697816 */ /* 0x000fe2000000002b */
[----:B------:R-:W-:Y:S05]  /*1090*/  @P5 BRA `(.L_x_328) ;  /* 0x0000008000005947 */ /* 0x000fea0003800000 */
[----:B------:R-:W-:-:S04]  /*10a0*/  ISETP.NE.U32.AND P3, PT, RZ, c[0x0][0x180], PT ;  /* 0x00006000ff007a0c */ /* 0x000fc80003f65070 */
[----:B------:R-:W-:-:S13]  /*10b0*/  ISETP.NE.AND.EX P3, PT, RZ, c[0x0][0x184], PT, P3 ;  /* 0x00006100ff007a0c */ /* 0x000fda0003f65330 */
[----:B------:R-:W-:Y:S05]  /*10c0*/  @P3 BRA `(.L_x_329) ;  /* 0x0000002000003947 */ /* 0x000fea0003800000 */
[----:B------:R-:W-:Y:S05]  /*10d0*/  @P2 BRA `(.L_x_330) ;  /* 0x0000008000002947 */ /* 0x000fea0003800000 */
[----:B------:R-:W-:Y:S05]  /*10e0*/  BRA `(.L_x_331) ;  /* 0x0000009000007947 */ /* 0x000fea0003800000 */
.L_x_329:
[----:B-----5:R-:W-:-:S05]  /*10f0*/  PRMT R40, RZ, 0x5410, R35 ;  /* 0x00005410ff287816 */ /* 0x020fca0000000023 */
[----:B------:R-:W-:Y:S01]  /*1100*/  FADD.FTZ R105, R40, R105 ;  /* 0x0000006928697221 */ /* 0x000fe20000010000 */
[----:B------:R-:W-:Y:S05]  /*1110*/  BRA `(.L_x_330) ;  /* 0x0000004000007947 */ /* 0x000fea0003800000 */
.L_x_328:
[----:B-----5:R-:W-:-:S05]  /*1120*/  PRMT R40, RZ, 0x5410, R39 ;  /* 0x00005410ff287816 */ /* 0x020fca0000000027 */
[----:B------:R-:W-:Y:S01]  /*1130*/  FADD.FTZ R105, R40, R105 ;  /* 0x0000006928697221 */ /* 0x000fe20000010000 */
[----:B------:R-:W-:-:S05]  /*1140*/  @P4 PRMT R40, RZ, 0x5410, R35 ;  /* 0x00005410ff284816 */ /* 0x000fca0000000023 */
[----:B------:R-:W-:-:S05]  /*1150*/  @P4 FADD.FTZ R105, R40, R105 ;  /* 0x0000006928694221 */ /* 0x000fca0000010000 */
.L_x_330:
[----:B------:R-:W-:-:S04]  /*1160*/  F2FP.BF16.PACK_AB R40, RZ, R105 ;  /* 0x00000069ff28723e */ /* 0x000fc800000010ff */
[----:B------:R-:W-:Y:S02]  /*1170*/  PRMT R31, R40, 0x7610, R31 ;  /* 0x00007610281f7816 */ /* 0x000fe4000000001f */
.L_x_331:
[----:B------:R-:W-:Y:S01]  /*1180*/  PRMT R112, RZ, 0x7610, R43 ;  /* 0x00007610ff707816 */ /* 0x000fe2000000002b */
[----:B------:R-:W-:Y:S05]  /*1190*/  @P5 BRA `(.L_x_332) ;  /* 0x0000008000005947 */ /* 0x000fea0003800000 */
[----:B------:R-:W-:-:S04]  /*11a0*/  ISETP.NE.U32.AND P3, PT, RZ, c[0x0][0x180], PT ;  /* 0x00006000ff007a0c */ /* 0x000fc80003f65070 */
[----:B------:R-:W-:-:S13]  /*11b0*/  ISETP.NE.AND.EX P3, PT, RZ, c[0x0][0x184], PT, P3 ;  /* 0x00006100ff007a0c */ /* 0x000fda0003f65330 */
[----:B------:R-:W-:Y:S05]  /*11c0*/  @P3 BRA `(.L_x_333) ;  /* 0x0000002000003947 */ /* 0x000fea0003800000 */
[----:B------:R-:W-:Y:S05]  /*11d0*/  @P2 BRA `(.L_x_334) ;  /* 0x0000008000002947 */ /* 0x000fea0003800000 */
[----:B------:R-:W-:Y:S05]  /*11e0*/  BRA `(.L_x_335) ;  /* 0x0000009000007947 */ /* 0x000fea0003800000 */
.L_x_333:
[----:B-----5:R-:W-:-:S05]  /*11f0*/  PRMT R41, RZ, 0x7610, R35 ;  /* 0x00007610ff297816 */ /* 0x020fca0000000023 */
[----:B------:R-:W-:Y:S01]  /*1200*/  FADD.FTZ R112, R41, R112 ;  /* 0x0000007029707221 */ /* 0x000fe20000010000 */
[----:B------:R-:W-:Y:S05]  /*1210*/  BRA `(.L_x_334) ;  /* 0x0000004000007947 */ /* 0x000fea0003800000 */
.L_x_332:
[----:B-----5:R-:W-:-:S05]  /*1220*/  PRMT R41, RZ, 0x7610, R39 ;  /* 0x00007610ff297816 */ /* 0x020fca0000000027 */
[----:B------:R-:W-:Y:S01]  /*1230*/  FADD.FTZ R112, R41, R112 ;  /* 0x0000007029707221 */ /* 0x000fe20000010000 */
[----:B------:R-:W-:-:S05]  /*1240*/  @P4 PRMT R41, RZ, 0x7610, R35 ;  /* 0x00007610ff294816 */ /* 0x000fca0000000023 */
[----:B------:R-:W-:-:S05]  /*1250*/  @P4 FADD.FTZ R112, R41, R112 ;  /* 0x0000007029704221 */ /* 0x000fca0000010000 */
.L_x_334:
[----:B------:R-:W-:-:S04]  /*1260*/  F2FP.BF16.PACK_AB R40, RZ, R112 ;  /* 0x00000070ff28723e */ /* 0x000fc800000010ff */
[----:B------:R-:W-:Y:S02]  /*1270*/  PRMT R31, R31, 0x5410, R40 ;  /* 0x000054101f1f7816 */ /* 0x000fe40000000028 */
.L_x_335:
[C---:B------:R-:W-:Y:S02]  /*1280*/  @P2 LEA R40, P3, R83.reuse, c[0x0][0x188], 0x4 ;  /* 0x0000620053282a11 */ /* 0x040fe400078620ff */
[C---:B------:R-:W-:Y:S02]  /*1290*/  IADD3 R117, R83.reuse, 0x20, RZ ;  /* 0x0000002053757810 */ /* 0x040fe40007ffe0ff */
[----:B------:R-:W-:-:S05]  /*12a0*/  @P2 LEA.HI.X R41, R83, c[0x0][0x18c], RZ, 0x4, P3 ;  /* 0x0000630053292a11 */ /* 0x000fca00018f24ff */
[----:B------:R0:W-:Y:S04]  /*12b0*/  @P2 STG.E.128 [R40.64], R28 ;  /* 0x0000001c28002986 */ /* 0x0001e8000c101d04 */
.L_x_303:
[----:B------:R-:W-:Y:S05]  /*12c0*/  BSYNC B0 ;  /* 0x0000000000007941 */ /* 0x000fea0003800000 */
.L_x_302:
        /* <DEDUP_REMOVED lines=25> */
.L_x_339:
[----:B-----5:R-:W-:-:S05]  /*1460*/  PRMT R91, RZ, 0x5410, R32 ;  /* 0x00005410ff5b7816 */ /* 0x020fca0000000020 */
[----:B------:R-:W-:Y:S01]  /*1470*/  FADD.FTZ R84, R91, R84 ;  /* 0x000000545b547221 */ /* 0x000fe20000010000 */
[----:B------:R-:W-:Y:S05]  /*1480*/  BRA `(.L_x_340) ;  /* 0x0000004000007947 */ /* 0x000fea0003800000 */
.L_x_338:
[----:B0----5:R-:W-:-:S05]  /*1490*/  PRMT R91, RZ, 0x5410, R36 ;  /* 0x00005410ff5b7816 */ /* 0x021fca0000000024 */
[----:B------:R-:W-:Y:S01]  /*14a0*/  FADD.FTZ R84, R91, R84 ;  /* 0x000000545b547221 */ /* 0x000fe20000010000 */
[----:B------:R-:W-:-:S05]  /*14b0*/  @P4 PRMT R91, RZ, 0x5410, R32 ;  /* 0x00005410ff5b4816 */ /* 0x000fca0000000020 */
[----:B------:R-:W-:-:S05]  /*14c0*/  @P4 FADD.FTZ R84, R91, R84 ;  /* 0x000000545b544221 */ /* 0x000fca0000010000 */
.L_x_340:
[----:B------:R-:W-:-:S04]  /*14d0*/  F2FP.BF16.PACK_AB R90, RZ, R84 ;  /* 0x00000054ff5a723e */ /* 0x000fc800000010ff */
[----:B------:R-:W-:Y:S02]  /*14e0*/  PRMT R28, R90, 0x7610, R28 ;  /* 0x000076105a1c7816 */ /* 0x000fe4000000001c */
.L_x_341:
[----:B------:R-:W-:Y:S01]  /*14f0*/  PRMT R90, RZ, 0x7610, R40 ;  /* 0x00007610ff5a7816 */ /* 0x000fe20000000028 */
[----:B------:R-:W-:Y:S05]  /*1500*/  @P5 BRA `(.L_x_342) ;  /* 0x0000008000005947 */ /* 0x000fea0003800000 */
[----:B------:R-:W-:-:S04]  /*1510*/  ISETP.NE.U32.AND P3, PT, RZ, c[0x0][0x180], PT ;  /* 0x00006000ff007a0c */ /* 0x000fc80003f65070 */
[----:B------:R-:W-:-:S13]  /*1520*/  ISETP.NE.AND.EX P3, PT, RZ, c[0x0][0x184], PT, P3 ;  /* 0x00006100ff007a0c */ /* 0x000fda0003f65330 */
[----:B------:R-:W-:Y:S05]  /*1530*/  @P3 BRA `(.L_x_343) ;  /* 0x0000002000003947 */ /* 0x000fea0003800000 */
[----:B------:R-:W-:Y:S05]  /*1540*/  @P2 BRA `(.L_x_344) ;  /* 0x0000008000002947 */ /* 0x000fea0003800000 */
[----:B------:R-:W-:Y:S05]  /*1550*/  BRA `(.L_x_345) ;  /* 0x0000009000007947 */ /* 0x000fea0003800000 */
.L_x_343:
[----:B-----5:R-:W-:-:S05]  /*1560*/  PRMT R91, RZ, 0x7610, R32 ;  /* 0x00007610ff5b7816 */ /* 0x020fca0000000020 */
[----:B------:R-:W-:Y:S01]  /*1570*/  FADD.FTZ R90, R91, R90 ;  /* 0x0000005a5b5a7221 */ /* 0x000fe20000010000 */
[----:B------:R-:W-:Y:S05]  /*1580*/  BRA `(.L_x_344) ;  /* 0x0000004000007947 */ /* 0x000fea0003800000 */
.L_x_342:
[----:B-----5:R-:W-:-:S05]  /*1590*/  PRMT R91, RZ, 0x7610, R36 ;  /* 0x00007610ff5b7816 */ /* 0x020fca0000000024 */
[----:B------:R-:W-:Y:S01]  /*15a0*/  FADD.FTZ R90, R91, R90 ;  /* 0x0000005a5b5a7221 */ /* 0x000fe20000010000 */
[----:B------:R-:W-:-:S05]  /*15b0*/  @P4 PRMT R91, RZ, 0x7610, R32 ;  /* 0x00007610ff5b4816 */ /* 0x000fca0000000020 */
[----:B------:R-:W-:-:S05]  /*15c0*/  @P4 FADD.FTZ R90, R91, R90 ;  /* 0x0000005a5b5a4221 */ /* 0x000fca0000010000 */
.L_x_344:
[----:B------:R-:W-:-:S04]  /*15d0*/  F2FP.BF16.PACK_AB R40, RZ, R90 ;  /* 0x0000005aff28723e */ /* 0x000fc800000010ff */
[----:B------:R-:W-:Y:S02]  /*15e0*/  PRMT R28, R28, 0x5410, R40 ;  /* 0x000054101c1c7816 */ /* 0x000fe40000000028 */
.L_x_345:
[----:B------:R-:W-:Y:S01]  /*15f0*/  PRMT R91, RZ, 0x5410, R41 ;  /* 0x00005410ff5b7816 */ /* 0x000fe20000000029 */
[----:B------:R-:W-:Y:S05]  /*1600*/  @P5 BRA `(.L_x_346) ;  /* 0x0000008000005947 */ /* 0x000fea0003800000 */
[----:B------:R-:W-:-:S04]  /*1610*/  ISETP.NE.U32.AND P3, PT, RZ, c[0x0][0x180], PT ;  /* 0x00006000ff007a0c */ /* 0x000fc80003f65070 */
[----:B------:R-:W-:-:S13]  /*1620*/  ISETP.NE.AND.EX P3, PT, RZ, c[0x0][0x184], PT, P3 ;  /* 0x00006100ff007a0c */ /* 0x000fda0003f65330 */
[----:B------:R-:W-:Y:S05]  /*1630*/  @P3 BRA `(.L_x_347) ;  /* 0x0000002000003947 */ /* 0x000fea0003800000 */
[----:B------:R-:W-:Y:S05]  /*1640*/  @P2 BRA `(.L_x_348) ;  /* 0x0000008000002947 */ /* 0x000fea0003800000 */
[----:B------:R-:W-:Y:S05]  /*1650*/  BRA `(.L_x_349) ;  /* 0x0000009000007947 */ /* 0x000fea0003800000 */
.L_x_347:
[----:B-----5:R-:W-:-:S05]  /*1660*/  PRMT R40, RZ, 0x5410, R33 ;  /* 0x00005410ff287816 */ /* 0x020fca0000000021 */
[----:B------:R-:W-:Y:S01]  /*1670*/  FADD.FTZ R91, R40, R91 ;  /* 0x0000005b285b7221 */ /* 0x000fe20000010000 */
[----:B------:R-:W-:Y:S05]  /*1680*/  BRA `(.L_x_348) ;  /* 0x0000004000007947 */ /* 0x000fea0003800000 */
.L_x_346:
[----:B-----5:R-:W-:-:S05]  /*1690*/  PRMT R40, RZ, 0x5410, R37 ;  /* 0x00005410ff287816 */ /* 0x020fca0000000025 */
[----:B------:R-:W-:Y:S01]  /*16a0*/  FADD.FTZ R91, R40, R91 ;  /* 0x0000005b285b7221 */ /* 0x000fe20000010000 */
[----:B------:R-:W-:-:S05]  /*16b0*/  @P4 PRMT R40, RZ, 0x5410, R33 ;  /* 0x00005410ff284816 */ /* 0x000fca0000000021 */
[----:B------:R-:W-:-:S05]  /*16c0*/  @P4 FADD.FTZ R91, R40, R91 ;  /* 0x0000005b285b4221 */ /* 0x000fca0000010000 */
.L_x_348:
[----:B------:R-:W-:-:S04]  /*16d0*/  F2FP.BF16.PACK_AB R40, RZ, R91 ;  /* 0x0000005bff28723e */ /* 0x000fc800000010ff */
[----:B------:R-:W-:Y:S02]  /*16e0*/  PRMT R29, R40, 0x7610, R29 ;  /* 0x00007610281d7816 */ /* 0x000fe4000000001d */
.L_x_349:
[----:B------:R-:W-:Y:S01]  /*16f0*/  PRMT R97, RZ, 0x7610, R41 ;  /* 0x00007610ff617816 */ /* 0x000fe20000000029 */
[----:B------:R-:W-:Y:S05]  /*1700*/  @P5 BRA `(.L_x_350) ;  /* 0x0000008000005947 */ /* 0x000fea0003800000 */
[----:B------:R-:W-:-:S04]  /*1710*/  ISETP.NE.U32.AND P3, PT, RZ, c[0x0][0x180], PT ;  /* 0x00006000ff007a0c */ /* 0x000fc80003f65070 */
[----:B------:R-:W-:-:S13]  /*1720*/  ISETP.NE.AND.EX P3, PT, RZ, c[0x0][0x184], PT, P3 ;  /* 0x00006100ff007a0c */ /* 0x000fda0003f65330 */
[----:B------:R-:W-:Y:S05]  /*1730*/  @P3 BRA `(.L_x_351) ;  /* 0x0000002000003947 */ /* 0x000fea0003800000 */
[----:B------:R-:W-:Y:S05]  /*1740*/  @P2 BRA `(.L_x_352) ;  /* 0x0000008000002947 */ /* 0x000fea0003800000 */
[----:B------:R-:W-:Y:S05]  /*1750*/  BRA `(.L_x_353) ;  /* 0x0000009000007947 */ /* 0x000fea0003800000 */
.L_x_351:
[----:B-----5:R-:W-:-:S05]  /*1760*/  PRMT R40, RZ, 0x7610, R33 ;  /* 0x00007610ff287816 */ /* 0x020fca0000000021 */
[----:B------:R-:W-:Y:S01]  /*1770*/  FADD.FTZ R97, R40, R97 ;  /* 0x0000006128617221 */ /* 0x000fe20000010000 */
[----:B------:R-:W-:Y:S05]  /*1780*/  BRA `(.L_x_352) ;  /* 0x0000004000007947 */ /* 0x000fea0003800000 */
.L_x_350:
[----:B-----5:R-:W-:-:S05]  /*1790*/  PRMT R40, RZ, 0x7610, R37 ;  /* 0x00007610ff287816 */ /* 0x020fca0000000025 */
[----:B------:R-:W-:Y:S01]  /*17a0*/  FADD.FTZ R97, R40, R97 ;  /* 0x0000006128617221 */ /* 0x000fe20000010000 */
[----:B------:R-:W-:-:S05]  /*17b0*/  @P4 PRMT R40, RZ, 0x7610, R33 ;  /* 0x00007610ff284816 */ /* 0x000fca0000000021 */
[----:B------:R-:W-:-:S05]  /*17c0*/  @P4 FADD.FTZ R97, R40, R97 ;  /* 0x0000006128614221 */ /* 0x000fca0000010000 */
.L_x_352:
[----:B------:R-:W-:-:S04]  /*17d0*/  F2FP.BF16.PACK_AB R40, RZ, R97 ;  /* 0x00000061ff28723e */ /* 0x000fc800000010ff */
[----:B------:R-:W-:Y:S02]  /*17e0*/  PRMT R29, R29, 0x5410, R40 ;  /* 0x000054101d1d7816 */ /* 0x000fe40000000028 */
.L_x_353:
[----:B------:R-:W-:Y:S01]  /*17f0*/  PRMT R96, RZ, 0x5410, R42 ;  /* 0x00005410ff607816 */ /* 0x000fe2000000002a */
[----:B------:R-:W-:Y:S05]  /*1800*/  @P5 BRA `(.L_x_354) ;  /* 0x0000008000005947 */ /* 0x000fea0003800000 */
[----:B------:R-:W-:-:S04]  /*1810*/  ISETP.NE.U32.AND P3, PT, RZ, c[0x0][0x180], PT ;  /* 0x00006000ff007a0c */ /* 0x000fc80003f65070 */
[----:B------:R-:W-:-:S13]  /*1820*/  ISETP.NE.AND.EX P3, PT, RZ, c[0x0][0x184], PT, P3 ;  /* 0x00006100ff007a0c */ /* 0x000fda0003f65330 */
[----:B------:R-:W-:Y:S05]  /*1830*/  @P3 BRA `(.L_x_355) ;  /* 0x0000002000003947 */ /* 0x000fea0003800000 */
[----:B------:R-:W-:Y:S05]  /*1840*/  @P2 BRA `(.L_x_356) ;  /* 0x0000008000002947 */ /* 0x000fea0003800000 */
[----:B------:R-:W-:Y:S05]  /*1850*/  BRA `(.L_x_357) ;  /* 0x0000009000007947 */ /* 0x000fea0003800000 */
.L_x_355:
[----:B-----5:R-:W-:-:S05]  /*1860*/  PRMT R41, RZ, 0x5410, R34 ;  /* 0x00005410ff297816 */ /* 0x020fca0000000022 */
[----:B------:R-:W-:Y:S01]  /*1870*/  FADD.FTZ R96, R41, R96 ;  /* 0x0000006029607221 */ /* 0x000fe20000010000 */
[----:B------:R-:W-:Y:S05]  /*1880*/  BRA `(.L_x_356) ;  /* 0x0000004000007947 */ /* 0x000fea0003800000 */
.L_x_354:
[----:B-----5:R-:W-:-:S05]  /*1890*/  PRMT R41, RZ, 0x5410, R38 ;  /* 0x00005410ff297816 */ /* 0x020fca0000000026 */
[----:B------:R-:W-:Y:S01]  /*18a0*/  FADD.FTZ R96, R41, R96 ;  /* 0x0000006029607221 */ /* 0x000fe20000010000 */
[----:B------:R-:W-:-:S05]  /*18b0*/  @P4 PRMT R41, RZ, 0x5410, R34 ;  /* 0x00005410ff294816 */ /* 0x000fca0000000022 */
[----:B------:R-:W-:-:S05]  /*18c0*/  @P4 FADD.FTZ R96, R41, R96 ;  /* 0x0000006029604221 */ /* 0x000fca0000010000 */
.L_x_356:
[----:B------:R-:W-:-:S04]  /*18d0*/  F2FP.BF16.PACK_AB R40, RZ, R96 ;  /* 0x00000060ff28723e */ /* 0x000fc800000010ff */
[----:B------:R-:W-:Y:S02]  /*18e0*/  PRMT R30, R40, 0x7610, R30 ;  /* 0x00007610281e7816 */ /* 0x000fe4000000001e */
.L_x_357:
[----:B------:R-:W-:Y:S01]  /*18f0*/  PRMT R106, RZ, 0x7610, R42 ;  /* 0x00007610ff6a7816 */ /* 0x000fe2000000002a */
[----:B------:R-:W-:Y:S05]  /*1900*/  @P5 BRA `(.L_x_358) ;  /* 0x0000008000005947 */ /* 0x000fea0003800000 */
[----:B------:R-:W-:-:S04]  /*1910*/  ISETP.NE.U32.AND P3, PT, RZ, c[0x0][0x180], PT ;  /* 0x00006000ff007a0c */ /* 0x000fc80003f65070 */
[----:B------:R-:W-:-:S13]  /*1920*/  ISETP.NE.AND.EX P3, PT, RZ, c[0x0][0x184], PT, P3 ;  /* 0x00006100ff007a0c */ /* 0x000fda0003f65330 */
[----:B------:R-:W-:Y:S05]  /*1930*/  @P3 BRA `(.L_x_359) ;  /* 0x0000002000003947 */ /* 0x000fea0003800000 */
[----:B------:R-:W-:Y:S05]  /*1940*/  @P2 BRA `(.L_x_360) ;  /* 0x0000008000002947 */ /* 0x000fea0003800000 */
[----:B------:R-:W-:Y:S05]  /*1950*/  BRA `(.L_x_361) ;  /* 0x0000009000007947 */ /* 0x000fea0003800000 */
.L_x_359:
[----:B-----5:R-:W-:-:S05]  /*1960*/  PRMT R41, RZ, 0x7610, R34 ;  /* 0x00007610ff297816 */ /* 0x020fca0000000022 */
[----:B------:R-:W-:Y:S01]  /*1970*/  FADD.FTZ R106, R41, R106 ;  /* 0x0000006a296a7221 */ /* 0x000fe20000010000 */
[----:B------:R-:W-:Y:S05]  /*1980*/  BRA `(.L_x_360) ;  /* 0x0000004000007947 */ /* 0x000fea0003800000 */
.L_x_358:
[----:B-----5:R-:W-:-:S05]  /*1990*/  PRMT R41, RZ, 0x7610, R38 ;  /* 0x00007610ff297816 */ /* 0x020fca0000000026 */
[----:B------:R-:W-:Y:S01]  /*19a0*/  FADD.FTZ R106, R41, R106 ;  /* 0x0000006a296a7221 */ /* 0x000fe20000010000 */
[----:B------:R-:W-:-:S05]  /*19b0*/  @P4 PRMT R41, RZ, 0x7610, R34 ;  /* 0x00007610ff294816 */ /* 0x000fca0000000022 */
[----:B------:R-:W-:-:S05]  /*19c0*/  @P4 FADD.FTZ R106, R41, R106 ;  /* 0x0000006a296a4221 */ /* 0x000fca0000010000 */
.L_x_360:
[----:B------:R-:W-:-:S04]  /*19d0*/  F2FP.BF16.PACK_AB R40, RZ, R106 ;  /* 0x0000006aff28723e */ /* 0x000fc800000010ff */
[----:B------:R-:W-:Y:S02]  /*19e0*/  PRMT R30, R30, 0x5410, R40 ;  /* 0x000054101e1e7816 */ /* 0x000fe40000000028 */
.L_x_361:
[----:B------:R-:W-:Y:S01]  /*19f0*/  PRMT R107, RZ, 0x5410, R43 ;  /* 0x00005410ff6b7816 */ /* 0x000fe2000000002b */
[----:B------:R-:W-:Y:S05]  /*1a00*/  @P5 BRA `(.L_x_362) ;  /* 0x0000008000005947 */ /* 0x000fea0003800000 */
[----:B------:R-:W-:-:S04]  /*1a10*/  ISETP.NE.U32.AND P3, PT, RZ, c[0x0][0x180], PT ;  /* 0x00006000ff007a0c */ /* 0x000fc80003f65070 */
[----:B------:R-:W-:-:S13]  /*1a20*/  ISETP.NE.AND.EX P3, PT, RZ, c[0x0][0x184], PT, P3 ;  /* 0x00006100ff007a0c */ /* 0x000fda0003f65330 */
[----:B------:R-:W-:Y:S05]  /*1a30*/  @P3 BRA `(.L_x_363) ;  /* 0x0000002000003947 */ /* 0x000fea0003800000 */
[----:B------:R-:W-:Y:S05]  /*1a40*/  @P2 BRA `(.L_x_364) ;  /* 0x0000008000002947 */ /* 0x000fea0003800000 */
[----:B------:R-:W-:Y:S05]  /*1a50*/  BRA `(.L_x_365) ;  /* 0x0000009000007947 */ /* 0x000fea0003800000 */
.L_x_363:
[----:B-----5:R-:W-:-:S05]  /*1a60*/  PRMT R40, RZ, 0x5410, R35 ;  /* 0x00005410ff287816 */ /* 0x020fca0000000023 */
[----:B------:R-:W-:Y:S01]  /*1a70*/  FADD.FTZ R107, R40, R107 ;  /* 0x0000006b286b7221 */ /* 0x000fe20000010000 */
[----:B------:R-:W-:Y:S05]  /*1a80*/  BRA `(.L_x_364) ;  /* 0x0000004000007947 */ /* 0x000fea0003800000 */
.L_x_362:
[----:B-----5:R-:W-:-:S05]  /*1a90*/  PRMT R40, RZ, 0x5410, R39 ;  /* 0x00005410ff287816 */ /* 0x020fca0000000027 */
[----:B------:R-:W-:Y:S01]  /*1aa0*/  FADD.FTZ R107, R40, R107 ;  /* 0x0000006b286b7221 */ /* 0x000fe20000010000 */
[----:B------:R-:W-:-:S05]  /*1ab0*/  @P4 PRMT R40, RZ, 0x5410, R35 ;  /* 0x00005410ff284816 */ /* 0x000fca0000000023 */
[----:B------:R-:W-:-:S05]  /*1ac0*/  @P4 FADD.FTZ R107, R40, R107 ;  /* 0x0000006b286b4221 */ /* 0x000fca0000010000 */
.L_x_364:
[----:B------:R-:W-:-:S04]  /*1ad0*/  F2FP.BF16.PACK_AB R40, RZ, R107 ;  /* 0x0000006bff28723e */ /* 0x000fc800000010ff */
[----:B------:R-:W-:Y:S02]  /*1ae0*/  PRMT R31, R40, 0x7610, R31 ;  /* 0x00007610281f7816 */ /* 0x000fe4000000001f */
.L_x_365:
[----:B------:R-:W-:Y:S01]  /*1af0*/  PRMT R113, RZ, 0x7610, R43 ;  /* 0x00007610ff717816 */ /* 0x000fe2000000002b */
[----:B------:R-:W-:Y:S05]  /*1b00*/  @P5 BRA `(.L_x_366) ;  /* 0x0000008000005947 */ /* 0x000fea0003800000 */
[----:B------:R-:W-:-:S04]  /*1b10*/  ISETP.NE.U32.AND P3, PT, RZ, c[0x0][0x180], PT ;  /* 0x00006000ff007a0c */ /* 0x000fc80003f65070 */
[----:B------:R-:W-:-:S13]  /*1b20*/  ISETP.NE.AND.EX P3, PT, RZ, c[0x0][0x184], PT, P3 ;  /* 0x00006100ff007a0c */ /* 0x000fda0003f65330 */
[----:B------:R-:W-:Y:S05]  /*1b30*/  @P3 BRA `(.L_x_367) ;  /* 0x0000002000003947 */ /* 0x000fea0003800000 */
[----:B------:R-:W-:Y:S05]  /*1b40*/  @P2 BRA `(.L_x_368) ;  /* 0x0000008000002947 */ /* 0x000fea0003800000 */
[----:B------:R-:W-:Y:S05]  /*1b50*/  BRA `(.L_x_369) ;  /* 0x0000009000007947 */ /* 0x000fea0003800000 */
.L_x_367:
[----:B-----5:R-:W-:-:S05]  /*1b60*/  PRMT R40, RZ, 0x7610, R35 ;  /* 0x00007610ff287816 */ /* 0x020fca0000000023 */
[----:B------:R-:W-:Y:S01]  /*1b70*/  FADD.FTZ R113, R40, R113 ;  /* 0x0000007128717221 */ /* 0x000fe20000010000 */
[----:B------:R-:W-:Y:S05]  /*1b80*/  BRA `(.L_x_368) ;  /* 0x0000004000007947 */ /* 0x000fea0003800000 */
.L_x_366:
[----:B-----5:R-:W-:-:S05]  /*1b90*/  PRMT R40, RZ, 0x7610, R39 ;  /* 0x00007610ff287816 */ /* 0x020fca0000000027 */
[----:B------:R-:W-:Y:S01]  /*1ba0*/  FADD.FTZ R113, R40, R113 ;  /* 0x0000007128717221 */ /* 0x000fe20000010000 */
[----:B------:R-:W-:-:S05]  /*1bb0*/  @P4 PRMT R40, RZ, 0x7610, R35 ;  /* 0x00007610ff284816 */ /* 0x000fca0000000023 */
[----:B------:R-:W-:-:S05]  /*1bc0*/  @P4 FADD.FTZ R113, R40, R113 ;  /* 0x0000007128714221 */ /* 0x000fca0000010000 */
.L_x_368:
[----:B------:R-:W-:-:S04]  /*1bd0*/  F2FP.BF16.PACK_AB R40, RZ, R113 ;  /* 0x00000071ff28723e */ /* 0x000fc800000010ff */
[----:B------:R-:W-:Y:S02]  /*1be0*/  PRMT R31, R31, 0x5410, R40 ;  /* 0x000054101f1f7816 */ /* 0x000fe40000000028 */
.L_x_369:
[----:B------:R-:W-:-:S04]  /*1bf0*/  @P2 LEA R40, P3, R117, c[0x0][0x188], 0x4 ;  /* 0x0000620075282a11 */ /* 0x000fc800078620ff */
[C---:B------:R-:W-:Y:S02]  /*1c00*/  @P2 LEA.HI.X R41, R117.reuse, c[0x0][0x18c], RZ, 0x4, P3 ;  /* 0x0000630075292a11 */ /* 0x040fe400018f24ff */
[----:B------:R-:W-:-:S03]  /*1c10*/  IADD3 R117, R117, 0x20, RZ ;  /* 0x0000002075757810 */ /* 0x000fc60007ffe0ff */
[----:B------:R0:W-:Y:S04]  /*1c20*/  @P2 STG.E.128 [R40.64], R28 ;  /* 0x0000001c28002986 */ /* 0x0001e8000c101d04 */
.L_x_337:
[----:B------:R-:W-:Y:S05]  /*1c30*/  BSYNC B0 ;  /* 0x0000000000007941 */ /* 0x000fea0003800000 */
.L_x_336:
        /* <DEDUP_REMOVED lines=25> */
.L_x_373:
[----:B-----5:R-:W-:-:S05]  /*1dd0*/  PRMT R93, RZ, 0x5410, R32 ;  /* 0x00005410ff5d7816 */ /* 0x020fca0000000020 */
[----:B------:R-:W-:Y:S01]  /*1de0*/  FADD.FTZ R86, R93, R86 ;  /* 0x000000565d567221 */ /* 0x000fe20000010000 */
[----:B------:R-:W-:Y:S05]  /*1df0*/  BRA `(.L_x_374) ;  /* 0x0000004000007947 */ /* 0x000fea0003800000 */
.L_x_372:
[----:B0----5:R-:W-:-:S05]  /*1e00*/  PRMT R93, RZ, 0x5410, R36 ;  /* 0x00005410ff5d7816 */ /* 0x021fca0000000024 */
[----:B------:R-:W-:Y:S01]  /*1e10*/  FADD.FTZ R86, R93, R86 ;  /* 0x000000565d567221 */ /* 0x000fe20000010000 */
[----:B------:R-:W-:-:S05]  /*1e20*/  @P4 PRMT R93, RZ, 0x5410, R32 ;  /* 0x00005410ff5d4816 */ /* 0x000fca0000000020 */
[----:B------:R-:W-:-:S05]  /*1e30*/  @P4 FADD.FTZ R86, R93, R86 ;  /* 0x000000565d564221 */ /* 0x000fca0000010000 */
.L_x_374:
[----:B------:R-:W-:-:S04]  /*1e40*/  F2FP.BF16.PACK_AB R92, RZ, R86 ;  /* 0x00000056ff5c723e */ /* 0x000fc800000010ff */
[----:B------:R-:W-:Y:S02]  /*1e50*/  PRMT R28, R92, 0x7610, R28 ;  /* 0x000076105c1c7816 */ /* 0x000fe4000000001c */
.L_x_375:
[----:B------:R-:W-:Y:S01]  /*1e60*/  PRMT R92, RZ, 0x7610, R40 ;  /* 0x00007610ff5c7816 */ /* 0x000fe20000000028 */
[----:B------:R-:W-:Y:S05]  /*1e70*/  @P5 BRA `(.L_x_376) ;  /* 0x0000008000005947 */ /* 0x000fea0003800000 */
[----:B------:R-:W-:-:S04]  /*1e80*/  ISETP.NE.U32.AND P3, PT, RZ, c[0x0][0x180], PT ;  /* 0x00006000ff007a0c */ /* 0x000fc80003f65070 */
[----:B------:R-:W-:-:S13]  /*1e90*/  ISETP.NE.AND.EX P3, PT, RZ, c[0x0][0x184], PT, P3 ;  /* 0x00006100ff007a0c */ /* 0x000fda0003f65330 */
[----:B------:R-:W-:Y:S05]  /*1ea0*/  @P3 BRA `(.L_x_377) ;  /* 0x0000002000003947 */ /* 0x000fea0003800000 */
[----:B------:R-:W-:Y:S05]  /*1eb0*/  @P2 BRA `(.L_x_378) ;  /* 0x0000008000002947 */ /* 0x000fea0003800000 */
[----:B------:R-:W-:Y:S05]  /*1ec0*/  BRA `(.L_x_379) ;  /* 0x0000009000007947 */ /* 0x000fea0003800000 */
.L_x_377:
[----:B-----5:R-:W-:-:S05]  /*1ed0*/  PRMT R93, RZ, 0x7610, R32 ;  /* 0x00007610ff5d7816 */ /* 0x020fca0000000020 */
[----:B------:R-:W-:Y:S01]  /*1ee0*/  FADD.FTZ R92, R93, R92 ;  /* 0x0000005c5d5c7221 */ /* 0x000fe20000010000 */
[----:B------:R-:W-:Y:S05]  /*1ef0*/  BRA `(.L_x_378) ;  /* 0x0000004000007947 */ /* 0x000fea0003800000 */
.L_x_376:
[----:B-----5:R-:W-:-:S05]  /*1f00*/  PRMT R93, RZ, 0x7610, R36 ;  /* 0x00007610ff5d7816 */ /* 0x020fca0000000024 */
[----:B------:R-:W-:Y:S01]  /*1f10*/  FADD.FTZ R92, R93, R92 ;  /* 0x0000005c5d5c7221 */ /* 0x000fe20000010000 */
[----:B------:R-:W-:-:S05]  /*1f20*/  @P4 PRMT R93, RZ, 0x7610, R32 ;  /* 0x00007610ff5d4816 */ /* 0x000fca0000000020 */
[----:B------:R-:W-:-:S05]  /*1f30*/  @P4 FADD.FTZ R92, R93, R92 ;  /* 0x0000005c5d5c4221 */ /* 0x000fca0000010000 */
.L_x_378:
[----:B------:R-:W-:-:S04]  /*1f40*/  F2FP.BF16.PACK_AB R40, RZ, R92 ;  /* 0x0000005cff28723e */ /* 0x000fc800000010ff */
[----:B------:R-:W-:Y:S02]  /*1f50*/  PRMT R28, R28, 0x5410, R40 ;  /* 0x000054101c1c7816 */ /* 0x000fe40000000028 */
.L_x_379:
[----:B------:R-:W-:Y:S01]  /*1f60*/  PRMT R93, RZ, 0x5410, R41 ;  /* 0x00005410ff5d7816 */ /* 0x000fe20000000029 */
[----:B------:R-:W-:Y:S05]  /*1f70*/  @P5 BRA `(.L_x_380) ;  /* 0x0000008000005947 */ /* 0x000fea0003800000 */
[----:B------:R-:W-:-:S04]  /*1f80*/  ISETP.NE.U32.AND P3, PT, RZ, c[0x0][0x180], PT ;  /* 0x00006000ff007a0c */ /* 0x000fc80003f65070 */
[----:B------:R-:W-:-:S13]  /*1f90*/  ISETP.NE.AND.EX P3, PT, RZ, c[0x0][0x184], PT, P3 ;  /* 0x00006100ff007a0c */ /* 0x000fda0003f65330 */
[----:B------:R-:W-:Y:S05]  /*1fa0*/  @P3 BRA `(.L_x_381) ;  /* 0x0000002000003947 */ /* 0x000fea0003800000 */
[----:B------:R-:W-:Y:S05]  /*1fb0*/  @P2 BRA `(.L_x_382) ;  /* 0x0000008000002947 */ /* 0x000fea0003800000 */
[----:B------:R-:W-:Y:S05]  /*1fc0*/  BRA `(.L_x_383) ;  /* 0x0000009000007947 */ /* 0x000fea0003800000 */
.L_x_381:
[----:B-----5:R-:W-:-:S05]  /*1fd0*/  PRMT R40, RZ, 0x5410, R33 ;  /* 0x00005410ff287816 */ /* 0x020fca0000000021 */
[----:B------:R-:W-:Y:S01]  /*1fe0*/  FADD.FTZ R93, R40, R93 ;  /* 0x0000005d285d7221 */ /* 0x000fe20000010000 */
[----:B------:R-:W-:Y:S05]  /*1ff0*/  BRA `(.L_x_382) ;  /* 0x0000004000007947 */ /* 0x000fea0003800000 */
.L_x_380:
[----:B-----5:R-:W-:-:S05]  /*2000*/  PRMT R40, RZ, 0x5410, R37 ;  /* 0x00005410ff287816 */ /* 0x020fca0000000025 */
[----:B------:R-:W-:Y:S01]  /*2010*/  FADD.FTZ R93, R40, R93 ;  /* 0x0000005d285d7221 */ /* 0x000fe20000010000 */
[----:B------:R-:W-:-:S05]  /*2020*/  @P4 PRMT R40, RZ, 0x5410, R33 ;  /* 0x00005410ff284816 */ /* 0x000fca0000000021 */
[----:B------:R-:W-:-:S05]  /*2030*/  @P4 FADD.FTZ R93, R40, R93 ;  /* 0x0000005d285d4221 */ /* 0x000fca0000010000 */
.L_x_382:
[----:B------:R-:W-:-:S04]  /*2040*/  F2FP.BF16.PACK_AB R40, RZ, R93 ;  /* 0x0000005dff28723e */ /* 0x000fc800000010ff */
[----:B------:R-:W-:Y:S02]  /*2050*/  PRMT R29, R40, 0x7610, R29 ;  /* 0x00007610281d7816 */ /* 0x000fe4000000001d */
.L_x_383:
[----:B------:R-:W-:Y:S01]  /*2060*/  PRMT R100, RZ, 0x7610, R41 ;  /* 0x00007610ff647816 */ /* 0x000fe20000000029 */
[----:B------:R-:W-:Y:S05]  /*2070*/  @P5 BRA `(.L_x_384) ;  /* 0x0000008000005947 */ /* 0x000fea0003800000 */
[----:B------:R-:W-:-:S04]  /*2080*/  ISETP.NE.U32.AND P3, PT, RZ, c[0x0][0x180], PT ;  /* 0x00006000ff007a0c */ /* 0x000fc80003f65070 */
[----:B------:R-:W-:-:S13]  /*2090*/  ISETP.NE.AND.EX P3, PT, RZ, c[0x0][0x184], PT, P3 ;  /* 0x00006100ff007a0c */ /* 0x000fda0003f65330 */
[----:B------:R-:W-:Y:S05]  /*20a0*/  @P3 BRA `(.L_x_385) ;  /* 0x0000002000003947 */ /* 0x000fea0003800000 */
[----:B------:R-:W-:Y:S05]  /*20b0*/  @P2 BRA `(.L_x_386) ;  /* 0x0000008000002947 */ /* 0x000fea0003800000 */
[----:B------:R-:W-:Y:S05]  /*20c0*/  BRA `(.L_x_387) ;  /* 0x0000009000007947 */ /* 0x000fea0003800000 */
.L_x_385:
[----:B-----5:R-:W-:-:S05]  /*20d0*/  PRMT R41, RZ, 0x7610, R33 ;  /* 0x00007610ff297816 */ /* 0x020fca0000000021 */
[----:B------:R-:W-:Y:S01]  /*20e0*/  FADD.FTZ R100, R41, R100 ;  /* 0x0000006429647221 */ /* 0x000fe20000010000 */
[----:B------:R-:W-:Y:S05]  /*20f0*/  BRA `(.L_x_386) ;  /* 0x0000004000007947 */ /* 0x000fea0003800000 */
.L_x_384:
[----:B-----5:R-:W-:-:S05]  /*2100*/  PRMT R41, RZ, 0x7610, R37 ;  /* 0x00007610ff297816 */ /* 0x020fca0000000025 */
[----:B------:R-:W-:Y:S01]  /*2110*/  FADD.FTZ R100, R41, R100 ;  /* 0x0000006429647221 */ /* 0x000fe20000010000 */
[----:B------:R-:W-:-:S05]  /*2120*/  @P4 PRMT R41, RZ, 0x7610, R33 ;  /* 0x00007610ff294816 */ /* 0x000fca0000000021 */
[----:B------:R-:W-:-:S05]  /*2130*/  @P4 FADD.FTZ R100, R41, R100 ;  /* 0x0000006429644221 */ /* 0x000fca0000010000 */
.L_x_386:
[----:B------:R-:W-:-:S04]  /*2140*/  F2FP.BF16.PACK_AB R40, RZ, R100 ;  /* 0x00000064ff28723e */ /* 0x000fc800000010ff */
[----:B------:R-:W-:Y:S02]  /*2150*/  PRMT R29, R29, 0x5410, R40 ;  /* 0x000054101d1d7816 */ /* 0x000fe40000000028 */
.L_x_387:
[----:B------:R-:W-:Y:S01]  /*2160*/  PRMT R101, RZ, 0x5410, R42 ;  /* 0x00005410ff657816 */ /* 0x000fe2000000002a */
[----:B------:R-:W-:Y:S05]  /*2170*/  @P5 BRA `(.L_x_388) ;  /* 0x0000008000005947 */ /* 0x000fea0003800000 */
[----:B------:R-:W-:-:S04]  /*2180*/  ISETP.NE.U32.AND P3, PT, RZ, c[0x0][0x180], PT ;  /* 0x00006000ff007a0c */ /* 0x000fc80003f65070 */
[----:B------:R-:W-:-:S13]  /*2190*/  ISETP.NE.AND.EX P3, PT, RZ, c[0x0][0x184], PT, P3 ;  /* 0x00006100ff007a0c */ /* 0x000fda0003f65330 */
[----:B------:R-:W-:Y:S05]  /*21a0*/  @P3 BRA `(.L_x_389) ;  /* 0x0000002000003947 */ /* 0x000fea0003800000 */
[----:B------:R-:W-:Y:S05]  /*21b0*/  @P2 BRA `(.L_x_390) ;  /* 0x0000008000002947 */ /* 0x000fea0003800000 */
[----:B------:R-:W-:Y:S05]  /*21c0*/  BRA `(.L_x_391) ;  /* 0x0000009000007947 */ /* 0x000fea0003800000 */
.L_x_389:
[----:B-----5:R-:W-:-:S05]  /*21d0*/  PRMT R40, RZ, 0x5410, R34 ;  /* 0x00005410ff287816 */ /* 0x020fca0000000022 */
[----:B------:R-:W-:Y:S01]  /*21e0*/  FADD.FTZ R101, R40, R101 ;  /* 0x0000006528657221 */ /* 0x000fe20000010000 */
[----:B------:R-:W-:Y:S05]  /*21f0*/  BRA `(.L_x_390) ;  /* 0x0000004000007947 */ /* 0x000fea0003800000 */
.L_x_388:
[----:B-----5:R-:W-:-:S05]  /*2200*/  PRMT R40, RZ, 0x5410, R38 ;  /* 0x00005410ff287816 */ /* 0x020fca0000000026 */
[----:B------:R-:W-:Y:S01]  /*2210*/  FADD.FTZ R101, R40, R101 ;  /* 0x0000006528657221 */ /* 0x000fe20000010000 */
[----:B------:R-:W-:-:S05]  /*2220*/  @P4 PRMT R40, RZ, 0x5410, R34 ;  /* 0x00005410ff284816 */ /* 0x000fca0000000022 */
[----:B------:R-:W-:-:S05]  /*2230*/  @P4 FADD.FTZ R101, R40, R101 ;  /* 0x0000006528654221 */ /* 0x000fca0000010000 */
.L_x_390:
[----:B------:R-:W-:-:S04]  /*2240*/  F2FP.BF16.PACK_AB R40, RZ, R101 ;  /* 0x00000065ff28723e */ /* 0x000fc800000010ff */
[----:B------:R-:W-:Y:S02]  /*2250*/  PRMT R30, R40, 0x7610, R30 ;  /* 0x00007610281e7816 */ /* 0x000fe4000000001e */
.L_x_391:
[----:B------:R-:W-:Y:S01]  /*2260*/  PRMT R108, RZ, 0x7610, R42 ;  /* 0x00007610ff6c7816 */ /* 0x000fe2000000002a */
[----:B------:R-:W-:Y:S05]  /*2270*/  @P5 BRA `(.L_x_392) ;  /* 0x0000008000005947 */ /* 0x000fea0003800000 */
[----:B------:R-:W-:-:S04]  /*2280*/  ISETP.NE.U32.AND P3, PT, RZ, c[0x0][0x180], PT ;  /* 0x00006000ff007a0c */ /* 0x000fc80003f65070 */
[----:B------:R-:W-:-:S13]  /*2290*/  ISETP.NE.AND.EX P3, PT, RZ, c[0x0][0x184], PT, P3 ;  /* 0x00006100ff007a0c */ /* 0x000fda0003f65330 */
[----:B------:R-:W-:Y:S05]  /*22a0*/  @P3 BRA `(.L_x_393) ;  /* 0x0000002000003947 */ /* 0x000fea0003800000 */
[----:B------:R-:W-:Y:S05]  /*22b0*/  @P2 BRA `(.L_x_394) ;  /* 0x0000008000002947 */ /* 0x000fea0003800000 */
[----:B------:R-:W-:Y:S05]  /*22c0*/  BRA `(.L_x_395) ;  /* 0x0000009000007947 */ /* 0x000fea0003800000 */
.L_x_393:
[----:B-----5:R-:W-:-:S05]  /*22d0*/  PRMT R41, RZ, 0x7610, R34 ;  /* 0x00007610ff297816 */ /* 0x020fca0000000022 */
[----:B------:R-:W-:Y:S01]  /*22e0*/  FADD.FTZ R108, R41, R108 ;  /* 0x0000006c296c7221 */ /* 0x000fe20000010000 */
[----:B------:R-:W-:Y:S05]  /*22f0*/  BRA `(.L_x_394) ;  /* 0x0000004000007947 */ /* 0x000fea0003800000 */
.L_x_392:
[----:B-----5:R-:W-:-:S05]  /*2300*/  PRMT R41, RZ, 0x7610, R38 ;  /* 0x00007610ff297816 */ /* 0x020fca0000000026 */
[----:B------:R-:W-:Y:S01]  /*2310*/  FADD.FTZ R108, R41, R108 ;  /* 0x0000006c296c7221 */ /* 0x000fe20000010000 */
[----:B------:R-:W-:-:S05]  /*2320*/  @P4 PRMT R41, RZ, 0x7610, R34 ;  /* 0x00007610ff294816 */ /* 0x000fca0000000022 */
[----:B------:R-:W-:-:S05]  /*2330*/  @P4 FADD.FTZ R108, R41, R108 ;  /* 0x0000006c296c4221 */ /* 0x000fca0000010000 */
.L_x_394:
[----:B------:R-:W-:-:S04]  /*2340*/  F2FP.BF16.PACK_AB R40, RZ, R108 ;  /* 0x0000006cff28723e */ /* 0x000fc800000010ff */
[----:B------:R-:W-:Y:S02]  /*2350*/  PRMT R30, R30, 0x5410, R40 ;  /* 0x000054101e1e7816 */ /* 0x000fe40000000028 */
.L_x_395:
[----:B------:R-:W-:Y:S01]  /*2360*/  PRMT R109, RZ, 0x5410, R43 ;  /* 0x00005410ff6d7816 */ /* 0x000fe2000000002b */
[----:B------:R-:W-:Y:S05]  /*2370*/  @P5 BRA `(.L_x_396) ;  /* 0x0000008000005947 */ /* 0x000fea0003800000 */
[----:B------:R-:W-:-:S04]  /*2380*/  ISETP.NE.U32.AND P3, PT, RZ, c[0x0][0x180], PT ;  /* 0x00006000ff007a0c */ /* 0x000fc80003f65070 */
[----:B------:R-:W-:-:S13]  /*2390*/  ISETP.NE.AND.EX P3, PT, RZ, c[0x0][0x184], PT, P3 ;  /* 0x00006100ff007a0c */ /* 0x000fda0003f65330 */
[----:B------:R-:W-:Y:S05]  /*23a0*/  @P3 BRA `(.L_x_397) ;  /* 0x0000002000003947 */ /* 0x000fea0003800000 */
[----:B------:R-:W-:Y:S05]  /*23b0*/  @P2 BRA `(.L_x_398) ;  /* 0x0000008000002947 */ /* 0x000fea0003800000 */
[----:B------:R-:W-:Y:S05]  /*23c0*/  BRA `(.L_x_399) ;  /* 0x0000009000007947 */ /* 0x000fea0003800000 */
.L_x_397:
[----:B-----5:R-:W-:-:S05]  /*23d0*/  PRMT R40, RZ, 0x5410, R35 ;  /* 0x00005410ff287816 */ /* 0x020fca0000000023 */
[----:B------:R-:W-:Y:S01]  /*23e0*/  FADD.FTZ R109, R40, R109 ;  /* 0x0000006d286d7221 */ /* 0x000fe20000010000 */
[----:B------:R-:W-:Y:S05]  /*23f0*/  BRA `(.L_x_398) ;  /* 0x0000004000007947 */ /* 0x000fea0003800000 */
.L_x_396:
[----:B-----5:R-:W-:-:S05]  /*2400*/  PRMT R40, RZ, 0x5410, R39 ;  /* 0x00005410ff287816 */ /* 0x020fca0000000027 */
[----:B------:R-:W-:Y:S01]  /*2410*/  FADD.FTZ R109, R40, R109 ;  /* 0x0000006d286d7221 */ /* 0x000fe20000010000 */
[----:B------:R-:W-:-:S05]  /*2420*/  @P4 PRMT R40, RZ, 0x5410, R35 ;  /* 0x00005410ff284816 */ /* 0x000fca0000000023 */
[----:B------:R-:W-:-:S05]  /*2430*/  @P4 FADD.FTZ R109, R40, R109 ;  /* 0x0000006d286d4221 */ /* 0x000fca0000010000 */
.L_x_398:
[----:B------:R-:W-:-:S04]  /*2440*/  F2FP.BF16.PACK_AB R40, RZ, R109 ;  /* 0x0000006dff28723e */ /* 0x000fc800000010ff */
[----:B------:R-:W-:Y:S02]  /*2450*/  PRMT R31, R40, 0x7610, R31 ;  /* 0x00007610281f7816 */ /* 0x000fe4000000001f */
.L_x_399:
[----:B------:R-:W-:Y:S01]  /*2460*/  PRMT R114, RZ, 0x7610, R43 ;  /* 0x00007610ff727816 */ /* 0x000fe2000000002b */
[----:B------:R-:W-:Y:S05]  /*2470*/  @P5 BRA `(.L_x_400) ;  /* 0x0000008000005947 */ /* 0x000fea0003800000 */
[----:B------:R-:W-:-:S04]  /*2480*/  ISETP.NE.U32.AND P3, PT, RZ, c[0x0][0x180], PT ;  /* 0x00006000ff007a0c */ /* 0x000fc80003f65070 */
[----:B------:R-:W-:-:S13]  /*2490*/  ISETP.NE.AND.EX P3, PT, RZ, c[0x0][0x184], PT, P3 ;  /* 0x00006100ff007a0c */ /* 0x000fda0003f65330 */
[----:B------:R-:W-:Y:S05]  /*24a0*/  @P3 BRA `(.L_x_401) ;  /* 0x0000002000003947 */ /* 0x000fea0003800000 */
[----:B------:R-:W-:Y:S05]  /*24b0*/  @P2 BRA `(.L_x_402) ;  /* 0x0000008000002947 */ /* 0x000fea0003800000 */
[----:B------:R-:W-:Y:S05]  /*24c0*/  BRA `(.L_x_403) ;  /* 0x0000009000007947 */ /* 0x000fea0003800000 */
.L_x_401:
[----:B-----5:R-:W-:-:S05]  /*24d0*/  PRMT R41, RZ, 0x7610, R35 ;  /* 0x00007610ff297816 */ /* 0x020fca0000000023 */
[----:B------:R-:W-:Y:S01]  /*24e0*/  FADD.FTZ R114, R41, R114 ;  /* 0x0000007229727221 */ /* 0x000fe20000010000 */
[----:B------:R-:W-:Y:S05]  /*24f0*/  BRA `(.L_x_402) ;  /* 0x0000004000007947 */ /* 0x000fea0003800000 */
.L_x_400:
[----:B-----5:R-:W-:-:S05]  /*2500*/  PRMT R41, RZ, 0x7610, R39 ;  /* 0x00007610ff297816 */ /* 0x020fca0000000027 */
[----:B------:R-:W-:Y:S01]  /*2510*/  FADD.FTZ R114, R41, R114 ;  /* 0x0000007229727221 */ /* 0x000fe20000010000 */
[----:B------:R-:W-:-:S05]  /*2520*/  @P4 PRMT R41, RZ, 0x7610, R35 ;  /* 0x00007610ff294816 */ /* 0x000fca0000000023 */
[----:B------:R-:W-:-:S05]  /*2530*/  @P4 FADD.FTZ R114, R41, R114 ;  /* 0x0000007229724221 */ /* 0x000fca0000010000 */
.L_x_402:
[----:B------:R-:W-:-:S04]  /*2540*/  F2FP.BF16.PACK_AB R40, RZ, R114 ;  /* 0x00000072ff28723e */ /* 0x000fc800000010ff */
[----:B------:R-:W-:Y:S02]  /*2550*/  PRMT R31, R31, 0x5410, R40 ;  /* 0x000054101f1f7816 */ /* 0x000fe40000000028 */
.L_x_403:
[----:B------:R-:W-:-:S04]  /*2560*/  @P2 LEA R40, P3, R117, c[0x0][0x188], 0x4 ;  /* 0x0000620075282a11 */ /* 0x000fc800078620ff */
[C---:B------:R-:W-:Y:S02]  /*2570*/  @P2 LEA.HI.X R41, R117.reuse, c[0x0][0x18c], RZ, 0x4, P3 ;  /* 0x0000630075292a11 */ /* 0x040fe400018f24ff */
[----:B------:R-:W-:-:S03]  /*2580*/  IADD3 R117, R117, 0x20, RZ ;  /* 0x0000002075757810 */ /* 0x000fc60007ffe0ff */
[----:B------:R0:W-:Y:S04]  /*2590*/  @P2 STG.E.128 [R40.64], R28 ;  /* 0x0000001c28002986 */ /* 0x0001e8000c101d04 */
.L_x_371:
[----:B------:R-:W-:Y:S05]  /*25a0*/  BSYNC B0 ;  /* 0x0000000000007941 */ /* 0x000fea0003800000 */
.L_x_370:
        /* <DEDUP_REMOVED lines=24> */
.L_x_407:
[----:B-----5:R-:W-:-:S05]  /*2730*/  PRMT R94, RZ, 0x5410, R32 ;  /* 0x00005410ff5e7816 */ /* 0x020fca0000000020 */
[----:B------:R-:W-:Y:S01]  /*2740*/  FADD.FTZ R87, R94, R87 ;  /* 0x000000575e577221 */ /* 0x000fe20000010000 */
[----:B------:R-:W-:Y:S05]  /*2750*/  BRA `(.L_x_408) ;  /* 0x0000004000007947 */ /* 0x000fea0003800000 */
.L_x_406:
[----:B0----5:R-:W-:-:S05]  /*2760*/  PRMT R94, RZ, 0x5410, R36 ;  /* 0x00005410ff5e7816 */ /* 0x021fca0000000024 */
[----:B------:R-:W-:Y:S01]  /*2770*/  FADD.FTZ R87, R94, R87 ;  /* 0x000000575e577221 */ /* 0x000fe20000010000 */
[----:B------:R-:W-:-:S05]  /*2780*/  @P4 PRMT R94, RZ, 0x5410, R32 ;  /* 0x00005410ff5e4816 */ /* 0x000fca0000000020 */
[----:B------:R-:W-:-:S05]  /*2790*/  @P4 FADD.FTZ R87, R94, R87 ;  /* 0x000000575e574221 */ /* 0x000fca0000010000 */
.L_x_408:
[----:B------:R-:W-:-:S04]  /*27a0*/  F2FP.BF16.PACK_AB R94, RZ, R87 ;  /* 0x00000057ff5e723e */ /* 0x000fc800000010ff */
[----:B------:R-:W-:Y:S02]  /*27b0*/  PRMT R28, R94, 0x7610, R28 ;  /* 0x000076105e1c7816 */ /* 0x000fe4000000001c */
.L_x_409:
[----:B------:R-:W-:Y:S01]  /*27c0*/  PRMT R94, RZ, 0x7610, R40 ;  /* 0x00007610ff5e7816 */ /* 0x000fe20000000028 */
[----:B------:R-:W-:Y:S05]  /*27d0*/  @P5 BRA `(.L_x_410) ;  /* 0x0000008000005947 */ /* 0x000fea0003800000 */
[----:B------:R-:W-:-:S04]  /*27e0*/  ISETP.NE.U32.AND P3, PT, RZ, c[0x0][0x180], PT ;  /* 0x00006000ff007a0c */ /* 0x000fc80003f65070 */
[----:B------:R-:W-:-:S13]  /*27f0*/  ISETP.NE.AND.EX P3, PT, RZ, c[0x0][0x184], PT, P3 ;  /* 0x00006100ff007a0c */ /* 0x000fda0003f65330 */
[----:B------:R-:W-:Y:S05]  /*2800*/  @P3 BRA `(.L_x_411) ;  /* 0x0000002000003947 */ /* 0x000fea0003800000 */
[----:B------:R-:W-:Y:S05]  /*2810*/  @P2 BRA `(.L_x_412) ;  /* 0x0000008000002947 */ /* 0x000fea0003800000 */
[----:B------:R-:W-:Y:S05]  /*2820*/  BRA `(.L_x_413) ;  /* 0x0000009000007947 */ /* 0x000fea0003800000 */
.L_x_411:
[----:B-----5:R-:W-:-:S05]  /*2830*/  PRMT R95, RZ, 0x7610, R32 ;  /* 0x00007610ff5f7816 */ /* 0x020fca0000000020 */
[----:B------:R-:W-:Y:S01]  /*2840*/  FADD.FTZ R94, R95, R94 ;  /* 0x0000005e5f5e7221 */ /* 0x000fe20000010000 */
[----:B------:R-:W-:Y:S05]  /*2850*/  BRA `(.L_x_412) ;  /* 0x0000004000007947 */ /* 0x000fea0003800000 */
.L_x_410:
[----:B-----5:R-:W-:-:S05]  /*2860*/  PRMT R95, RZ, 0x7610, R36 ;  /* 0x00007610ff5f7816 */ /* 0x020fca0000000024 */
[----:B------:R-:W-:Y:S01]  /*2870*/  FADD.FTZ R94, R95, R94 ;  /* 0x0000005e5f5e7221 */ /* 0x000fe20000010000 */
[----:B------:R-:W-:-:S05]  /*2880*/  @P4 PRMT R95, RZ, 0x7610, R32 ;  /* 0x00007610ff5f4816 */ /* 0x000fca0000000020 */
[----:B------:R-:W-:-:S05]  /*2890*/  @P4 FADD.FTZ R94, R95, R94 ;  /* 0x0000005e5f5e4221 */ /* 0x000fca0000010000 */
.L_x_412:
[----:B------:R-:W-:-:S04]  /*28a0*/  F2FP.BF16.PACK_AB R40, RZ, R94 ;  /* 0x0000005eff28723e */ /* 0x000fc800000010ff */
[----:B------:R-:W-:Y:S02]  /*28b0*/  PRMT R28, R28, 0x5410, R40 ;  /* 0x000054101c1c7816 */ /* 0x000fe40000000028 */
.L_x_413:
[----:B------:R-:W-:Y:S01]  /*28c0*/  PRMT R95, RZ, 0x5410, R41 ;  /* 0x00005410ff5f7816 */ /* 0x000fe20000000029 */
[----:B------:R-:W-:Y:S05]  /*28d0*/  @P5 BRA `(.L_x_414) ;  /* 0x0000008000005947 */ /* 0x000fea0003800000 */
[----:B------:R-:W-:-:S04]  /*28e0*/  ISETP.NE.U32.AND P3, PT, RZ, c[0x0][0x180], PT ;  /* 0x00006000ff007a0c */ /* 0x000fc80003f65070 */
[----:B------:R-:W-:-:S13]  /*28f0*/  ISETP.NE.AND.EX P3, PT, RZ, c[0x0][0x184], PT, P3 ;  /* 0x00006100ff007a0c */ /* 0x000fda0003f65330 */
[----:B------:R-:W-:Y:S05]  /*2900*/  @P3 BRA `(.L_x_415) ;  /* 0x0000002000003947 */ /* 0x000fea0003800000 */
[----:B------:R-:W-:Y:S05]  /*2910*/  @P2 BRA `(.L_x_416) ;  /* 0x0000008000002947 */ /* 0x000fea0003800000 */
[----:B------:R-:W-:Y:S05]  /*2920*/  BRA `(.L_x_417) ;  /* 0x0000009000007947 */ /* 0x000fea0003800000 */
.L_x_415:
[----:B-----5:R-:W-:-:S05]  /*2930*/  PRMT R40, RZ, 0x5410, R33 ;  /* 0x00005410ff287816 */ /* 0x020fca0000000021 */
[----:B------:R-:W-:Y:S01]  /*2940*/  FADD.FTZ R95, R40, R95 ;  /* 0x0000005f285f7221 */ /* 0x000fe20000010000 */
[----:B------:R-:W-:Y:S05]  /*2950*/  BRA `(.L_x_416) ;  /* 0x0000004000007947 */ /* 0x000fea0003800000 */
.L_x_414:
[----:B-----5:R-:W-:-:S05]  /*2960*/  PRMT R40, RZ, 0x5410, R37 ;  /* 0x00005410ff287816 */ /* 0x020fca0000000025 */
[----:B------:R-:W-:Y:S01]  /*2970*/  FADD.FTZ R95, R40, R95 ;  /* 0x0000005f285f7221 */ /* 0x000fe20000010000 */
[----:B------:R-:W-:-:S05]  /*2980*/  @P4 PRMT R40, RZ, 0x5410, R33 ;  /* 0x00005410ff284816 */ /* 0x000fca0000000021 */
[----:B------:R-:W-:-:S05]  /*2990*/  @P4 FADD.FTZ R95, R40, R95 ;  /* 0x0000005f285f4221 */ /* 0x000fca0000010000 */
.L_x_416:
[----:B------:R-:W-:-:S04]  /*29a0*/  F2FP.BF16.PACK_AB R40, RZ, R95 ;  /* 0x0000005fff28723e */ /* 0x000fc800000010ff */
[----:B------:R-:W-:Y:S02]  /*29b0*/  PRMT R29, R40, 0x7610, R29 ;  /* 0x00007610281d7816 */ /* 0x000fe4000000001d */
.L_x_417:
[----:B------:R-:W-:Y:S01]  /*29c0*/  PRMT R102, RZ, 0x7610, R41 ;  /* 0x00007610ff667816 */ /* 0x000fe20000000029 */
[----:B------:R-:W-:Y:S05]  /*29d0*/  @P5 BRA `(.L_x_418) ;  /* 0x0000008000005947 */ /* 0x000fea0003800000 */
[----:B------:R-:W-:-:S04]  /*29e0*/  ISETP.NE.U32.AND P3, PT, RZ, c[0x0][0x180], PT ;  /* 0x00006000ff007a0c */ /* 0x000fc80003f65070 */
[----:B------:R-:W-:-:S13]  /*29f0*/  ISETP.NE.AND.EX P3, PT, RZ, c[0x0][0x184], PT, P3 ;  /* 0x00006100ff007a0c */ /* 0x000fda0003f65330 */
[----:B------:R-:W-:Y:S05]  /*2a00*/  @P3 BRA `(.L_x_419) ;  /* 0x0000002000003947 */ /* 0x000fea0003800000 */
[----:B------:R-:W-:Y:S05]  /*2a10*/  @P2 BRA `(.L_x_420) ;  /* 0x0000008000002947 */ /* 0x000fea0003800000 */
[----:B------:R-:W-:Y:S05]  /*2a20*/  BRA `(.L_x_421) ;  /* 0x0000009000007947 */ /* 0x000fea0003800000 */
.L_x_419:
[----:B-----5:R-:W-:-:S05]  /*2a30*/  PRMT R41, RZ, 0x7610, R33 ;  /* 0x00007610ff297816 */ /* 0x020fca0000000021 */
[----:B------:R-:W-:Y:S01]  /*2a40*/  FADD.FTZ R102, R41, R102 ;  /* 0x0000006629667221 */ /* 0x000fe20000010000 */
[----:B------:R-:W-:Y:S05]  /*2a50*/  BRA `(.L_x_420) ;  /* 0x0000004000007947 */ /* 0x000fea0003800000 */
.L_x_418:
[----:B-----5:R-:W-:-:S05]  /*2a60*/  PRMT R41, RZ, 0x7610, R37 ;  /* 0x00007610ff297816 */ /* 0x020fca0000000025 */
[----:B------:R-:W-:Y:S01]  /*2a70*/  FADD.FTZ R102, R41, R102 ;  /* 0x0000006629667221 */ /* 0x000fe20000010000 */
[----:B------:R-:W-:-:S05]  /*2a80*/  @P4 PRMT R41, RZ, 0x7610, R33 ;  /* 0x00007610ff294816 */ /* 0x000fca0000000021 */
[----:B------:R-:W-:-:S05]  /*2a90*/  @P4 FADD.FTZ R102, R41, R102 ;  /* 0x0000006629664221 */ /* 0x000fca0000010000 */
.L_x_420:
[----:B------:R-:W-:-:S04]  /*2aa0*/  F2FP.BF16.PACK_AB R40, RZ, R102 ;  /* 0x00000066ff28723e */ /* 0x000fc800000010ff */
[----:B------:R-:W-:Y:S02]  /*2ab0*/  PRMT R29, R29, 0x5410, R40 ;  /* 0x000054101d1d7816 */ /* 0x000fe40000000028 */
.L_x_421:
[----:B------:R-:W-:Y:S01]  /*2ac0*/  PRMT R103, RZ, 0x5410, R42 ;  /* 0x00005410ff677816 */ /* 0x000fe2000000002a */
[----:B------:R-:W-:Y:S05]  /*2ad0*/  @P5 BRA `(.L_x_422) ;  /* 0x0000008000005947 */ /* 0x000fea0003800000 */
[----:B------:R-:W-:-:S04]  /*2ae0*/  ISETP.NE.U32.AND P3, PT, RZ, c[0x0][0x180], PT ;  /* 0x00006000ff007a0c */ /* 0x000fc80003f65070 */
[----:B------:R-:W-:-:S13]  /*2af0*/  ISETP.NE.AND.EX P3, PT, RZ, c[0x0][0x184], PT, P3 ;  /* 0x00006100ff007a0c */ /* 0x000fda0003f65330 */
[----:B------:R-:W-:Y:S05]  /*2b00*/  @P3 BRA `(.L_x_423) ;  /* 0x0000002000003947 */ /* 0x000fea0003800000 */
[----:B------:R-:W-:Y:S05]  /*2b10*/  @P2 BRA `(.L_x_424) ;  /* 0x0000008000002947 */ /* 0x000fea0003800000 */
[----:B------:R-:W-:Y:S05]  /*2b20*/  BRA `(.L_x_425) ;  /* 0x0000009000007947 */ /* 0x000fea0003800000 */
.L_x_423:
[----:B-----5:R-:W-:-:S05]  /*2b30*/  PRMT R40, RZ, 0x5410, R34 ;  /* 0x00005410ff287816 */ /* 0x020fca0000000022 */
[----:B------:R-:W-:Y:S01]  /*2b40*/  FADD.FTZ R103, R40, R103 ;  /* 0x0000006728677221 */ /* 0x000fe20000010000 */
[----:B------:R-:W-:Y:S05]  /*2b50*/  BRA `(.L_x_424) ;  /* 0x0000004000007947 */ /* 0x000fea0003800000 */
.L_x_422:
[----:B-----5:R-:W-:-:S05]  /*2b60*/  PRMT R40, RZ, 0x5410, R38 ;  /* 0x00005410ff287816 */ /* 0x020fca0000000026 */
[----:B------:R-:W-:Y:S01]  /*2b70*/  FADD.FTZ R103, R40, R103 ;  /* 0x0000006728677221 */ /* 0x000fe20000010000 */
[----:B------:R-:W-:-:S05]  /*2b80*/  @P4 PRMT R40, RZ, 0x5410, R34 ;  /* 0x00005410ff284816 */ /* 0x000fca0000000022 */
[----:B------:R-:W-:-:S05]  /*2b90*/  @P4 FADD.FTZ R103, R40, R103 ;  /* 0x0000006728674221 */ /* 0x000fca0000010000 */
.L_x_424:
[----:B------:R-:W-:-:S04]  /*2ba0*/  F2FP.BF16.PACK_AB R40, RZ, R103 ;  /* 0x00000067ff28723e */ /* 0x000fc800000010ff */
[----:B------:R-:W-:Y:S02]  /*2bb0*/  PRMT R30, R40, 0x7610, R30 ;  /* 0x00007610281e7816 */ /* 0x000fe4000000001e */
.L_x_425:
[----:B------:R-:W-:Y:S01]  /*2bc0*/  PRMT R110, RZ, 0x7610, R42 ;  /* 0x00007610ff6e7816 */ /* 0x000fe2000000002a */
[----:B------:R-:W-:Y:S05]  /*2bd0*/  @P5 BRA `(.L_x_426) ;  /* 0x0000008000005947 */ /* 0x000fea0003800000 */
[----:B------:R-:W-:-:S04]  /*2be0*/  ISETP.NE.U32.AND P3, PT, RZ, c[0x0][0x180], PT ;  /* 0x00006000ff007a0c */ /* 0x000fc80003f65070 */
[----:B------:R-:W-:-:S13]  /*2bf0*/  ISETP.NE.AND.EX P3, PT, RZ, c[0x0][0x184], PT, P3 ;  /* 0x00006100ff007a0c */ /* 0x000fda0003f65330 */
[----:B------:R-:W-:Y:S05]  /*2c00*/  @P3 BRA `(.L_x_427) ;  /* 0x0000002000003947 */ /* 0x000fea0003800000 */
[----:B------:R-:W-:Y:S05]  /*2c10*/  @P2 BRA `(.L_x_428) ;  /* 0x0000008000002947 */ /* 0x000fea0003800000 */
[----:B------:R-:W-:Y:S05]  /*2c20*/  BRA `(.L_x_429) ;  /* 0x0000009000007947 */ /* 0x000fea0003800000 */
.L_x_427:
[----:B-----5:R-:W-:-:S05]  /*2c30*/  PRMT R41, RZ, 0x7610, R34 ;  /* 0x00007610ff297816 */ /* 0x020fca0000000022 */
[----:B------:R-:W-:Y:S01]  /*2c40*/  FADD.FTZ R110, R41, R110 ;  /* 0x0000006e296e7221 */ /* 0x000fe20000010000 */
[----:B------:R-:W-:Y:S05]  /*2c50*/  BRA `(.L_x_428) ;  /* 0x0000004000007947 */ /* 0x000fea0003800000 */
.L_x_426:
[----:B-----5:R-:W-:-:S05]  /*2c60*/  PRMT R41, RZ, 0x7610, R38 ;  /* 0x00007610ff297816 */ /* 0x020fca0000000026 */
[----:B------:R-:W-:Y:S01]  /*2c70*/  FADD.FTZ R110, R41, R110 ;  /* 0x0000006e296e7221 */ /* 0x000fe20000010000 */
[----:B------:R-:W-:-:S05]  /*2c80*/  @P4 PRMT R41, RZ, 0x7610, R34 ;  /* 0x00007610ff294816 */ /* 0x000fca0000000022 */
[----:B------:R-:W-:-:S05]  /*2c90*/  @P4 FADD.FTZ R110, R41, R110 ;  /* 0x0000006e296e4221 */ /* 0x000fca0000010000 */
.L_x_428:
[----:B------:R-:W-:-:S04]  /*2ca0*/  F2FP.BF16.PACK_AB R40, RZ, R110 ;  /* 0x0000006eff28723e */ /* 0x000fc800000010ff */
[----:B------:R-:W-:Y:S02]  /*2cb0*/  PRMT R30, R30, 0x5410, R40 ;  /* 0x000054101e1e7816 */ /* 0x000fe40000000028 */
.L_x_429:
[----:B------:R-:W-:Y:S01]  /*2cc0*/  PRMT R111, RZ, 0x5410, R43 ;  /* 0x00005410ff6f7816 */ /* 0x000fe2000000002b */
[----:B------:R-:W-:Y:S05]  /*2cd0*/  @P5 BRA `(.L_x_430) ;  /* 0x0000008000005947 */ /* 0x000fea0003800000 */
[----:B------:R-:W-:-:S04]  /*2ce0*/  ISETP.NE.U32.AND P3, PT, RZ, c[0x0][0x180], PT ;  /* 0x00006000ff007a0c */ /* 0x000fc80003f65070 */
[----:B------:R-:W-:-:S13]  /*2cf0*/  ISETP.NE.AND.EX P3, PT, RZ, c[0x0][0x184], PT, P3 ;  /* 0x00006100ff007a0c */ /* 0x000fda0003f65330 */
[----:B------:R-:W-:Y:S05]  /*2d00*/  @P3 BRA `(.L_x_431) ;  /* 0x0000002000003947 */ /* 0x000fea0003800000 */
[----:B------:R-:W-:Y:S05]  /*2d10*/  @P2 BRA `(.L_x_432) ;  /* 0x0000008000002947 */ /* 0x000fea0003800000 */
[----:B------:R-:W-:Y:S05]  /*2d20*/  BRA `(.L_x_433) ;  /* 0x0000009000007947 */ /* 0x000fea0003800000 */
.L_x_431:
[----:B-----5:R-:W-:-:S05]  /*2d30*/  PRMT R40, RZ, 0x5410, R35 ;  /* 0x00005410ff287816 */ /* 0x020fca0000000023 */
[----:B------:R-:W-:Y:S01]  /*2d40*/  FADD.FTZ R111, R40, R111 ;  /* 0x0000006f286f7221 */ /* 0x000fe20000010000 */
[----:B------:R-:W-:Y:S05]  /*2d50*/  BRA `(.L_x_432) ;  /* 0x0000004000007947 */ /* 0x000fea0003800000 */
.L_x_430:
[----:B-----5:R-:W-:-:S05]  /*2d60*/  PRMT R40, RZ, 0x5410, R39 ;  /* 0x00005410ff287816 */ /* 0x020fca0000000027 */
[----:B------:R-:W-:Y:S01]  /*2d70*/  FADD.FTZ R111, R40, R111 ;  /* 0x0000006f286f7221 */ /* 0x000fe20000010000 */
[----:B------:R-:W-:-:S05]  /*2d80*/  @P4 PRMT R40, RZ, 0x5410, R35 ;  /* 0x00005410ff284816 */ /* 0x000fca0000000023 */
[----:B------:R-:W-:-:S05]  /*2d90*/  @P4 FADD.FTZ R111, R40, R111 ;  /* 0x0000006f286f4221 */ /* 0x000fca0000010000 */
.L_x_432:
[----:B------:R-:W-:-:S04]  /*2da0*/  F2FP.BF16.PACK_AB R40, RZ, R111 ;  /* 0x0000006fff28723e */ /* 0x000fc800000010ff */
[----:B------:R-:W-:Y:S02]  /*2db0*/  PRMT R31, R40, 0x7610, R31 ;  /* 0x00007610281f7816 */ /* 0x000fe4000000001f */
.L_x_433:
[----:B------:R-:W-:Y:S01]  /*2dc0*/  PRMT R115, RZ, 0x7610, R43 ;  /* 0x00007610ff737816 */ /* 0x000fe2000000002b */
[----:B------:R-:W-:Y:S05]  /*2dd0*/  @P5 BRA `(.L_x_434) ;  /* 0x0000008000005947 */ /* 0x000fea0003800000 */
[----:B------:R-:W-:-:S04]  /*2de0*/  ISETP.NE.U32.AND P3, PT, RZ, c[0x0][0x180], PT ;  /* 0x00006000ff007a0c */ /* 0x000fc80003f65070 */
[----:B------:R-:W-:-:S13]  /*2df0*/  ISETP.NE.AND.EX P3, PT, RZ, c[0x0][0x184], PT, P3 ;  /* 0x00006100ff007a0c */ /* 0x000fda0003f65330 */
[----:B------:R-:W-:Y:S05]  /*2e00*/  @P3 BRA `(.L_x_435) ;  /* 0x0000002000003947 */ /* 0x000fea0003800000 */
[----:B------:R-:W-:Y:S05]  /*2e10*/  @P2 BRA `(.L_x_436) ;  /* 0x0000008000002947 */ /* 0x000fea0003800000 */
[----:B------:R-:W-:Y:S05]  /*2e20*/  BRA `(.L_x_437) ;  /* 0x0000009000007947 */ /* 0x000fea0003800000 */
.L_x_435:
[----:B-----5:R-:W-:-:S05]  /*2e30*/  PRMT R40, RZ, 0x7610, R35 ;  /* 0x00007610ff287816 */ /* 0x020fca0000000023 */
[----:B------:R-:W-:Y:S01]  /*2e40*/  FADD.FTZ R115, R40, R115 ;  /* 0x0000007328737221 */ /* 0x000fe20000010000 */
[----:B------:R-:W-:Y:S05]  /*2e50*/  BRA `(.L_x_436) ;  /* 0x0000004000007947 */ /* 0x000fea0003800000 */
.L_x_434:
[----:B-----5:R-:W-:-:S05]  /*2e60*/  PRMT R40, RZ, 0x7610, R39 ;  /* 0x00007610ff287816 */ /* 0x020fca0000000027 */
[----:B------:R-:W-:Y:S01]  /*2e70*/  FADD.FTZ R115, R40, R115 ;  /* 0x0000007328737221 */ /* 0x000fe20000010000 */
[----:B------:R-:W-:-:S05]  /*2e80*/  @P4 PRMT R40, RZ, 0x7610, R35 ;  /* 0x00007610ff284816 */ /* 0x000fca0000000023 */
[----:B------:R-:W-:-:S05]  /*2e90*/  @P4 FADD.FTZ R115, R40, R115 ;  /* 0x0000007328734221 */ /* 0x000fca0000010000 */
.L_x_436:
[----:B------:R-:W-:-:S04]  /*2ea0*/  F2FP.BF16.PACK_AB R40, RZ, R115 ;  /* 0x00000073ff28723e */ /* 0x000fc800000010ff */
[----:B------:R-:W-:Y:S02]  /*2eb0*/  PRMT R31, R31, 0x5410, R40 ;  /* 0x000054101f1f7816 */ /* 0x000fe40000000028 */
.L_x_437:
[----:B------:R-:W-:-:S04]  /*2ec0*/  @P2 LEA R40, P3, R117, c[0x0][0x188], 0x4 ;  /* 0x0000620075282a11 */ /* 0x000fc800078620ff */
[----:B------:R-:W-:-:S05]  /*2ed0*/  @P2 LEA.HI.X R41, R117, c[0x0][0x18c], RZ, 0x4, P3 ;  /* 0x0000630075292a11 */ /* 0x000fca00018f24ff */
[----:B------:R0:W-:Y:S04]  /*2ee0*/  @P2 STG.E.128 [R40.64], R28 ;  /* 0x0000001c28002986 */ /* 0x0001e8000c101d04 */
.L_x_405:
[----:B------:R-:W-:Y:S05]  /*2ef0*/  BSYNC B0 ;  /* 0x0000000000007941 */ /* 0x000fea0003800000 */
.L_x_404:
        /* <DEDUP_REMOVED lines=39> */
.L_x_450:
[----:B-1----:R-:W-:Y:S01]  /*3170*/  FADD.FTZ R120, R43, R117 ;  /* 0x000000752b787221 */ /* 0x002fe20000010000 */
[----:B------:R-:W-:Y:S05]  /*3180*/  BRA.DIV ~URZ, `(.L_x_439) ;  /* 0x00000fb27f007947 */ /* 0x000fea000b800000 */
[----:B------:R-:W1:Y:S02]  /*3190*/  SHFL.BFLY PT, R40, R120, 0x2, 0x1f ;  /* 0x0c401f0078287f89 */ /* 0x000e6400000e0000 */
[----:B-1----:R-:W-:-:S05]  /*31a0*/  FADD.FTZ R40, R120, R40 ;  /* 0x0000002878287221 */ /* 0x002fca0000010000 */
[----:B------:R-:W1:Y:S02]  /*31b0*/  SHFL.BFLY PT, R41, R40, 0x4, 0x1f ;  /* 0x0c801f0028297f89 */ /* 0x000e6400000e0000 */
[----:B-1----:R-:W-:-:S05]  /*31c0*/  FADD.FTZ R41, R40, R41 ;  /* 0x0000002928297221 */ /* 0x002fca0000010000 */
[----:B------:R-:W1:Y:S02]  /*31d0*/  SHFL.BFLY PT, R42, R41, 0x8, 0x1f ;  /* 0x0d001f00292a7f89 */ /* 0x000e6400000e0000 */
[----:B-1----:R-:W-:-:S05]  /*31e0*/  FADD.FTZ R42, R41, R42 ;  /* 0x0000002a292a7221 */ /* 0x002fca0000010000 */
[----:B0-----:R-:W0:Y:S02]  /*31f0*/  SHFL.BFLY PT, R43, R42, 0x10, 0x1f ;  /* 0x0e001f002a2b7f89 */ /* 0x001e2400000e0000 */
        /* <DEDUP_REMOVED lines=9> */
[--C-:B------:R-:W-:Y:S02]  /*3290*/  FADD.FTZ R40, R99, -R119.reuse ;  /* 0x8000007763287221 */ /* 0x100fe40000010000 */
[----:B------:R-:W-:Y:S02]  /*32a0*/  FADD.FTZ R42, R90, -R119 ;  /* 0x800000775a2a7221 */ /* 0x000fe40000010000 */
[----:B------:R-:W-:Y:S02]  /*32b0*/  FFMA.FTZ R43, R40, R40, R43 ;  /* 0x00000028282b7223 */ /* 0x000fe4000001002b */
[----:B------:R-:W-:-:S04]  /*32c0*/  FADD.FTZ R40, R98, -R119 ;  /* 0x8000007762287221 */ /* 0x000fc80000010000 */
[----:B------:R-:W-:Y:S02]  /*32d0*/  FFMA.FTZ R43, R40, R40, R43 ;  /* 0x00000028282b7223 */ /* 0x000fe4000001002b */
[----:B------:R-:W-:-:S04]  /*32e0*/  FADD.FTZ R40, R104, -R119 ;  /* 0x8000007768287221 */ /* 0x000fc80000010000 */
[----:B------:R-:W-:Y:S02]  /*32f0*/  FFMA.FTZ R43, R40, R40, R43 ;  /* 0x00000028282b7223 */ /* 0x000fe4000001002b */
[----:B------:R-:W-:-:S04]  /*3300*/  FADD.FTZ R40, R105, -R119 ;  /* 0x8000007769287221 */ /* 0x000fc80000010000 */
[----:B------:R-:W-:Y:S02]  /*3310*/  FFMA.FTZ R43, R40, R40, R43 ;  /* 0x00000028282b7223 */ /* 0x000fe4000001002b */
[----:B------:R-:W-:-:S04]  /*3320*/  FADD.FTZ R40, R112, -R119 ;  /* 0x8000007770287221 */ /* 0x000fc80000010000 */
[----:B------:R-:W-:-:S05]  /*3330*/  FFMA.FTZ R40, R40, R40, R43 ;  /* 0x0000002828287223 */ /* 0x000fca000001002b */
[----:B------:R-:W-:-:S05]  /*3340*/  FSEL R40, R40, RZ, P0 ;  /* 0x000000ff28287208 */ /* 0x000fca0000000000 */
[----:B------:R-:W-:-:S04]  /*3350*/  FFMA.FTZ R41, R41, R41, R40 ;  /* 0x0000002929297223 */ /* 0x000fc80000010028 */
        /* <DEDUP_REMOVED lines=12> */
[----:B------:R-:W-:Y:S02]  /*3420*/  @P3 FFMA.FTZ R40, R42, R42, R41 ;  /* 0x0000002a2a283223 */ /* 0x000fe40000010029 */
[--C-:B------:R-:W-:Y:S02]  /*3430*/  FADD.FTZ R41, R86, -R119.reuse ;  /* 0x8000007756297221 */ /* 0x100fe40000010000 */
[----:B------:R-:W-:Y:S02]  /*3440*/  FADD.FTZ R42, R92, -R119 ;  /* 0x800000775c2a7221 */ /* 0x000fe40000010000 */
        /* <DEDUP_REMOVED lines=39> */
.L_x_451:
[----:B------:R-:W-:Y:S01]  /*36c0*/  FMUL.FTZ R41, R119, R119 ;  /* 0x0000007777297220 */ /* 0x000fe20000410000 */
[----:B------:R-:W-:Y:S01]  /*36d0*/  ISETP.NE.AND P3, PT, RZ, UR6, PT ;  /* 0x00000006ff007c0c */ /* 0x000fe2000bf65270 */
[----:B-1----:R-:W-:Y:S01]  /*36e0*/  FADD.FTZ R117, R117, R120 ;  /* 0x0000007875757221 */ /* 0x002fe20000010000 */
[----:B------:R-:W-:Y:S01]  /*36f0*/  BSSY B0, `(.L_x_440) ;  /* 0x000002e000007945 */ /* 0x000fe20003800000 */
[----:B------:R-:W-:Y:S01]  /*3700*/  IMAD.MOV.U32 R40, RZ, RZ, c[0x0][0x1e0] ;  /* 0x00007800ff287624 */ /* 0x000fe200078e00ff */
[----:B------:R-:W-:Y:S01]  /*3710*/  FSEL R41, R41, RZ, P3 ;  /* 0x000000ff29297208 */ /* 0x000fe20001800000 */
[----:B------:R-:W-:Y:S01]  /*3720*/  @!P6 IMAD.MOV.U32 R43, RZ, RZ, 0x4 ;  /* 0x00000004ff2be424 */ /* 0x000fe200078e00ff */
[----:B------:R-:W-:Y:S01]  /*3730*/  FSEL R116, R119, RZ, !P3 ;  /* 0x000000ff77747208 */ /* 0x000fe20005800000 */
[----:B------:R-:W-:Y:S02]  /*3740*/  FFMA.FTZ R40, R117, R40, c[0x0][0x228] ;  /* 0x00008a0075287623 */ /* 0x000fe40000010028 */
[----:B------:R-:W-:-:S04]  /*3750*/  @!P6 IMAD.WIDE R42, R76, R43, c[0x0][0x1a0] ;  /* 0x000068004c2ae625 */ /* 0x000fc800078e022b */
[----:B------:R-:W-:Y:S01]  /*3760*/  FADD.FTZ R117, R40, R41 ;  /* 0x0000002928757221 */ /* 0x000fe20000010000 */
[----:B------:R1:W-:Y:S01]  /*3770*/  @!P6 STG.E [R42.64], R119 ;  /* 0x000000772a00e986 */ /* 0x0003e2000c101904 */
[----:B------:R-:W-:-:S04]  /*3780*/  @!P6 IMAD.MOV.U32 R41, RZ, RZ, 0x4 ;  /* 0x00000004ff29e424 */ /* 0x000fc800078e00ff */
[----:B------:R-:W2:Y:S01]  /*3790*/  MUFU.RSQ R117, R117 ;  /* 0x0000007500757308 */ /* 0x000ea20000001400 */
[----:B------:R-:W-:-:S05]  /*37a0*/  @!P6 IMAD.WIDE R40, R76, R41, c[0x0][0x1a8] ;  /* 0x00006a004c28e625 */ /* 0x000fca00078e0229 */
[----:B--2---:R1:W-:Y:S01]  /*37b0*/  @!P6 STG.E [R40.64], R117 ;  /* 0x000000752800e986 */ /* 0x0043e2000c101904 */
[----:B------:R-:W-:Y:S05]  /*37c0*/  @!P0 BRA `(.L_x_441) ;  /* 0x0000020000008947 */ /* 0x000fea0003800000 */
[--C-:B-1----:R-:W-:Y:S02]  /*37d0*/  FADD.FTZ R40, R81, -R116.reuse ;  /* 0x8000007451287221 */ /* 0x102fe40000010000 */
[----:B------:R-:W-:Y:S02]  /*37e0*/  FADD.FTZ R42, R89, -R116 ;  /* 0x80000074592a7221 */ /* 0x000fe40000010000 */
[C---:B------:R-:W-:Y:S02]  /*37f0*/  FMUL.FTZ R40, R117.reuse, R40 ;  /* 0x0000002875287220 */ /* 0x040fe40000410000 */
[----:B------:R-:W-:Y:S02]  /*3800*/  FMUL.FTZ R42, R117, R42 ;  /* 0x0000002a752a7220 */ /* 0x000fe40000410000 */
[----:B------:R-:W-:Y:S02]  /*3810*/  FFMA.FTZ R40, R24, R40, R17 ;  /* 0x0000002818287223 */ /* 0x000fe40000010011 */
[----:B------:R-:W-:-:S02]  /*3820*/  FFMA.FTZ R41, R25, R42, R16 ;  /* 0x0000002a19297223 */ /* 0x000fc40000010010 */
[--C-:B------:R-:W-:Y:S02]  /*3830*/  FADD.FTZ R42, R88, -R116.reuse ;  /* 0x80000074582a7221 */ /* 0x100fe40000010000 */
[--C-:B------:R-:W-:Y:S01]  /*3840*/  FADD.FTZ R118, R99, -R116.reuse ;  /* 0x8000007463767221 */ /* 0x100fe20000010000 */
[----:B------:R-:W-:Y:S01]  /*3850*/  F2FP.BF16.PACK_AB R40, R41, R40 ;  /* 0x000000282928723e */ /* 0x000fe200000010ff */
[--C-:B0-----:R-:W-:Y:S02]  /*3860*/  FADD.FTZ R120, R98, -R116.reuse ;  /* 0x8000007462787221 */ /* 0x101fe40000010000 */
[--C-:B------:R-:W-:Y:S02]  /*3870*/  FADD.FTZ R122, R104, -R116.reuse ;  /* 0x80000074687a7221 */ /* 0x100fe40000010000 */
[----:B------:R-:W-:Y:S02]  /*3880*/  FADD.FTZ R41, R112, -R116 ;  /* 0x8000007470297221 */ /* 0x000fe40000010000 */
[----:B------:R-:W-:-:S02]  /*3890*/  FMUL.FTZ R42, R117, R42 ;  /* 0x0000002a752a7220 */ /* 0x000fc40000410000 */
[----:B------:R-:W-:Y:S02]  /*38a0*/  FMUL.FTZ R118, R117, R118 ;  /* 0x0000007675767220 */ /* 0x000fe40000410000 */
[----:B------:R-:W-:Y:S02]  /*38b0*/  FADD.FTZ R124, R105, -R116 ;  /* 0x80000074697c7221 */ /* 0x000fe40000010000 */
        /* <DEDUP_REMOVED lines=12> */
[----:B------:R-:W-:-:S03]  /*3980*/  IMAD.MOV.U32 R118, RZ, RZ, 0x10 ;  /* 0x00000010ff767424 */ /* 0x000fc600078e00ff */
[----:B------:R-:W-:Y:S01]  /*3990*/  F2FP.BF16.PACK_AB R43, R119, R124 ;  /* 0x0000007c772b723e */ /* 0x000fe200000010ff */
[C---:B------:R-:W-:Y:S01]  /*39a0*/  IMAD.WIDE.U32 R118, R83.reuse, R118, c[0x0][0x208] ;  /* 0x0000820053767625 */ /* 0x040fe200078e0076 */
[----:B------:R-:W-:-:S04]  /*39b0*/  IADD3 R83, R83, 0x20, RZ ;  /* 0x0000002053537810 */ /* 0x000fc80007ffe0ff */
[----:B------:R0:W-:Y:S03]  /*39c0*/  STG.E.128 [R118.64], R40 ;  /* 0x0000002876007986 */ /* 0x0001e6000c101d04 */
.L_x_441:
[----:B------:R-:W-:Y:S05]  /*39d0*/  BSYNC B0 ;  /* 0x0000000000007941 */ /* 0x000fea0003800000 */
.L_x_440:
[----:B------:R-:W-:Y:S01]  /*39e0*/  ISETP.GE.U32.AND P3, PT, R26, 0x40, PT ;  /* 0x000000401a00780c */ /* 0x000fe20003f66070 */
[----:B------:R-:W-:-:S12]  /*39f0*/  BSSY B0, `(.L_x_442) ;  /* 0x0000022000007945 */ /* 0x000fd80003800000 */
[----:B------:R-:W-:Y:S05]  /*3a00*/  @!P3 BRA `(.L_x_443) ;  /* 0x000002000000b947 */ /* 0x000fea0003800000 */
[--C-:B01----:R-:W-:Y:S02]  /*3a10*/  FADD.FTZ R40, R84, -R116.reuse ;  /* 0x8000007454287221 */ /* 0x103fe40000010000 */
        /* <DEDUP_REMOVED lines=8> */
[--C-:B------:R-:W-:Y:S02]  /*3aa0*/  FADD.FTZ R120, R96, -R116.reuse ;  /* 0x8000007460787221 */ /* 0x100fe40000010000 */
        /* <DEDUP_REMOVED lines=22> */
.L_x_443:
[----:B------:R-:W-:Y:S05]  /*3c10*/  BSYNC B0 ;  /* 0x0000000000007941 */ /* 0x000fea0003800000 */
.L_x_442:
        /* <DEDUP_REMOVED lines=35> */
.L_x_445:
[----:B------:R-:W-:Y:S05]  /*3e50*/  BSYNC B0 ;  /* 0x0000000000007941 */ /* 0x000fea0003800000 */
.L_x_444:
        /* <DEDUP_REMOVED lines=21> */
[----:B------:R-:W-:Y:S02]  /*3fb0*/  FFMA.FTZ R117, R71, R40, R78 ;  /* 0x0000002847757223 */ /* 0x000fe4000001004e */
[----:B------:R-:W-:Y:S02]  /*3fc0*/  FFMA.FTZ R43, R46, R124, R79 ;  /* 0x0000007c2e2b7223 */ /* 0x000fe4000001004f */
[----:B------:R-:W-:Y:S01]  /*3fd0*/  FFMA.FTZ R41, R44, R120, R75 ;  /* 0x000000782c297223 */ /* 0x000fe2000001004b */
[----:B------:R-:W-:Y:S01]  /*3fe0*/  F2FP.BF16.PACK_AB R40, R117, R116 ;  /* 0x000000747528723e */ /* 0x000fe200000010ff */
[----:B------:R-:W-:Y:S01]  /*3ff0*/  FFMA.FTZ R42, R45, R42, R80 ;  /* 0x0000002a2d2a7223 */ /* 0x000fe20000010050 */
[----:B------:R-:W-:Y:S01]  /*4000*/  F2FP.BF16.PACK_AB R43, R122, R43 ;  /* 0x0000002b7a2b723e */ /* 0x000fe200000010ff */
[----:B------:R-:W-:-:S02]  /*4010*/  FFMA.FTZ R118, R72, R118, R77 ;  /* 0x0000007648767223 */ /* 0x000fc4000001004d */
[----:B------:R-:W-:Y:S01]  /*4020*/  IMAD.MOV.U32 R116, RZ, RZ, 0x10 ;  /* 0x00000010ff747424 */ /* 0x000fe200078e00ff */
[----:B------:R-:W-:Y:S02]  /*4030*/  F2FP.BF16.PACK_AB R42, R119, R42 ;  /* 0x0000002a772a723e */ /* 0x000fe400000010ff */
[----:B------:R-:W-:Y:S01]  /*4040*/  F2FP.BF16.PACK_AB R41, R118, R41 ;  /* 0x000000297629723e */ /* 0x000fe200000010ff */
[----:B------:R-:W-:-:S05]  /*4050*/  IMAD.WIDE.U32 R116, R83, R116, c[0x0][0x208] ;  /* 0x0000820053747625 */ /* 0x000fca00078e0074 */
[----:B------:R0:W-:Y:S02]  /*4060*/  STG.E.128 [R116.64], R40 ;  /* 0x0000002874007986 */ /* 0x0001e4000c101d04 */
.L_x_447:
[----:B------:R-:W-:Y:S05]  /*4070*/  BSYNC B0 ;  /* 0x0000000000007941 */ /* 0x000fea0003800000 */
.L_x_446:
[----:B01----:R-:W-:-:S04]  /*4080*/  IMAD.MOV.U32 R41, RZ, RZ, 0x4 ;  /* 0x00000004ff297424 */ /* 0x003fc800078e00ff */
[----:B------:R-:W-:-:S05]  /*4090*/  IMAD R76, R41, c[0x0][0x160], R76 ;  /* 0x00005800294c7a24 */ /* 0x000fca00078e024c */
[----:B------:R-:W-:-:S13]  /*40a0*/  ISETP.GE.AND P3, PT, R76, c[0x0][0x164], PT ;  /* 0x000059004c007a0c */ /* 0x000fda0003f66270 */
[----:B-----5:R-:W-:Y:S01]  /*40b0*/  @P3 CALL.REL.NOINC `(.L_x_448) ;  /* 0x0000001000003944 */ /* 0x020fe20003c00000 */
[----:B------:R-:W-:Y:S05]  /*40c0*/  BRA `(.L_x_449) ;  /* 0xffffc83000007947 */ /* 0x000fea000383ffff */
.L_x_448:
[----:B------:R-:W-:Y:S05]  /*40d0*/  EXIT ;  /* 0x000000000000794d */ /* 0x000fea0003800000 */
.L_x_438:
[----:B------:R-:W-:Y:S01]  /*40e0*/  IMAD.MOV.U32 R118, RZ, RZ, 0x1 ;  /* 0x00000001ff767424 */ /* 0x000fe200078e00ff */
[----:B------:R-:W-:Y:S01]  /*40f0*/  MOV R40, 0x4130 ;  /* 0x0000413000287802 */ /* 0x000fe20000000f00 */
[----:B------:R-:W-:Y:S02]  /*4100*/  IMAD.MOV.U32 R116, RZ, RZ, 0x1f ;  /* 0x0000001fff747424 */ /* 0x000fe400078e00ff */
[----:B------:R-:W-:Y:S02]  /*4110*/  IMAD.MOV.U32 R117, RZ, RZ, -0x1 ;  /* 0xffffffffff757424 */ /* 0x000fe400078e00ff */
[----:B-----5:R-:W-:Y:S05]  /*4120*/  CALL.REL.NOINC `($__internal_2_$__cuda_sm70_shflsync_bfly_p) ;  /* 0x000007c000007944 */ /* 0x020fea0003c00000 */
[----:B01----:R-:W-:Y:S05]  /*4130*/  BRA `(.L_x_450) ;  /* 0xfffff03000007947 */ /* 0x003fea000383ffff */
.L_x_439:
[----:B0-----:R-:W-:Y:S01]  /*4140*/  IMAD.MOV.U32 R43, RZ, RZ, R120 ;  /* 0x000000ffff2b7224 */ /* 0x001fe200078e0078 */
[----:B------:R-:W-:Y:S01]  /*4150*/  MOV R40, 0x41a0 ;  /* 0x000041a000287802 */ /* 0x000fe20000000f00 */
[----:B------:R-:W-:Y:S02]  /*4160*/  IMAD.MOV.U32 R118, RZ, RZ, 0x2 ;  /* 0x00000002ff767424 */ /* 0x000fe400078e00ff */
[----:B------:R-:W-:Y:S02]  /*4170*/  IMAD.MOV.U32 R116, RZ, RZ, 0x1f ;  /* 0x0000001fff747424 */ /* 0x000fe400078e00ff */
[----:B------:R-:W-:-:S02]  /*4180*/  IMAD.MOV.U32 R117, RZ, RZ, -0x1 ;  /* 0xffffffffff757424 */ /* 0x000fc400078e00ff */
[----:B-----5:R-:W-:Y:S05]  /*4190*/  CALL.REL.NOINC `($__internal_2_$__cuda_sm70_shflsync_bfly_p) ;  /* 0x0000075000007944 */ /* 0x020fea0003c00000 */
[----:B01----:R-:W-:Y:S01]  /*41a0*/  FADD.FTZ R43, R120, R117 ;  /* 0x00000075782b7221 */ /* 0x003fe20000010000 */
[----:B------:R-:W-:Y:S01]  /*41b0*/  MOV R40, 0x4200 ;  /* 0x0000420000287802 */ /* 0x000fe20000000f00 */
[----:B------:R-:W-:-:S02]  /*41c0*/  IMAD.MOV.U32 R118, RZ, RZ, 0x4 ;  /* 0x00000004ff767424 */ /* 0x000fc400078e00ff */
[----:B------:R-:W-:Y:S02]  /*41d0*/  IMAD.MOV.U32 R116, RZ, RZ, 0x1f ;  /* 0x0000001fff747424 */ /* 0x000fe400078e00ff */
[----:B------:R-:W-:Y:S02]  /*41e0*/  IMAD.MOV.U32 R117, RZ, RZ, -0x1 ;  /* 0xffffffffff757424 */ /* 0x000fe400078e00ff */
[----:B------:R-:W-:Y:S05]  /*41f0*/  CALL.REL.NOINC `($__internal_2_$__cuda_sm70_shflsync_bfly_p) ;  /* 0x000006f000007944 */ /* 0x000fea0003c00000 */
[----:B01----:R-:W-:Y:S01]  /*4200*/  FADD.FTZ R43, R43, R117 ;  /* 0x000000752b2b7221 */ /* 0x003fe20000010000 */
[----:B------:R-:W-:Y:S01]  /*4210*/  MOV R40, 0x4260 ;  /* 0x0000426000287802 */ /* 0x000fe20000000f00 */
[----:B------:R-:W-:Y:S02]  /*4220*/  IMAD.MOV.U32 R118, RZ, RZ, 0x8 ;  /* 0x00000008ff767424 */ /* 0x000fe400078e00ff */
[----:B------:R-:W-:Y:S02]  /*4230*/  IMAD.MOV.U32 R116, RZ, RZ, 0x1f ;  /* 0x0000001fff747424 */ /* 0x000fe400078e00ff */
[----:B------:R-:W-:Y:S02]  /*4240*/  IMAD.MOV.U32 R117, RZ, RZ, -0x1 ;  /* 0xffffffffff757424 */ /* 0x000fe400078e00ff */
[----:B------:R-:W-:Y:S05]  /*4250*/  CALL.REL.NOINC `($__internal_2_$__cuda_sm70_shflsync_bfly_p) ;  /* 0x0000069000007944 */ /* 0x000fea0003c00000 */
[----:B01----:R-:W-:Y:S01]  /*4260*/  FADD.FTZ R43, R43, R117 ;  /* 0x000000752b2b7221 */ /* 0x003fe20000010000 */
[----:B------:R-:W-:Y:S01]  /*4270*/  MOV R40, 0x42c0 ;  /* 0x000042c000287802 */ /* 0x000fe20000000f00 */
[----:B------:R-:W-:-:S02]  /*4280*/  IMAD.MOV.U32 R118, RZ, RZ, 0x10 ;  /* 0x00000010ff767424 */ /* 0x000fc400078e00ff */
[----:B------:R-:W-:Y:S02]  /*4290*/  IMAD.MOV.U32 R116, RZ, RZ, 0x1f ;  /* 0x0000001fff747424 */ /* 0x000fe400078e00ff */
[----:B------:R-:W-:Y:S02]  /*42a0*/  IMAD.MOV.U32 R117, RZ, RZ, -0x1 ;  /* 0xffffffffff757424 */ /* 0x000fe400078e00ff */
[----:B------:R-:W-:Y:S05]  /*42b0*/  CALL.REL.NOINC `($__internal_2_$__cuda_sm70_shflsync_bfly_p) ;  /* 0x0000063000007944 */ /* 0x000fea0003c00000 */
[----:B-1----:R-:W-:Y:S02]  /*42c0*/  FADD.FTZ R117, R43, R117 ;  /* 0x000000752b757221 */ /* 0x002fe40000010000 */
[----:B0-----:R-:W-:Y:S02]  /*42d0*/  IMAD.MOV.U32 R118, RZ, RZ, 0x1 ;  /* 0x00000001ff767424 */ /* 0x001fe400078e00ff */
[----:B------:R-:W-:Y:S02]  /*42e0*/  FMUL.FTZ R119, R117, c[0x0][0x1e0] ;  /* 0x0000780075777a20 */ /* 0x000fe40000410000 */
[----:B------:R-:W-:Y:S02]  /*42f0*/  IMAD.MOV.U32 R116, RZ, RZ, 0x1f ;  /* 0x0000001fff747424 */ /* 0x000fe400078e00ff */
[----:B------:R-:W-:-:S02]  /*4300*/  FADD.FTZ R40, R81, -R119 ;  /* 0x8000007751287221 */ /* 0x000fc40000010000 */
[--C-:B------:R-:W-:Y:S02]  /*4310*/  FADD.FTZ R41, R89, -R119.reuse ;  /* 0x8000007759297221 */ /* 0x100fe40000010000 */
[----:B------:R-:W-:Y:S02]  /*4320*/  FFMA.FTZ R40, R40, R40, RZ ;  /* 0x0000002828287223 */ /* 0x000fe400000100ff */
[----:B------:R-:W-:Y:S02]  /*4330*/  IMAD.MOV.U32 R117, RZ, RZ, -0x1 ;  /* 0xffffffffff757424 */ /* 0x000fe400078e00ff */
        /* <DEDUP_REMOVED lines=13> */
[----:B------:R-:W-:-:S03]  /*4410*/  FADD.FTZ R41, R84, -R119 ;  /* 0x8000007754297221 */ /* 0x000fc60000010000 */
[----:B------:R-:W-:Y:S01]  /*4420*/  FSEL R42, R40, RZ, P0 ;  /* 0x000000ff282a7208 */ /* 0x000fe20000000000 */
[----:B------:R-:W-:-:S04]  /*4430*/  FADD.FTZ R40, R90, -R119 ;  /* 0x800000775a287221 */ /* 0x000fc80000010000 */
        /* <DEDUP_REMOVED lines=45> */
[----:B------:R-:W-:Y:S01]  /*4710*/  @P5 FFMA.FTZ R42, R40, R40, R41 ;  /* 0x00000028282a5223 */ /* 0x000fe20000010029 */
[----:B------:R-:W-:-:S03]  /*4720*/  MOV R40, 0x4750 ;  /* 0x0000475000287802 */ /* 0x000fc60000000f00 */
[----:B------:R-:W-:Y:S02]  /*4730*/  IMAD.MOV.U32 R43, RZ, RZ, R42 ;  /* 0x000000ffff2b7224 */ /* 0x000fe400078e002a */
        /* <DEDUP_REMOVED lines=9> */
[----:B------:R-:W-:Y:S02]  /*47d0*/  IMAD.MOV.U32 R118, RZ, RZ, 0x4 ;  /* 0x00000004ff767424 */ /* 0x000fe400078e00ff */
[----:B------:R-:W-:-:S02]  /*47e0*/  IMAD.MOV.U32 R116, RZ, RZ, 0x1f ;  /* 0x0000001fff747424 */ /* 0x000fc400078e00ff */
        /* <DEDUP_REMOVED lines=8> */
[----:B-1----:R-:W-:Y:S01]  /*4870*/  FADD.FTZ R120, R43, R117 ;  /* 0x000000752b787221 */ /* 0x002fe20000010000 */
[----:B------:R-:W-:Y:S01]  /*4880*/  MOV R40, 0x48e0 ;  /* 0x000048e000287802 */ /* 0x000fe20000000f00 */
[----:B0-----:R-:W-:Y:S02]  /*4890*/  IMAD.MOV.U32 R118, RZ, RZ, 0x10 ;  /* 0x00000010ff767424 */ /* 0x001fe400078e00ff */
[----:B------:R-:W-:-:S02]  /*48a0*/  IMAD.MOV.U32 R116, RZ, RZ, 0x1f ;  /* 0x0000001fff747424 */ /* 0x000fc400078e00ff */
[----:B------:R-:W-:Y:S02]  /*48b0*/  IMAD.MOV.U32 R117, RZ, RZ, -0x1 ;  /* 0xffffffffff757424 */ /* 0x000fe400078e00ff */
[----:B------:R-:W-:Y:S02]  /*48c0*/  IMAD.MOV.U32 R43, RZ, RZ, R120 ;  /* 0x000000ffff2b7224 */ /* 0x000fe400078e0078 */
[----:B------:R-:W-:Y:S05]  /*48d0*/  CALL.REL.NOINC `($__internal_2_$__cuda_sm70_shflsync_bfly_p) ;  /* 0x0000001000007944 */ /* 0x000fea0003c00000 */
[----:B01----:R-:W-:Y:S05]  /*48e0*/  BRA `(.L_x_451) ;  /* 0xffffedd000007947 */ /* 0x003fea000383ffff */
        .weak           $__internal_2_$__cuda_sm70_shflsync_bfly_p
        .type           $__internal_2_$__cuda_sm70_shflsync_bfly_p,@function
        .size           $__internal_2_$__cuda_sm70_shflsync_bfly_p,(.L_x_26492 - $__internal_2_$__cuda_sm70_shflsync_bfly_p)
$__internal_2_$__cuda_sm70_shflsync_bfly_p:
[----:B------:R-:W-:Y:S01]  /*48f0*/  IMAD.MOV.U32 R41, RZ, RZ, 0x0 ;  /* 0x00000000ff297424 */ /* 0x000fe200078e00ff */
[----:B------:R-:W-:Y:S04]  /*4900*/  WARPSYNC R117 ;  /* 0x0000007500007348 */ /* 0x000fe80003800000 */
[----:B------:R0:W1:Y:S01]  /*4910*/  SHFL.BFLY PT, R117, R43, R118, R116 ;  /* 0x0c0000762b757389 */ /* 0x00006200000e0074 */
[----:B------:R-:W-:Y:S05]  /*4920*/  RET.REL.NODEC R40 `(_ZN10layer_norm31ln_parallel_residual_fwd_kernelINS_13Kernel_traitsI13__nv_bfloat16S2_S2_S2_fjLj1024ELj1ELj4ELj1ELj16ENS_18Kernel_traits_baseILj1024ES2_S2_S2_S2_fjLj128EEEEELb0ELb1ELb0EEEvNS_9FwdParamsE) ;  /* 0xffffb6d028007950 */ /* 0x000fea0003c3ffff */
.L_x_452:
        /* <DEDUP_REMOVED lines=13> */
.L_x_26492:


//--------------------- .text._ZN10layer_norm31ln_parallel_residual_fwd_kernelINS_13Kernel_traitsI13__nv_bfloat16S2_S2_S2_fjLj1024ELj1ELj4ELj1ELj16ENS_18Kernel_traits_baseILj1024ES2_S2_S2_S2_fjLj128EEEEELb0ELb1ELb1EEEvNS_9FwdParamsE --------------------------
	.section	.text._ZN10layer_norm31ln_parallel_residual_fwd_kernelINS_13Kernel_traitsI13__nv_bfloat16S2_S2_S2_fjLj1024ELj1ELj4ELj1ELj16ENS_18Kernel_traits_baseILj1024ES2_S2_S2_S2_fjLj128EEEEELb0ELb1ELb1EEEvNS_9FwdParamsE,"ax",@progbits
	.sectioninfo	@"SHI_REGISTERS=127"
	.align	128
        .global         _ZN10layer_norm31ln_parallel_residual_fwd_kernelINS_13Kernel_traitsI13__nv_bfloat16S2_S2_S2_fjLj1024ELj1ELj4ELj1ELj16ENS_18Kernel_traits_baseILj1024ES2_S2_S2_S2_fjLj128EEEEELb0ELb1ELb1EEEvNS_9FwdParamsE
        .type           _ZN10layer_norm31ln_parallel_residual_fwd_kernelINS_13Kernel_traitsI13__nv_bfloat16S2_S2_S2_fjLj1024ELj1ELj4ELj1ELj16ENS_18Kernel_traits_baseILj1024ES2_S2_S2_S2_fjLj128EEEEELb0ELb1ELb1EEEvNS_9FwdParamsE,@function
        .size           _ZN10layer_norm31ln_parallel_residual_fwd_kernelINS_13Kernel_traitsI13__nv_bfloat16S2_S2_S2_fjLj1024ELj1ELj4ELj1ELj16ENS_18Kernel_traits_baseILj1024ES2_S2_S2_S2_fjLj128EEEEELb0ELb1ELb1EEEvNS_9FwdParamsE,(.L_x_26493 - _ZN10layer_norm31ln_parallel_residual_fwd_kernelINS_13Kernel_traitsI13__nv_bfloat16S2_S2_S2_fjLj1024ELj1ELj4ELj1ELj16ENS_18Kernel_traits_baseILj1024ES2_S2_S2_S2_fjLj128EEEEELb0ELb1ELb1EEEvNS_9FwdParamsE)
        .other          _ZN10layer_norm31ln_parallel_residual_fwd_kernelINS_13Kernel_traitsI13__nv_bfloat16S2_S2_S2_fjLj1024ELj1ELj4ELj1ELj16ENS_18Kernel_traits_baseILj1024ES2_S2_S2_S2_fjLj128EEEEELb0ELb1ELb1EEEvNS_9FwdParamsE,@"STO_CUDA_ENTRY STV_DEFAULT"
_ZN10layer_norm31ln_parallel_residual_fwd_kernelINS_13Kernel_traitsI13__nv_bfloat16S2_S2_S2_fjLj1024ELj1ELj4ELj1ELj16ENS_18Kernel_traits_baseILj1024ES2_S2_S2_S2_fjLj128EEEEELb0ELb1ELb1EEEvNS_9FwdParamsE:
.text._ZN10layer_norm31ln_parallel_residual_fwd_kernelINS_13Kernel_traitsI13__nv_bfloat16S2_S2_S2_fjLj1024ELj1ELj4ELj1ELj16ENS_18Kernel_traits_baseILj1024ES2_S2_S2_S2_fjLj128EEEEELb0ELb1ELb1EEEvNS_9FwdParamsE:
[----:B------:R-:W-:Y:S02]  /*0000*/  IMAD.MOV.U32 R1, RZ, RZ, c[0x0][0x28] ;  /* 0x00000a00ff017624 */ /* 0x000fe400078e00ff */
[----:B------:R-:W0:Y:S01]  /*0010*/  S2R R82, SR_TID.X ;  /* 0x0000000000527919 */ /* 0x000e220000002100 */
[----:B------:R-:W-:Y:S01]  /*0020*/  ISETP.NE.U32.AND P1, PT, RZ, c[0x0][0x218], PT ;  /* 0x00008600ff007a0c */ /* 0x000fe20003f25070 */
[----:B------:R-:W-:-:S03]  /*0030*/  ULDC.64 UR4, c[0x0][0x118] ;  /* 0x0000460000047ab9 */ /* 0x000fc60000000a00 */
[----:B------:R-:W-:Y:S01]  /*0040*/  ISETP.NE.AND.EX P1, PT, RZ, c[0x0][0x21c], PT, P1 ;  /* 0x00008700ff007a0c */ /* 0x000fe20003f25310 */
[----:B0-----:R-:W-:-:S05]  /*0050*/  IMAD.SHL.U32 R0, R82, 0x10, RZ ;  /* 0x0000001052007824 */ /* 0x001fca00078e00ff */
[----:B------:R-:W-:-:S04]  /*0060*/  LOP3.LUT R2, R0, 0x1f0, RZ, 0xc0, !PT ;  /* 0x000001f000027812 */ /* 0x000fc800078ec0ff */
[----:B------:R-:W-:-:S05]  /*0070*/  IADD3 R8, P0, R2, c[0x0][0x218], RZ ;  /* 0x0000860002087a10 */ /* 0x000fca0007f1e0ff */
[----:B------:R-:W-:-:S05]  /*0080*/  IMAD.X R9, RZ, RZ, c[0x0][0x21c], P0 ;  /* 0x00008700ff097624 */ /* 0x000fca00000e06ff */
[----:B------:R0:W5:Y:S04]  /*0090*/  @P1 LDG.E.128 R12, [R8.64] ;  /* 0x00000004080c1981 */ /* 0x000168000c1e1d00 */
[----:B------:R0:W5:Y:S04]  /*00a0*/  @P1 LDG.E.128 R4, [R8.64+0x200] ;  /* 0x0002000408041981 */ /* 0x000168000c1e1d00 */
[----:B------:R0:W5:Y:S04]  /*00b0*/  @P1 LDG.E.128 R48, [R8.64+0x400] ;  /* 0x0004000408301981 */ /* 0x000168000c1e1d00 */
[----:B------:R0:W5:Y:S04]  /*00c0*/  @P1 LDG.E.128 R28, [R8.64+0x600] ;  /* 0x00060004081c1981 */ /* 0x000168000c1e1d00 */
[----:B------:R-:W1:Y:S01]  /*00d0*/  S2R R81, SR_CTAID.X ;  /* 0x0000000000517919 */ /* 0x000e620000002500 */
[----:B------:R-:W-:-:S02]  /*00e0*/  SHF.R.U32.HI R0, RZ, 0x5, R82 ;  /* 0x00000005ff007819 */ /* 0x000fc40000011652 */
[----:B------:R-:W-:Y:S02]  /*00f0*/  IADD3 R2, P2, R2, c[0x0][0x1b0], RZ ;  /* 0x00006c0002027a10 */ /* 0x000fe40007f5e0ff */
[----:B-1----:R-:W-:-:S04]  /*0100*/  LEA R81, R81, R0, 0x2 ;  /* 0x0000000051517211 */ /* 0x002fc800078e10ff */
[----:B------:R-:W-:Y:S01]  /*0110*/  ISETP.GE.AND P0, PT, R81, c[0x0][0x164], PT ;  /* 0x0000590051007a0c */ /* 0x000fe20003f06270 */
[----:B------:R-:W-:-:S12]  /*0120*/  IMAD.X R3, RZ, RZ, c[0x0][0x1b4], P2 ;  /* 0x00006d00ff037624 */ /* 0x000fd800010e06ff */
[----:B------:R-:W-:Y:S05]  /*0130*/  @P0 EXIT ;  /* 0x000000000000094d */ /* 0x000fea0003800000 */
[----:B0-----:R0:W2:Y:S04]  /*0140*/  LDG.E.128 R32, [R2.64] ;  /* 0x0000000402207981 */ /* 0x0010a8000c1e1d00 */
[----:B------:R0:W3:Y:S04]  /*0150*/  LDG.E.128 R36, [R2.64+0x200] ;  /* 0x0002000402247981 */ /* 0x0000e8000c1e1d00 */
[----:B------:R0:W4:Y:S04]  /*0160*/  LDG.E.128 R40, [R2.64+0x400] ;  /* 0x0004000402287981 */ /* 0x000128000c1e1d00 */
[----:B------:R0:W3:Y:S01]  /*0170*/  LDG.E.128 R44, [R2.64+0x600] ;  /* 0x00060004022c7981 */ /* 0x0000e2000c1e1d00 */
        /* <DEDUP_REMOVED lines=11> */
[--C-:B------:R-:W-:Y:S01]  /*0230*/  PRMT R25, RZ, 0x5410, R12.reuse ;  /* 0x00005410ff197816 */ /* 0x100fe2000000000c */
[----:B------:R-:W-:Y:S01]  /*0240*/  ULDC.U8 UR6, c[0x0][0x1f0] ;  /* 0x00007c0000067ab9 */ /* 0x000fe20000000000 */
[----:B------:R-:W-:-:S02]  /*0250*/  PRMT R24, RZ, 0x7610, R12 ;  /* 0x00007610ff187816 */ /* 0x000fc4000000000c */
[--C-:B------:R-:W-:Y:S02]  /*0260*/  PRMT R23, RZ, 0x5410, R13.reuse ;  /* 0x00005410ff177816 */ /* 0x100fe4000000000d */
[----:B------:R-:W-:Y:S02]  /*0270*/  PRMT R22, RZ, 0x7610, R13 ;  /* 0x00007610ff167816 */ /* 0x000fe4000000000d */
[--C-:B------:R-:W-:Y:S02]  /*0280*/  PRMT R21, RZ, 0x5410, R14.reuse ;  /* 0x00005410ff157816 */ /* 0x100fe4000000000e */
[----:B------:R-:W-:Y:S02]  /*0290*/  PRMT R20, RZ, 0x7610, R14 ;  /* 0x00007610ff147816 */ /* 0x000fe4000000000e */
[--C-:B------:R-:W-:Y:S02]  /*02a0*/  PRMT R19, RZ, 0x5410, R15.reuse ;  /* 0x00005410ff137816 */ /* 0x100fe4000000000f */
        /* <DEDUP_REMOVED lines=26> */
[----:B------:R-:W-:Y:S02]  /*0450*/  LOP3.LUT R82, R82, 0x1f, RZ, 0xc0, !PT ;  /* 0x0000001f52527812 */ /* 0x000fe400078ec0ff */
[--C-:B--2---:R-:W-:Y:S02]  /*0460*/  PRMT R58, RZ, 0x5410, R32.reuse ;  /* 0x00005410ff3a7816 */ /* 0x104fe40000000020 */
[----:B------:R-:W-:Y:S02]  /*0470*/  PRMT R57, RZ, 0x7610, R32 ;  /* 0x00007610ff397816 */ /* 0x000fe40000000020 */
[--C-:B------:R-:W-:Y:S02]  /*0480*/  PRMT R60, RZ, 0x5410, R33.reuse ;  /* 0x00005410ff3c7816 */ /* 0x100fe40000000021 */
[----:B------:R-:W-:-:S02]  /*0490*/  PRMT R59, RZ, 0x7610, R33 ;  /* 0x00007610ff3b7816 */ /* 0x000fc40000000021 */
[--C-:B------:R-:W-:Y:S02]  /*04a0*/  PRMT R62, RZ, 0x5410, R34.reuse ;  /* 0x00005410ff3e7816 */ /* 0x100fe40000000022 */
[----:B------:R-:W-:Y:S02]  /*04b0*/  PRMT R61, RZ, 0x7610, R34 ;  /* 0x00007610ff3d7816 */ /* 0x000fe40000000022 */
[--C-:B------:R-:W-:Y:S02]  /*04c0*/  PRMT R64, RZ, 0x5410, R35.reuse ;  /* 0x00005410ff407816 */ /* 0x100fe40000000023 */
[----:B------:R-:W-:Y:S02]  /*04d0*/  PRMT R63, RZ, 0x7610, R35 ;  /* 0x00007610ff3f7816 */ /* 0x000fe40000000023 */
[--C-:B---3--:R-:W-:Y:S02]  /*04e0*/  PRMT R66, RZ, 0x5410, R36.reuse ;  /* 0x00005410ff427816 */ /* 0x108fe40000000024 */
[----:B------:R-:W-:-:S02]  /*04f0*/  PRMT R65, RZ, 0x7610, R36 ;  /* 0x00007610ff417816 */ /* 0x000fc40000000024 */
[--C-:B------:R-:W-:Y:S02]  /*0500*/  PRMT R68, RZ, 0x5410, R37.reuse ;  /* 0x00005410ff447816 */ /* 0x100fe40000000025 */
[----:B------:R-:W-:Y:S02]  /*0510*/  PRMT R67, RZ, 0x7610, R37 ;  /* 0x00007610ff437816 */ /* 0x000fe40000000025 */
[--C-:B------:R-:W-:Y:S02]  /*0520*/  PRMT R70, RZ, 0x5410, R38.reuse ;  /* 0x00005410ff467816 */ /* 0x100fe40000000026 */
[----:B------:R-:W-:Y:S02]  /*0530*/  PRMT R69, RZ, 0x7610, R38 ;  /* 0x00007610ff457816 */ /* 0x000fe40000000026 */
[--C-:B------:R-:W-:Y:S02]  /*0540*/  PRMT R72, RZ, 0x5410, R39.reuse ;  /* 0x00005410ff487816 */ /* 0x100fe40000000027 */
[----:B------:R-:W-:-:S02]  /*0550*/  PRMT R71, RZ, 0x7610, R39 ;  /* 0x00007610ff477816 */ /* 0x000fc40000000027 */
[--C-:B----4-:R-:W-:Y:S02]  /*0560*/  PRMT R74, RZ, 0x5410, R40.reuse ;  /* 0x00005410ff4a7816 */ /* 0x110fe40000000028 */
        /* <DEDUP_REMOVED lines=15> */
.L_x_584:
[----:B------:R-:W-:Y:S01]  /*0660*/  IMAD R40, R81, c[0x0][0x168], RZ ;  /* 0x00005a0051287a24 */ /* 0x000fe200078e02ff */
[----:B------:R-:W-:Y:S01]  /*0670*/  ISETP.NE.U32.AND P1, PT, RZ, c[0x0][0x178], PT ;  /* 0x00005e00ff007a0c */ /* 0x000fe20003f25070 */
[----:B------:R-:W-:Y:S01]  /*0680*/  HFMA2.MMA R45, -RZ, RZ, 0, 9.5367431640625e-07 ;  /* 0x00000010ff2d7435 */ /* 0x000fe200000001ff */
[----:B------:R-:W-:Y:S02]  /*0690*/  ISETP.NE.U32.AND P2, PT, RZ, c[0x0][0x180], PT ;  /* 0x00006000ff007a0c */ /* 0x000fe40003f45070 */
[----:B------:R-:W-:-:S02]  /*06a0*/  SHF.R.S32.HI R41, RZ, 0x1f, R40 ;  /* 0x0000001fff297819 */ /* 0x000fc40000011428 */
        /* <DEDUP_REMOVED lines=10> */
[----:B------:R0:W5:Y:S04]  /*0750*/  @P1 LDG.E.128 R28, [R48.64] ;  /* 0x00000004301c1981 */ /* 0x000168000c1e1d00 */
        /* <DEDUP_REMOVED lines=10> */
.L_x_454:
[----:B-----5:R-:W-:-:S05]  /*0800*/  PRMT R44, RZ, 0x5410, R32 ;  /* 0x00005410ff2c7816 */ /* 0x020fca0000000020 */
[----:B------:R-:W-:Y:S01]  /*0810*/  FADD.FTZ R51, R51, R44 ;  /* 0x0000002c33337221 */ /* 0x000fe20000010000 */
[----:B------:R-:W-:Y:S05]  /*0820*/  BRA `(.L_x_455) ;  /* 0x0000004000007947 */ /* 0x000fea0003800000 */
.L_x_453:
[----:B0----5:R-:W-:-:S05]  /*0830*/  PRMT R44, RZ, 0x5410, R28 ;  /* 0x00005410ff2c7816 */ /* 0x021fca000000001c */
[----:B------:R-:W-:Y:S01]  /*0840*/  FADD.FTZ R51, R51, R44 ;  /* 0x0000002c33337221 */ /* 0x000fe20000010000 */
[----:B------:R-:W-:-:S05]  /*0850*/  @P2 PRMT R44, RZ, 0x5410, R32 ;  /* 0x00005410ff2c2816 */ /* 0x000fca0000000020 */
[----:B------:R-:W-:-:S05]  /*0860*/  @P2 FADD.FTZ R51, R51, R44 ;  /* 0x0000002c33332221 */ /* 0x000fca0000010000 */
.L_x_455:
[----:B------:R-:W-:-:S04]  /*0870*/  F2FP.BF16.PACK_AB R44, RZ, R51 ;  /* 0x00000033ff2c723e */ /* 0x000fc800000010ff */
[----:B------:R-:W-:Y:S02]  /*0880*/  PRMT R36, R44, 0x7610, R36 ;  /* 0x000076102c247816 */ /* 0x000fe40000000024 */
.L_x_456:
[----:B------:R-:W-:Y:S01]  /*0890*/  PRMT R95, RZ, 0x7610, R40 ;  /* 0x00007610ff5f7816 */ /* 0x000fe20000000028 */
[----:B------:R-:W-:Y:S05]  /*08a0*/  @P3 BRA `(.L_x_457) ;  /* 0x0000008000003947 */ /* 0x000fea0003800000 */
[----:B------:R-:W-:-:S04]  /*08b0*/  ISETP.NE.U32.AND P4, PT, RZ, c[0x0][0x180], PT ;  /* 0x00006000ff007a0c */ /* 0x000fc80003f85070 */
[----:B------:R-:W-:-:S13]  /*08c0*/  ISETP.NE.AND.EX P4, PT, RZ, c[0x0][0x184], PT, P4 ;  /* 0x00006100ff007a0c */ /* 0x000fda0003f85340 */
[----:B------:R-:W-:Y:S05]  /*08d0*/  @P4 BRA `(.L_x_458) ;  /* 0x0000002000004947 */ /* 0x000fea0003800000 */
[----:B------:R-:W-:Y:S05]  /*08e0*/  @P0 BRA `(.L_x_459) ;  /* 0x0000008000000947 */ /* 0x000fea0003800000 */
[----:B------:R-:W-:Y:S05]  /*08f0*/  BRA `(.L_x_460) ;  /* 0x0000009000007947 */ /* 0x000fea0003800000 */
.L_x_458:
[----:B-----5:R-:W-:-:S05]  /*0900*/  PRMT R40, RZ, 0x7610, R32 ;  /* 0x00007610ff287816 */ /* 0x020fca0000000020 */
[----:B------:R-:W-:Y:S01]  /*0910*/  FADD.FTZ R95, R95, R40 ;  /* 0x000000285f5f7221 */ /* 0x000fe20000010000 */
[----:B------:R-:W-:Y:S05]  /*0920*/  BRA `(.L_x_459) ;  /* 0x0000004000007947 */ /* 0x000fea0003800000 */
.L_x_457:
[----:B-----5:R-:W-:-:S05]  /*0930*/  PRMT R40, RZ, 0x7610, R28 ;  /* 0x00007610ff287816 */ /* 0x020fca000000001c */
[----:B------:R-:W-:Y:S01]  /*0940*/  FADD.FTZ R95, R95, R40 ;  /* 0x000000285f5f7221 */ /* 0x000fe20000010000 */
[----:B------:R-:W-:-:S05]  /*0950*/  @P2 PRMT R40, RZ, 0x7610, R32 ;  /* 0x00007610ff282816 */ /* 0x000fca0000000020 */
[----:B------:R-:W-:-:S05]  /*0960*/  @P2 FADD.FTZ R95, R95, R40 ;  /* 0x000000285f5f2221 */ /* 0x000fca0000010000 */
.L_x_459:
[----:B------:R-:W-:-:S04]  /*0970*/  F2FP.BF16.PACK_AB R40, RZ, R95 ;  /* 0x0000005fff28723e */ /* 0x000fc800000010ff */
[----:B------:R-:W-:Y:S02]  /*0980*/  PRMT R36, R36, 0x5410, R40 ;  /* 0x0000541024247816 */ /* 0x000fe40000000028 */
.L_x_460:
[----:B------:R-:W-:Y:S01]  /*0990*/  PRMT R94, RZ, 0x5410, R41 ;  /* 0x00005410ff5e7816 */ /* 0x000fe20000000029 */
[----:B------:R-:W-:Y:S05]  /*09a0*/  @P3 BRA `(.L_x_461) ;  /* 0x0000008000003947 */ /* 0x000fea0003800000 */
[----:B------:R-:W-:-:S04]  /*09b0*/  ISETP.NE.U32.AND P4, PT, RZ, c[0x0][0x180], PT ;  /* 0x00006000ff007a0c */ /* 0x000fc80003f85070 */
[----:B------:R-:W-:-:S13]  /*09c0*/  ISETP.NE.AND.EX P4, PT, RZ, c[0x0][0x184], PT, P4 ;  /* 0x00006100ff007a0c */ /* 0x000fda0003f85340 */
[----:B------:R-:W-:Y:S05]  /*09d0*/  @P4 BRA `(.L_x_462) ;  /* 0x0000002000004947 */ /* 0x000fea0003800000 */
[----:B------:R-:W-:Y:S05]  /*09e0*/  @P0 BRA `(.L_x_463) ;  /* 0x0000008000000947 */ /* 0x000fea0003800000 */
[----:B------:R-:W-:Y:S05]  /*09f0*/  BRA `(.L_x_464) ;  /* 0x0000009000007947 */ /* 0x000fea0003800000 */
.L_x_462:
[----:B-----5:R-:W-:-:S05]  /*0a00*/  PRMT R47, RZ, 0x5410, R33 ;  /* 0x00005410ff2f7816 */ /* 0x020fca0000000021 */
[----:B------:R-:W-:Y:S01]  /*0a10*/  FADD.FTZ R94, R94, R47 ;  /* 0x0000002f5e5e7221 */ /* 0x000fe20000010000 */
[----:B------:R-:W-:Y:S05]  /*0a20*/  BRA `(.L_x_463) ;  /* 0x0000004000007947 */ /* 0x000fea0003800000 */
.L_x_461:
[----:B-----5:R-:W-:-:S05]  /*0a30*/  PRMT R47, RZ, 0x5410, R29 ;  /* 0x00005410ff2f7816 */ /* 0x020fca000000001d */
[----:B------:R-:W-:Y:S01]  /*0a40*/  FADD.FTZ R94, R94, R47 ;  /* 0x0000002f5e5e7221 */ /* 0x000fe20000010000 */
[----:B------:R-:W-:-:S05]  /*0a50*/  @P2 PRMT R47, RZ, 0x5410, R33 ;  /* 0x00005410ff2f2816 */ /* 0x000fca0000000021 */
[----:B------:R-:W-:-:S05]  /*0a60*/  @P2 FADD.FTZ R94, R94, R47 ;  /* 0x0000002f5e5e2221 */ /* 0x000fca0000010000 */
.L_x_463:
[----:B------:R-:W-:-:S04]  /*0a70*/  F2FP.BF16.PACK_AB R40, RZ, R94 ;  /* 0x0000005eff28723e */ /* 0x000fc800000010ff */
[----:B------:R-:W-:Y:S02]  /*0a80*/  PRMT R37, R40, 0x7610, R37 ;  /* 0x0000761028257816 */ /* 0x000fe40000000025 */
.L_x_464:
[----:B------:R-:W-:Y:S01]  /*0a90*/  PRMT R97, RZ, 0x7610, R41 ;  /* 0x00007610ff617816 */ /* 0x000fe20000000029 */
[----:B------:R-:W-:Y:S05]  /*0aa0*/  @P3 BRA `(.L_x_465) ;  /* 0x0000008000003947 */ /* 0x000fea0003800000 */
[----:B------:R-:W-:-:S04]  /*0ab0*/  ISETP.NE.U32.AND P4, PT, RZ, c[0x0][0x180], PT ;  /* 0x00006000ff007a0c */ /* 0x000fc80003f85070 */
[----:B------:R-:W-:-:S13]  /*0ac0*/  ISETP.NE.AND.EX P4, PT, RZ, c[0x0][0x184], PT, P4 ;  /* 0x00006100ff007a0c */ /* 0x000fda0003f85340 */
[----:B------:R-:W-:Y:S05]  /*0ad0*/  @P4 BRA `(.L_x_466) ;  /* 0x0000002000004947 */ /* 0x000fea0003800000 */
[----:B------:R-:W-:Y:S05]  /*0ae0*/  @P0 BRA `(.L_x_467) ;  /* 0x0000008000000947 */ /* 0x000fea0003800000 */
[----:B------:R-:W-:Y:S05]  /*0af0*/  BRA `(.L_x_468) ;  /* 0x0000009000007947 */ /* 0x000fea0003800000 */
.L_x_466:
[----:B-----5:R-:W-:-:S05]  /*0b00*/  PRMT R40, RZ, 0x7610, R33 ;  /* 0x00007610ff287816 */ /* 0x020fca0000000021 */
[----:B------:R-:W-:Y:S01]  /*0b10*/  FADD.FTZ R97, R97, R40 ;  /* 0x0000002861617221 */ /* 0x000fe20000010000 */
[----:B------:R-:W-:Y:S05]  /*0b20*/  BRA `(.L_x_467) ;  /* 0x0000004000007947 */ /* 0x000fea0003800000 */
.L_x_465:
[----:B-----5:R-:W-:-:S05]  /*0b30*/  PRMT R40, RZ, 0x7610, R29 ;  /* 0x00007610ff287816 */ /* 0x020fca000000001d */
[----:B------:R-:W-:Y:S01]  /*0b40*/  FADD.FTZ R97, R97, R40 ;  /* 0x0000002861617221 */ /* 0x000fe20000010000 */
[----:B------:R-:W-:-:S05]  /*0b50*/  @P2 PRMT R40, RZ, 0x7610, R33 ;  /* 0x00007610ff282816 */ /* 0x000fca0000000021 */
[----:B------:R-:W-:-:S05]  /*0b60*/  @P2 FADD.FTZ R97, R97, R40 ;  /* 0x0000002861612221 */ /* 0x000fca0000010000 */
.L_x_467:
[----:B------:R-:W-:-:S04]  /*0b70*/  F2FP.BF16.PACK_AB R40, RZ, R97 ;  /* 0x00000061ff28723e */ /* 0x000fc800000010ff */
[----:B------:R-:W-:Y:S02]  /*0b80*/  PRMT R37, R37, 0x5410, R40 ;  /* 0x0000541025257816 */ /* 0x000fe40000000028 */
.L_x_468:
[----:B------:R-:W-:Y:S01]  /*0b90*/  PRMT R96, RZ, 0x5410, R42 ;  /* 0x00005410ff607816 */ /* 0x000fe2000000002a */
[----:B------:R-:W-:Y:S05]  /*0ba0*/  @P3 BRA `(.L_x_469) ;  /* 0x0000008000003947 */ /* 0x000fea0003800000 */
[----:B------:R-:W-:-:S04]  /*0bb0*/  ISETP.NE.U32.AND P4, PT, RZ, c[0x0][0x180], PT ;  /* 0x00006000ff007a0c */ /* 0x000fc80003f85070 */
[----:B------:R-:W-:-:S13]  /*0bc0*/  ISETP.NE.AND.EX P4, PT, RZ, c[0x0][0x184], PT, P4 ;  /* 0x00006100ff007a0c */ /* 0x000fda0003f85340 */
[----:B------:R-:W-:Y:S05]  /*0bd0*/  @P4 BRA `(.L_x_470) ;  /* 0x0000002000004947 */ /* 0x000fea0003800000 */
[----:B------:R-:W-:Y:S05]  /*0be0*/  @P0 BRA `(.L_x_471) ;  /* 0x0000008000000947 */ /* 0x000fea0003800000 */
[----:B------:R-:W-:Y:S05]  /*0bf0*/  BRA `(.L_x_472) ;  /* 0x0000009000007947 */ /* 0x000fea0003800000 */
.L_x_470:
[----:B-----5:R-:W-:-:S05]  /*0c00*/  PRMT R41, RZ, 0x5410, R34 ;  /* 0x00005410ff297816 */ /* 0x020fca0000000022 */
[----:B------:R-:W-:Y:S01]  /*0c10*/  FADD.FTZ R96, R96, R41 ;  /* 0x0000002960607221 */ /* 0x000fe20000010000 */
[----:B------:R-:W-:Y:S05]  /*0c20*/  BRA `(.L_x_471) ;  /* 0x0000004000007947 */ /* 0x000fea0003800000 */
.L_x_469:
[----:B-----5:R-:W-:-:S05]  /*0c30*/  PRMT R41, RZ, 0x5410, R30 ;  /* 0x00005410ff297816 */ /* 0x020fca000000001e */
[----:B------:R-:W-:Y:S01]  /*0c40*/  FADD.FTZ R96, R96, R41 ;  /* 0x0000002960607221 */ /* 0x000fe20000010000 */
[----:B------:R-:W-:-:S05]  /*0c50*/  @P2 PRMT R41, RZ, 0x5410, R34 ;  /* 0x00005410ff292816 */ /* 0x000fca0000000022 */
[----:B------:R-:W-:-:S05]  /*0c60*/  @P2 FADD.FTZ R96, R96, R41 ;  /* 0x0000002960602221 */ /* 0x000fca0000010000 */
.L_x_471:
[----:B------:R-:W-:-:S04]  /*0c70*/  F2FP.BF16.PACK_AB R40, RZ, R96 ;  /* 0x00000060ff28723e */ /* 0x000fc800000010ff */
[----:B------:R-:W-:Y:S02]  /*0c80*/  PRMT R38, R40, 0x7610, R38 ;  /* 0x0000761028267816 */ /* 0x000fe40000000026 */
.L_x_472:
[----:B------:R-:W-:Y:S01]  /*0c90*/  PRMT R99, RZ, 0x7610, R42 ;  /* 0x00007610ff637816 */ /* 0x000fe2000000002a */
[----:B------:R-:W-:Y:S05]  /*0ca0*/  @P3 BRA `(.L_x_473) ;  /* 0x0000008000003947 */ /* 0x000fea0003800000 */
[----:B------:R-:W-:-:S04]  /*0cb0*/  ISETP.NE.U32.AND P4, PT, RZ, c[0x0][0x180], PT ;  /* 0x00006000ff007a0c */ /* 0x000fc80003f85070 */
[----:B------:R-:W-:-:S13]  /*0cc0*/  ISETP.NE.AND.EX P4, PT, RZ, c[0x0][0x184], PT, P4 ;  /* 0x00006100ff007a0c */ /* 0x000fda0003f85340 */
[----:B------:R-:W-:Y:S05]  /*0cd0*/  @P4 BRA `(.L_x_474) ;  /* 0x0000002000004947 */ /* 0x000fea0003800000 */
[----:B------:R-:W-:Y:S05]  /*0ce0*/  @P0 BRA `(.L_x_475) ;  /* 0x0000008000000947 */ /* 0x000fea0003800000 */
[----:B------:R-:W-:Y:S05]  /*0cf0*/  BRA `(.L_x_476) ;  /* 0x0000009000007947 */ /* 0x000fea0003800000 */
.L_x_474:
[----:B-----5:R-:W-:-:S05]  /*0d00*/  PRMT R40, RZ, 0x7610, R34 ;  /* 0x00007610ff287816 */ /* 0x020fca0000000022 */
[----:B------:R-:W-:Y:S01]  /*0d10*/  FADD.FTZ R99, R99, R40 ;  /* 0x0000002863637221 */ /* 0x000fe20000010000 */
[----:B------:R-:W-:Y:S05]  /*0d20*/  BRA `(.L_x_475) ;  /* 0x0000004000007947 */ /* 0x000fea0003800000 */
.L_x_473:
[----:B-----5:R-:W-:-:S05]  /*0d30*/  PRMT R40, RZ, 0x7610, R30 ;  /* 0x00007610ff287816 */ /* 0x020fca000000001e */
[----:B------:R-:W-:Y:S01]  /*0d40*/  FADD.FTZ R99, R99, R40 ;  /* 0x0000002863637221 */ /* 0x000fe20000010000 */
[----:B------:R-:W-:-:S05]  /*0d50*/  @P2 PRMT R40, RZ, 0x7610, R34 ;  /* 0x00007610ff282816 */ /* 0x000fca0000000022 */
[----:B------:R-:W-:-:S05]  /*0d60*/  @P2 FADD.FTZ R99, R99, R40 ;  /* 0x0000002863632221 */ /* 0x000fca0000010000 */
.L_x_475:
[----:B------:R-:W-:-:S04]  /*0d70*/  F2FP.BF16.PACK_AB R40, RZ, R99 ;  /* 0x00000063ff28723e */ /* 0x000fc800000010ff */
[----:B------:R-:W-:Y:S02]  /*0d80*/  PRMT R38, R38, 0x5410, R40 ;  /* 0x0000541026267816 */ /* 0x000fe40000000028 */
.L_x_476:
[----:B------:R-:W-:Y:S01]  /*0d90*/  PRMT R98, RZ, 0x5410, R43 ;  /* 0x00005410ff627816 */ /* 0x000fe2000000002b */
[----:B------:R-:W-:Y:S05]  /*0da0*/  @P3 BRA `(.L_x_477) ;  /* 0x0000008000003947 */ /* 0x000fea0003800000 */
[----:B------:R-:W-:-:S04]  /*0db0*/  ISETP.NE.U32.AND P4, PT, RZ, c[0x0][0x180], PT ;  /* 0x00006000ff007a0c */ /* 0x000fc80003f85070 */
[----:B------:R-:W-:-:S13]  /*0dc0*/  ISETP.NE.AND.EX P4, PT, RZ, c[0x0][0x184], PT, P4 ;  /* 0x00006100ff007a0c */ /* 0x000fda0003f85340 */
[----:B------:R-:W-:Y:S05]  /*0dd0*/  @P4 BRA `(.L_x_478) ;  /* 0x0000002000004947 */ /* 0x000fea0003800000 */
[----:B------:R-:W-:Y:S05]  /*0de0*/  @P0 BRA `(.L_x_479) ;  /* 0x0000008000000947 */ /* 0x000fea0003800000 */
[----:B------:R-:W-:Y:S05]  /*0df0*/  BRA `(.L_x_480) ;  /* 0x0000009000007947 */ /* 0x000fea0003800000 */
.L_x_478:
[----:B-----5:R-:W-:-:S05]  /*0e00*/  PRMT R41, RZ, 0x5410, R35 ;  /* 0x00005410ff297816 */ /* 0x020fca0000000023 */
[----:B------:R-:W-:Y:S01]  /*0e10*/  FADD.FTZ R98, R98, R41 ;  /* 0x0000002962627221 */ /* 0x000fe20000010000 */
[----:B------:R-:W-:Y:S05]  /*0e20*/  BRA `(.L_x_479) ;  /* 0x0000004000007947 */ /* 0x000fea0003800000 */
.L_x_477:
[----:B-----5:R-:W-:-:S05]  /*0e30*/  PRMT R41, RZ, 0x5410, R31 ;  /* 0x00005410ff297816 */ /* 0x020fca000000001f */
[----:B------:R-:W-:Y:S01]  /*0e40*/  FADD.FTZ R98, R98, R41 ;  /* 0x0000002962627221 */ /* 0x000fe20000010000 */
[----:B------:R-:W-:-:S05]  /*0e50*/  @P2 PRMT R41, RZ, 0x5410, R35 ;  /* 0x00005410ff292816 */ /* 0x000fca0000000023 */
[----:B------:R-:W-:-:S05]  /*0e60*/  @P2 FADD.FTZ R98, R98, R41 ;  /* 0x0000002962622221 */ /* 0x000fca0000010000 */
.L_x_479:
[----:B------:R-:W-:-:S04]  /*0e70*/  F2FP.BF16.PACK_AB R40, RZ, R98 ;  /* 0x00000062ff28723e */ /* 0x000fc800000010ff */
[----:B------:R-:W-:Y:S02]  /*0e80*/  PRMT R39, R40, 0x7610, R39 ;  /* 0x0000761028277816 */ /* 0x000fe40000000027 */
.L_x_480:
[----:B------:R-:W-:Y:S01]  /*0e90*/  PRMT R101, RZ, 0x7610, R43 ;  /* 0x00007610ff657816 */ /* 0x000fe2000000002b */
[----:B------:R-:W-:Y:S05]  /*0ea0*/  @P3 BRA `(.L_x_481) ;  /* 0x0000008000003947 */ /* 0x000fea0003800000 */
[----:B------:R-:W-:-:S04]  /*0eb0*/  ISETP.NE.U32.AND P4, PT, RZ, c[0x0][0x180], PT ;  /* 0x00006000ff007a0c */ /* 0x000fc80003f85070 */
[----:B------:R-:W-:-:S13]  /*0ec0*/  ISETP.NE.AND.EX P4, PT, RZ, c[0x0][0x184], PT, P4 ;  /* 0x00006100ff007a0c */ /* 0x000fda0003f85340 */
[----:B------:R-:W-:Y:S05]  /*0ed0*/  @P4 BRA `(.L_x_482) ;  /* 0x0000002000004947 */ /* 0x000fea0003800000 */
[----:B------:R-:W-:Y:S05]  /*0ee0*/  @P0 BRA `(.L_x_483) ;  /* 0x0000008000000947 */ /* 0x000fea0003800000 */
[----:B------:R-:W-:Y:S05]  /*0ef0*/  BRA `(.L_x_484) ;  /* 0x0000009000007947 */ /* 0x000fea0003800000 */
.L_x_482:
[----:B-----5:R-:W-:-:S05]  /*0f00*/  PRMT R40, RZ, 0x7610, R35 ;  /* 0x00007610ff287816 */ /* 0x020fca0000000023 */
[----:B------:R-:W-:Y:S01]  /*0f10*/  FADD.FTZ R101, R101, R40 ;  /* 0x0000002865657221 */ /* 0x000fe20000010000 */
[----:B------:R-:W-:Y:S05]  /*0f20*/  BRA `(.L_x_483) ;  /* 0x0000004000007947 */ /* 0x000fea0003800000 */
.L_x_481:
[----:B-----5:R-:W-:-:S05]  /*0f30*/  PRMT R40, RZ, 0x7610, R31 ;  /* 0x00007610ff287816 */ /* 0x020fca000000001f */
[----:B------:R-:W-:Y:S01]  /*0f40*/  FADD.FTZ R101, R101, R40 ;  /* 0x0000002865657221 */ /* 0x000fe20000010000 */
[----:B------:R-:W-:-:S05]  /*0f50*/  @P2 PRMT R40, RZ, 0x7610, R35 ;  /* 0x00007610ff282816 */ /* 0x000fca0000000023 */
[----:B------:R-:W-:-:S05]  /*0f60*/  @P2 FADD.FTZ R101, R101, R40 ;  /* 0x0000002865652221 */ /* 0x000fca0000010000 */
.L_x_483:
[----:B------:R-:W-:-:S04]  /*0f70*/  F2FP.BF16.PACK_AB R40, RZ, R101 ;  /* 0x00000065ff28723e */ /* 0x000fc800000010ff */
[----:B------:R-:W-:Y:S02]  /*0f80*/  PRMT R39, R39, 0x5410, R40 ;  /* 0x0000541027277816 */ /* 0x000fe40000000028 */
.L_x_484:
[C---:B------:R-:W-:Y:S02]  /*0f90*/  IADD3 R90, R50.reuse, 0x20, RZ ;  /* 0x00000020325a7810 */ /* 0x040fe40007ffe0ff */
[----:B------:R-:W-:Y:S02]  /*0fa0*/  @P0 LEA R92, P4, R50, c[0x0][0x188], 0x4 ;  /* 0x00006200325c0a11 */ /* 0x000fe400078820ff */
[C---:B------:R-:W-:Y:S01]  /*0fb0*/  @P2 LEA R46, P5, R90.reuse, c[0x0][0x180], 0x4 ;  /* 0x000060005a2e2a11 */ /* 0x040fe200078a20ff */
[----:B------:R-:W-:Y:S01]  /*0fc0*/  IMAD.WIDE.U32 R40, R90, R45, c[0x0][0x170] ;  /* 0x00005c005a287625 */ /* 0x000fe200078e002d */
        /* <DEDUP_REMOVED lines=15> */
.L_x_486:
[----:B-----5:R-:W-:-:S05]  /*10c0*/  PRMT R47, RZ, 0x5410, R32 ;  /* 0x00005410ff2f7816 */ /* 0x020fca0000000020 */
[----:B------:R-:W-:Y:S01]  /*10d0*/  FADD.FTZ R100, R47, R100 ;  /* 0x000000642f647221 */ /* 0x000fe20000010000 */
[----:B------:R-:W-:Y:S05]  /*10e0*/  BRA `(.L_x_487) ;  /* 0x0000004000007947 */ /* 0x000fea0003800000 */
.L_x_485:
[----:B0----5:R-:W-:-:S05]  /*10f0*/  PRMT R47, RZ, 0x5410, R28 ;  /* 0x00005410ff2f7816 */ /* 0x021fca000000001c */
[----:B------:R-:W-:Y:S01]  /*1100*/  FADD.FTZ R100, R47, R100 ;  /* 0x000000642f647221 */ /* 0x000fe20000010000 */
[----:B------:R-:W-:-:S05]  /*1110*/  @P2 PRMT R47, RZ, 0x5410, R32 ;  /* 0x00005410ff2f2816 */ /* 0x000fca0000000020 */
[----:B------:R-:W-:-:S05]  /*1120*/  @P2 FADD.FTZ R100, R47, R100 ;  /* 0x000000642f642221 */ /* 0x000fca0000010000 */
.L_x_487:
[----:B------:R-:W-:-:S04]  /*1130*/  F2FP.BF16.PACK_AB R44, RZ, R100 ;  /* 0x00000064ff2c723e */ /* 0x000fc800000010ff */
[----:B------:R-:W-:Y:S02]  /*1140*/  PRMT R36, R44, 0x7610, R36 ;  /* 0x000076102c247816 */ /* 0x000fe40000000024 */
.L_x_488:
[----:B------:R-:W-:Y:S01]  /*1150*/  PRMT R103, RZ, 0x7610, R40 ;  /* 0x00007610ff677816 */ /* 0x000fe20000000028 */
[----:B------:R-:W-:Y:S05]  /*1160*/  @P3 BRA `(.L_x_489) ;  /* 0x0000008000003947 */ /* 0x000fea0003800000 */
[----:B------:R-:W-:-:S04]  /*1170*/  ISETP.NE.U32.AND P4, PT, RZ, c[0x0][0x180], PT ;  /* 0x00006000ff007a0c */ /* 0x000fc80003f85070 */
[----:B------:R-:W-:-:S13]  /*1180*/  ISETP.NE.AND.EX P4, PT, RZ, c[0x0][0x184], PT, P4 ;  /* 0x00006100ff007a0c */ /* 0x000fda0003f85340 */
[----:B------:R-:W-:Y:S05]  /*1190*/  @P4 BRA `(.L_x_490) ;  /* 0x0000002000004947 */ /* 0x000fea0003800000 */
[----:B------:R-:W-:Y:S05]  /*11a0*/  @P0 BRA `(.L_x_491) ;  /* 0x0000008000000947 */ /* 0x000fea0003800000 */
[----:B------:R-:W-:Y:S05]  /*11b0*/  BRA `(.L_x_492) ;  /* 0x0000009000007947 */ /* 0x000fea0003800000 */
.L_x_490:
[----:B-----5:R-:W-:-:S05]  /*11c0*/  PRMT R40, RZ, 0x7610, R32 ;  /* 0x00007610ff287816 */ /* 0x020fca0000000020 */
[----:B------:R-:W-:Y:S01]  /*11d0*/  FADD.FTZ R103, R40, R103 ;  /* 0x0000006728677221 */ /* 0x000fe20000010000 */
[----:B------:R-:W-:Y:S05]  /*11e0*/  BRA `(.L_x_491) ;  /* 0x0000004000007947 */ /* 0x000fea0003800000 */
.L_x_489:
[----:B-----5:R-:W-:-:S05]  /*11f0*/  PRMT R40, RZ, 0x7610, R28 ;  /* 0x00007610ff287816 */ /* 0x020fca000000001c */
[----:B------:R-:W-:Y:S01]  /*1200*/  FADD.FTZ R103, R40, R103 ;  /* 0x0000006728677221 */ /* 0x000fe20000010000 */
[----:B------:R-:W-:-:S05]  /*1210*/  @P2 PRMT R40, RZ, 0x7610, R32 ;  /* 0x00007610ff282816 */ /* 0x000fca0000000020 */
[----:B------:R-:W-:-:S05]  /*1220*/  @P2 FADD.FTZ R103, R40, R103 ;  /* 0x0000006728672221 */ /* 0x000fca0000010000 */
.L_x_491:
[----:B------:R-:W-:-:S04]  /*1230*/  F2FP.BF16.PACK_AB R40, RZ, R103 ;  /* 0x00000067ff28723e */ /* 0x000fc800000010ff */
[----:B------:R-:W-:Y:S02]  /*1240*/  PRMT R36, R36, 0x5410, R40 ;  /* 0x0000541024247816 */ /* 0x000fe40000000028 */
.L_x_492:
[----:B------:R-:W-:Y:S01]  /*1250*/  PRMT R102, RZ, 0x5410, R41 ;  /* 0x00005410ff667816 */ /* 0x000fe20000000029 */
[----:B------:R-:W-:Y:S05]  /*1260*/  @P3 BRA `(.L_x_493) ;  /* 0x0000008000003947 */ /* 0x000fea0003800000 */
[----:B------:R-:W-:-:S04]  /*1270*/  ISETP.NE.U32.AND P4, PT, RZ, c[0x0][0x180], PT ;  /* 0x00006000ff007a0c */ /* 0x000fc80003f85070 */
[----:B------:R-:W-:-:S13]  /*1280*/  ISETP.NE.AND.EX P4, PT, RZ, c[0x0][0x184], PT, P4 ;  /* 0x00006100ff007a0c */ /* 0x000fda0003f85340 */
[----:B------:R-:W-:Y:S05]  /*1290*/  @P4 BRA `(.L_x_494) ;  /* 0x0000002000004947 */ /* 0x000fea0003800000 */
[----:B------:R-:W-:Y:S05]  /*12a0*/  @P0 BRA `(.L_x_495) ;  /* 0x0000008000000947 */ /* 0x000fea0003800000 */
[----:B------:R-:W-:Y:S05]  /*12b0*/  BRA `(.L_x_496) ;  /* 0x0000009000007947 */ /* 0x000fea0003800000 */
.L_x_494:
[----:B-----5:R-:W-:-:S05]  /*12c0*/  PRMT R47, RZ, 0x5410, R33 ;  /* 0x00005410ff2f7816 */ /* 0x020fca0000000021 */
[----:B------:R-:W-:Y:S01]  /*12d0*/  FADD.FTZ R102, R47, R102 ;  /* 0x000000662f667221 */ /* 0x000fe20000010000 */
[----:B------:R-:W-:Y:S05]  /*12e0*/  BRA `(.L_x_495) ;  /* 0x0000004000007947 */ /* 0x000fea0003800000 */
.L_x_493:
[----:B-----5:R-:W-:-:S05]  /*12f0*/  PRMT R47, RZ, 0x5410, R29 ;  /* 0x00005410ff2f7816 */ /* 0x020fca000000001d */
[----:B------:R-:W-:Y:S01]  /*1300*/  FADD.FTZ R102, R47, R102 ;  /* 0x000000662f667221 */ /* 0x000fe20000010000 */
[----:B------:R-:W-:-:S05]  /*1310*/  @P2 PRMT R47, RZ, 0x5410, R33 ;  /* 0x00005410ff2f2816 */ /* 0x000fca0000000021 */
[----:B------:R-:W-:-:S05]  /*1320*/  @P2 FADD.FTZ R102, R47, R102 ;  /* 0x000000662f662221 */ /* 0x000fca0000010000 */
.L_x_495:
[----:B------:R-:W-:-:S04]  /*1330*/  F2FP.BF16.PACK_AB R40, RZ, R102 ;  /* 0x00000066ff28723e */ /* 0x000fc800000010ff */
[----:B------:R-:W-:Y:S02]  /*1340*/  PRMT R37, R40, 0x7610, R37 ;  /* 0x0000761028257816 */ /* 0x000fe40000000025 */
.L_x_496:
[----:B------:R-:W-:Y:S01]  /*1350*/  PRMT R105, RZ, 0x7610, R41 ;  /* 0x00007610ff697816 */ /* 0x000fe20000000029 */
[----:B------:R-:W-:Y:S05]  /*1360*/  @P3 BRA `(.L_x_497) ;  /* 0x0000008000003947 */ /* 0x000fea0003800000 */
[----:B------:R-:W-:-:S04]  /*1370*/  ISETP.NE.U32.AND P4, PT, RZ, c[0x0][0x180], PT ;  /* 0x00006000ff007a0c */ /* 0x000fc80003f85070 */
[----:B------:R-:W-:-:S13]  /*1380*/  ISETP.NE.AND.EX P4, PT, RZ, c[0x0][0x184], PT, P4 ;  /* 0x00006100ff007a0c */ /* 0x000fda0003f85340 */
[----:B------:R-:W-:Y:S05]  /*1390*/  @P4 BRA `(.L_x_498) ;  /* 0x0000002000004947 */ /* 0x000fea0003800000 */
[----:B------:R-:W-:Y:S05]  /*13a0*/  @P0 BRA `(.L_x_499) ;  /* 0x0000008000000947 */ /* 0x000fea0003800000 */
[----:B------:R-:W-:Y:S05]  /*13b0*/  BRA `(.L_x_500) ;  /* 0x0000009000007947 */ /* 0x000fea0003800000 */
.L_x_498:
[----:B-----5:R-:W-:-:S05]  /*13c0*/  PRMT R40, RZ, 0x7610, R33 ;  /* 0x00007610ff287816 */ /* 0x020fca0000000021 */
[----:B------:R-:W-:Y:S01]  /*13d0*/  FADD.FTZ R105, R40, R105 ;  /* 0x0000006928697221 */ /* 0x000fe20000010000 */
[----:B------:R-:W-:Y:S05]  /*13e0*/  BRA `(.L_x_499) ;  /* 0x0000004000007947 */ /* 0x000fea0003800000 */
.L_x_497:
[----:B-----5:R-:W-:-:S05]  /*13f0*/  PRMT R40, RZ, 0x7610, R29 ;  /* 0x00007610ff287816 */ /* 0x020fca000000001d */
[----:B------:R-:W-:Y:S01]  /*1400*/  FADD.FTZ R105, R40, R105 ;  /* 0x0000006928697221 */ /* 0x000fe20000010000 */
[----:B------:R-:W-:-:S05]  /*1410*/  @P2 PRMT R40, RZ, 0x7610, R33 ;  /* 0x00007610ff282816 */ /* 0x000fca0000000021 */
[----:B------:R-:W-:-:S05]  /*1420*/  @P2 FADD.FTZ R105, R40, R105 ;  /* 0x0000006928692221 */ /* 0x000fca0000010000 */
.L_x_499:
[----:B------:R-:W-:-:S04]  /*1430*/  F2FP.BF16.PACK_AB R40, RZ, R105 ;  /* 0x00000069ff28723e */ /* 0x000fc800000010ff */
[----:B------:R-:W-:Y:S02]  /*1440*/  PRMT R37, R37, 0x5410, R40 ;  /* 0x0000541025257816 */ /* 0x000fe40000000028 */
.L_x_500:
[----:B------:R-:W-:Y:S01]  /*1450*/  PRMT R104, RZ, 0x5410, R42 ;  /* 0x00005410ff687816 */ /* 0x000fe2000000002a */
[----:B------:R-:W-:Y:S05]  /*1460*/  @P3 BRA `(.L_x_501) ;  /* 0x0000008000003947 */ /* 0x000fea0003800000 */
[----:B------:R-:W-:-:S04]  /*1470*/  ISETP.NE.U32.AND P4, PT, RZ, c[0x0][0x180], PT ;  /* 0x00006000ff007a0c */ /* 0x000fc80003f85070 */
[----:B------:R-:W-:-:S13]  /*1480*/  ISETP.NE.AND.EX P4, PT, RZ, c[0x0][0x184], PT, P4 ;  /* 0x00006100ff007a0c */ /* 0x000fda0003f85340 */
[----:B------:R-:W-:Y:S05]  /*1490*/  @P4 BRA `(.L_x_502) ;  /* 0x0000002000004947 */ /* 0x000fea0003800000 */
[----:B------:R-:W-:Y:S05]  /*14a0*/  @P0 BRA `(.L_x_503) ;  /* 0x0000008000000947 */ /* 0x000fea0003800000 */
[----:B------:R-:W-:Y:S05]  /*14b0*/  BRA `(.L_x_504) ;  /* 0x0000009000007947 */ /* 0x000fea0003800000 */
.L_x_502:
[----:B-----5:R-:W-:-:S05]  /*14c0*/  PRMT R41, RZ, 0x5410, R34 ;  /* 0x00005410ff297816 */ /* 0x020fca0000000022 */
[----:B------:R-:W-:Y:S01]  /*14d0*/  FADD.FTZ R104, R41, R104 ;  /* 0x0000006829687221 */ /* 0x000fe20000010000 */
[----:B------:R-:W-:Y:S05]  /*14e0*/  BRA `(.L_x_503) ;  /* 0x0000004000007947 */ /* 0x000fea0003800000 */
.L_x_501:
[----:B-----5:R-:W-:-:S05]  /*14f0*/  PRMT R41, RZ, 0x5410, R30 ;  /* 0x00005410ff297816 */ /* 0x020fca000000001e */
[----:B------:R-:W-:Y:S01]  /*1500*/  FADD.FTZ R104, R41, R104 ;  /* 0x0000006829687221 */ /* 0x000fe20000010000 */
[----:B------:R-:W-:-:S05]  /*1510*/  @P2 PRMT R41, RZ, 0x5410, R34 ;  /* 0x00005410ff292816 */ /* 0x000fca0000000022 */
[----:B------:R-:W-:-:S05]  /*1520*/  @P2 FADD.FTZ R104, R41, R104 ;  /* 0x0000006829682221 */ /* 0x000fca0000010000 */
.L_x_503:
[----:B------:R-:W-:-:S04]  /*1530*/  F2FP.BF16.PACK_AB R40, RZ, R104 ;  /* 0x00000068ff28723e */ /* 0x000fc800000010ff */
[----:B------:R-:W-:Y:S02]  /*1540*/  PRMT R38, R40, 0x7610, R38 ;  /* 0x0000761028267816 */ /* 0x000fe40000000026 */
.L_x_504:
[----:B------:R-:W-:Y:S01]  /*1550*/  PRMT R107, RZ, 0x7610, R42 ;  /* 0x00007610ff6b7816 */ /* 0x000fe2000000002a */
[----:B------:R-:W-:Y:S05]  /*1560*/  @P3 BRA `(.L_x_505) ;  /* 0x0000008000003947 */ /* 0x000fea0003800000 */
[----:B------:R-:W-:-:S04]  /*1570*/  ISETP.NE.U32.AND P4, PT, RZ, c[0x0][0x180], PT ;  /* 0x00006000ff007a0c */ /* 0x000fc80003f85070 */
[----:B------:R-:W-:-:S13]  /*1580*/  ISETP.NE.AND.EX P4, PT, RZ, c[0x0][0x184], PT, P4 ;  /* 0x00006100ff007a0c */ /* 0x000fda0003f85340 */
[----:B------:R-:W-:Y:S05]  /*1590*/  @P4 BRA `(.L_x_506) ;  /* 0x0000002000004947 */ /* 0x000fea0003800000 */
[----:B------:R-:W-:Y:S05]  /*15a0*/  @P0 BRA `(.L_x_507) ;  /* 0x0000008000000947 */ /* 0x000fea0003800000 */
[----:B------:R-:W-:Y:S05]  /*15b0*/  BRA `(.L_x_508) ;  /* 0x0000009000007947 */ /* 0x000fea0003800000 */
.L_x_506:
[----:B-----5:R-:W-:-:S05]  /*15c0*/  PRMT R40, RZ, 0x7610, R34 ;  /* 0x00007610ff287816 */ /* 0x020fca0000000022 */
[----:B------:R-:W-:Y:S01]  /*15d0*/  FADD.FTZ R107, R40, R107 ;  /* 0x0000006b286b7221 */ /* 0x000fe20000010000 */
[----:B------:R-:W-:Y:S05]  /*15e0*/  BRA `(.L_x_507) ;  /* 0x0000004000007947 */ /* 0x000fea0003800000 */
.L_x_505:
[----:B-----5:R-:W-:-:S05]  /*15f0*/  PRMT R40, RZ, 0x7610, R30 ;  /* 0x00007610ff287816 */ /* 0x020fca000000001e */
[----:B------:R-:W-:Y:S01]  /*1600*/  FADD.FTZ R107, R40, R107 ;  /* 0x0000006b286b7221 */ /* 0x000fe20000010000 */
[----:B------:R-:W-:-:S05]  /*1610*/  @P2 PRMT R40, RZ, 0x7610, R34 ;  /* 0x00007610ff282816 */ /* 0x000fca0000000022 */
[----:B------:R-:W-:-:S05]  /*1620*/  @P2 FADD.FTZ R107, R40, R107 ;  /* 0x0000006b286b2221 */ /* 0x000fca0000010000 */
.L_x_507:
[----:B------:R-:W-:-:S04]  /*1630*/  F2FP.BF16.PACK_AB R40, RZ, R107 ;  /* 0x0000006bff28723e */ /* 0x000fc800000010ff */
[----:B------:R-:W-:Y:S02]  /*1640*/  PRMT R38, R38, 0x5410, R40 ;  /* 0x0000541026267816 */ /* 0x000fe40000000028 */
.L_x_508:
[----:B------:R-:W-:Y:S01]  /*1650*/  PRMT R106, RZ, 0x5410, R43 ;  /* 0x00005410ff6a7816 */ /* 0x000fe2000000002b */
[----:B------:R-:W-:Y:S05]  /*1660*/  @P3 BRA `(.L_x_509) ;  /* 0x0000008000003947 */ /* 0x000fea0003800000 */
[----:B------:R-:W-:-:S04]  /*1670*/  ISETP.NE.U32.AND P4, PT, RZ, c[0x0][0x180], PT ;  /* 0x00006000ff007a0c */ /* 0x000fc80003f85070 */
[----:B------:R-:W-:-:S13]  /*1680*/  ISETP.NE.AND.EX P4, PT, RZ, c[0x0][0x184], PT, P4 ;  /* 0x00006100ff007a0c */ /* 0x000fda0003f85340 */
[----:B------:R-:W-:Y:S05]  /*1690*/  @P4 BRA `(.L_x_510) ;  /* 0x0000002000004947 */ /* 0x000fea0003800000 */
[----:B------:R-:W-:Y:S05]  /*16a0*/  @P0 BRA `(.L_x_511) ;  /* 0x0000008000000947 */ /* 0x000fea0003800000 */
[----:B------:R-:W-:Y:S05]  /*16b0*/  BRA `(.L_x_512) ;  /* 0x0000009000007947 */ /* 0x000fea0003800000 */
.L_x_510:
[----:B-----5:R-:W-:-:S05]  /*16c0*/  PRMT R41, RZ, 0x5410, R35 ;  /* 0x00005410ff297816 */ /* 0x020fca0000000023 */
[----:B------:R-:W-:Y:S01]  /*16d0*/  FADD.FTZ R106, R41, R106 ;  /* 0x0000006a296a7221 */ /* 0x000fe20000010000 */
[----:B------:R-:W-:Y:S05]  /*16e0*/  BRA `(.L_x_511) ;  /* 0x0000004000007947 */ /* 0x000fea0003800000 */
.L_x_509:
[----:B-----5:R-:W-:-:S05]  /*16f0*/  PRMT R41, RZ, 0x5410, R31 ;  /* 0x00005410ff297816 */ /* 0x020fca000000001f */
[----:B------:R-:W-:Y:S01]  /*1700*/  FADD.FTZ R106, R41, R106 ;  /* 0x0000006a296a7221 */ /* 0x000fe20000010000 */
[----:B------:R-:W-:-:S05]  /*1710*/  @P2 PRMT R41, RZ, 0x5410, R35 ;  /* 0x00005410ff292816 */ /* 0x000fca0000000023 */
[----:B------:R-:W-:-:S05]  /*1720*/  @P2 FADD.FTZ R106, R41, R106 ;  /* 0x0000006a296a2221 */ /* 0x000fca0000010000 */
.L_x_511:
[----:B------:R-:W-:-:S04]  /*1730*/  F2FP.BF16.PACK_AB R40, RZ, R106 ;  /* 0x0000006aff28723e */ /* 0x000fc800000010ff */
[----:B------:R-:W-:Y:S02]  /*1740*/  PRMT R39, R40, 0x7610, R39 ;  /* 0x0000761028277816 */ /* 0x000fe40000000027 */
.L_x_512:
[----:B------:R-:W-:Y:S01]  /*1750*/  PRMT R108, RZ, 0x7610, R43 ;  /* 0x00007610ff6c7816 */ /* 0x000fe2000000002b */
[----:B------:R-:W-:Y:S05]  /*1760*/  @P3 BRA `(.L_x_513) ;  /* 0x0000008000003947 */ /* 0x000fea0003800000 */
[----:B------:R-:W-:-:S04]  /*1770*/  ISETP.NE.U32.AND P4, PT, RZ, c[0x0][0x180], PT ;  /* 0x00006000ff007a0c */ /* 0x000fc80003f85070 */
[----:B------:R-:W-:-:S13]  /*1780*/  ISETP.NE.AND.EX P4, PT, RZ, c[0x0][0x184], PT, P4 ;  /* 0x00006100ff007a0c */ /* 0x000fda0003f85340 */
[----:B------:R-:W-:Y:S05]  /*1790*/  @P4 BRA `(.L_x_514) ;  /* 0x0000002000004947 */ /* 0x000fea0003800000 */
[----:B------:R-:W-:Y:S05]  /*17a0*/  @P0 BRA `(.L_x_515) ;  /* 0x0000008000000947 */ /* 0x000fea0003800000 */
[----:B------:R-:W-:Y:S05]  /*17b0*/  BRA `(.L_x_516) ;  /* 0x0000009000007947 */ /* 0x000fea0003800000 */
.L_x_514:
[----:B-----5:R-:W-:-:S05]  /*17c0*/  PRMT R41, RZ, 0x7610, R35 ;  /* 0x00007610ff297816 */ /* 0x020fca0000000023 */
[----:B------:R-:W-:Y:S01]  /*17d0*/  FADD.FTZ R108, R41, R108 ;  /* 0x0000006c296c7221 */ /* 0x000fe20000010000 */
[----:B------:R-:W-:Y:S05]  /*17e0*/  BRA `(.L_x_515) ;  /* 0x0000004000007947 */ /* 0x000fea0003800000 */
.L_x_513:
[----:B-----5:R-:W-:-:S05]  /*17f0*/  PRMT R41, RZ, 0x7610, R31 ;  /* 0x00007610ff297816 */ /* 0x020fca000000001f */
[----:B------:R-:W-:Y:S01]  /*1800*/  FADD.FTZ R108, R41, R108 ;  /* 0x0000006c296c7221 */ /* 0x000fe20000010000 */
[----:B------:R-:W-:-:S05]  /*1810*/  @P2 PRMT R41, RZ, 0x7610, R35 ;  /* 0x00007610ff292816 */ /* 0x000fca0000000023 */
[----:B------:R-:W-:-:S05]  /*1820*/  @P2 FADD.FTZ R108, R41, R108 ;  /* 0x0000006c296c2221 */ /* 0x000fca0000010000 */
.L_x_515:
[----:B------:R-:W-:-:S04]  /*1830*/  F2FP.BF16.PACK_AB R40, RZ, R108 ;  /* 0x0000006cff28723e */ /* 0x000fc800000010ff */
[----:B------:R-:W-:Y:S02]  /*1840*/  PRMT R39, R39, 0x5410, R40 ;  /* 0x0000541027277816 */ /* 0x000fe40000000028 */
.L_x_516:
[----:B------:R-:W-:Y:S02]  /*1850*/  IADD3 R92, R50, 0x40, RZ ;  /* 0x00000040325c7810 */ /* 0x000fe40007ffe0ff */
        /* <DEDUP_REMOVED lines=18> */
.L_x_518:
[----:B-----5:R-:W-:-:S05]  /*1980*/  PRMT R44, RZ, 0x5410, R32 ;  /* 0x00005410ff2c7816 */ /* 0x020fca0000000020 */
[----:B------:R-:W-:Y:S01]  /*1990*/  FADD.FTZ R109, R44, R109 ;  /* 0x0000006d2c6d7221 */ /* 0x000fe20000010000 */
[----:B------:R-:W-:Y:S05]  /*19a0*/  BRA `(.L_x_519) ;  /* 0x0000004000007947 */ /* 0x000fea0003800000 */
.L_x_517:
[----:B0----5:R-:W-:-:S05]  /*19b0*/  PRMT R44, RZ, 0x5410, R28 ;  /* 0x00005410ff2c7816 */ /* 0x021fca000000001c */
[----:B------:R-:W-:Y:S01]  /*19c0*/  FADD.FTZ R109, R44, R109 ;  /* 0x0000006d2c6d7221 */ /* 0x000fe20000010000 */
[----:B------:R-:W-:-:S05]  /*19d0*/  @P2 PRMT R44, RZ, 0x5410, R32 ;  /* 0x00005410ff2c2816 */ /* 0x000fca0000000020 */
[----:B------:R-:W-:-:S05]  /*19e0*/  @P2 FADD.FTZ R109, R44, R109 ;  /* 0x0000006d2c6d2221 */ /* 0x000fca0000010000 */
.L_x_519:
[----:B------:R-:W-:-:S04]  /*19f0*/  F2FP.BF16.PACK_AB R44, RZ, R109 ;  /* 0x0000006dff2c723e */ /* 0x000fc800000010ff */
[----:B------:R-:W-:Y:S02]  /*1a00*/  PRMT R36, R44, 0x7610, R36 ;  /* 0x000076102c247816 */ /* 0x000fe40000000024 */
.L_x_520:
[----:B------:R-:W-:Y:S01]  /*1a10*/  PRMT R111, RZ, 0x7610, R40 ;  /* 0x00007610ff6f7816 */ /* 0x000fe20000000028 */
[----:B------:R-:W-:Y:S05]  /*1a20*/  @P3 BRA `(.L_x_521) ;  /* 0x0000008000003947 */ /* 0x000fea0003800000 */
[----:B------:R-:W-:-:S04]  /*1a30*/  ISETP.NE.U32.AND P4, PT, RZ, c[0x0][0x180], PT ;  /* 0x00006000ff007a0c */ /* 0x000fc80003f85070 */
[----:B------:R-:W-:-:S13]  /*1a40*/  ISETP.NE.AND.EX P4, PT, RZ, c[0x0][0x184], PT, P4 ;  /* 0x00006100ff007a0c */ /* 0x000fda0003f85340 */
[----:B------:R-:W-:Y:S05]  /*1a50*/  @P4 BRA `(.L_x_522) ;  /* 0x0000002000004947 */ /* 0x000fea0003800000 */
[----:B------:R-:W-:Y:S05]  /*1a60*/  @P0 BRA `(.L_x_523) ;  /* 0x0000008000000947 */ /* 0x000fea0003800000 */
[----:B------:R-:W-:Y:S05]  /*1a70*/  BRA `(.L_x_524) ;  /* 0x0000009000007947 */ /* 0x000fea0003800000 */
.L_x_522:
[----:B-----5:R-:W-:-:S05]  /*1a80*/  PRMT R40, RZ, 0x7610, R32 ;  /* 0x00007610ff287816 */ /* 0x020fca0000000020 */
[----:B------:R-:W-:Y:S01]  /*1a90*/  FADD.FTZ R111, R40, R111 ;  /* 0x0000006f286f7221 */ /* 0x000fe20000010000 */
[----:B------:R-:W-:Y:S05]  /*1aa0*/  BRA `(.L_x_523) ;  /* 0x0000004000007947 */ /* 0x000fea0003800000 */
.L_x_521:
[----:B-----5:R-:W-:-:S05]  /*1ab0*/  PRMT R40, RZ, 0x7610, R28 ;  /* 0x00007610ff287816 */ /* 0x020fca000000001c */
[----:B------:R-:W-:Y:S01]  /*1ac0*/  FADD.FTZ R111, R40, R111 ;  /* 0x0000006f286f7221 */ /* 0x000fe20000010000 */
[----:B------:R-:W-:-:S05]  /*1ad0*/  @P2 PRMT R40, RZ, 0x7610, R32 ;  /* 0x00007610ff282816 */ /* 0x000fca0000000020 */
[----:B------:R-:W-:-:S05]  /*1ae0*/  @P2 FADD.FTZ R111, R40, R111 ;  /* 0x0000006f286f2221 */ /* 0x000fca0000010000 */
.L_x_523:
[----:B------:R-:W-:-:S04]  /*1af0*/  F2FP.BF16.PACK_AB R40, RZ, R111 ;  /* 0x0000006fff28723e */ /* 0x000fc800000010ff */
[----:B------:R-:W-:Y:S02]  /*1b00*/  PRMT R36, R36, 0x5410, R40 ;  /* 0x0000541024247816 */ /* 0x000fe40000000028 */
.L_x_524:
[----:B------:R-:W-:Y:S01]  /*1b10*/  PRMT R110, RZ, 0x5410, R41 ;  /* 0x00005410ff6e7816 */ /* 0x000fe20000000029 */
[----:B------:R-:W-:Y:S05]  /*1b20*/  @P3 BRA `(.L_x_525) ;  /* 0x0000008000003947 */ /* 0x000fea0003800000 */
[----:B------:R-:W-:-:S04]  /*1b30*/  ISETP.NE.U32.AND P4, PT, RZ, c[0x0][0x180], PT ;  /* 0x00006000ff007a0c */ /* 0x000fc80003f85070 */
[----:B------:R-:W-:-:S13]  /*1b40*/  ISETP.NE.AND.EX P4, PT, RZ, c[0x0][0x184], PT, P4 ;  /* 0x00006100ff007a0c */ /* 0x000fda0003f85340 */
[----:B------:R-:W-:Y:S05]  /*1b50*/  @P4 BRA `(.L_x_526) ;  /* 0x0000002000004947 */ /* 0x000fea0003800000 */
[----:B------:R-:W-:Y:S05]  /*1b60*/  @P0 BRA `(.L_x_527) ;  /* 0x0000008000000947 */ /* 0x000fea0003800000 */
[----:B------:R-:W-:Y:S05]  /*1b70*/  BRA `(.L_x_528) ;  /* 0x0000009000007947 */ /* 0x000fea0003800000 */
.L_x_526:
[----:B-----5:R-:W-:-:S05]  /*1b80*/  PRMT R47, RZ, 0x5410, R33 ;  /* 0x00005410ff2f7816 */ /* 0x020fca0000000021 */
[----:B------:R-:W-:Y:S01]  /*1b90*/  FADD.FTZ R110, R47, R110 ;  /* 0x0000006e2f6e7221 */ /* 0x000fe20000010000 */
[----:B------:R-:W-:Y:S05]  /*1ba0*/  BRA `(.L_x_527) ;  /* 0x0000004000007947 */ /* 0x000fea0003800000 */
.L_x_525:
[----:B-----5:R-:W-:-:S05]  /*1bb0*/  PRMT R47, RZ, 0x5410, R29 ;  /* 0x00005410ff2f7816 */ /* 0x020fca000000001d */
[----:B------:R-:W-:Y:S01]  /*1bc0*/  FADD.FTZ R110, R47, R110 ;  /* 0x0000006e2f6e7221 */ /* 0x000fe20000010000 */
[----:B------:R-:W-:-:S05]  /*1bd0*/  @P2 PRMT R47, RZ, 0x5410, R33 ;  /* 0x00005410ff2f2816 */ /* 0x000fca0000000021 */
[----:B------:R-:W-:-:S05]  /*1be0*/  @P2 FADD.FTZ R110, R47, R110 ;  /* 0x0000006e2f6e2221 */ /* 0x000fca0000010000 */
.L_x_527:
[----:B------:R-:W-:-:S04]  /*1bf0*/  F2FP.BF16.PACK_AB R40, RZ, R110 ;  /* 0x0000006eff28723e */ /* 0x000fc800000010ff */
[----:B------:R-:W-:Y:S02]  /*1c00*/  PRMT R37, R40, 0x7610, R37 ;  /* 0x0000761028257816 */ /* 0x000fe40000000025 */
.L_x_528:
[----:B------:R-:W-:Y:S01]  /*1c10*/  PRMT R113, RZ, 0x7610, R41 ;  /* 0x00007610ff717816 */ /* 0x000fe20000000029 */
[----:B------:R-:W-:Y:S05]  /*1c20*/  @P3 BRA `(.L_x_529) ;  /* 0x0000008000003947 */ /* 0x000fea0003800000 */
[----:B------:R-:W-:-:S04]  /*1c30*/  ISETP.NE.U32.AND P4, PT, RZ, c[0x0][0x180], PT ;  /* 0x00006000ff007a0c */ /* 0x000fc80003f85070 */
[----:B------:R-:W-:-:S13]  /*1c40*/  ISETP.NE.AND.EX P4, PT, RZ, c[0x0][0x184], PT, P4 ;  /* 0x00006100ff007a0c */ /* 0x000fda0003f85340 */
[----:B------:R-:W-:Y:S05]  /*1c50*/  @P4 BRA `(.L_x_530) ;  /* 0x0000002000004947 */ /* 0x000fea0003800000 */
[----:B------:R-:W-:Y:S05]  /*1c60*/  @P0 BRA `(.L_x_531) ;  /* 0x0000008000000947 */ /* 0x000fea0003800000 */
[----:B------:R-:W-:Y:S05]  /*1c70*/  BRA `(.L_x_532) ;  /* 0x0000009000007947 */ /* 0x000fea0003800000 */
.L_x_530:
[----:B-----5:R-:W-:-:S05]  /*1c80*/  PRMT R40, RZ, 0x7610, R33 ;  /* 0x00007610ff287816 */ /* 0x020fca0000000021 */
[----:B------:R-:W-:Y:S01]  /*1c90*/  FADD.FTZ R113, R40, R113 ;  /* 0x0000007128717221 */ /* 0x000fe20000010000 */
[----:B------:R-:W-:Y:S05]  /*1ca0*/  BRA `(.L_x_531) ;  /* 0x0000004000007947 */ /* 0x000fea0003800000 */
.L_x_529:
[----:B-----5:R-:W-:-:S05]  /*1cb0*/  PRMT R40, RZ, 0x7610, R29 ;  /* 0x00007610ff287816 */ /* 0x020fca000000001d */
[----:B------:R-:W-:Y:S01]  /*1cc0*/  FADD.FTZ R113, R40, R113 ;  /* 0x0000007128717221 */ /* 0x000fe20000010000 */
[----:B------:R-:W-:-:S05]  /*1cd0*/  @P2 PRMT R40, RZ, 0x7610, R33 ;  /* 0x00007610ff282816 */ /* 0x000fca0000000021 */
[----:B------:R-:W-:-:S05]  /*1ce0*/  @P2 FADD.FTZ R113, R40, R113 ;  /* 0x0000007128712221 */ /* 0x000fca0000010000 */
.L_x_531:
[----:B------:R-:W-:-:S04]  /*1cf0*/  F2FP.BF16.PACK_AB R40, RZ, R113 ;  /* 0x00000071ff28723e */ /* 0x000fc800000010ff */
[----:B------:R-:W-:Y:S02]  /*1d00*/  PRMT R37, R37, 0x5410, R40 ;  /* 0x0000541025257816 */ /* 0x000fe40000000028 */
.L_x_532:
[----:B------:R-:W-:Y:S01]  /*1d10*/  PRMT R112, RZ, 0x5410, R42 ;  /* 0x00005410ff707816 */ /* 0x000fe2000000002a */
[----:B------:R-:W-:Y:S05]  /*1d20*/  @P3 BRA `(.L_x_533) ;  /* 0x0000008000003947 */ /* 0x000fea0003800000 */
[----:B------:R-:W-:-:S04]  /*1d30*/  ISETP.NE.U32.AND P4, PT, RZ, c[0x0][0x180], PT ;  /* 0x00006000ff007a0c */ /* 0x000fc80003f85070 */
[----:B------:R-:W-:-:S13]  /*1d40*/  ISETP.NE.AND.EX P4, PT, RZ, c[0x0][0x184], PT, P4 ;  /* 0x00006100ff007a0c */ /* 0x000fda0003f85340 */
[----:B------:R-:W-:Y:S05]  /*1d50*/  @P4 BRA `(.L_x_534) ;  /* 0x0000002000004947 */ /* 0x000fea0003800000 */
[----:B------:R-:W-:Y:S05]  /*1d60*/  @P0 BRA `(.L_x_535) ;  /* 0x0000008000000947 */ /* 0x000fea0003800000 */
[----:B------:R-:W-:Y:S05]  /*1d70*/  BRA `(.L_x_536) ;  /* 0x0000009000007947 */ /* 0x000fea0003800000 */
.L_x_534:
[----:B-----5:R-:W-:-:S05]  /*1d80*/  PRMT R41, RZ, 0x5410, R34 ;  /* 0x00005410ff297816 */ /* 0x020fca0000000022 */
[----:B------:R-:W-:Y:S01]  /*1d90*/  FADD.FTZ R112, R41, R112 ;  /* 0x0000007029707221 */ /* 0x000fe20000010000 */
[----:B------:R-:W-:Y:S05]  /*1da0*/  BRA `(.L_x_535) ;  /* 0x0000004000007947 */ /* 0x000fea0003800000 */
.L_x_533:
[----:B-----5:R-:W-:-:S05]  /*1db0*/  PRMT R41, RZ, 0x5410, R30 ;  /* 0x00005410ff297816 */ /* 0x020fca000000001e */
[----:B------:R-:W-:Y:S01]  /*1dc0*/  FADD.FTZ R112, R41, R112 ;  /* 0x0000007029707221 */ /* 0x000fe20000010000 */
[----:B------:R-:W-:-:S05]  /*1dd0*/  @P2 PRMT R41, RZ, 0x5410, R34 ;  /* 0x00005410ff292816 */ /* 0x000fca0000000022 */
[----:B------:R-:W-:-:S05]  /*1de0*/  @P2 FADD.FTZ R112, R41, R112 ;  /* 0x0000007029702221 */ /* 0x000fca0000010000 */
.L_x_535:
[----:B------:R-:W-:-:S04]  /*1df0*/  F2FP.BF16.PACK_AB R40, RZ, R112 ;  /* 0x00000070ff28723e */ /* 0x000fc800000010ff */
[----:B------:R-:W-:Y:S02]  /*1e00*/  PRMT R38, R40, 0x7610, R38 ;  /* 0x0000761028267816 */ /* 0x000fe40000000026 */
.L_x_536:
[----:B------:R-:W-:Y:S01]  /*1e10*/  PRMT R116, RZ, 0x7610, R42 ;  /* 0x00007610ff747816 */ /* 0x000fe2000000002a */
[----:B------:R-:W-:Y:S05]  /*1e20*/  @P3 BRA `(.L_x_537) ;  /* 0x0000008000003947 */ /* 0x000fea0003800000 */
[----:B------:R-:W-:-:S04]  /*1e30*/  ISETP.NE.U32.AND P4, PT, RZ, c[0x0][0x180], PT ;  /* 0x00006000ff007a0c */ /* 0x000fc80003f85070 */
[----:B------:R-:W-:-:S13]  /*1e40*/  ISETP.NE.AND.EX P4, PT, RZ, c[0x0][0x184], PT, P4 ;  /* 0x00006100ff007a0c */ /* 0x000fda0003f85340 */
[----:B------:R-:W-:Y:S05]  /*1e50*/  @P4 BRA `(.L_x_538) ;  /* 0x0000002000004947 */ /* 0x000fea0003800000 */
[----:B------:R-:W-:Y:S05]  /*1e60*/  @P0 BRA `(.L_x_539) ;  /* 0x0000008000000947 */ /* 0x000fea0003800000 */
[----:B------:R-:W-:Y:S05]  /*1e70*/  BRA `(.L_x_540) ;  /* 0x0000009000007947 */ /* 0x000fea0003800000 */
.L_x_538:
[----:B-----5:R-:W-:-:S05]  /*1e80*/  PRMT R41, RZ, 0x7610, R34 ;  /* 0x00007610ff297816 */ /* 0x020fca0000000022 */
[----:B------:R-:W-:Y:S01]  /*1e90*/  FADD.FTZ R116, R41, R116 ;  /* 0x0000007429747221 */ /* 0x000fe20000010000 */
[----:B------:R-:W-:Y:S05]  /*1ea0*/  BRA `(.L_x_539) ;  /* 0x0000004000007947 */ /* 0x000fea0003800000 */
.L_x_537:
[----:B-----5:R-:W-:-:S05]  /*1eb0*/  PRMT R41, RZ, 0x7610, R30 ;  /* 0x00007610ff297816 */ /* 0x020fca000000001e */
[----:B------:R-:W-:Y:S01]  /*1ec0*/  FADD.FTZ R116, R41, R116 ;  /* 0x0000007429747221 */ /* 0x000fe20000010000 */
[----:B------:R-:W-:-:S05]  /*1ed0*/  @P2 PRMT R41, RZ, 0x7610, R34 ;  /* 0x00007610ff292816 */ /* 0x000fca0000000022 */
[----:B------:R-:W-:-:S05]  /*1ee0*/  @P2 FADD.FTZ R116, R41, R116 ;  /* 0x0000007429742221 */ /* 0x000fca0000010000 */
.L_x_539:
[----:B------:R-:W-:-:S04]  /*1ef0*/  F2FP.BF16.PACK_AB R40, RZ, R116 ;  /* 0x00000074ff28723e */ /* 0x000fc800000010ff */
[----:B------:R-:W-:Y:S02]  /*1f00*/  PRMT R38, R38, 0x5410, R40 ;  /* 0x0000541026267816 */ /* 0x000fe40000000028 */
.L_x_540:
[----:B------:R-:W-:Y:S01]  /*1f10*/  PRMT R115, RZ, 0x5410, R43 ;  /* 0x00005410ff737816 */ /* 0x000fe2000000002b */
[----:B------:R-:W-:Y:S05]  /*1f20*/  @P3 BRA `(.L_x_541) ;  /* 0x0000008000003947 */ /* 0x000fea0003800000 */
[----:B------:R-:W-:-:S04]  /*1f30*/  ISETP.NE.U32.AND P4, PT, RZ, c[0x0][0x180], PT ;  /* 0x00006000ff007a0c */ /* 0x000fc80003f85070 */
[----:B------:R-:W-:-:S13]  /*1f40*/  ISETP.NE.AND.EX P4, PT, RZ, c[0x0][0x184], PT, P4 ;  /* 0x00006100ff007a0c */ /* 0x000fda0003f85340 */
[----:B------:R-:W-:Y:S05]  /*1f50*/  @P4 BRA `(.L_x_542) ;  /* 0x0000002000004947 */ /* 0x000fea0003800000 */
[----:B------:R-:W-:Y:S05]  /*1f60*/  @P0 BRA `(.L_x_543) ;  /* 0x0000008000000947 */ /* 0x000fea0003800000 */
[----:B------:R-:W-:Y:S05]  /*1f70*/  BRA `(.L_x_544) ;  /* 0x0000009000007947 */ /* 0x000fea0003800000 */
.L_x_542:
[----:B-----5:R-:W-:-:S05]  /*1f80*/  PRMT R40, RZ, 0x5410, R35 ;  /* 0x00005410ff287816 */ /* 0x020fca0000000023 */
[----:B------:R-:W-:Y:S01]  /*1f90*/  FADD.FTZ R115, R40, R115 ;  /* 0x0000007328737221 */ /* 0x000fe20000010000 */
[----:B------:R-:W-:Y:S05]  /*1fa0*/  BRA `(.L_x_543) ;  /* 0x0000004000007947 */ /* 0x000fea0003800000 */
.L_x_541:
[----:B-----5:R-:W-:-:S05]  /*1fb0*/  PRMT R40, RZ, 0x5410, R31 ;  /* 0x00005410ff287816 */ /* 0x020fca000000001f */
[----:B------:R-:W-:Y:S01]  /*1fc0*/  FADD.FTZ R115, R40, R115 ;  /* 0x0000007328737221 */ /* 0x000fe20000010000 */
[----:B------:R-:W-:-:S05]  /*1fd0*/  @P2 PRMT R40, RZ, 0x5410, R35 ;  /* 0x00005410ff282816 */ /* 0x000fca0000000023 */
[----:B------:R-:W-:-:S05]  /*1fe0*/  @P2 FADD.FTZ R115, R40, R115 ;  /* 0x0000007328732221 */ /* 0x000fca0000010000 */
.L_x_543:
[----:B------:R-:W-:-:S04]  /*1ff0*/  F2FP.BF16.PACK_AB R40, RZ, R115 ;  /* 0x00000073ff28723e */ /* 0x000fc800000010ff */
[----:B------:R-:W-:Y:S02]  /*2000*/  PRMT R39, R40, 0x7610, R39 ;  /* 0x0000761028277816 */ /* 0x000fe40000000027 */
.L_x_544:
[----:B------:R-:W-:Y:S01]  /*2010*/  PRMT R117, RZ, 0x7610, R43 ;  /* 0x00007610ff757816 */ /* 0x000fe2000000002b */
[----:B------:R-:W-:Y:S05]  /*2020*/  @P3 BRA `(.L_x_545) ;  /* 0x0000008000003947 */ /* 0x000fea0003800000 */
[----:B------:R-:W-:-:S04]  /*2030*/  ISETP.NE.U32.AND P4, PT, RZ, c[0x0][0x180], PT ;  /* 0x00006000ff007a0c */ /* 0x000fc80003f85070 */
[----:B------:R-:W-:-:S13]  /*2040*/  ISETP.NE.AND.EX P4, PT, RZ, c[0x0][0x184], PT, P4 ;  /* 0x00006100ff007a0c */ /* 0x000fda0003f85340 */
[----:B------:R-:W-:Y:S05]  /*2050*/  @P4 BRA `(.L_x_546) ;  /* 0x0000002000004947 */ /* 0x000fea0003800000 */
[----:B------:R-:W-:Y:S05]  /*2060*/  @P0 BRA `(.L_x_547) ;  /* 0x0000008000000947 */ /* 0x000fea0003800000 */
[----:B------:R-:W-:Y:S05]  /*2070*/  BRA `(.L_x_548) ;  /* 0x0000009000007947 */ /* 0x000fea0003800000 */
.L_x_546:
[----:B-----5:R-:W-:-:S05]  /*2080*/  PRMT R40, RZ, 0x7610, R35 ;  /* 0x00007610ff287816 */ /* 0x020fca0000000023 */
[----:B------:R-:W-:Y:S01]  /*2090*/  FADD.FTZ R117, R40, R117 ;  /* 0x0000007528757221 */ /* 0x000fe20000010000 */
[----:B------:R-:W-:Y:S05]  /*20a0*/  BRA `(.L_x_547) ;  /* 0x0000004000007947 */ /* 0x000fea0003800000 */
.L_x_545:
[----:B-----5:R-:W-:-:S05]  /*20b0*/  PRMT R40, RZ, 0x7610, R31 ;  /* 0x00007610ff287816 */ /* 0x020fca000000001f */
[----:B------:R-:W-:Y:S01]  /*20c0*/  FADD.FTZ R117, R40, R117 ;  /* 0x0000007528757221 */ /* 0x000fe20000010000 */
[----:B------:R-:W-:-:S05]  /*20d0*/  @P2 PRMT R40, RZ, 0x7610, R35 ;  /* 0x00007610ff282816 */ /* 0x000fca0000000023 */
[----:B------:R-:W-:-:S05]  /*20e0*/  @P2 FADD.FTZ R117, R40, R117 ;  /* 0x0000007528752221 */ /* 0x000fca0000010000 */
.L_x_547:
[----:B------:R-:W-:-:S04]  /*20f0*/  F2FP.BF16.PACK_AB R40, RZ, R117 ;  /* 0x00000075ff28723e */ /* 0x000fc800000010ff */
[----:B------:R-:W-:Y:S02]  /*2100*/  PRMT R39, R39, 0x5410, R40 ;  /* 0x0000541027277816 */ /* 0x000fe40000000028 */
.L_x_548:
[----:B------:R-:W-:Y:S02]  /*2110*/  IADD3 R93, R50, 0x60, RZ ;  /* 0x00000060325d7810 */ /* 0x000fe40007ffe0ff */
[C---:B------:R-:W-:Y:S02]  /*2120*/  @P0 LEA R48, P4, R92.reuse, c[0x0][0x188], 0x4 ;  /* 0x000062005c300a11 */ /* 0x040fe400078820ff */
[C---:B------:R-:W-:Y:S01]  /*2130*/  @P2 LEA R46, P5, R93.reuse, c[0x0][0x180], 0x4 ;  /* 0x000060005d2e2a11 */ /* 0x040fe200078a20ff */
[C---:B------:R-:W-:Y:S01]  /*2140*/  IMAD.WIDE.U32 R40, R93.reuse, R45, c[0x0][0x170] ;  /* 0x00005c005d287625 */ /* 0x040fe200078e002d */
[----:B------:R-:W-:Y:S02]  /*2150*/  @P0 LEA.HI.X R49, R92, c[0x0][0x18c], RZ, 0x4, P4 ;  /* 0x000063005c310a11 */ /* 0x000fe400020f24ff */
[C---:B------:R-:W-:Y:S02]  /*2160*/  @P2 LEA.HI.X R47, R93.reuse, c[0x0][0x184], RZ, 0x4, P5 ;  /* 0x000061005d2f2a11 */ /* 0x040fe400028f24ff */
[C---:B------:R-:W-:Y:S01]  /*2170*/  @P1 LEA R44, P4, R93.reuse, c[0x0][0x178], 0x4 ;  /* 0x00005e005d2c1a11 */ /* 0x040fe200078820ff */
[----:B------:R0:W-:Y:S03]  /*2180*/  @P0 STG.E.128 [R48.64], R36 ;  /* 0x0000002430000986 */ /* 0x0001e6000c101d04 */
[----:B------:R-:W-:Y:S01]  /*2190*/  @P1 LEA.HI.X R45, R93, c[0x0][0x17c], RZ, 0x4, P4 ;  /* 0x00005f005d2d1a11 */ /* 0x000fe200020f24ff */
[----:B------:R-:W2:Y:S04]  /*21a0*/  LDG.E.128 R40, [R40.64] ;  /* 0x0000000428287981 */ /* 0x000ea8000c1e1d00 */
[----:B-----5:R0:W5:Y:S04]  /*21b0*/  @P2 LDG.E.128 R32, [R46.64] ;  /* 0x000000042e202981 */ /* 0x020168000c1e1d00 */
        /* <DEDUP_REMOVED lines=8> */
.L_x_550:
[----:B-----5:R-:W-:-:S05]  /*2240*/  PRMT R45, RZ, 0x5410, R32 ;  /* 0x00005410ff2d7816 */ /* 0x020fca0000000020 */
[----:B------:R-:W-:Y:S01]  /*2250*/  FADD.FTZ R44, R45, R44 ;  /* 0x0000002c2d2c7221 */ /* 0x000fe20000010000 */
[----:B------:R-:W-:Y:S05]  /*2260*/  BRA `(.L_x_551) ;  /* 0x0000004000007947 */ /* 0x000fea0003800000 */
.L_x_549:
[----:B0----5:R-:W-:-:S05]  /*2270*/  PRMT R45, RZ, 0x5410, R28 ;  /* 0x00005410ff2d7816 */ /* 0x021fca000000001c */
[----:B------:R-:W-:Y:S01]  /*2280*/  FADD.FTZ R44, R45, R44 ;  /* 0x0000002c2d2c7221 */ /* 0x000fe20000010000 */
[----:B------:R-:W-:-:S05]  /*2290*/  @P2 PRMT R45, RZ, 0x5410, R32 ;  /* 0x00005410ff2d2816 */ /* 0x000fca0000000020 */
[----:B------:R-:W-:-:S05]  /*22a0*/  @P2 FADD.FTZ R44, R45, R44 ;  /* 0x0000002c2d2c2221 */ /* 0x000fca0000010000 */
.L_x_551:
[----:B------:R-:W-:-:S04]  /*22b0*/  F2FP.BF16.PACK_AB R45, RZ, R44 ;  /* 0x0000002cff2d723e */ /* 0x000fc800000010ff */
[----:B------:R-:W-:Y:S02]  /*22c0*/  PRMT R36, R45, 0x7610, R36 ;  /* 0x000076102d247816 */ /* 0x000fe40000000024 */
.L_x_552:
[----:B------:R-:W-:Y:S01]  /*22d0*/  PRMT R46, RZ, 0x7610, R40 ;  /* 0x00007610ff2e7816 */ /* 0x000fe20000000028 */
[----:B------:R-:W-:Y:S05]  /*22e0*/  @P3 BRA `(.L_x_553) ;  /* 0x0000008000003947 */ /* 0x000fea0003800000 */
[----:B------:R-:W-:-:S04]  /*22f0*/  ISETP.NE.U32.AND P1, PT, RZ, c[0x0][0x180], PT ;  /* 0x00006000ff007a0c */ /* 0x000fc80003f25070 */
[----:B------:R-:W-:-:S13]  /*2300*/  ISETP.NE.AND.EX P1, PT, RZ, c[0x0][0x184], PT, P1 ;  /* 0x00006100ff007a0c */ /* 0x000fda0003f25310 */
[----:B------:R-:W-:Y:S05]  /*2310*/  @P1 BRA `(.L_x_554) ;  /* 0x0000002000001947 */ /* 0x000fea0003800000 */
[----:B------:R-:W-:Y:S05]  /*2320*/  @P0 BRA `(.L_x_555) ;  /* 0x0000008000000947 */ /* 0x000fea0003800000 */
[----:B------:R-:W-:Y:S05]  /*2330*/  BRA `(.L_x_556) ;  /* 0x0000009000007947 */ /* 0x000fea0003800000 */
.L_x_554:
[----:B-----5:R-:W-:-:S05]  /*2340*/  PRMT R45, RZ, 0x7610, R32 ;  /* 0x00007610ff2d7816 */ /* 0x020fca0000000020 */
[----:B------:R-:W-:Y:S01]  /*2350*/  FADD.FTZ R46, R45, R46 ;  /* 0x0000002e2d2e7221 */ /* 0x000fe20000010000 */
[----:B------:R-:W-:Y:S05]  /*2360*/  BRA `(.L_x_555) ;  /* 0x0000004000007947 */ /* 0x000fea0003800000 */
.L_x_553:
[----:B-----5:R-:W-:-:S05]  /*2370*/  PRMT R45, RZ, 0x7610, R28 ;  /* 0x00007610ff2d7816 */ /* 0x020fca000000001c */
[----:B------:R-:W-:Y:S01]  /*2380*/  FADD.FTZ R46, R45, R46 ;  /* 0x0000002e2d2e7221 */ /* 0x000fe20000010000 */
[----:B------:R-:W-:-:S05]  /*2390*/  @P2 PRMT R45, RZ, 0x7610, R32 ;  /* 0x00007610ff2d2816 */ /* 0x000fca0000000020 */
[----:B------:R-:W-:-:S05]  /*23a0*/  @P2 FADD.FTZ R46, R45, R46 ;  /* 0x0000002e2d2e2221 */ /* 0x000fca0000010000 */
.L_x_555:
[----:B------:R-:W-:-:S04]  /*23b0*/  F2FP.BF16.PACK_AB R40, RZ, R46 ;  /* 0x0000002eff28723e */ /* 0x000fc800000010ff */
[----:B------:R-:W-:Y:S02]  /*23c0*/  PRMT R36, R36, 0x5410, R40 ;  /* 0x0000541024247816 */ /* 0x000fe40000000028 */
.L_x_556:
[----:B------:R-:W-:Y:S01]  /*23d0*/  PRMT R45, RZ, 0x5410, R41 ;  /* 0x00005410ff2d7816 */ /* 0x000fe20000000029 */
[----:B------:R-:W-:Y:S05]  /*23e0*/  @P3 BRA `(.L_x_557) ;  /* 0x0000008000003947 */ /* 0x000fea0003800000 */
[----:B------:R-:W-:-:S04]  /*23f0*/  ISETP.NE.U32.AND P1, PT, RZ, c[0x0][0x180], PT ;  /* 0x00006000ff007a0c */ /* 0x000fc80003f25070 */
[----:B------:R-:W-:-:S13]  /*2400*/  ISETP.NE.AND.EX P1, PT, RZ, c[0x0][0x184], PT, P1 ;  /* 0x00006100ff007a0c */ /* 0x000fda0003f25310 */
[----:B------:R-:W-:Y:S05]  /*2410*/  @P1 BRA `(.L_x_558) ;  /* 0x0000002000001947 */ /* 0x000fea0003800000 */
[----:B------:R-:W-:Y:S05]  /*2420*/  @P0 BRA `(.L_x_559) ;  /* 0x0000008000000947 */ /* 0x000fea0003800000 */
[----:B------:R-:W-:Y:S05]  /*2430*/  BRA `(.L_x_560) ;  /* 0x0000009000007947 */ /* 0x000fea0003800000 */
.L_x_558:
[----:B-----5:R-:W-:-:S05]  /*2440*/  PRMT R40, RZ, 0x5410, R33 ;  /* 0x00005410ff287816 */ /* 0x020fca0000000021 */
[----:B------:R-:W-:Y:S01]  /*2450*/  FADD.FTZ R45, R40, R45 ;  /* 0x0000002d282d7221 */ /* 0x000fe20000010000 */
[----:B------:R-:W-:Y:S05]  /*2460*/  BRA `(.L_x_559) ;  /* 0x0000004000007947 */ /* 0x000fea0003800000 */
.L_x_557:
[----:B-----5:R-:W-:-:S05]  /*2470*/  PRMT R40, RZ, 0x5410, R29 ;  /* 0x00005410ff287816 */ /* 0x020fca000000001d */
[----:B------:R-:W-:Y:S01]  /*2480*/  FADD.FTZ R45, R40, R45 ;  /* 0x0000002d282d7221 */ /* 0x000fe20000010000 */
[----:B------:R-:W-:-:S05]  /*2490*/  @P2 PRMT R40, RZ, 0x5410, R33 ;  /* 0x00005410ff282816 */ /* 0x000fca0000000021 */
[----:B------:R-:W-:-:S05]  /*24a0*/  @P2 FADD.FTZ R45, R40, R45 ;  /* 0x0000002d282d2221 */ /* 0x000fca0000010000 */
.L_x_559:
[----:B------:R-:W-:-:S04]  /*24b0*/  F2FP.BF16.PACK_AB R40, RZ, R45 ;  /* 0x0000002dff28723e */ /* 0x000fc800000010ff */
[----:B------:R-:W-:Y:S02]  /*24c0*/  PRMT R37, R40, 0x7610, R37 ;  /* 0x0000761028257816 */ /* 0x000fe40000000025 */
.L_x_560:
[----:B------:R-:W-:Y:S01]  /*24d0*/  PRMT R48, RZ, 0x7610, R41 ;  /* 0x00007610ff307816 */ /* 0x000fe20000000029 */
[----:B------:R-:W-:Y:S05]  /*24e0*/  @P3 BRA `(.L_x_561) ;  /* 0x0000008000003947 */ /* 0x000fea0003800000 */
[----:B------:R-:W-:-:S04]  /*24f0*/  ISETP.NE.U32.AND P1, PT, RZ, c[0x0][0x180], PT ;  /* 0x00006000ff007a0c */ /* 0x000fc80003f25070 */
[----:B------:R-:W-:-:S13]  /*2500*/  ISETP.NE.AND.EX P1, PT, RZ, c[0x0][0x184], PT, P1 ;  /* 0x00006100ff007a0c */ /* 0x000fda0003f25310 */
[----:B------:R-:W-:Y:S05]  /*2510*/  @P1 BRA `(.L_x_562) ;  /* 0x0000002000001947 */ /* 0x000fea0003800000 */
[----:B------:R-:W-:Y:S05]  /*2520*/  @P0 BRA `(.L_x_563) ;  /* 0x0000008000000947 */ /* 0x000fea0003800000 */
[----:B------:R-:W-:Y:S05]  /*2530*/  BRA `(.L_x_564) ;  /* 0x0000009000007947 */ /* 0x000fea0003800000 */
.L_x_562:
[----:B-----5:R-:W-:-:S05]  /*2540*/  PRMT R41, RZ, 0x7610, R33 ;  /* 0x00007610ff297816 */ /* 0x020fca0000000021 */
[----:B------:R-:W-:Y:S01]  /*2550*/  FADD.FTZ R48, R41, R48 ;  /* 0x0000003029307221 */ /* 0x000fe20000010000 */
[----:B------:R-:W-:Y:S05]  /*2560*/  BRA `(.L_x_563) ;  /* 0x0000004000007947 */ /* 0x000fea0003800000 */
.L_x_561:
[----:B-----5:R-:W-:-:S05]  /*2570*/  PRMT R41, RZ, 0x7610, R29 ;  /* 0x00007610ff297816 */ /* 0x020fca000000001d */
[----:B------:R-:W-:Y:S01]  /*2580*/  FADD.FTZ R48, R41, R48 ;  /* 0x0000003029307221 */ /* 0x000fe20000010000 */
[----:B------:R-:W-:-:S05]  /*2590*/  @P2 PRMT R41, RZ, 0x7610, R33 ;  /* 0x00007610ff292816 */ /* 0x000fca0000000021 */
[----:B------:R-:W-:-:S05]  /*25a0*/  @P2 FADD.FTZ R48, R41, R48 ;  /* 0x0000003029302221 */ /* 0x000fca0000010000 */
.L_x_563:
[----:B------:R-:W-:-:S04]  /*25b0*/  F2FP.BF16.PACK_AB R40, RZ, R48 ;  /* 0x00000030ff28723e */ /* 0x000fc800000010ff */
[----:B------:R-:W-:Y:S02]  /*25c0*/  PRMT R37, R37, 0x5410, R40 ;  /* 0x0000541025257816 */ /* 0x000fe40000000028 */
.L_x_564:
[----:B------:R-:W-:Y:S01]  /*25d0*/  PRMT R47, RZ, 0x5410, R42 ;  /* 0x00005410ff2f7816 */ /* 0x000fe2000000002a */
[----:B------:R-:W-:Y:S05]  /*25e0*/  @P3 BRA `(.L_x_565) ;  /* 0x0000008000003947 */ /* 0x000fea0003800000 */
[----:B------:R-:W-:-:S04]  /*25f0*/  ISETP.NE.U32.AND P1, PT, RZ, c[0x0][0x180], PT ;  /* 0x00006000ff007a0c */ /* 0x000fc80003f25070 */
[----:B------:R-:W-:-:S13]  /*2600*/  ISETP.NE.AND.EX P1, PT, RZ, c[0x0][0x184], PT, P1 ;  /* 0x00006100ff007a0c */ /* 0x000fda0003f25310 */
[----:B------:R-:W-:Y:S05]  /*2610*/  @P1 BRA `(.L_x_566) ;  /* 0x0000002000001947 */ /* 0x000fea0003800000 */
[----:B------:R-:W-:Y:S05]  /*2620*/  @P0 BRA `(.L_x_567) ;  /* 0x0000008000000947 */ /* 0x000fea0003800000 */
[----:B------:R-:W-:Y:S05]  /*2630*/  BRA `(.L_x_568) ;  /* 0x0000009000007947 */ /* 0x000fea0003800000 */
.L_x_566:
[----:B-----5:R-:W-:-:S05]  /*2640*/  PRMT R40, RZ, 0x5410, R34 ;  /* 0x00005410ff287816 */ /* 0x020fca0000000022 */
[----:B------:R-:W-:Y:S01]  /*2650*/  FADD.FTZ R47, R40, R47 ;  /* 0x0000002f282f7221 */ /* 0x000fe20000010000 */
[----:B------:R-:W-:Y:S05]  /*2660*/  BRA `(.L_x_567) ;  /* 0x0000004000007947 */ /* 0x000fea0003800000 */
.L_x_565:
[----:B-----5:R-:W-:-:S05]  /*2670*/  PRMT R40, RZ, 0x5410, R30 ;  /* 0x00005410ff287816 */ /* 0x020fca000000001e */
[----:B------:R-:W-:Y:S01]  /*2680*/  FADD.FTZ R47, R40, R47 ;  /* 0x0000002f282f7221 */ /* 0x000fe20000010000 */
[----:B------:R-:W-:-:S05]  /*2690*/  @P2 PRMT R40, RZ, 0x5410, R34 ;  /* 0x00005410ff282816 */ /* 0x000fca0000000022 */
[----:B------:R-:W-:-:S05]  /*26a0*/  @P2 FADD.FTZ R47, R40, R47 ;  /* 0x0000002f282f2221 */ /* 0x000fca0000010000 */
.L_x_567:
[----:B------:R-:W-:-:S04]  /*26b0*/  F2FP.BF16.PACK_AB R40, RZ, R47 ;  /* 0x0000002fff28723e */ /* 0x000fc800000010ff */
[----:B------:R-:W-:Y:S02]  /*26c0*/  PRMT R38, R40, 0x7610, R38 ;  /* 0x0000761028267816 */ /* 0x000fe40000000026 */
.L_x_568:
[----:B------:R-:W-:Y:S01]  /*26d0*/  PRMT R118, RZ, 0x7610, R42 ;  /* 0x00007610ff767816 */ /* 0x000fe2000000002a */
[----:B------:R-:W-:Y:S05]  /*26e0*/  @P3 BRA `(.L_x_569) ;  /* 0x0000008000003947 */ /* 0x000fea0003800000 */
[----:B------:R-:W-:-:S04]  /*26f0*/  ISETP.NE.U32.AND P1, PT, RZ, c[0x0][0x180], PT ;  /* 0x00006000ff007a0c */ /* 0x000fc80003f25070 */
[----:B------:R-:W-:-:S13]  /*2700*/  ISETP.NE.AND.EX P1, PT, RZ, c[0x0][0x184], PT, P1 ;  /* 0x00006100ff007a0c */ /* 0x000fda0003f25310 */
[----:B------:R-:W-:Y:S05]  /*2710*/  @P1 BRA `(.L_x_570) ;  /* 0x0000002000001947 */ /* 0x000fea0003800000 */
[----:B------:R-:W-:Y:S05]  /*2720*/  @P0 BRA `(.L_x_571) ;  /* 0x0000008000000947 */ /* 0x000fea0003800000 */
[----:B------:R-:W-:Y:S05]  /*2730*/  BRA `(.L_x_572) ;  /* 0x0000009000007947 */ /* 0x000fea0003800000 */
.L_x_570:
[----:B-----5:R-:W-:-:S05]  /*2740*/  PRMT R41, RZ, 0x7610, R34 ;  /* 0x00007610ff297816 */ /* 0x020fca0000000022 */
[----:B------:R-:W-:Y:S01]  /*2750*/  FADD.FTZ R118, R41, R118 ;  /* 0x0000007629767221 */ /* 0x000fe20000010000 */
[----:B------:R-:W-:Y:S05]  /*2760*/  BRA `(.L_x_571) ;  /* 0x0000004000007947 */ /* 0x000fea0003800000 */
.L_x_569:
[----:B-----5:R-:W-:-:S05]  /*2770*/  PRMT R41, RZ, 0x7610, R30 ;  /* 0x00007610ff297816 */ /* 0x020fca000000001e */
[----:B------:R-:W-:Y:S01]  /*2780*/  FADD.FTZ R118, R41, R118 ;  /* 0x0000007629767221 */ /* 0x000fe20000010000 */
[----:B------:R-:W-:-:S05]  /*2790*/  @P2 PRMT R41, RZ, 0x7610, R34 ;  /* 0x00007610ff292816 */ /* 0x000fca0000000022 */
[----:B------:R-:W-:-:S05]  /*27a0*/  @P2 FADD.FTZ R118, R41, R118 ;  /* 0x0000007629762221 */ /* 0x000fca0000010000 */
.L_x_571:
[----:B------:R-:W-:-:S04]  /*27b0*/  F2FP.BF16.PACK_AB R40, RZ, R118 ;  /* 0x00000076ff28723e */ /* 0x000fc800000010ff */
[----:B------:R-:W-:Y:S02]  /*27c0*/  PRMT R38, R38, 0x5410, R40 ;  /* 0x0000541026267816 */ /* 0x000fe40000000028 */
.L_x_572:
[----:B------:R-:W-:Y:S01]  /*27d0*/  PRMT R49, RZ, 0x5410, R43 ;  /* 0x00005410ff317816 */ /* 0x000fe2000000002b */
[----:B------:R-:W-:Y:S05]  /*27e0*/  @P3 BRA `(.L_x_573) ;  /* 0x0000008000003947 */ /* 0x000fea0003800000 */
[----:B------:R-:W-:-:S04]  /*27f0*/  ISETP.NE.U32.AND P1, PT, RZ, c[0x0][0x180], PT ;  /* 0x00006000ff007a0c */ /* 0x000fc80003f25070 */
[----:B------:R-:W-:-:S13]  /*2800*/  ISETP.NE.AND.EX P1, PT, RZ, c[0x0][0x184], PT, P1 ;  /* 0x00006100ff007a0c */ /* 0x000fda0003f25310 */
[----:B------:R-:W-:Y:S05]  /*2810*/  @P1 BRA `(.L_x_574) ;  /* 0x0000002000001947 */ /* 0x000fea0003800000 */
[----:B------:R-:W-:Y:S05]  /*2820*/  @P0 BRA `(.L_x_575) ;  /* 0x0000008000000947 */ /* 0x000fea0003800000 */
[----:B------:R-:W-:Y:S05]  /*2830*/  BRA `(.L_x_576) ;  /* 0x0000009000007947 */ /* 0x000fea0003800000 */
.L_x_574:
[----:B-----5:R-:W-:-:S05]  /*2840*/  PRMT R40, RZ, 0x5410, R35 ;  /* 0x00005410ff287816 */ /* 0x020fca0000000023 */
[----:B------:R-:W-:Y:S01]  /*2850*/  FADD.FTZ R49, R40, R49 ;  /* 0x0000003128317221 */ /* 0x000fe20000010000 */
[----:B------:R-:W-:Y:S05]  /*2860*/  BRA `(.L_x_575) ;  /* 0x0000004000007947 */ /* 0x000fea0003800000 */
.L_x_573:
[----:B-----5:R-:W-:-:S05]  /*2870*/  PRMT R40, RZ, 0x5410, R31 ;  /* 0x00005410ff287816 */ /* 0x020fca000000001f */
[----:B------:R-:W-:Y:S01]  /*2880*/  FADD.FTZ R49, R40, R49 ;  /* 0x0000003128317221 */ /* 0x000fe20000010000 */
[----:B------:R-:W-:-:S05]  /*2890*/  @P2 PRMT R40, RZ, 0x5410, R35 ;  /* 0x00005410ff282816 */ /* 0x000fca0000000023 */
[----:B------:R-:W-:-:S05]  /*28a0*/  @P2 FADD.FTZ R49, R40, R49 ;  /* 0x0000003128312221 */ /* 0x000fca0000010000 */
.L_x_575:
[----:B------:R-:W-:-:S04]  /*28b0*/  F2FP.BF16.PACK_AB R40, RZ, R49 ;  /* 0x00000031ff28723e */ /* 0x000fc800000010ff */
[----:B------:R-:W-:Y:S02]  /*28c0*/  PRMT R39, R40, 0x7610, R39 ;  /* 0x0000761028277816 */ /* 0x000fe40000000027 */
.L_x_576:
[----:B------:R-:W-:Y:S01]  /*28d0*/  PRMT R119, RZ, 0x7610, R43 ;  /* 0x00007610ff777816 */ /* 0x000fe2000000002b */
[----:B------:R-:W-:Y:S05]  /*28e0*/  @P3 BRA `(.L_x_577) ;  /* 0x0000008000003947 */ /* 0x000fea0003800000 */
[----:B------:R-:W-:-:S04]  /*28f0*/  ISETP.NE.U32.AND P1, PT, RZ, c[0x0][0x180], PT ;  /* 0x00006000ff007a0c */ /* 0x000fc80003f25070 */
[----:B------:R-:W-:-:S13]  /*2900*/  ISETP.NE.AND.EX P1, PT, RZ, c[0x0][0x184], PT, P1 ;  /* 0x00006100ff007a0c */ /* 0x000fda0003f25310 */
[----:B------:R-:W-:Y:S05]  /*2910*/  @P1 BRA `(.L_x_578) ;  /* 0x0000002000001947 */ /* 0x000fea0003800000 */
[----:B------:R-:W-:Y:S05]  /*2920*/  @P0 BRA `(.L_x_579) ;  /* 0x0000008000000947 */ /* 0x000fea0003800000 */
[----:B------:R-:W-:Y:S05]  /*2930*/  BRA `(.L_x_580) ;  /* 0x0000009000007947 */ /* 0x000fea0003800000 */
.L_x_578:
[----:B-----5:R-:W-:-:S05]  /*2940*/  PRMT R40, RZ, 0x7610, R35 ;  /* 0x00007610ff287816 */ /* 0x020fca0000000023 */
[----:B------:R-:W-:Y:S01]  /*2950*/  FADD.FTZ R119, R40, R119 ;  /* 0x0000007728777221 */ /* 0x000fe20000010000 */
[----:B------:R-:W-:Y:S05]  /*2960*/  BRA `(.L_x_579) ;  /* 0x0000004000007947 */ /* 0x000fea0003800000 */
.L_x_577:
[----:B-----5:R-:W-:-:S05]  /*2970*/  PRMT R40, RZ, 0x7610, R31 ;  /* 0x00007610ff287816 */ /* 0x020fca000000001f */
[----:B------:R-:W-:Y:S01]  /*2980*/  FADD.FTZ R119, R40, R119 ;  /* 0x0000007728777221 */ /* 0x000fe20000010000 */
[----:B------:R-:W-:-:S05]  /*2990*/  @P2 PRMT R40, RZ, 0x7610, R35 ;  /* 0x00007610ff282816 */ /* 0x000fca0000000023 */
[----:B------:R-:W-:-:S05]  /*29a0*/  @P2 FADD.FTZ R119, R40, R119 ;  /* 0x0000007728772221 */ /* 0x000fca0000010000 */
.L_x_579:
[----:B------:R-:W-:-:S04]  /*29b0*/  F2FP.BF16.PACK_AB R40, RZ, R119 ;  /* 0x00000077ff28723e */ /* 0x000fc800000010ff */
[----:B------:R-:W-:Y:S02]  /*29c0*/  PRMT R39, R39, 0x5410, R40 ;  /* 0x0000541027277816 */ /* 0x000fe40000000028 */
.L_x_580:
[----:B------:R-:W-:Y:S01]  /*29d0*/  FADD.FTZ R42, RZ, R51 ;  /* 0x00000033ff2a7221 */ /* 0x000fe20000010000 */
[C---:B------:R-:W-:Y:S02]  /*29e0*/  @P0 LEA R40, P1, R93.reuse, c[0x0][0x188], 0x4 ;  /* 0x000062005d280a11 */ /* 0x040fe400078220ff */
        /* <DEDUP_REMOVED lines=36> */
.L_x_585:
        /* <DEDUP_REMOVED lines=84> */
.L_x_586:
        /* <DEDUP_REMOVED lines=12> */
[----:B------:R1:W-:Y:S01]  /*3230*/  @!P2 STG.E [R40.64], R123 ;  /* 0x0000007b2800a986 */ /* 0x0003e2000c101904 */
[C---:B------:R-:W-:Y:S02]  /*3240*/  FADD.FTZ R124, -R120.reuse, R95 ;  /* 0x0000005f787c7221 */ /* 0x040fe40000010100 */
[C---:B------:R-:W-:Y:S02]  /*3250*/  FADD.FTZ R95, -R120.reuse, R98 ;  /* 0x00000062785f7221 */ /* 0x040fe40000010100 */
[C---:B------:R-:W-:Y:S02]  /*3260*/  FADD.FTZ R94, -R120.reuse, R94 ;  /* 0x0000005e785e7221 */ /* 0x040fe40000010100 */
[C---:B------:R-:W-:Y:S02]  /*3270*/  FADD.FTZ R97, -R120.reuse, R97 ;  /* 0x0000006178617221 */ /* 0x040fe40000010100 */
[----:B------:R-:W-:-:S02]  /*3280*/  FADD.FTZ R122, -R120, R51 ;  /* 0x00000033787a7221 */ /* 0x000fc40000010100 */
[C---:B------:R-:W-:Y:S02]  /*3290*/  FADD.FTZ R51, -R120.reuse, R96 ;  /* 0x0000006078337221 */ /* 0x040fe40000010100 */
[----:B-1----:R-:W-:Y:S02]  /*32a0*/  FADD.FTZ R40, -R120, R101 ;  /* 0x0000006578287221 */ /* 0x002fe40000010100 */
[C---:B0-----:R-:W-:Y:S01]  /*32b0*/  FMUL.FTZ R95, R121.reuse, R95 ;  /* 0x0000005f795f7220 */ /* 0x041fe20000410000 */
[----:B------:R0:W-:Y:S01]  /*32c0*/  @!P2 STG.E [R42.64], R121 ;  /* 0x000000792a00a986 */ /* 0x0001e2000c101904 */
[C---:B------:R-:W-:Y:S02]  /*32d0*/  FMUL.FTZ R40, R121.reuse, R40 ;  /* 0x0000002879287220 */ /* 0x040fe40000410000 */
[----:B------:R-:W-:Y:S02]  /*32e0*/  FMUL.FTZ R94, R121, R94 ;  /* 0x0000005e795e7220 */ /* 0x000fe40000410000 */
[----:B------:R-:W-:-:S02]  /*32f0*/  FFMA.FTZ R40, R63, R40, R18 ;  /* 0x000000283f287223 */ /* 0x000fc40000010012 */
[C---:B------:R-:W-:Y:S02]  /*3300*/  FMUL.FTZ R97, R121.reuse, R97 ;  /* 0x0000006179617220 */ /* 0x040fe40000410000 */
[----:B------:R-:W-:Y:S02]  /*3310*/  FADD.FTZ R99, -R120, R99 ;  /* 0x0000006378637221 */ /* 0x000fe40000010100 */
[----:B------:R-:W-:Y:S02]  /*3320*/  FFMA.FTZ R41, R60, R94, R23 ;  /* 0x0000005e3c297223 */ /* 0x000fe40000010017 */
[----:B0-----:R-:W-:Y:S02]  /*3330*/  FFMA.FTZ R43, R64, R95, R19 ;  /* 0x0000005f402b7223 */ /* 0x001fe40000010013 */
[C---:B------:R-:W-:Y:S02]  /*3340*/  FMUL.FTZ R122, R121.reuse, R122 ;  /* 0x0000007a797a7220 */ /* 0x040fe40000410000 */
[----:B------:R-:W-:Y:S01]  /*3350*/  FMUL.FTZ R124, R121, R124 ;  /* 0x0000007c797c7220 */ /* 0x000fe20000410000 */
[----:B------:R-:W-:Y:S01]  /*3360*/  F2FP.BF16.PACK_AB R43, R40, R43 ;  /* 0x0000002b282b723e */ /* 0x000fe200000010ff */
[----:B------:R-:W-:-:S02]  /*3370*/  FFMA.FTZ R40, R59, R97, R22 ;  /* 0x000000613b287223 */ /* 0x000fc40000010016 */
[C---:B------:R-:W-:Y:S02]  /*3380*/  FMUL.FTZ R51, R121.reuse, R51 ;  /* 0x0000003379337220 */ /* 0x040fe40000410000 */
[----:B------:R-:W-:Y:S01]  /*3390*/  FMUL.FTZ R99, R121, R99 ;  /* 0x0000006379637220 */ /* 0x000fe20000410000 */
[----:B------:R-:W-:Y:S01]  /*33a0*/  F2FP.BF16.PACK_AB R41, R40, R41 ;  /* 0x000000292829723e */ /* 0x000fe200000010ff */
[C---:B------:R-:W-:Y:S02]  /*33b0*/  FADD.FTZ R96, -R120.reuse, R103 ;  /* 0x0000006778607221 */ /* 0x040fe40000010100 */
[C---:B------:R-:W-:Y:S02]  /*33c0*/  FADD.FTZ R100, -R120.reuse, R100 ;  /* 0x0000006478647221 */ /* 0x040fe40000010100 */
[C---:B------:R-:W-:Y:S02]  /*33d0*/  FADD.FTZ R103, -R120.reuse, R45 ;  /* 0x0000002d78677221 */ /* 0x040fe40000010100 */
[----:B------:R-:W-:-:S02]  /*33e0*/  FADD.FTZ R115, -R120, R115 ;  /* 0x0000007378737221 */ /* 0x000fc40000010100 */
[----:B------:R-:W-:Y:S02]  /*33f0*/  FADD.FTZ R117, -R120, R117 ;  /* 0x0000007578757221 */ /* 0x000fe40000010100 */
[----:B------:R-:W-:Y:S02]  /*3400*/  FFMA.FTZ R40, R58, R122, R25 ;  /* 0x0000007a3a287223 */ /* 0x000fe40000010019 */
[----:B------:R-:W-:Y:S02]  /*3410*/  FFMA.FTZ R45, R57, R124, R24 ;  /* 0x0000007c392d7223 */ /* 0x000fe40000010018 */
[C---:B------:R-:W-:Y:S02]  /*3420*/  FADD.FTZ R102, -R120.reuse, R102 ;  /* 0x0000006678667221 */ /* 0x040fe40000010100 */
[C---:B------:R-:W-:Y:S01]  /*3430*/  FADD.FTZ R98, -R120.reuse, R105 ;  /* 0x0000006978627221 */ /* 0x040fe20000010100 */
[----:B------:R-:W-:Y:S01]  /*3440*/  F2FP.BF16.PACK_AB R40, R45, R40 ;  /* 0x000000282d28723e */ /* 0x000fe200000010ff */
[----:B------:R-:W-:-:S02]  /*3450*/  FADD.FTZ R106, -R120, R106 ;  /* 0x0000006a786a7221 */ /* 0x000fc40000010100 */
[C---:B------:R-:W-:Y:S02]  /*3460*/  FADD.FTZ R108, -R120.reuse, R108 ;  /* 0x0000006c786c7221 */ /* 0x040fe40000010100 */
[----:B------:R-:W-:Y:S01]  /*3470*/  FADD.FTZ R101, -R120, R44 ;  /* 0x0000002c78657221 */ /* 0x000fe20000010100 */
[----:B------:R-:W-:Y:S01]  /*3480*/  LEA R44, P1, R50, c[0x0][0x208], 0x4 ;  /* 0x00008200322c7a11 */ /* 0x000fe200078220ff */
[----:B------:R-:W-:Y:S02]  /*3490*/  FADD.FTZ R46, -R120, R46 ;  /* 0x0000002e782e7221 */ /* 0x000fe40000010100 */
[----:B------:R-:W-:Y:S01]  /*34a0*/  FFMA.FTZ R42, R62, R51, R21 ;  /* 0x000000333e2a7223 */ /* 0x000fe20000010015 */
[----:B------:R-:W-:Y:S01]  /*34b0*/  LEA.HI.X R45, R50, c[0x0][0x20c], RZ, 0x4, P1 ;  /* 0x00008300322d7a11 */ /* 0x000fe200008f24ff */
[----:B------:R-:W-:Y:S02]  /*34c0*/  FFMA.FTZ R99, R61, R99, R20 ;  /* 0x000000633d637223 */ /* 0x000fe40000010014 */
[----:B------:R-:W-:-:S02]  /*34d0*/  FADD.FTZ R47, -R120, R47 ;  /* 0x0000002f782f7221 */ /* 0x000fc40000010100 */
[----:B------:R-:W-:Y:S01]  /*34e0*/  FMUL.FTZ R100, R121, R100 ;  /* 0x0000006479647220 */ /* 0x000fe20000410000 */
[----:B------:R-:W-:Y:S01]  /*34f0*/  F2FP.BF16.PACK_AB R42, R99, R42 ;  /* 0x0000002a632a723e */ /* 0x000fe200000010ff */
[C---:B------:R-:W-:Y:S02]  /*3500*/  FMUL.FTZ R96, R121.reuse, R96 ;  /* 0x0000006079607220 */ /* 0x040fe40000410000 */
[C---:B------:R-:W-:Y:S02]  /*3510*/  FMUL.FTZ R115, R121.reuse, R115 ;  /* 0x0000007379737220 */ /* 0x040fe40000410000 */
[C---:B------:R-:W-:Y:S01]  /*3520*/  FMUL.FTZ R117, R121.reuse, R117 ;  /* 0x0000007579757220 */ /* 0x040fe20000410000 */
[----:B------:R0:W-:Y:S01]  /*3530*/  STG.E.128 [R44.64], R40 ;  /* 0x000000282c007986 */ /* 0x0001e2000c101d04 */
[C---:B------:R-:W-:Y:S02]  /*3540*/  FMUL.FTZ R102, R121.reuse, R102 ;  /* 0x0000006679667220 */ /* 0x040fe40000410000 */
[----:B------:R-:W-:-:S02]  /*3550*/  FMUL.FTZ R98, R121, R98 ;  /* 0x0000006279627220 */ /* 0x000fc40000410000 */
[C---:B------:R-:W-:Y:S02]  /*3560*/  FMUL.FTZ R106, R121.reuse, R106 ;  /* 0x0000006a796a7220 */ /* 0x040fe40000410000 */
[C---:B------:R-:W-:Y:S02]  /*3570*/  FMUL.FTZ R108, R121.reuse, R108 ;  /* 0x0000006c796c7220 */ /* 0x040fe40000410000 */
[C---:B------:R-:W-:Y:S02]  /*3580*/  FMUL.FTZ R94, R121.reuse, R46 ;  /* 0x0000002e795e7220 */ /* 0x040fe40000410000 */
[C---:B------:R-:W-:Y:S02]  /*3590*/  FADD.FTZ R110, -R120.reuse, R110 ;  /* 0x0000006e786e7221 */ /* 0x040fe40000010100 */
[----:B------:R-:W-:Y:S02]  /*35a0*/  FADD.FTZ R113, -R120, R113 ;  /* 0x0000007178717221 */ /* 0x000fe40000010100 */
[----:B------:R-:W-:-:S02]  /*35b0*/  FMUL.FTZ R46, R121, R47 ;  /* 0x0000002f792e7220 */ /* 0x000fc40000410000 */
[C---:B------:R-:W-:Y:S02]  /*35c0*/  FADD.FTZ R104, -R120.reuse, R104 ;  /* 0x0000006878687221 */ /* 0x040fe40000010100 */
[C---:B------:R-:W-:Y:S02]  /*35d0*/  FADD.FTZ R107, -R120.reuse, R107 ;  /* 0x0000006b786b7221 */ /* 0x040fe40000010100 */
[C---:B------:R-:W-:Y:S02]  /*35e0*/  FADD.FTZ R109, -R120.reuse, R109 ;  /* 0x0000006d786d7221 */ /* 0x040fe40000010100 */
[C---:B------:R-:W-:Y:S02]  /*35f0*/  FADD.FTZ R111, -R120.reuse, R111 ;  /* 0x0000006f786f7221 */ /* 0x040fe40000010100 */
[C---:B------:R-:W-:Y:S02]  /*3600*/  FADD.FTZ R112, -R120.reuse, R112 ;  /* 0x0000007078707221 */ /* 0x040fe40000010100 */
[----:B------:R-:W-:-:S02]  /*3610*/  FADD.FTZ R116, -R120, R116 ;  /* 0x0000007478747221 */ /* 0x000fc40000010100 */
[C---:B------:R-:W-:Y:S02]  /*3620*/  FADD.FTZ R48, -R120.reuse, R48 ;  /* 0x0000003078307221 */ /* 0x040fe40000010100 */
[C---:B------:R-:W-:Y:S02]  /*3630*/  FADD.FTZ R118, -R120.reuse, R118 ;  /* 0x0000007678767221 */ /* 0x040fe40000010100 */
[----:B------:R-:W-:Y:S02]  /*3640*/  FADD.FTZ R49, -R120, R49 ;  /* 0x0000003178317221 */ /* 0x000fe40000010100 */
[----:B------:R-:W-:Y:S02]  /*3650*/  FFMA.FTZ R100, R66, R100, R17 ;  /* 0x0000006442647223 */ /* 0x000fe40000010011 */
[----:B------:R-:W-:Y:S01]  /*3660*/  FFMA.FTZ R47, R65, R96, R16 ;  /* 0x00000060412f7223 */ /* 0x000fe20000010010 */
[----:B------:R-:W-:Y:S01]  /*3670*/  LEA R96, P2, R92, c[0x0][0x208], 0x4 ;  /* 0x000082005c607a11 */ /* 0x000fe200078420ff */
[----:B------:R-:W-:-:S02]  /*3680*/  FADD.FTZ R120, -R120, R119 ;  /* 0x0000007778787221 */ /* 0x000fc40000010100 */
[----:B------:R-:W-:Y:S01]  /*3690*/  FFMA.FTZ R115, R80, R115, R3 ;  /* 0x0000007350737223 */ /* 0x000fe20000010003 */
[----:B0-----:R-:W-:Y:S01]  /*36a0*/  F2FP.BF16.PACK_AB R40, R47, R100 ;  /* 0x000000642f28723e */ /* 0x001fe200000010ff */
[----:B------:R-:W-:Y:S01]  /*36b0*/  FFMA.FTZ R50, R83, R117, R2 ;  /* 0x0000007553327223 */ /* 0x000fe20000010002 */
[----:B------:R-:W-:Y:S01]  /*36c0*/  LEA.HI.X R97, R92, c[0x0][0x20c], RZ, 0x4, P2 ;  /* 0x000083005c617a11 */ /* 0x000fe200010f24ff */
[----:B------:R-:W-:Y:S02]  /*36d0*/  FFMA.FTZ R102, R68, R102, R15 ;  /* 0x0000006644667223 */ /* 0x000fe4000001000f */
[----:B------:R-:W-:Y:S01]  /*36e0*/  FFMA.FTZ R106, R72, R106, R11 ;  /* 0x0000006a486a7223 */ /* 0x000fe2000001000b */
[----:B------:R-:W-:Y:S01]  /*36f0*/  F2FP.BF16.PACK_AB R47, R50, R115 ;  /* 0x00000073322f723e */ /* 0x000fe200000010ff */
[----:B------:R-:W-:Y:S02]  /*3700*/  FFMA.FTZ R95, R71, R108, R10 ;  /* 0x0000006c475f7223 */ /* 0x000fe4000001000a */
[----:B------:R-:W-:Y:S01]  /*3710*/  FFMA.FTZ R51, R67, R98, R14 ;  /* 0x0000006243337223 */ /* 0x000fe2000001000e */
[C---:B------:R-:W-:Y:S01]  /*3720*/  LEA R98, P1, R90.reuse, c[0x0][0x208], 0x4 ;  /* 0x000082005a627a11 */ /* 0x040fe200078220ff */
[----:B------:R-:W-:Y:S01]  /*3730*/  FMUL.FTZ R110, R121, R110 ;  /* 0x0000006e796e7220 */ /* 0x000fe20000410000 */
[----:B------:R-:W-:Y:S01]  /*3740*/  F2FP.BF16.PACK_AB R43, R95, R106 ;  /* 0x0000006a5f2b723e */ /* 0x000fe200000010ff */
[----:B------:R-:W-:Y:S01]  /*3750*/  FMUL.FTZ R113, R121, R113 ;  /* 0x0000007179717220 */ /* 0x000fe20000410000 */
[----:B------:R-:W-:Y:S01]  /*3760*/  F2FP.BF16.PACK_AB R41, R51, R102 ;  /* 0x000000663329723e */ /* 0x000fe200000010ff */
[C---:B------:R-:W-:Y:S01]  /*3770*/  FMUL.FTZ R112, R121.reuse, R112 ;  /* 0x0000007079707220 */ /* 0x040fe20000410000 */
[----:B------:R-:W-:Y:S01]  /*3780*/  LEA.HI.X R99, R90, c[0x0][0x20c], RZ, 0x4, P1 ;  /* 0x000083005a637a11 */ /* 0x000fe200008f24ff */
[----:B------:R-:W-:-:S02]  /*3790*/  FMUL.FTZ R116, R121, R116 ;  /* 0x0000007479747220 */ /* 0x000fc40000410000 */
[C---:B------:R-:W-:Y:S02]  /*37a0*/  FMUL.FTZ R118, R121.reuse, R118 ;  /* 0x0000007679767220 */ /* 0x040fe40000410000 */
[C---:B------:R-:W-:Y:S02]  /*37b0*/  FMUL.FTZ R49, R121.reuse, R49 ;  /* 0x0000003179317220 */ /* 0x040fe40000410000 */
[----:B------:R-:W-:Y:S02]  /*37c0*/  FMUL.FTZ R120, R121, R120 ;  /* 0x0000007879787220 */ /* 0x000fe40000410000 */
[----:B------:R-:W-:Y:S02]  /*37d0*/  FFMA.FTZ R45, R76, R110, R7 ;  /* 0x0000006e4c2d7223 */ /* 0x000fe40000010007 */
[----:B------:R-:W-:Y:S02]  /*37e0*/  FFMA.FTZ R50, R75, R113, R6 ;  /* 0x000000714b327223 */ /* 0x000fe40000010006 */
[----:B------:R-:W-:-:S02]  /*37f0*/  FFMA.FTZ R112, R78, R112, R5 ;  /* 0x000000704e707223 */ /* 0x000fc40000010005 */
[----:B------:R-:W-:Y:S01]  /*3800*/  FFMA.FTZ R51, R77, R116, R4 ;  /* 0x000000744d337223 */ /* 0x000fe20000010004 */
[----:B------:R-:W-:Y:S01]  /*3810*/  F2FP.BF16.PACK_AB R45, R50, R45 ;  /* 0x0000002d322d723e */ /* 0x000fe200000010ff */
[----:B------:R-:W-:Y:S02]  /*3820*/  FFMA.FTZ R95, R86, R46, R53 ;  /* 0x0000002e565f7223 */ /* 0x000fe40000010035 */
[----:B------:R-:W-:Y:S01]  /*3830*/  FFMA.FTZ R118, R89, R118, R54 ;  /* 0x0000007659767223 */ /* 0x000fe20000010036 */
[----:B------:R-:W-:Y:S01]  /*3840*/  F2FP.BF16.PACK_AB R46, R51, R112 ;  /* 0x00000070332e723e */ /* 0x000fe200000010ff */
[C---:B------:R-:W-:Y:S02]  /*3850*/  FMUL.FTZ R104, R121.reuse, R104 ;  /* 0x0000006879687220 */ /* 0x040fe40000410000 */
[C---:B------:R-:W-:Y:S01]  /*3860*/  FMUL.FTZ R107, R121.reuse, R107 ;  /* 0x0000006b796b7220 */ /* 0x040fe20000410000 */
[----:B------:R-:W-:Y:S01]  /*3870*/  F2FP.BF16.PACK_AB R50, R118, R95 ;  /* 0x0000005f7632723e */ /* 0x000fe200000010ff */
[----:B------:R-:W-:-:S02]  /*3880*/  FMUL.FTZ R48, R121, R48 ;  /* 0x0000003079307220 */ /* 0x000fc40000410000 */
[----:B------:R-:W-:Y:S02]  /*3890*/  FFMA.FTZ R49, R88, R49, R55 ;  /* 0x0000003158317223 */ /* 0x000fe40000010037 */
[----:B------:R-:W-:Y:S02]  /*38a0*/  FFMA.FTZ R120, R91, R120, R56 ;  /* 0x000000785b787223 */ /* 0x000fe40000010038 */
[C---:B------:R-:W-:Y:S02]  /*38b0*/  FMUL.FTZ R109, R121.reuse, R109 ;  /* 0x0000006d796d7220 */ /* 0x040fe40000410000 */
[C---:B------:R-:W-:Y:S01]  /*38c0*/  FMUL.FTZ R111, R121.reuse, R111 ;  /* 0x0000006f796f7220 */ /* 0x040fe20000410000 */
[----:B------:R-:W-:Y:S01]  /*38d0*/  F2FP.BF16.PACK_AB R51, R120, R49 ;  /* 0x000000317833723e */ /* 0x000fe200000010ff */
        /* <DEDUP_REMOVED lines=8> */
[----:B------:R-:W-:-:S02]  /*3960*/  FFMA.FTZ R48, R79, R101, R0 ;  /* 0x000000654f307223 */ /* 0x000fc40000010000 */
[----:B------:R-:W-:Y:S01]  /*3970*/  FFMA.FTZ R95, R84, R94, R27 ;  /* 0x0000005e545f7223 */ /* 0x000fe2000001001b */
[----:B------:R-:W-:Y:S01]  /*3980*/  LEA R94, P3, R93, c[0x0][0x208], 0x4 ;  /* 0x000082005d5e7a11 */ /* 0x000fe200078620ff */
[----:B------:R-:W-:Y:S01]  /*3990*/  FFMA.FTZ R49, R85, R103, R26 ;  /* 0x0000006755317223 */ /* 0x000fe2000001001a */
[----:B------:R-:W-:Y:S01]  /*39a0*/  F2FP.BF16.PACK_AB R44, R111, R44 ;  /* 0x0000002c6f2c723e */ /* 0x000fe200000010ff */
[----:B------:R0:W-:Y:S01]  /*39b0*/  STG.E.128 [R98.64], R40 ;  /* 0x0000002862007986 */ /* 0x0001e2000c101d04 */
[----:B------:R-:W-:Y:S01]  /*39c0*/  F2FP.BF16.PACK_AB R48, R95, R48 ;  /* 0x000000305f30723e */ /* 0x000fe200000010ff */
[----:B------:R-:W-:Y:S01]  /*39d0*/  IMAD R81, R114, c[0x0][0x160], R81 ;  /* 0x0000580072517a24 */ /* 0x000fe200078e0251 */
[----:B------:R-:W-:Y:S01]  /*39e0*/  F2FP.BF16.PACK_AB R49, R100, R49 ;  /* 0x000000316431723e */ /* 0x000fe200000010ff */
[----:B------:R0:W-:Y:S01]  /*39f0*/  STG.E.128 [R96.64], R44 ;  /* 0x0000002c60007986 */ /* 0x0001e2000c101d04 */
[----:B------:R-:W-:Y:S02]  /*3a00*/  LEA.HI.X R95, R93, c[0x0][0x20c], RZ, 0x4, P3 ;  /* 0x000083005d5f7a11 */ /* 0x000fe400018f24ff */
[----:B------:R-:W-:-:S03]  /*3a10*/  ISETP.GE.AND P1, PT, R81, c[0x0][0x164], PT ;  /* 0x0000590051007a0c */ /* 0x000fc60003f26270 */
[----:B------:R0:W-:Y:S10]  /*3a20*/  STG.E.128 [R94.64], R48 ;  /* 0x000000305e007986 */ /* 0x0001f4000c101d04 */
[----:B0----5:R-:W-:Y:S01]  /*3a30*/  @P1 CALL.REL.NOINC `(.L_x_583) ;  /* 0x0000001000001944 */ /* 0x021fe20003c00000 */
[----:B------:R-:W-:Y:S05]  /*3a40*/  BRA `(.L_x_584) ;  /* 0xffffcc1000007947 */ /* 0x000fea000383ffff */
.L_x_583:
[----:B------:R-:W-:Y:S05]  /*3a50*/  EXIT ;  /* 0x000000000000794d */ /* 0x000fea0003800000 */
.L_x_581:
[----:B------:R-:W-:Y:S01]  /*3a60*/  IMAD.MOV.U32 R120, RZ, RZ, 0x1 ;  /* 0x00000001ff787424 */ /* 0x000fe200078e00ff */
[----:B------:R-:W-:Y:S01]  /*3a70*/  MOV R114, 0x1f ;  /* 0x0000001f00727802 */ /* 0x000fe20000000f00 */
[----:B------:R-:W-:Y:S01]  /*3a80*/  IMAD.MOV.U32 R43, RZ, RZ, -0x1 ;  /* 0xffffffffff2b7424 */ /* 0x000fe200078e00ff */
[----:B------:R-:W-:-:S02]  /*3a90*/  MOV R40, 0x3ab0 ;  /* 0x00003ab000287802 */ /* 0x000fc40000000f00 */
[----:B-----5:R-:W-:Y:S05]  /*3aa0*/  CALL.REL.NOINC `($__internal_3_$__cuda_sm70_shflsync_bfly_p) ;  /* 0x0000079000007944 */ /* 0x020fea0003c00000 */
[----:B01----:R-:W-:Y:S05]  /*3ab0*/  BRA `(.L_x_585) ;  /* 0xfffff17000007947 */ /* 0x003fea000383ffff */
.L_x_582:
[----:B------:R-:W-:Y:S01]  /*3ac0*/  HFMA2.MMA R114, -RZ, RZ, 0, 1.847743988037109375e-06 ;  /* 0x0000001fff727435 */ /* 0x000fe200000001ff */
[----:B0-----:R-:W-:Y:S01]  /*3ad0*/  IMAD.MOV.U32 R42, RZ, RZ, R121 ;  /* 0x000000ffff2a7224 */ /* 0x001fe200078e0079 */
[----:B------:R-:W-:Y:S01]  /*3ae0*/  MOV R40, 0x3b20 ;  /* 0x00003b2000287802 */ /* 0x000fe20000000f00 */
[----:B------:R-:W-:-:S02]  /*3af0*/  IMAD.MOV.U32 R120, RZ, RZ, 0x2 ;  /* 0x00000002ff787424 */ /* 0x000fc400078e00ff */
[----:B------:R-:W-:Y:S02]  /*3b00*/  IMAD.MOV.U32 R43, RZ, RZ, -0x1 ;  /* 0xffffffffff2b7424 */ /* 0x000fe400078e00ff */
[----:B-----5:R-:W-:Y:S05]  /*3b10*/  CALL.REL.NOINC `($__internal_3_$__cuda_sm70_shflsync_bfly_p) ;  /* 0x0000072000007944 */ /* 0x020fea0003c00000 */
[----:B01----:R-:W-:Y:S01]  /*3b20*/  FADD.FTZ R42, R121, R43 ;  /* 0x0000002b792a7221 */ /* 0x003fe20000010000 */
[----:B------:R-:W-:Y:S01]  /*3b30*/  MOV R43, 0xffffffff ;  /* 0xffffffff002b7802 */ /* 0x000fe20000000f00 */
[----:B------:R-:W-:Y:S01]  /*3b40*/  IMAD.MOV.U32 R120, RZ, RZ, 0x4 ;  /* 0x00000004ff787424 */ /* 0x000fe200078e00ff */
[----:B------:R-:W-:Y:S01]  /*3b50*/  MOV R40, 0x3b80 ;  /* 0x00003b8000287802 */ /* 0x000fe20000000f00 */
[----:B------:R-:W-:Y:S02]  /*3b60*/  IMAD.MOV.U32 R114, RZ, RZ, 0x1f ;  /* 0x0000001fff727424 */ /* 0x000fe400078e00ff */
[----:B------:R-:W-:Y:S05]  /*3b70*/  CALL.REL.NOINC `($__internal_3_$__cuda_sm70_shflsync_bfly_p) ;  /* 0x000006c000007944 */ /* 0x000fea0003c00000 */
[----:B01----:R-:W-:Y:S01]  /*3b80*/  FADD.FTZ R42, R42, R43 ;  /* 0x0000002b2a2a7221 */ /* 0x003fe20000010000 */
[----:B------:R-:W-:Y:S01]  /*3b90*/  MOV R40, 0x3be0 ;  /* 0x00003be000287802 */ /* 0x000fe20000000f00 */
[----:B------:R-:W-:Y:S02]  /*3ba0*/  IMAD.MOV.U32 R120, RZ, RZ, 0x8 ;  /* 0x00000008ff787424 */ /* 0x000fe400078e00ff */
[----:B------:R-:W-:Y:S02]  /*3bb0*/  IMAD.MOV.U32 R114, RZ, RZ, 0x1f ;  /* 0x0000001fff727424 */ /* 0x000fe400078e00ff */
[----:B------:R-:W-:-:S02]  /*3bc0*/  IMAD.MOV.U32 R43, RZ, RZ, -0x1 ;  /* 0xffffffffff2b7424 */ /* 0x000fc400078e00ff */
[----:B------:R-:W-:Y:S05]  /*3bd0*/  CALL.REL.NOINC `($__internal_3_$__cuda_sm70_shflsync_bfly_p) ;  /* 0x0000066000007944 */ /* 0x000fea0003c00000 */
[----:B0-----:R-:W-:Y:S01]  /*3be0*/  HFMA2.MMA R120, -RZ, RZ, 0, 9.5367431640625e-07 ;  /* 0x00000010ff787435 */ /* 0x001fe200000001ff */
[----:B-1----:R-:W-:Y:S01]  /*3bf0*/  FADD.FTZ R42, R42, R43 ;  /* 0x0000002b2a2a7221 */ /* 0x002fe20000010000 */
[----:B------:R-:W-:Y:S01]  /*3c00*/  MOV R40, 0x3c40 ;  /* 0x00003c4000287802 */ /* 0x000fe20000000f00 */
[----:B------:R-:W-:-:S02]  /*3c10*/  IMAD.MOV.U32 R114, RZ, RZ, 0x1f ;  /* 0x0000001fff727424 */ /* 0x000fc400078e00ff */
[----:B------:R-:W-:Y:S02]  /*3c20*/  IMAD.MOV.U32 R43, RZ, RZ, -0x1 ;  /* 0xffffffffff2b7424 */ /* 0x000fe400078e00ff */
[----:B------:R-:W-:Y:S05]  /*3c30*/  CALL.REL.NOINC `($__internal_3_$__cuda_sm70_shflsync_bfly_p) ;  /* 0x0000060000007944 */ /* 0x000fea0003c00000 */
[----:B-1----:R-:W-:Y:S01]  /*3c40*/  FADD.FTZ R43, R42, R43 ;  /* 0x0000002b2a2b7221 */ /* 0x002fe20000010000 */
[----:B0-----:R-:W-:Y:S01]  /*3c50*/  MOV R114, 0x1f ;  /* 0x0000001f00727802 */ /* 0x001fe20000000f00 */
[----:B------:R-:W-:Y:S02]  /*3c60*/  IMAD.MOV.U32 R120, RZ, RZ, 0x1 ;  /* 0x00000001ff787424 */ /* 0x000fe400078e00ff */
[----:B------:R-:W-:Y:S02]  /*3c70*/  FMUL.FTZ R123, R43, c[0x0][0x1e0] ;  /* 0x000078002b7b7a20 */ /* 0x000fe40000410000 */
[----:B------:R-:W-:Y:S02]  /*3c80*/  IMAD.MOV.U32 R43, RZ, RZ, -0x1 ;  /* 0xffffffffff2b7424 */ /* 0x000fe400078e00ff */
[C---:B------:R-:W-:Y:S02]  /*3c90*/  FADD.FTZ R40, -R123.reuse, R51 ;  /* 0x000000337b287221 */ /* 0x040fe40000010100 */
[----:B------:R-:W-:-:S02]  /*3ca0*/  FADD.FTZ R41, -R123, R95 ;  /* 0x0000005f7b297221 */ /* 0x000fc40000010100 */
[----:B------:R-:W-:-:S04]  /*3cb0*/  FFMA.FTZ R40, R40, R40, RZ ;  /* 0x0000002828287223 */ /* 0x000fc800000100ff */
        /* <DEDUP_REMOVED lines=62> */
[----:B------:R-:W-:Y:S05]  /*40a0*/  CALL.REL.NOINC `($__internal_3_$__cuda_sm70_shflsync_bfly_p) ;  /* 0x0000019000007944 */ /* 0x000fea0003c00000 */
        /* <DEDUP_REMOVED lines=16> */
[----:B------:R-:W-:-:S02]  /*41b0*/  IMAD.MOV.U32 R114, RZ, RZ, 0x1f ;  /* 0x0000001fff727424 */ /* 0x000fc400078e00ff */
[----:B------:R-:W-:Y:S05]  /*41c0*/  CALL.REL.NOINC `($__internal_3_$__cuda_sm70_shflsync_bfly_p) ;  /* 0x0000007000007944 */ /* 0x000fea0003c00000 */
[----:B01----:R-:W-:Y:S01]  /*41d0*/  FADD.FTZ R42, R42, R43 ;  /* 0x0000002b2a2a7221 */ /* 0x003fe20000010000 */
[----:B------:R-:W-:Y:S01]  /*41e0*/  MOV R43, 0xffffffff ;  /* 0xffffffff002b7802 */ /* 0x000fe20000000f00 */
[----:B------:R-:W-:Y:S01]  /*41f0*/  IMAD.MOV.U32 R120, RZ, RZ, 0x10 ;  /* 0x00000010ff787424 */ /* 0x000fe200078e00ff */
[----:B------:R-:W-:Y:S01]  /*4200*/  MOV R40, 0x4230 ;  /* 0x0000423000287802 */ /* 0x000fe20000000f00 */
[----:B------:R-:W-:-:S02]  /*4210*/  IMAD.MOV.U32 R114, RZ, RZ, 0x1f ;  /* 0x0000001fff727424 */ /* 0x000fc400078e00ff */
[----:B------:R-:W-:Y:S05]  /*4220*/  CALL.REL.NOINC `($__internal_3_$__cuda_sm70_shflsync_bfly_p) ;  /* 0x0000001000007944 */ /* 0x000fea0003c00000 */
[----:B01----:R-:W-:Y:S05]  /*4230*/  BRA `(.L_x_586) ;  /* 0xffffef3000007947 */ /* 0x003fea000383ffff */
        .weak           $__internal_3_$__cuda_sm70_shflsync_bfly_p
        .type           $__internal_3_$__cuda_sm70_shflsync_bfly_p,@function
        .size           $__internal_3_$__cuda_sm70_shflsync_bfly_p,(.L_x_26493 - $__internal_3_$__cuda_sm70_shflsync_bfly_p)
$__internal_3_$__cuda_sm70_shflsync_bfly_p:
[----:B------:R-:W-:Y:S01]  /*4240*/  IMAD.MOV.U32 R41, RZ, RZ, 0x0 ;  /* 0x00000000ff297424 */ /* 0x000fe200078e00ff */
[----:B------:R-:W-:Y:S04]  /*4250*/  WARPSYNC R43 ;  /* 0x0000002b00007348 */ /* 0x000fe80003800000 */
[----:B------:R0:W1:Y:S01]  /*4260*/  SHFL.BFLY PT, R43, R42, R120, R114 ;  /* 0x0c0000782a2b7389 */ /* 0x00006200000e0072 */
[----:B------:R-:W-:Y:S05]  /*4270*/  RET.REL.NODEC R40 `(_ZN10layer_norm31ln_parallel_residual_fwd_kernelINS_13Kernel_traitsI13__nv_bfloat16S2_S2_S2_fjLj1024ELj1ELj4ELj1ELj16ENS_18Kernel_traits_baseILj1024ES2_S2_S2_S2_fjLj128EEEEELb0ELb1ELb1EEEvNS_9FwdParamsE) ;  /* 0xffffbd8028007950 */ /* 0x000fea0003c3ffff */
.L_x_587:
        /* <DEDUP_REMOVED lines=16> */
.L_x_26493:


//--------------------- .text._ZN10layer_norm31ln_parallel_residual_fwd_kernelINS_13Kernel_traitsI13__nv_bfloat16S2_S2_S2_fjLj1024ELj1ELj4ELj1ELj16ENS_18Kernel_traits_baseILj1024ES2_S2_S2_S2_fjLj128EEEEELb1ELb0ELb0EEEvNS_9FwdParamsE --------------------------
	.section	.text._ZN10layer_norm31ln_parallel_residual_fwd_kernelINS_13Kernel_traitsI13__nv_bfloat16S2_S2_S2_fjLj1024ELj1ELj4ELj1ELj16ENS_18Kernel_traits_baseILj1024ES2_S2_S2_S2_fjLj128EEEEELb1ELb0ELb0EEEvNS_9FwdParamsE,"ax",@progbits
	.sectioninfo	@"SHI_REGISTERS=215"
	.align	128
        .global         _ZN10layer_norm31ln_parallel_residual_fwd_kernelINS_13Kernel_traitsI13__nv_bfloat16S2_S2_S2_fjLj1024ELj1ELj4ELj1ELj16ENS_18Kernel_traits_baseILj1024ES2_S2_S2_S2_fjLj128EEEEELb1ELb0ELb0EEEvNS_9FwdParamsE
        .type           _ZN10layer_norm31ln_parallel_residual_fwd_kernelINS_13Kernel_traitsI13__nv_bfloat16S2_S2_S2_fjLj1024ELj1ELj4ELj1ELj16ENS_18Kernel_traits_baseILj1024ES2_S2_S2_S2_fjLj128EEEEELb1ELb0ELb0EEEvNS_9FwdParamsE,@function
        .size           _ZN10layer_norm31ln_parallel_residual_fwd_kernelINS_13Kernel_traitsI13__nv_bfloat16S2_S2_S2_fjLj1024ELj1ELj4ELj1ELj16ENS_18Kernel_traits_baseILj1024ES2_S2_S2_S2_fjLj128EEEEELb1ELb0ELb0EEEvNS_9FwdParamsE,(.L_x_26494 - _ZN10layer_norm31ln_parallel_residual_fwd_kernelINS_13Kernel_traitsI13__nv_bfloat16S2_S2_S2_fjLj1024ELj1ELj4ELj1ELj16ENS_18Kernel_traits_baseILj1024ES2_S2_S2_S2_fjLj128EEEEELb1ELb0ELb0EEEvNS_9FwdParamsE)
        .other          _ZN10layer_norm31ln_parallel_residual_fwd_kernelINS_13Kernel_traitsI13__nv_bfloat16S2_S2_S2_fjLj1024ELj1ELj4ELj1ELj16ENS_18Kernel_traits_baseILj1024ES2_S2_S2_S2_fjLj128EEEEELb1ELb0ELb0EEEvNS_9FwdParamsE,@"STO_CUDA_ENTRY STV_DEFAULT"
_ZN10layer_norm31ln_parallel_residual_fwd_kernelINS_13Kernel_traitsI13__nv_bfloat16S2_S2_S2_fjLj1024ELj1ELj4ELj1ELj16ENS_18Kernel_traits_baseILj1024ES2_S2_S2_S2_fjLj128EEEEELb1ELb0ELb0EEEvNS_9FwdParamsE:
.text._ZN10layer_norm31ln_parallel_residual_fwd_kernelINS_13Kernel_traitsI13__nv_bfloat16S2_S2_S2_fjLj1024ELj1ELj4ELj1ELj16ENS_18Kernel_traits_baseILj1024ES2_S2_S2_S2_fjLj128EEEEELb1ELb0ELb0EEEvNS_9FwdParamsE:
[----:B------:R-:W-:Y:S02]  /*0000*/  IMAD.MOV.U32 R1, RZ, RZ, c[0x0][0x28] ;  /* 0x00000a00ff017624 */ /* 0x000fe400078e00ff */
[----:B------:R-:W-:Y:S02]  /*0010*/  ULDC.U8 UR4, c[0x0][0x244] ;  /* 0x0000910000047ab9 */ /* 0x000fe40000000000 */
[----:B------:R-:W-:Y:S01]  /*0020*/  ISETP.NE.AND P0, PT, RZ, UR4, PT ;  /* 0x00000004ff007c0c */ /* 0x000fe2000bf05270 */
[----:B------:R-:W-:Y:S02]  /*0030*/  ULDC.64 UR4, c[0x0][0x230] ;  /* 0x00008c0000047ab9 */ /* 0x000fe40000000a00 */
[----:B------:R-:W-:Y:S01]  /*0040*/  IMAD.U32 R2, RZ, RZ, UR4 ;  /* 0x00000004ff027e24 */ /* 0x000fe2000f8e00ff */
[----:B------:R-:W-:Y:S01]  /*0050*/  ULDC.64 UR6, c[0x0][0x118] ;  /* 0x0000460000067ab9 */ /* 0x000fe20000000a00 */
[----:B------:R-:W-:Y:S02]  /*0060*/  IMAD.U32 R3, RZ, RZ, UR5 ;  /* 0x00000005ff037e24 */ /* 0x000fe4000f8e00ff */
[----:B------:R-:W-:Y:S02]  /*0070*/  IMAD.MOV.U32 R134, RZ, RZ, c[0x0][0x238] ;  /* 0x00008e00ff867624 */ /* 0x000fe400078e00ff */
[----:B------:R-:W-:-:S04]  /*0080*/  IMAD.MOV.U32 R135, RZ, RZ, c[0x0][0x23c] ;  /* 0x00008f00ff877624 */ /* 0x000fc800078e00ff */
[----:B------:R-:W2:Y:S01]  /*0090*/  @P0 LDG.E.64 R2, [R2.64] ;  /* 0x0000000602020981 */ /* 0x000ea2000c1e1b00 */
[----:B------:R-:W-:Y:S02]  /*00a0*/  @P0 IMAD.MOV.U32 R8, RZ, RZ, R134 ;  /* 0x000000ffff080224 */ /* 0x000fe400078e0086 */
[----:B------:R-:W-:-:S05]  /*00b0*/  @P0 IMAD.MOV.U32 R9, RZ, RZ, R135 ;  /* 0x000000ffff090224 */ /* 0x000fca00078e0087 */
[----:B------:R-:W3:Y:S01]  /*00c0*/  @P0 LDG.E.64 R4, [R8.64] ;  /* 0x0000000608040981 */ /* 0x000ee2000c1e1b00 */
[----:B------:R-:W-:Y:S01]  /*00d0*/  LOP3.LUT R47, R47, 0xffffffdf, RZ, 0xc0, !PT ;  /* 0xffffffdf2f2f7812 */ /* 0x000fe200078ec0ff */
[----:B------:R-:W-:Y:S02]  /*00e0*/  BSSY B0, `(.L_x_588) ;  /* 0x0000069000007945 */ /* 0x000fe40003800000 */
[----:B------:R-:W0:Y:S04]  /*00f0*/  S2R R42, SR_TID.X ;  /* 0x00000000002a7919 */ /* 0x000e280000002100 */
[----:B------:R-:W1:Y:S01]  /*0100*/  S2R R11, SR_CTAID.X ;  /* 0x00000000000b7919 */ /* 0x000e620000002500 */
[----:B0-----:R-:W-:Y:S01]  /*0110*/  LOP3.LUT R60, R42, 0x1f, RZ, 0xc0, !PT ;  /* 0x0000001f2a3c7812 */ /* 0x001fe200078ec0ff */
[----:B-1----:R-:W-:-:S03]  /*0120*/  IMAD R46, R11, c[0x0][0x0], R42 ;  /* 0x000000000b2e7a24 */ /* 0x002fc600078e022a */
[----:B------:R-:W-:Y:S02]  /*0130*/  LOP3.LUT R43, R60, 0x1f, RZ, 0x3c, !PT ;  /* 0x0000001f3c2b7812 */ /* 0x000fe400078e3cff */
[----:B------:R-:W-:Y:S01]  /*0140*/  SHF.R.U32.HI R42, RZ, 0x5, R42 ;  /* 0x00000005ff2a7819 */ /* 0x000fe2000001162a */
[----:B------:R-:W-:-:S04]  /*0150*/  IMAD.WIDE.U32 R6, R46, -0x326172a9, RZ ;  /* 0xcd9e8d572e067825 */ /* 0x000fc800078e00ff */
[----:B------:R-:W-:Y:S01]  /*0160*/  IMAD R42, R11, 0x4, R42 ;  /* 0x000000040b2a7824 */ /* 0x000fe200078e022a */
[----:B--2---:R-:W0:Y:S08]  /*0170*/  @P0 R2UR UR4, R2 ;  /* 0x00000000020403c2 */ /* 0x004e3000000e0000 */
[----:B------:R1:W2:Y:S01]  /*0180*/  @P0 R2UR UR5, R3 ;  /* 0x00000000030503c2 */ /* 0x0002a200000e0000 */
[----:B---3--:R-:W-:-:S05]  /*0190*/  @P0 IADD3 R134, P1, R4, c[0x0][0x240], RZ ;  /* 0x0000900004860a10 */ /* 0x008fca0007f3e0ff */
[----:B------:R-:W-:-:S05]  /*01a0*/  @P0 IMAD.X R135, RZ, RZ, R5, P1 ;  /* 0x000000ffff870224 */ /* 0x000fca00008e0605 */
[--C-:B------:R-:W-:Y:S02]  /*01b0*/  SHF.R.U64 R45, R134, 0x2, R135.reuse ;  /* 0x00000002862d7819 */ /* 0x100fe40000001287 */
[----:B------:R-:W-:-:S03]  /*01c0*/  SHF.R.U32.HI R44, RZ, 0x2, R135 ;  /* 0x00000002ff2c7819 */ /* 0x000fc60000011687 */
[----:B------:R-:W-:Y:S01]  /*01d0*/  IMAD.WIDE.U32 R4, R45, -0x2daee0ad, RZ ;  /* 0xd2511f532d047825 */ /* 0x000fe200078e00ff */
[----:B0-----:R-:W-:Y:S01]  /*01e0*/  LOP3.LUT R0, R7, UR4, R44, 0x96, !PT ;  /* 0x0000000407007c12 */ /* 0x001fe2000f8e962c */
[----:B------:R-:W-:Y:S02]  /*01f0*/  UIADD3 UR9, UR4, -0x61c88647, URZ ;  /* 0x9e3779b904097890 */ /* 0x000fe4000fffe03f */
[----:B------:R-:W-:Y:S02]  /*0200*/  UIADD3 UR11, UR4, 0x3c6ef372, URZ ;  /* 0x3c6ef372040b7890 */ /* 0x000fe4000fffe03f */
[----:B-1----:R-:W-:Y:S01]  /*0210*/  IMAD.WIDE.U32 R2, R0, -0x2daee0ad, RZ ;  /* 0xd2511f5300027825 */ /* 0x002fe200078e00ff */
[----:B------:R-:W-:Y:S01]  /*0220*/  UIADD3 UR13, UR4, -0x255992d5, URZ ;  /* 0xdaa66d2b040d7890 */ /* 0x000fe2000fffe03f */
[----:B--2---:R-:W-:Y:S01]  /*0230*/  LOP3.LUT R8, R5, UR5, RZ, 0x3c, !PT ;  /* 0x0000000505087c12 */ /* 0x004fe2000f8e3cff */
[----:B------:R-:W-:Y:S01]  /*0240*/  UIADD3 UR10, UR5, -0x4498517b, URZ ;  /* 0xbb67ae85050a7890 */ /* 0x000fe2000fffe03f */
[----:B------:R-:W-:Y:S01]  /*0250*/  IMAD.MOV.U32 R0, RZ, RZ, c[0x0][0x168] ;  /* 0x00005a00ff007624 */ /* 0x000fe200078e00ff */
[----:B------:R-:W-:-:S02]  /*0260*/  UIADD3 UR12, UR5, 0x76cf5d0a, URZ ;  /* 0x76cf5d0a050c7890 */ /* 0x000fc4000fffe03f */
[----:B------:R-:W-:Y:S01]  /*0270*/  IMAD.WIDE.U32 R8, R8, -0x326172a9, RZ ;  /* 0xcd9e8d5708087825 */ /* 0x000fe200078e00ff */
[----:B------:R-:W-:Y:S01]  /*0280*/  UIADD3 UR14, UR5, 0x32370b8f, URZ ;  /* 0x32370b8f050e7890 */ /* 0x000fe2000fffe03f */
[----:B------:R-:W-:Y:S01]  /*0290*/  LOP3.LUT R7, R3, UR10, R4, 0x96, !PT ;  /* 0x0000000a03077c12 */ /* 0x000fe2000f8e9604 */
[----:B------:R-:W-:Y:S01]  /*02a0*/  UIADD3 UR15, UR4, 0x78dde6e4, URZ ;  /* 0x78dde6e4040f7890 */ /* 0x000fe2000fffe03f */
[----:B------:R-:W-:Y:S01]  /*02b0*/  SHF.R.S32.HI R0, RZ, 0x1f, R0 ;  /* 0x0000001fff007819 */ /* 0x000fe20000011400 */
[----:B------:R-:W-:Y:S01]  /*02c0*/  UIADD3 UR16, UR5, -0x126145ec, URZ ;  /* 0xed9eba1405107890 */ /* 0x000fe2000fffe03f */
[----:B------:R-:W-:Y:S01]  /*02d0*/  LOP3.LUT R4, R9, UR9, R6, 0x96, !PT ;  /* 0x0000000909047c12 */ /* 0x000fe2000f8e9606 */
[----:B------:R-:W-:Y:S01]  /*02e0*/  IMAD.WIDE.U32 R6, R7, -0x326172a9, RZ ;  /* 0xcd9e8d5707067825 */ /* 0x000fe200078e00ff */
[----:B------:R-:W-:Y:S01]  /*02f0*/  LEA.HI R0, R0, c[0x0][0x168], RZ, 0x3 ;  /* 0x00005a0000007a11 */ /* 0x000fe200078f18ff */
[----:B------:R-:W-:Y:S02]  /*0300*/  UIADD3 UR18, UR5, -0x56f99767, URZ ;  /* 0xa906689905127890 */ /* 0x000fe4000fffe03f */
[----:B------:R-:W-:Y:S01]  /*0310*/  IMAD.WIDE.U32 R4, R4, -0x2daee0ad, RZ ;  /* 0xd2511f5304047825 */ /* 0x000fe200078e00ff */
[----:B------:R-:W-:Y:S01]  /*0320*/  LOP3.LUT R3, R7, UR11, R8, 0x96, !PT ;  /* 0x0000000b07037c12 */ /* 0x000fe2000f8e9608 */
[----:B------:R-:W-:Y:S01]  /*0330*/  UIADD3 UR17, UR4, 0x1715609d, URZ ;  /* 0x1715609d04117890 */ /* 0x000fe2000fffe03f */
[----:B------:R-:W-:Y:S01]  /*0340*/  LEA.HI.SX32 R43, R0, R43, 0x1d ;  /* 0x0000002b002b7211 */ /* 0x000fe200078feaff */
[----:B------:R-:W-:Y:S01]  /*0350*/  UIADD3 UR19, UR4, -0x4ab325aa, URZ ;  /* 0xb54cda5604137890 */ /* 0x000fe2000fffe03f */
[----:B------:R-:W-:Y:S01]  /*0360*/  LOP3.LUT R8, R5, UR12, R2, 0x96, !PT ;  /* 0x0000000c05087c12 */ /* 0x000fe2000f8e9602 */
[----:B------:R-:W-:Y:S01]  /*0370*/  IMAD.WIDE.U32 R2, R3, -0x2daee0ad, RZ ;  /* 0xd2511f5303027825 */ /* 0x000fe200078e00ff */
[C---:B------:R-:W-:Y:S01]  /*0380*/  LOP3.LUT P2, RZ, R43.reuse, 0xffffffe0, RZ, 0xc0, !PT ;  /* 0xffffffe02bff7812 */ /* 0x040fe2000784c0ff */
[----:B------:R-:W-:Y:S01]  /*0390*/  UIADD3 UR20, UR5, 0x646e171e, URZ ;  /* 0x646e171e05147890 */ /* 0x000fe2000fffe03f */
[----:B------:R-:W-:Y:S01]  /*03a0*/  ISETP.GE.U32.AND P5, PT, R43, 0x40, PT ;  /* 0x000000402b00780c */ /* 0x000fe20003fa6070 */
[----:B------:R-:W-:Y:S01]  /*03b0*/  IMAD.WIDE.U32 R8, R8, -0x326172a9, RZ ;  /* 0xcd9e8d5708087825 */ /* 0x000fe200078e00ff */
[----:B------:R-:W-:Y:S01]  /*03c0*/  LOP3.LUT R7, R3, UR14, R4, 0x96, !PT ;  /* 0x0000000e03077c12 */ /* 0x000fe2000f8e9604 */
[----:B------:R-:W-:Y:S01]  /*03d0*/  UIADD3 UR21, UR4, 0x5384540f, URZ ;  /* 0x5384540f04157890 */ /* 0x000fe2000fffe03f */
[----:B------:R-:W-:Y:S01]  /*03e0*/  ISETP.GE.U32.AND P4, PT, R43, 0x60, PT ;  /* 0x000000602b00780c */ /* 0x000fe20003f86070 */
[----:B------:R-:W-:Y:S01]  /*03f0*/  UIADD3 UR22, UR5, 0x1fd5c5a3, URZ ;  /* 0x1fd5c5a305167890 */ /* 0x000fe2000fffe03f */
[----:B------:R-:W-:Y:S01]  /*0400*/  LOP3.LUT R4, R9, UR13, R6, 0x96, !PT ;  /* 0x0000000d09047c12 */ /* 0x000fe2000f8e9606 */
[----:B------:R-:W-:Y:S01]  /*0410*/  IMAD.WIDE.U32 R6, R7, -0x326172a9, RZ ;  /* 0xcd9e8d5707067825 */ /* 0x000fe200078e00ff */
[----:B------:R-:W-:Y:S01]  /*0420*/  ISETP.GE.U32.AND P3, PT, R43, 0x80, PT ;  /* 0x000000802b00780c */ /* 0x000fe20003f66070 */
[----:B------:R-:W-:-:S02]  /*0430*/  UIADD3 UR23, UR4, -0xe443238, URZ ;  /* 0xf1bbcdc804177890 */ /* 0x000fc4000fffe03f */
[----:B------:R-:W-:Y:S01]  /*0440*/  IMAD.WIDE.U32 R4, R4, -0x2daee0ad, RZ ;  /* 0xd2511f5304047825 */ /* 0x000fe200078e00ff */
[----:B------:R-:W-:Y:S01]  /*0450*/  LOP3.LUT R3, R7, UR15, R8, 0x96, !PT ;  /* 0x0000000f07037c12 */ /* 0x000fe2000f8e9608 */
[----:B------:R-:W-:Y:S01]  /*0460*/  UIADD3 UR24, UR5, -0x24c28bd8, URZ ;  /* 0xdb3d742805187890 */ /* 0x000fe2000fffe03f */
[----:B------:R-:W-:Y:S01]  /*0470*/  @P2 LOP3.LUT R47, R47, 0x20, RZ, 0xfc, !PT ;  /* 0x000000202f2f2812 */ /* 0x000fe200078efcff */
[----:B------:R-:W-:Y:S01]  /*0480*/  UIADD3 UR25, UR4, -0x700cb87f, URZ ;  /* 0x8ff3478104197890 */ /* 0x000fe2000fffe03f */
[----:B------:R-:W-:Y:S01]  /*0490*/  LOP3.LUT R8, R5, UR16, R2, 0x96, !PT ;  /* 0x0000001005087c12 */ /* 0x000fe2000f8e9602 */
[----:B------:R-:W-:Y:S01]  /*04a0*/  IMAD.WIDE.U32 R2, R3, -0x2daee0ad, RZ ;  /* 0xd2511f5303027825 */ /* 0x000fe200078e00ff */
[----:B------:R-:W-:Y:S01]  /*04b0*/  LOP3.LUT R47, R47, 0xfffffeff, RZ, 0xc0, !PT ;  /* 0xfffffeff2f2f7812 */ /* 0x000fe200078ec0ff */
[----:B------:R-:W-:Y:S02]  /*04c0*/  UIADD3 UR26, UR5, -0x695add53, URZ ;  /* 0x96a522ad051a7890 */ /* 0x000fe4000fffe03f */
[----:B------:R-:W-:Y:S01]  /*04d0*/  IMAD.WIDE.U32 R8, R8, -0x326172a9, RZ ;  /* 0xcd9e8d5708087825 */ /* 0x000fe200078e00ff */
[----:B------:R-:W-:-:S02]  /*04e0*/  LOP3.LUT R7, R3, UR18, R4, 0x96, !PT ;  /* 0x0000001203077c12 */ /* 0x000fc4000f8e9604 */
[----:B------:R-:W-:Y:S02]  /*04f0*/  @P5 LOP3.LUT R47, R47, 0x100, RZ, 0xfc, !PT ;  /* 0x000001002f2f5812 */ /* 0x000fe400078efcff */
[----:B------:R-:W-:Y:S01]  /*0500*/  LOP3.LUT R4, R9, UR17, R6, 0x96, !PT ;  /* 0x0000001109047c12 */ /* 0x000fe2000f8e9606 */
[----:B------:R-:W-:Y:S01]  /*0510*/  IMAD.WIDE.U32 R6, R7, -0x326172a9, RZ ;  /* 0xcd9e8d5707067825 */ /* 0x000fe200078e00ff */
[----:B------:R-:W-:-:S03]  /*0520*/  LOP3.LUT R47, R47, 0xffffff7f, RZ, 0xc0, !PT ;  /* 0xffffff7f2f2f7812 */ /* 0x000fc600078ec0ff */
[----:B------:R-:W-:Y:S01]  /*0530*/  IMAD.WIDE.U32 R4, R4, -0x2daee0ad, RZ ;  /* 0xd2511f5304047825 */ /* 0x000fe200078e00ff */
[----:B------:R-:W-:Y:S02]  /*0540*/  LOP3.LUT R12, R7, UR19, R8, 0x96, !PT ;  /* 0x00000013070c7c12 */ /* 0x000fe4000f8e9608 */
        /* <DEDUP_REMOVED lines=8> */
[----:B------:R-:W-:-:S04]  /*05d0*/  IMAD.HI.U32 R23, R146, -0x326172a9, RZ ;  /* 0xcd9e8d5792177827 */ /* 0x000fc800078e00ff */
[----:B------:R-:W-:Y:S01]  /*05e0*/  IMAD.HI.U32 R21, R144, -0x2daee0ad, RZ ;  /* 0xd2511f5390157827 */ /* 0x000fe200078e00ff */
        /* <DEDUP_REMOVED lines=24> */
.L_x_589:
[----:B0-----:R-:W-:Y:S05]  /*0770*/  BSYNC B0 ;  /* 0x0000000000007941 */ /* 0x001fea0003800000 */
.L_x_588:
        /* <DEDUP_REMOVED lines=25> */
.L_x_591:
[----:B------:R-:W-:Y:S05]  /*0910*/  BSYNC B0 ;  /* 0x0000000000007941 */ /* 0x000fea0003800000 */
.L_x_590:
        /* <DEDUP_REMOVED lines=25> */
.L_x_593:
[----:B------:R-:W-:Y:S05]  /*0ab0*/  BSYNC B0 ;  /* 0x0000000000007941 */ /* 0x000fea0003800000 */
.L_x_592:
        /* <DEDUP_REMOVED lines=10> */
[----:B------:R-:W-:Y:S01]  /*0b60*/  @P1 IADD3 R66, P2, R56, c[0x0][0x220], RZ ;  /* 0x0000880038421a10 */ /* 0x000fe20007f5e0ff */
        /* <DEDUP_REMOVED lines=13> */
.L_x_595:
[----:B0-----:R-:W-:Y:S05]  /*0c40*/  BSYNC B0 ;  /* 0x0000000000007941 */ /* 0x001fea0003800000 */
.L_x_594:
[----:B------:R-:W-:Y:S02]  /*0c50*/  ISETP.GE.AND P0, PT, R42, c[0x0][0x164], PT ;  /* 0x000059002a007a0c */ /* 0x000fe40003f06270 */
[----:B------:R-:W-:-:S02]  /*0c60*/  LOP3.LUT R150, R23, UR23, R14, 0x96, !PT ;  /* 0x0000001717967c12 */ /* 0x000fc4000f8e960e */
[----:B------:R-:W-:-:S09]  /*0c70*/  LOP3.LUT R152, R21, UR24, R12, 0x96, !PT ;  /* 0x0000001815987c12 */ /* 0x000fd2000f8e960c */
[----:B------:R-:W-:Y:S05]  /*0c80*/  @P0 EXIT ;  /* 0x000000000000094d */ /* 0x000fea0003800000 */
[--C-:B-----5:R-:W-:Y:S01]  /*0c90*/  PRMT R40, RZ, 0x5410, R32.reuse ;  /* 0x00005410ff287816 */ /* 0x120fe20000000020 */
[----:B------:R-:W-:Y:S01]  /*0ca0*/  IMAD R144, R144, -0x2daee0ad, RZ ;  /* 0xd2511f5390907824 */ /* 0x000fe200078e02ff */
[----:B------:R-:W-:Y:S01]  /*0cb0*/  PRMT R41, RZ, 0x7610, R32 ;  /* 0x00007610ff297816 */ /* 0x000fe20000000020 */
[----:B------:R-:W-:Y:S01]  /*0cc0*/  IMAD R146, R146, -0x326172a9, RZ ;  /* 0xcd9e8d5792927824 */ /* 0x000fe200078e02ff */
[--C-:B------:R-:W-:Y:S01]  /*0cd0*/  PRMT R38, RZ, 0x5410, R33.reuse ;  /* 0x00005410ff267816 */ /* 0x100fe20000000021 */
[----:B------:R-:W-:Y:S01]  /*0ce0*/  BSSY B0, `(.L_x_596) ;  /* 0x00018da000007945 */ /* 0x000fe20003800000 */
[----:B------:R-:W-:Y:S01]  /*0cf0*/  PRMT R39, RZ, 0x7610, R33 ;  /* 0x00007610ff277816 */ /* 0x000fe20000000021 */
[----:B------:R-:W-:Y:S01]  /*0d00*/  IMAD.MOV.U32 R148, RZ, RZ, RZ ;  /* 0x000000ffff947224 */ /* 0x000fe200078e00ff */
        /* <DEDUP_REMOVED lines=18> */
[----:B------:R-:W-:Y:S01]  /*0e30*/  PRMT R123, RZ, 0x7610, R61 ;  /* 0x00007610ff7b7816 */ /* 0x000fe2000000003d */
[----:B------:R-:W-:Y:S01]  /*0e40*/  IMAD.HI.U32 R61, R152, -0x326172a9, RZ ;  /* 0xcd9e8d57983d7827 */ /* 0x000fe200078e00ff */
[--C-:B------:R-:W-:Y:S02]  /*0e50*/  PRMT R138, RZ, 0x5410, R57.reuse ;  /* 0x00005410ff8a7816 */ /* 0x100fe40000000039 */
[----:B------:R-:W-:Y:S01]  /*0e60*/  PRMT R141, RZ, 0x7610, R57 ;  /* 0x00007610ff8d7816 */ /* 0x000fe20000000039 */
[----:B------:R-:W-:Y:S01]  /*0e70*/  IMAD.HI.U32 R57, R150, -0x2daee0ad, RZ ;  /* 0xd2511f5396397827 */ /* 0x000fe200078e00ff */
[----:B------:R-:W-:-:S02]  /*0e80*/  PRMT R29, RZ, 0x5410, R10 ;  /* 0x00005410ff1d7816 */ /* 0x000fc4000000000a */
[----:B------:R-:W-:Y:S01]  /*0e90*/  PRMT R28, RZ, 0x7610, R10 ;  /* 0x00007610ff1c7816 */ /* 0x000fe2000000000a */
[----:B------:R-:W-:Y:S01]  /*0ea0*/  IMAD R152, R152, -0x326172a9, RZ ;  /* 0xcd9e8d5798987824 */ /* 0x000fe200078e02ff */
[--C-:B------:R-:W-:Y:S01]  /*0eb0*/  PRMT R27, RZ, 0x5410, R11.reuse ;  /* 0x00005410ff1b7816 */ /* 0x100fe2000000000b */
[----:B------:R-:W-:Y:S01]  /*0ec0*/  IMAD R150, R150, -0x2daee0ad, RZ ;  /* 0xd2511f5396967824 */ /* 0x000fe200078e02ff */
        /* <DEDUP_REMOVED lines=55> */
[----:B------:R-:W-:Y:S02]  /*1240*/  PRMT R95, RZ, 0x5410, R76 ;  /* 0x00005410ff5f7816 */ /* 0x000fe4000000004c */
[----:B------:R-:W-:Y:S02]  /*1250*/  PRMT R78, RZ, 0x5410, R79 ;  /* 0x00005410ff4e7816 */ /* 0x000fe4000000004f */
[----:B------:R-:W-:-:S02]  /*1260*/  PRMT R107, RZ, 0x5410, R85 ;  /* 0x00005410ff6b7816 */ /* 0x000fc40000000055 */
[----:B------:R-:W-:Y:S02]  /*1270*/  PRMT R75, RZ, 0x5410, R80 ;  /* 0x00005410ff4b7816 */ /* 0x000fe40000000050 */
        /* <DEDUP_REMOVED lines=34> */
[----:B------:R-:W-:-:S02]  /*14a0*/  LOP3.LUT R146, R61, UR25, R146, 0x96, !PT ;  /* 0x000000193d927c12 */ /* 0x000fc4000f8e9692 */
[----:B------:R-:W-:Y:S02]  /*14b0*/  LOP3.LUT R144, R57, UR26, R144, 0x96, !PT ;  /* 0x0000001a39907c12 */ /* 0x000fe4000f8e9690 */
[--C-:B------:R-:W-:Y:S02]  /*14c0*/  PRMT R145, RZ, 0x5410, R64.reuse ;  /* 0x00005410ff917816 */ /* 0x100fe40000000040 */
[----:B------:R-:W-:Y:S02]  /*14d0*/  PRMT R154, RZ, 0x7610, R64 ;  /* 0x00007610ff9a7816 */ /* 0x000fe40000000040 */
[----:B------:R-:W-:Y:S02]  /*14e0*/  LOP3.LUT R151, R134, 0x3, RZ, 0xc0, !PT ;  /* 0x0000000386977812 */ /* 0x000fe400078ec0ff */
[--C-:B------:R-:W-:Y:S02]  /*14f0*/  PRMT R149, RZ, 0x5410, R65.reuse ;  /* 0x00005410ff957816 */ /* 0x100fe40000000041 */
[----:B------:R-:W-:-:S02]  /*1500*/  PRMT R156, RZ, 0x7610, R65 ;  /* 0x00007610ff9c7816 */ /* 0x000fc40000000041 */
[--C-:B------:R-:W-:Y:S02]  /*1510*/  PRMT R153, RZ, 0x5410, R66.reuse ;  /* 0x00005410ff997816 */ /* 0x100fe40000000042 */
[----:B------:R-:W-:Y:S02]  /*1520*/  PRMT R158, RZ, 0x7610, R66 ;  /* 0x00007610ff9e7816 */ /* 0x000fe40000000042 */
[--C-:B------:R-:W-:Y:S02]  /*1530*/  PRMT R155, RZ, 0x5410, R67.reuse ;  /* 0x00005410ff9b7816 */ /* 0x100fe40000000043 */
[----:B------:R-:W-:Y:S02]  /*1540*/  PRMT R170, RZ, 0x7610, R67 ;  /* 0x00007610ffaa7816 */ /* 0x000fe40000000043 */
.L_x_1131:
[----:B------:R-:W0:Y:S01]  /*1550*/  S2R R197, SR_TID.X ;  /* 0x0000000000c57919 */ /* 0x000e220000002100 */
[----:B------:R-:W-:Y:S01]  /*1560*/  IMAD R64, R42, c[0x0][0x168], RZ ;  /* 0x00005a002a407a24 */ /* 0x000fe200078e02ff */
[----:B------:R-:W-:Y:S01]  /*1570*/  LOP3.LUT P0, RZ, R47, 0x20, RZ, 0xc0, !PT ;  /* 0x000000202fff7812 */ /* 0x000fe2000780c0ff */
[----:B------:R-:W-:Y:S03]  /*1580*/  BSSY B1, `(.L_x_597) ;  /* 0x00005c0000017945 */ /* 0x000fe60003800000 */
[----:B------:R-:W-:-:S04]  /*1590*/  SHF.R.S32.HI R65, RZ, 0x1f, R64 ;  /* 0x0000001fff417819 */ /* 0x000fc80000011440 */
[----:B------:R-:W-:Y:S02]  /*15a0*/  LEA.HI R64, R65, R64, RZ, 0x3 ;  /* 0x0000004041407211 */ /* 0x000fe400078f18ff */
[----:B0-----:R-:W-:-:S04]  /*15b0*/  LOP3.LUT R197, R197, 0x1f, RZ, 0xc0, !PT ;  /* 0x0000001fc5c57812 */ /* 0x001fc800078ec0ff */
[----:B------:R-:W-:-:S05]  /*15c0*/  LEA.HI.SX32 R168, R64, R197, 0x1d ;  /* 0x000000c540a87211 */ /* 0x000fca00078feaff */
[----:B------:R-:W-:Y:S01]  /*15d0*/  IMAD.MOV.U32 R199, RZ, RZ, R168 ;  /* 0x000000ffffc77224 */ /* 0x000fe200078e00a8 */
[----:B------:R-:W-:Y:S05]  /*15e0*/  @!P0 BRA `(.L_x_598) ;  /* 0x00005b9000008947 */ /* 0x000fea0003800000 */
[----:B------:R-:W-:Y:S01]  /*15f0*/  ISETP.NE.U32.AND P0, PT, RZ, c[0x0][0x178], PT ;  /* 0x00005e00ff007a0c */ /* 0x000fe20003f05070 */
[----:B------:R-:W-:Y:S01]  /*1600*/  IMAD.MOV.U32 R65, RZ, RZ, 0x10 ;  /* 0x00000010ff417424 */ /* 0x000fe200078e00ff */
[----:B------:R-:W-:Y:S02]  /*1610*/  LOP3.LUT R47, R47, 0xffffffef, RZ, 0xc0, !PT ;  /* 0xffffffef2f2f7812 */ /* 0x000fe400078ec0ff */
[----:B------:R-:W-:Y:S01]  /*1620*/  ISETP.NE.AND.EX P2, PT, RZ, c[0x0][0x17c], PT, P0 ;  /* 0x00005f00ff007a0c */ /* 0x000fe20003f45300 */
[----:B------:R-:W-:Y:S01]  /*1630*/  IMAD.WIDE.U32 R64, R168, R65, c[0x0][0x170] ;  /* 0x00005c00a8407625 */ /* 0x000fe200078e0041 */
[----:B------:R-:W-:-:S04]  /*1640*/  ISETP.NE.U32.AND P0, PT, RZ, c[0x0][0x180], PT ;  /* 0x00006000ff007a0c */ /* 0x000fc80003f05070 */
[----:B------:R-:W-:Y:S01]  /*1650*/  ISETP.NE.AND.EX P0, PT, RZ, c[0x0][0x184], PT, P0 ;  /* 0x00006100ff007a0c */ /* 0x000fe20003f05300 */
[----:B------:R-:W5:Y:S06]  /*1660*/  LDG.E.128 R64, [R64.64] ;  /* 0x0000000640407981 */ /* 0x000f6c000c1e1d00 */
[C---:B------:R-:W-:Y:S01]  /*1670*/  @P2 LEA R70, P1, R168.reuse, c[0x0][0x178], 0x4 ;  /* 0x00005e00a8462a11 */ /* 0x040fe200078220ff */
[----:B------:R-:W-:Y:S01]  /*1680*/  BSSY B2, `(.L_x_599) ;  /* 0x0000013000027945 */ /* 0x000fe20003800000 */
[----:B------:R-:W-:Y:S02]  /*1690*/  @P2 LOP3.LUT R47, R47, 0x10, RZ, 0xfc, !PT ;  /* 0x000000102f2f2812 */ /* 0x000fe400078efcff */
[----:B------:R-:W-:-:S02]  /*16a0*/  @P2 LEA.HI.X R71, R168, c[0x0][0x17c], RZ, 0x4, P1 ;  /* 0x00005f00a8472a11 */ /* 0x000fc400008f24ff */
[----:B------:R-:W-:-:S03]  /*16b0*/  @P0 LEA R68, P1, R168, c[0x0][0x180], 0x4 ;  /* 0x00006000a8440a11 */ /* 0x000fc600078220ff */
[----:B------:R0:W5:Y:S01]  /*16c0*/  @P2 LDG.E.128 R56, [R70.64] ;  /* 0x0000000646382981 */ /* 0x000162000c1e1d00 */
[----:B------:R-:W-:-:S05]  /*16d0*/  @P0 LEA.HI.X R69, R168, c[0x0][0x184], RZ, 0x4, P1 ;  /* 0x00006100a8450a11 */ /* 0x000fca00008f24ff */
[----:B------:R0:W5:Y:S01]  /*16e0*/  @P0 LDG.E.128 R60, [R68.64] ;  /* 0x00000006443c0981 */ /* 0x000162000c1e1d00 */
[C---:B------:R-:W-:Y:S02]  /*16f0*/  ISETP.NE.AND P1, PT, R151.reuse, 0x1, PT ;  /* 0x000000019700780c */ /* 0x040fe40003f25270 */
[----:B------:R-:W-:-:S11]  /*1700*/  IADD3 R134, R151, 0x1, RZ ;  /* 0x0000000197867810 */ /* 0x000fd60007ffe0ff */
[----:B------:R-:W-:Y:S05]  /*1710*/  @!P1 BRA `(.L_x_600) ;  /* 0x0000008000009947 */ /* 0x000fea0003800000 */
[----:B0-----:R-:W-:Y:S01]  /*1720*/  ISETP.NE.AND P1, PT, R151, 0x2, PT ;  /* 0x000000029700780c */ /* 0x001fe20003f25270 */
[----:B------:R-:W-:-:S12]  /*1730*/  IMAD.MOV.U32 R175, RZ, RZ, R144 ;  /* 0x000000ffffaf7224 */ /* 0x000fd800078e0090 */
[----:B------:R-:W-:Y:S05]  /*1740*/  @!P1 BRA `(.L_x_601) ;  /* 0x0000006000009947 */ /* 0x000fea0003800000 */
[----:B------:R-:W-:Y:S01]  /*1750*/  ISETP.NE.AND P1, PT, R151, 0x3, PT ;  /* 0x000000039700780c */ /* 0x000fe20003f25270 */
[----:B------:R-:W-:-:S12]  /*1760*/  IMAD.MOV.U32 R175, RZ, RZ, R146 ;  /* 0x000000ffffaf7224 */ /* 0x000fd800078e0092 */
[----:B------:R-:W-:Y:S05]  /*1770*/  @P1 BRA `(.L_x_601) ;  /* 0x0000003000001947 */ /* 0x000fea0003800000 */
[----:B------:R-:W-:Y:S01]  /*1780*/  IMAD.MOV.U32 R175, RZ, RZ, R150 ;  /* 0x000000ffffaf7224 */ /* 0x000fe200078e0096 */
[----:B------:R-:W-:Y:S05]  /*1790*/  BRA `(.L_x_601) ;  /* 0x0000001000007947 */ /* 0x000fea0003800000 */
.L_x_600:
[----:B0-----:R-:W-:Y:S02]  /*17a0*/  IMAD.MOV.U32 R175, RZ, RZ, R152 ;  /* 0x000000ffffaf7224 */ /* 0x001fe400078e0098 */
.L_x_601:
[----:B------:R-:W-:Y:S05]  /*17b0*/  BSYNC B2 ;  /* 0x0000000000027941 */ /* 0x000fea0003800000 */
.L_x_599:
[----:B------:R-:W-:Y:S01]  /*17c0*/  ISETP.NE.AND P1, PT, R134, 0x4, PT ;  /* 0x000000048600780c */ /* 0x000fe20003f25270 */
[----:B------:R-:W-:-:S12]  /*17d0*/  BSSY B2, `(.L_x_602) ;  /* 0x000003b000027945 */ /* 0x000fd80003800000 */
[----:B------:R-:W-:Y:S05]  /*17e0*/  @P1 BRA `(.L_x_603) ;  /* 0x0000039000001947 */ /* 0x000fea0003800000 */
[----:B------:R-:W-:Y:S01]  /*17f0*/  IADD3 R45, R45, 0x1, RZ ;  /* 0x000000012d2d7810 */ /* 0x000fe20007ffe0ff */
[----:B------:R-:W-:Y:S03]  /*1800*/  BSSY B3, `(.L_x_604) ;  /* 0x000000c000037945 */ /* 0x000fe60003800000 */
[C---:B------:R-:W-:Y:S01]  /*1810*/  ISETP.NE.AND P1, PT, R45.reuse, RZ, PT ;  /* 0x000000ff2d00720c */ /* 0x040fe20003f25270 */
[----:B------:R-:W-:-:S12]  /*1820*/  IMAD.HI.U32 R71, R45, -0x2daee0ad, RZ ;  /* 0xd2511f532d477827 */ /* 0x000fd800078e00ff */
[----:B------:R-:W-:Y:S05]  /*1830*/  @P1 BRA `(.L_x_605) ;  /* 0x0000008000001947 */ /* 0x000fea0003800000 */
[----:B------:R-:W-:-:S04]  /*1840*/  IADD3 R44, R44, 0x1, RZ ;  /* 0x000000012c2c7810 */ /* 0x000fc80007ffe0ff */
[----:B------:R-:W-:-:S13]  /*1850*/  ISETP.NE.AND P1, PT, R44, RZ, PT ;  /* 0x000000ff2c00720c */ /* 0x000fda0003f25270 */
[----:B------:R-:W-:Y:S01]  /*1860*/  @!P1 IADD3 R46, R46, 0x1, RZ ;  /* 0x000000012e2e9810 */ /* 0x000fe20007ffe0ff */
[----:B------:R-:W-:Y:S01]  /*1870*/  @!P1 IMAD.MOV.U32 R44, RZ, RZ, RZ ;  /* 0x000000ffff2c9224 */ /* 0x000fe200078e00ff */
[----:B------:R-:W-:Y:S02]  /*1880*/  @!P1 IADD3 R68, R148, 0x1, RZ ;  /* 0x0000000194449810 */ /* 0x000fe40007ffe0ff */
[----:B------:R-:W-:-:S13]  /*1890*/  ISETP.NE.AND P2, PT, R46, RZ, !P1 ;  /* 0x000000ff2e00720c */ /* 0x000fda0004f45270 */
[----:B------:R-:W-:-:S04]  /*18a0*/  @P2 IMAD.MOV R68, RZ, RZ, R148 ;  /* 0x000000ffff442224 */ /* 0x000fc800078e0294 */
[----:B------:R-:W-:Y:S02]  /*18b0*/  @!P1 IMAD.MOV.U32 R148, RZ, RZ, R68 ;  /* 0x000000ffff949224 */ /* 0x000fe400078e0044 */
.L_x_605:
[----:B------:R-:W-:Y:S05]  /*18c0*/  BSYNC B3 ;  /* 0x0000000000037941 */ /* 0x000fea0003800000 */
.L_x_604:
[----:B------:R-:W-:Y:S01]  /*18d0*/  IMAD.HI.U32 R69, R46, -0x326172a9, RZ ;  /* 0xcd9e8d572e457827 */ /* 0x000fe200078e00ff */
[----:B------:R-:W-:-:S03]  /*18e0*/  LOP3.LUT R71, R71, UR5, R148, 0x96, !PT ;  /* 0x0000000547477c12 */ /* 0x000fc6000f8e9694 */
[----:B------:R-:W-:Y:S01]  /*18f0*/  IMAD R135, R46, -0x326172a9, RZ ;  /* 0xcd9e8d572e877824 */ /* 0x000fe200078e02ff */
[----:B------:R-:W-:Y:S01]  /*1900*/  LOP3.LUT R69, R69, UR4, R44, 0x96, !PT ;  /* 0x0000000445457c12 */ /* 0x000fe2000f8e962c */
[----:B------:R-:W-:-:S04]  /*1910*/  IMAD.WIDE.U32 R70, R71, -0x326172a9, RZ ;  /* 0xcd9e8d5747467825 */ /* 0x000fc800078e00ff */
[----:B------:R-:W-:Y:S01]  /*1920*/  IMAD R167, R45, -0x2daee0ad, RZ ;  /* 0xd2511f532da77824 */ /* 0x000fe200078e02ff */
[----:B------:R-:W-:Y:S01]  /*1930*/  LOP3.LUT R135, R71, UR9, R135, 0x96, !PT ;  /* 0x0000000947877c12 */ /* 0x000fe2000f8e9687 */
[----:B------:R-:W-:-:S04]  /*1940*/  IMAD.WIDE.U32 R150, R69, -0x2daee0ad, RZ ;  /* 0xd2511f5345967825 */ /* 0x000fc800078e00ff */
[----:B------:R-:W-:Y:S01]  /*1950*/  IMAD.WIDE.U32 R134, R135, -0x2daee0ad, RZ ;  /* 0xd2511f5387867825 */ /* 0x000fe200078e00ff */
[----:B------:R-:W-:-:S04]  /*1960*/  LOP3.LUT R68, R151, UR10, R167, 0x96, !PT ;  /* 0x0000000a97447c12 */ /* 0x000fc8000f8e96a7 */
[----:B------:R-:W-:Y:S01]  /*1970*/  LOP3.LUT R71, R135, UR12, R150, 0x96, !PT ;  /* 0x0000000c87477c12 */ /* 0x000fe2000f8e9696 */
[----:B------:R-:W-:-:S05]  /*1980*/  IMAD.WIDE.U32 R68, R68, -0x326172a9, RZ ;  /* 0xcd9e8d5744447825 */ /* 0x000fca00078e00ff */
[----:B------:R-:W-:Y:S01]  /*1990*/  LOP3.LUT R150, R69, UR11, R70, 0x96, !PT ;  /* 0x0000000b45967c12 */ /* 0x000fe2000f8e9646 */
[----:B------:R-:W-:-:S04]  /*19a0*/  IMAD.WIDE.U32 R70, R71, -0x326172a9, RZ ;  /* 0xcd9e8d5747467825 */ /* 0x000fc800078e00ff */
[----:B------:R-:W-:Y:S01]  /*19b0*/  IMAD.WIDE.U32 R150, R150, -0x2daee0ad, RZ ;  /* 0xd2511f5396967825 */ /* 0x000fe200078e00ff */
[----:B------:R-:W-:-:S04]  /*19c0*/  LOP3.LUT R135, R71, UR13, R68, 0x96, !PT ;  /* 0x0000000d47877c12 */ /* 0x000fc8000f8e9644 */
        /* <DEDUP_REMOVED lines=23> */
[----:B------:R-:W-:-:S03]  /*1b40*/  LOP3.LUT R146, R71, UR25, R134, 0x96, !PT ;  /* 0x0000001947927c12 */ /* 0x000fc6000f8e9686 */
[----:B------:R-:W-:Y:S01]  /*1b50*/  IMAD.MOV.U32 R152, RZ, RZ, R70 ;  /* 0x000000ffff987224 */ /* 0x000fe200078e0046 */
[----:B------:R-:W-:Y:S01]  /*1b60*/  LOP3.LUT R144, R151, UR26, R68, 0x96, !PT ;  /* 0x0000001a97907c12 */ /* 0x000fe2000f8e9644 */
[----:B------:R-:W-:Y:S02]  /*1b70*/  IMAD.MOV.U32 R134, RZ, RZ, RZ ;  /* 0x000000ffff867224 */ /* 0x000fe400078e00ff */
.L_x_603:
[----:B------:R-:W-:Y:S05]  /*1b80*/  BSYNC B2 ;  /* 0x0000000000027941 */ /* 0x000fea0003800000 */
.L_x_602:
[----:B------:R-:W0:Y:S01]  /*1b90*/  I2F.U32 R68, R175 ;  /* 0x000000af00447306 */ /* 0x000e220000201000 */
[----:B------:R-:W-:Y:S01]  /*1ba0*/  IMAD.MOV.U32 R199, RZ, RZ, 0x2f800000 ;  /* 0x2f800000ffc77424 */ /* 0x000fe200078e00ff */
[----:B------:R-:W-:Y:S02]  /*1bb0*/  ISETP.NE.U32.AND P1, PT, RZ, c[0x0][0x178], PT ;  /* 0x00005e00ff007a0c */ /* 0x000fe40003f25070 */
[----:B-----5:R-:W-:Y:S02]  /*1bc0*/  PRMT R69, RZ, 0x5410, R64 ;  /* 0x00005410ff457816 */ /* 0x020fe40000000040 */
[----:B------:R-:W-:Y:S02]  /*1bd0*/  ISETP.NE.AND.EX P1, PT, RZ, c[0x0][0x17c], PT, P1 ;  /* 0x00005f00ff007a0c */ /* 0x000fe40003f25310 */
[----:B------:R-:W-:Y:S01]  /*1be0*/  LOP3.LUT R47, R47, 0xfffffff7, RZ, 0xc0, !PT ;  /* 0xfffffff72f2f7812 */ /* 0x000fe200078ec0ff */
[----:B------:R-:W-:-:S02]  /*1bf0*/  FMUL.FTZ R69, R69, c[0x0][0x1e8] ;  /* 0x00007a0045457a20 */ /* 0x000fc40000410000 */
[----:B0-----:R-:W-:-:S05]  /*1c00*/  FFMA.FTZ R68, R68, R199, 1.1641532182693481445e-10 ;  /* 0x2f00000044447423 */ /* 0x001fca00000100c7 */
[----:B------:R-:W-:-:S04]  /*1c10*/  FSETP.GTU.FTZ.AND P2, PT, R68, c[0x0][0x1e4], PT ;  /* 0x0000790044007a0b */ /* 0x000fc80003f5c000 */
[----:B------:R-:W-:-:S09]  /*1c20*/  FSEL R167, R69, RZ, !P2 ;  /* 0x000000ff45a77208 */ /* 0x000fd20005000000 */
[----:B------:R-:W-:Y:S01]  /*1c30*/  @P2 LOP3.LUT R47, R47, 0x8, RZ, 0xfc, !PT ;  /* 0x000000082f2f2812 */ /* 0x000fe200078efcff */
[----:B------:R-:W-:Y:S05]  /*1c40*/  @P1 BRA `(.L_x_606) ;  /* 0x0000006000001947 */ /* 0x000fea0003800000 */
[----:B------:R-:W-:Y:S01]  /*1c50*/  IMAD.MOV.U32 R68, RZ, RZ, R134 ;  /* 0x000000ffff447224 */ /* 0x000fe200078e0086 */
[----:B------:R-:W-:Y:S05]  /*1c60*/  @!P0 BRA `(.L_x_607) ;  /* 0x0000059000008947 */ /* 0x000fea0003800000 */
[----:B------:R-:W-:Y:S01]  /*1c70*/  PRMT R70, RZ, 0x5410, R60 ;  /* 0x00005410ff467816 */ /* 0x000fe2000000003c */
[----:B------:R-:W-:-:S04]  /*1c80*/  IMAD.MOV.U32 R68, RZ, RZ, R134 ;  /* 0x000000ffff447224 */ /* 0x000fc800078e0086 */
[----:B------:R-:W-:Y:S01]  /*1c90*/  FADD.FTZ R167, R70, R167 ;  /* 0x000000a746a77221 */ /* 0x000fe20000010000 */
[----:B------:R-:W-:Y:S05]  /*1ca0*/  BRA `(.L_x_607) ;  /* 0x0000055000007947 */ /* 0x000fea0003800000 */
.L_x_606:
[C---:B------:R-:W-:Y:S01]  /*1cb0*/  ISETP.NE.AND P2, PT, R134.reuse, 0x1, PT ;  /* 0x000000018600780c */ /* 0x040fe20003f45270 */
[----:B------:R-:W-:Y:S01]  /*1cc0*/  BSSY B2, `(.L_x_608) ;  /* 0x000000c000027945 */ /* 0x000fe20003800000 */
[----:B------:R-:W-:-:S11]  /*1cd0*/  IADD3 R68, R134, 0x1, RZ ;  /* 0x0000000186447810 */ /* 0x000fd60007ffe0ff */
[----:B------:R-:W-:Y:S05]  /*1ce0*/  @!P2 BRA `(.L_x_609) ;  /* 0x000000800000a947 */ /* 0x000fea0003800000 */
[----:B------:R-:W-:Y:S01]  /*1cf0*/  ISETP.NE.AND P2, PT, R134, 0x2, PT ;  /* 0x000000028600780c */ /* 0x000fe20003f45270 */
[----:B------:R-:W-:-:S12]  /*1d00*/  IMAD.MOV.U32 R175, RZ, RZ, R144 ;  /* 0x000000ffffaf7224 */ /* 0x000fd800078e0090 */
[----:B------:R-:W-:Y:S05]  /*1d10*/  @!P2 BRA `(.L_x_610) ;  /* 0x000000600000a947 */ /* 0x000fea0003800000 */
[----:B------:R-:W-:Y:S01]  /*1d20*/  ISETP.NE.AND P2, PT, R134, 0x3, PT ;  /* 0x000000038600780c */ /* 0x000fe20003f45270 */
[----:B------:R-:W-:-:S12]  /*1d30*/  IMAD.MOV.U32 R175, RZ, RZ, R146 ;  /* 0x000000ffffaf7224 */ /* 0x000fd800078e0092 */
[----:B------:R-:W-:Y:S05]  /*1d40*/  @P2 BRA `(.L_x_610) ;  /* 0x0000003000002947 */ /* 0x000fea0003800000 */
[----:B------:R-:W-:Y:S01]  /*1d50*/  IMAD.MOV.U32 R175, RZ, RZ, R150 ;  /* 0x000000ffffaf7224 */ /* 0x000fe200078e0096 */
[----:B------:R-:W-:Y:S05]  /*1d60*/  BRA `(.L_x_610) ;  /* 0x0000001000007947 */ /* 0x000fea0003800000 */
.L_x_609:
[----:B------:R-:W-:Y:S02]  /*1d70*/  IMAD.MOV.U32 R175, RZ, RZ, R152 ;  /* 0x000000ffffaf7224 */ /* 0x000fe400078e0098 */
.L_x_610:
[----:B------:R-:W-:Y:S05]  /*1d80*/  BSYNC B2 ;  /* 0x0000000000027941 */ /* 0x000fea0003800000 */
.L_x_608:
        /* <DEDUP_REMOVED lines=16> */
.L_x_614:
[----:B------:R-:W-:Y:S05]  /*1e90*/  BSYNC B3 ;  /* 0x0000000000037941 */ /* 0x000fea0003800000 */
.L_x_613:
        /* <DEDUP_REMOVED lines=43> */
.L_x_612:
[----:B------:R-:W-:Y:S05]  /*2150*/  BSYNC B2 ;  /* 0x0000000000027941 */ /* 0x000fea0003800000 */
.L_x_611:
[----:B------:R-:W0:Y:S01]  /*2160*/  I2F.U32 R70, R175 ;  /* 0x000000af00467306 */ /* 0x000e220000201000 */
[----:B------:R-:W-:-:S05]  /*2170*/  PRMT R69, RZ, 0x5410, R56 ;  /* 0x00005410ff457816 */ /* 0x000fca0000000038 */
[----:B------:R-:W-:Y:S02]  /*2180*/  FMUL.FTZ R69, R69, c[0x0][0x1e8] ;  /* 0x00007a0045457a20 */ /* 0x000fe40000410000 */
[----:B0-----:R-:W-:-:S05]  /*2190*/  FFMA.FTZ R70, R70, R199, 1.1641532182693481445e-10 ;  /* 0x2f00000046467423 */ /* 0x001fca00000100c7 */
[----:B------:R-:W-:-:S04]  /*21a0*/  FSETP.GTU.FTZ.AND P2, PT, R70, c[0x0][0x1e4], PT ;  /* 0x0000790046007a0b */ /* 0x000fc80003f5c000 */
[----:B------:R-:W-:Y:S02]  /*21b0*/  FSEL R70, R69, RZ, !P2 ;  /* 0x000000ff45467208 */ /* 0x000fe40005000000 */
[----:B------:R-:W-:-:S03]  /*21c0*/  SEL R166, RZ, 0x1, P2 ;  /* 0x00000001ffa67807 */ /* 0x000fc60001000000 */
[----:B------:R-:W-:Y:S01]  /*21d0*/  FADD.FTZ R167, R70, R167 ;  /* 0x000000a746a77221 */ /* 0x000fe20000010000 */
[----:B------:R-:W-:-:S05]  /*21e0*/  @P0 PRMT R70, RZ, 0x5410, R60 ;  /* 0x00005410ff460816 */ /* 0x000fca000000003c */
[----:B------:R-:W-:Y:S02]  /*21f0*/  @P0 FADD.FTZ R167, R70, R167 ;  /* 0x000000a746a70221 */ /* 0x000fe40000010000 */
.L_x_607:
        /* <DEDUP_REMOVED lines=12> */
.L_x_616:
[----:B------:R-:W-:Y:S02]  /*22c0*/  IMAD.MOV.U32 R175, RZ, RZ, R152 ;  /* 0x000000ffffaf7224 */ /* 0x000fe400078e0098 */
.L_x_617:
[----:B------:R-:W-:Y:S05]  /*22d0*/  BSYNC B2 ;  /* 0x0000000000027941 */ /* 0x000fea0003800000 */
.L_x_615:
        /* <DEDUP_REMOVED lines=16> */
.L_x_621:
[----:B------:R-:W-:Y:S05]  /*23e0*/  BSYNC B3 ;  /* 0x0000000000037941 */ /* 0x000fea0003800000 */
.L_x_620:
        /* <DEDUP_REMOVED lines=36> */
[----:B------:R-:W-:Y:S01]  /*2630*/  IMAD.MOV.U32 R69, RZ, RZ, RZ ;  /* 0x000000ffff457224 */ /* 0x000fe200078e00ff */
[----:B------:R-:W-:Y:S01]  /*2640*/  LOP3.LUT R150, R135, UR23, R70, 0x96, !PT ;  /* 0x0000001787967c12 */ /* 0x000fe2000f8e9646 */
[----:B------:R-:W-:-:S04]  /*2650*/  IMAD.WIDE.U32 R70, R71, -0x326172a9, RZ ;  /* 0xcd9e8d5747467825 */ /* 0x000fc800078e00ff */
[----:B------:R-:W-:Y:S01]  /*2660*/  IMAD.WIDE.U32 R150, R150, -0x2daee0ad, RZ ;  /* 0xd2511f5396967825 */ /* 0x000fe200078e00ff */
[----:B------:R-:W-:-:S03]  /*2670*/  LOP3.LUT R146, R71, UR25, R134, 0x96, !PT ;  /* 0x0000001947927c12 */ /* 0x000fc6000f8e9686 */
[----:B------:R-:W-:Y:S01]  /*2680*/  IMAD.MOV.U32 R152, RZ, RZ, R70 ;  /* 0x000000ffff987224 */ /* 0x000fe200078e0046 */
[----:B------:R-:W-:Y:S02]  /*2690*/  LOP3.LUT R144, R151, UR26, R68, 0x96, !PT ;  /* 0x0000001a97907c12 */ /* 0x000fe4000f8e9644 */
.L_x_619:
[----:B------:R-:W-:Y:S05]  /*26a0*/  BSYNC B2 ;  /* 0x0000000000027941 */ /* 0x000fea0003800000 */
.L_x_618:
[----:B------:R-:W0:Y:S01]  /*26b0*/  I2F.U32 R68, R175 ;  /* 0x000000af00447306 */ /* 0x000e220000201000 */
[----:B------:R-:W-:Y:S02]  /*26c0*/  PRMT R64, RZ, 0x7610, R64 ;  /* 0x00007610ff407816 */ /* 0x000fe40000000040 */
[----:B------:R-:W-:-:S03]  /*26d0*/  LOP3.LUT R47, R47, 0xfffffffb, RZ, 0xc0, !PT ;  /* 0xfffffffb2f2f7812 */ /* 0x000fc600078ec0ff */
[----:B------:R-:W-:Y:S02]  /*26e0*/  FMUL.FTZ R64, R64, c[0x0][0x1e8] ;  /* 0x00007a0040407a20 */ /* 0x000fe40000410000 */
[----:B0-----:R-:W-:-:S05]  /*26f0*/  FFMA.FTZ R68, R68, R199, 1.1641532182693481445e-10 ;  /* 0x2f00000044447423 */ /* 0x001fca00000100c7 */
[----:B------:R-:W-:-:S04]  /*2700*/  FSETP.GTU.FTZ.AND P2, PT, R68, c[0x0][0x1e4], PT ;  /* 0x0000790044007a0b */ /* 0x000fc80003f5c000 */
[----:B------:R-:W-:-:S09]  /*2710*/  FSEL R178, R64, RZ, !P2 ;  /* 0x000000ff40b27208 */ /* 0x000fd20005000000 */
[----:B------:R-:W-:Y:S01]  /*2720*/  @P2 LOP3.LUT R47, R47, 0x4, RZ, 0xfc, !PT ;  /* 0x000000042f2f2812 */ /* 0x000fe200078efcff */
[----:B------:R-:W-:Y:S05]  /*2730*/  @P1 BRA `(.L_x_622) ;  /* 0x0000006000001947 */ /* 0x000fea0003800000 */
[----:B------:R-:W-:Y:S01]  /*2740*/  IMAD.MOV.U32 R64, RZ, RZ, R69 ;  /* 0x000000ffff407224 */ /* 0x000fe200078e0045 */
[----:B------:R-:W-:Y:S05]  /*2750*/  @!P0 BRA `(.L_x_623) ;  /* 0x0000059000008947 */ /* 0x000fea0003800000 */
[----:B------:R-:W-:Y:S01]  /*2760*/  IMAD.MOV.U32 R64, RZ, RZ, R69 ;  /* 0x000000ffff407224 */ /* 0x000fe200078e0045 */
[----:B------:R-:W-:-:S05]  /*2770*/  PRMT R69, RZ, 0x7610, R60 ;  /* 0x00007610ff457816 */ /* 0x000fca000000003c */
[----:B------:R-:W-:Y:S01]  /*2780*/  FADD.FTZ R178, R69, R178 ;  /* 0x000000b245b27221 */ /* 0x000fe20000010000 */
[----:B------:R-:W-:Y:S05]  /*2790*/  BRA `(.L_x_623) ;  /* 0x0000055000007947 */ /* 0x000fea0003800000 */
.L_x_622:
        /* <DEDUP_REMOVED lines=12> */
.L_x_625:
[----:B------:R-:W-:Y:S02]  /*2860*/  IMAD.MOV.U32 R175, RZ, RZ, R152 ;  /* 0x000000ffffaf7224 */ /* 0x000fe400078e0098 */
.L_x_626:
[----:B------:R-:W-:Y:S05]  /*2870*/  BSYNC B2 ;  /* 0x0000000000027941 */ /* 0x000fea0003800000 */
.L_x_624:
        /* <DEDUP_REMOVED lines=16> */
.L_x_630:
[----:B------:R-:W-:Y:S05]  /*2980*/  BSYNC B3 ;  /* 0x0000000000037941 */ /* 0x000fea0003800000 */
.L_x_629:
        /* <DEDUP_REMOVED lines=9> */
[----:B------:R-:W-:-:S03]  /*2a20*/  LOP3.LUT R68, R151, UR10, R165, 0x96, !PT ;  /* 0x0000000a97447c12 */ /* 0x000fc6000f8e96a5 */
[----:B------:R-:W-:Y:S01]  /*2a30*/  IMAD.MOV.U32 R64, RZ, RZ, RZ ;  /* 0x000000ffff407224 */ /* 0x000fe200078e00ff */
        /* <DEDUP_REMOVED lines=31> */
[----:B------:R-:W-:Y:S02]  /*2c30*/  LOP3.LUT R144, R151, UR26, R68, 0x96, !PT ;  /* 0x0000001a97907c12 */ /* 0x000fe4000f8e9644 */
.L_x_628:
[----:B------:R-:W-:Y:S05]  /*2c40*/  BSYNC B2 ;  /* 0x0000000000027941 */ /* 0x000fea0003800000 */
.L_x_627:
        /* <DEDUP_REMOVED lines=10> */
.L_x_623:
        /* <DEDUP_REMOVED lines=12> */
.L_x_632:
[----:B------:R-:W-:Y:S02]  /*2db0*/  IMAD.MOV.U32 R185, RZ, RZ, R152 ;  /* 0x000000ffffb97224 */ /* 0x000fe400078e0098 */
.L_x_633:
[----:B------:R-:W-:Y:S05]  /*2dc0*/  BSYNC B2 ;  /* 0x0000000000027941 */ /* 0x000fea0003800000 */
.L_x_631:
        /* <DEDUP_REMOVED lines=16> */
.L_x_637:
[----:B------:R-:W-:Y:S05]  /*2ed0*/  BSYNC B3 ;  /* 0x0000000000037941 */ /* 0x000fea0003800000 */
.L_x_636:
        /* <DEDUP_REMOVED lines=43> */
.L_x_635:
[----:B------:R-:W-:Y:S05]  /*3190*/  BSYNC B2 ;  /* 0x0000000000027941 */ /* 0x000fea0003800000 */
.L_x_634:
        /* <DEDUP_REMOVED lines=15> */
.L_x_638:
        /* <DEDUP_REMOVED lines=12> */
.L_x_641:
[----:B------:R-:W-:Y:S02]  /*3350*/  IMAD.MOV.U32 R185, RZ, RZ, R152 ;  /* 0x000000ffffb97224 */ /* 0x000fe400078e0098 */
.L_x_642:
[----:B------:R-:W-:Y:S05]  /*3360*/  BSYNC B2 ;  /* 0x0000000000027941 */ /* 0x000fea0003800000 */
.L_x_640:
        /* <DEDUP_REMOVED lines=16> */
.L_x_646:
[----:B------:R-:W-:Y:S05]  /*3470*/  BSYNC B3 ;  /* 0x0000000000037941 */ /* 0x000fea0003800000 */
.L_x_645:
        /* <DEDUP_REMOVED lines=43> */
.L_x_644:
[----:B------:R-:W-:Y:S05]  /*3730*/  BSYNC B2 ;  /* 0x0000000000027941 */ /* 0x000fea0003800000 */
.L_x_643:
        /* <DEDUP_REMOVED lines=10> */
.L_x_639:
        /* <DEDUP_REMOVED lines=12> */
.L_x_648:
[----:B------:R-:W-:Y:S02]  /*38a0*/  IMAD.MOV.U32 R185, RZ, RZ, R152 ;  /* 0x000000ffffb97224 */ /* 0x000fe400078e0098 */
.L_x_649:
[----:B------:R-:W-:Y:S05]  /*38b0*/  BSYNC B2 ;  /* 0x0000000000027941 */ /* 0x000fea0003800000 */
.L_x_647:
        /* <DEDUP_REMOVED lines=16> */
.L_x_653:
[----:B------:R-:W-:Y:S05]  /*39c0*/  BSYNC B3 ;  /* 0x0000000000037941 */ /* 0x000fea0003800000 */
.L_x_652:
        /* <DEDUP_REMOVED lines=43> */
.L_x_651:
[----:B------:R-:W-:Y:S05]  /*3c80*/  BSYNC B2 ;  /* 0x0000000000027941 */ /* 0x000fea0003800000 */
.L_x_650:
        /* <DEDUP_REMOVED lines=15> */
.L_x_654:
        /* <DEDUP_REMOVED lines=12> */
.L_x_657:
[----:B------:R-:W-:Y:S02]  /*3e40*/  IMAD.MOV.U32 R185, RZ, RZ, R152 ;  /* 0x000000ffffb97224 */ /* 0x000fe400078e0098 */
.L_x_658:
[----:B------:R-:W-:Y:S05]  /*3e50*/  BSYNC B2 ;  /* 0x0000000000027941 */ /* 0x000fea0003800000 */
.L_x_656:
        /* <DEDUP_REMOVED lines=16> */
.L_x_662:
[----:B------:R-:W-:Y:S05]  /*3f60*/  BSYNC B3 ;  /* 0x0000000000037941 */ /* 0x000fea0003800000 */
.L_x_661:
        /* <DEDUP_REMOVED lines=43> */
.L_x_660:
[----:B------:R-:W-:Y:S05]  /*4220*/  BSYNC B2 ;  /* 0x0000000000027941 */ /* 0x000fea0003800000 */
.L_x_659:
        /* <DEDUP_REMOVED lines=10> */
.L_x_655:
        /* <DEDUP_REMOVED lines=12> */
.L_x_664:
[----:B------:R-:W-:Y:S02]  /*4390*/  IMAD.MOV.U32 R187, RZ, RZ, R152 ;  /* 0x000000ffffbb7224 */ /* 0x000fe400078e0098 */
.L_x_665:
[----:B------:R-:W-:Y:S05]  /*43a0*/  BSYNC B2 ;  /* 0x0000000000027941 */ /* 0x000fea0003800000 */
.L_x_663:
        /* <DEDUP_REMOVED lines=16> */
.L_x_669:
[----:B------:R-:W-:Y:S05]  /*44b0*/  BSYNC B3 ;  /* 0x0000000000037941 */ /* 0x000fea0003800000 */
.L_x_668:
        /* <DEDUP_REMOVED lines=43> */
.L_x_667:
[----:B------:R-:W-:Y:S05]  /*4770*/  BSYNC B2 ;  /* 0x0000000000027941 */ /* 0x000fea0003800000 */
.L_x_666:
[----:B------:R-:W0:Y:S01]  /*4780*/  I2F.U32 R64, R187 ;  /* 0x000000bb00407306 */ /* 0x000e220000201000 */
[----:B------:R-:W-:-:S05]  /*4790*/  PRMT R68, RZ, 0x5410, R66 ;  /* 0x00005410ff447816 */ /* 0x000fca0000000042 */
[----:B------:R-:W-:Y:S02]  /*47a0*/  FMUL.FTZ R68, R68, c[0x0][0x1e8] ;  /* 0x00007a0044447a20 */ /* 0x000fe40000410000 */
[----:B0-----:R-:W-:-:S05]  /*47b0*/  FFMA.FTZ R64, R64, R199, 1.1641532182693481445e-10 ;  /* 0x2f00000040407423 */ /* 0x001fca00000100c7 */
[----:B------:R-:W-:-:S04]  /*47c0*/  FSETP.GTU.FTZ.AND P2, PT, R64, c[0x0][0x1e4], PT ;  /* 0x0000790040007a0b */ /* 0x000fc80003f5c000 */
[----:B------:R-:W-:Y:S01]  /*47d0*/  FSEL R185, R68, RZ, !P2 ;  /* 0x000000ff44b97208 */ /* 0x000fe20005000000 */
[----:B------:R-:W-:Y:S05]  /*47e0*/  @P1 BRA `(.L_x_670) ;  /* 0x0000006000001947 */ /* 0x000fea0003800000 */
[----:B------:R-:W-:Y:S01]  /*47f0*/  IMAD.MOV.U32 R64, RZ, RZ, R65 ;  /* 0x000000ffff407224 */ /* 0x000fe200078e0041 */
[----:B------:R-:W-:Y:S05]  /*4800*/  @!P0 BRA `(.L_x_671) ;  /* 0x0000059000008947 */ /* 0x000fea0003800000 */
[----:B------:R-:W-:Y:S01]  /*4810*/  PRMT R68, RZ, 0x5410, R62 ;  /* 0x00005410ff447816 */ /* 0x000fe2000000003e */
[----:B------:R-:W-:-:S04]  /*4820*/  IMAD.MOV.U32 R64, RZ, RZ, R65 ;  /* 0x000000ffff407224 */ /* 0x000fc800078e0041 */
[----:B------:R-:W-:Y:S01]  /*4830*/  FADD.FTZ R185, R68, R185 ;  /* 0x000000b944b97221 */ /* 0x000fe20000010000 */
[----:B------:R-:W-:Y:S05]  /*4840*/  BRA `(.L_x_671) ;  /* 0x0000055000007947 */ /* 0x000fea0003800000 */
.L_x_670:
        /* <DEDUP_REMOVED lines=12> */
.L_x_673:
[----:B------:R-:W-:Y:S02]  /*4910*/  IMAD.MOV.U32 R187, RZ, RZ, R152 ;  /* 0x000000ffffbb7224 */ /* 0x000fe400078e0098 */
.L_x_674:
[----:B------:R-:W-:Y:S05]  /*4920*/  BSYNC B2 ;  /* 0x0000000000027941 */ /* 0x000fea0003800000 */
.L_x_672:
        /* <DEDUP_REMOVED lines=16> */
.L_x_678:
[----:B------:R-:W-:Y:S05]  /*4a30*/  BSYNC B3 ;  /* 0x0000000000037941 */ /* 0x000fea0003800000 */
.L_x_677:
        /* <DEDUP_REMOVED lines=43> */
.L_x_676:
[----:B------:R-:W-:Y:S05]  /*4cf0*/  BSYNC B2 ;  /* 0x0000000000027941 */ /* 0x000fea0003800000 */
.L_x_675:
        /* <DEDUP_REMOVED lines=10> */
.L_x_671:
        /* <DEDUP_REMOVED lines=12> */
.L_x_680:
[----:B------:R-:W-:Y:S02]  /*4e60*/  IMAD.MOV.U32 R187, RZ, RZ, R152 ;  /* 0x000000ffffbb7224 */ /* 0x000fe400078e0098 */
.L_x_681:
[----:B------:R-:W-:Y:S05]  /*4e70*/  BSYNC B2 ;  /* 0x0000000000027941 */ /* 0x000fea0003800000 */
.L_x_679:
        /* <DEDUP_REMOVED lines=16> */
.L_x_685:
[----:B------:R-:W-:Y:S05]  /*4f80*/  BSYNC B3 ;  /* 0x0000000000037941 */ /* 0x000fea0003800000 */
.L_x_684:
        /* <DEDUP_REMOVED lines=43> */
.L_x_683:
[----:B------:R-:W-:Y:S05]  /*5240*/  BSYNC B2 ;  /* 0x0000000000027941 */ /* 0x000fea0003800000 */
.L_x_682:
        /* <DEDUP_REMOVED lines=9> */
[----:B------:R-:W-:Y:S01]  /*52e0*/  IMAD.MOV.U32 R64, RZ, RZ, R65 ;  /* 0x000000ffff407224 */ /* 0x000fe200078e0041 */
[----:B------:R-:W-:-:S05]  /*52f0*/  PRMT R65, RZ, 0x7610, R62 ;  /* 0x00007610ff417816 */ /* 0x000fca000000003e */
[----:B------:R-:W-:Y:S01]  /*5300*/  FADD.FTZ R190, R65, R190 ;  /* 0x000000be41be7221 */ /* 0x000fe20000010000 */
[----:B------:R-:W-:Y:S05]  /*5310*/  BRA `(.L_x_687) ;  /* 0x0000055000007947 */ /* 0x000fea0003800000 */
.L_x_686:
        /* <DEDUP_REMOVED lines=12> */
.L_x_689:
[----:B------:R-:W-:Y:S02]  /*53e0*/  IMAD.MOV.U32 R66, RZ, RZ, R152 ;  /* 0x000000ffff427224 */ /* 0x000fe400078e0098 */
.L_x_690:
[----:B------:R-:W-:Y:S05]  /*53f0*/  BSYNC B2 ;  /* 0x0000000000027941 */ /* 0x000fea0003800000 */
.L_x_688:
        /* <DEDUP_REMOVED lines=16> */
.L_x_694:
[----:B------:R-:W-:Y:S05]  /*5500*/  BSYNC B3 ;  /* 0x0000000000037941 */ /* 0x000fea0003800000 */
.L_x_693:
        /* <DEDUP_REMOVED lines=43> */
.L_x_692:
[----:B------:R-:W-:Y:S05]  /*57c0*/  BSYNC B2 ;  /* 0x0000000000027941 */ /* 0x000fea0003800000 */
.L_x_691:
[----:B------:R-:W0:Y:S02]  /*57d0*/  I2F.U32 R66, R66 ;  /* 0x0000004200427306 */ /* 0x000e240000201000 */
[----:B0-----:R-:W-:Y:S01]  /*57e0*/  FFMA.FTZ R65, R66, R199, 1.1641532182693481445e-10 ;  /* 0x2f00000042417423 */ /* 0x001fe200000100c7 */
[----:B------:R-:W-:-:S04]  /*57f0*/  PRMT R66, RZ, 0x7610, R58 ;  /* 0x00007610ff427816 */ /* 0x000fc8000000003a */
[----:B------:R-:W-:Y:S01]  /*5800*/  FSETP.GTU.FTZ.AND P4, PT, R65, c[0x0][0x1e4], PT ;  /* 0x0000790041007a0b */ /* 0x000fe20003f9c000 */
[----:B------:R-:W-:-:S03]  /*5810*/  FMUL.FTZ R68, R66, c[0x0][0x1e8] ;  /* 0x00007a0042447a20 */ /* 0x000fc60000410000 */
[----:B------:R-:W-:Y:S02]  /*5820*/  SEL R161, RZ, 0x1, P4 ;  /* 0x00000001ffa17807 */ /* 0x000fe40002000000 */
[----:B------:R-:W-:-:S05]  /*5830*/  FSEL R65, R68, RZ, !P4 ;  /* 0x000000ff44417208 */ /* 0x000fca0006000000 */
[----:B------:R-:W-:Y:S01]  /*5840*/  FADD.FTZ R190, R65, R190 ;  /* 0x000000be41be7221 */ /* 0x000fe20000010000 */
[----:B------:R-:W-:-:S05]  /*5850*/  @P0 PRMT R65, RZ, 0x7610, R62 ;  /* 0x00007610ff410816 */ /* 0x000fca000000003e */
[----:B------:R-:W-:Y:S02]  /*5860*/  @P0 FADD.FTZ R190, R65, R190 ;  /* 0x000000be41be0221 */ /* 0x000fe40000010000 */
.L_x_687:
        /* <DEDUP_REMOVED lines=12> */
.L_x_696:
[----:B------:R-:W-:Y:S02]  /*5930*/  IMAD.MOV.U32 R66, RZ, RZ, R152 ;  /* 0x000000ffff427224 */ /* 0x000fe400078e0098 */
.L_x_697:
[----:B------:R-:W-:Y:S05]  /*5940*/  BSYNC B2 ;  /* 0x0000000000027941 */ /* 0x000fea0003800000 */
.L_x_695:
        /* <DEDUP_REMOVED lines=16> */
.L_x_701:
[----:B------:R-:W-:Y:S05]  /*5a50*/  BSYNC B3 ;  /* 0x0000000000037941 */ /* 0x000fea0003800000 */
.L_x_700:
        /* <DEDUP_REMOVED lines=43> */
.L_x_699:
[----:B------:R-:W-:Y:S05]  /*5d10*/  BSYNC B2 ;  /* 0x0000000000027941 */ /* 0x000fea0003800000 */
.L_x_698:
[----:B------:R0:W1:Y:S02]  /*5d20*/  I2F.U32 R64, R66 ;  /* 0x0000004200407306 */ /* 0x0000640000201000 */
[----:B0-----:R-:W-:-:S05]  /*5d30*/  PRMT R66, RZ, 0x5410, R67 ;  /* 0x00005410ff427816 */ /* 0x001fca0000000043 */
[----:B------:R-:W-:Y:S02]  /*5d40*/  FMUL.FTZ R187, R66, c[0x0][0x1e8] ;  /* 0x00007a0042bb7a20 */ /* 0x000fe40000410000 */
[----:B-1----:R-:W-:-:S05]  /*5d50*/  FFMA.FTZ R64, R64, R199, 1.1641532182693481445e-10 ;  /* 0x2f00000040407423 */ /* 0x002fca00000100c7 */
        /* <DEDUP_REMOVED lines=9> */
.L_x_702:
        /* <DEDUP_REMOVED lines=12> */
.L_x_705:
[----:B------:R-:W-:Y:S02]  /*5eb0*/  IMAD.MOV.U32 R66, RZ, RZ, R152 ;  /* 0x000000ffff427224 */ /* 0x000fe400078e0098 */
.L_x_706:
[----:B------:R-:W-:Y:S05]  /*5ec0*/  BSYNC B2 ;  /* 0x0000000000027941 */ /* 0x000fea0003800000 */
.L_x_704:
        /* <DEDUP_REMOVED lines=16> */
.L_x_710:
[----:B------:R-:W-:Y:S05]  /*5fd0*/  BSYNC B3 ;  /* 0x0000000000037941 */ /* 0x000fea0003800000 */
.L_x_709:
        /* <DEDUP_REMOVED lines=43> */
.L_x_708:
[----:B------:R-:W-:Y:S05]  /*6290*/  BSYNC B2 ;  /* 0x0000000000027941 */ /* 0x000fea0003800000 */
.L_x_707:
[----:B------:R-:W0:Y:S02]  /*62a0*/  I2F.U32 R66, R66 ;  /* 0x0000004200427306 */ /* 0x000e240000201000 */
[----:B0-----:R-:W-:Y:S01]  /*62b0*/  FFMA.FTZ R65, R66, R199, 1.1641532182693481445e-10 ;  /* 0x2f00000042417423 */ /* 0x001fe200000100c7 */
[----:B------:R-:W-:-:S04]  /*62c0*/  PRMT R66, RZ, 0x5410, R59 ;  /* 0x00005410ff427816 */ /* 0x000fc8000000003b */
[----:B------:R-:W-:Y:S01]  /*62d0*/  FSETP.GTU.FTZ.AND P5, PT, R65, c[0x0][0x1e4], PT ;  /* 0x0000790041007a0b */ /* 0x000fe20003fbc000 */
[----:B------:R-:W-:Y:S01]  /*62e0*/  FMUL.FTZ R68, R66, c[0x0][0x1e8] ;  /* 0x00007a0042447a20 */ /* 0x000fe20000410000 */
[----:B------:R-:W-:Y:S02]  /*62f0*/  @P0 PRMT R66, RZ, 0x5410, R63 ;  /* 0x00005410ff420816 */ /* 0x000fe4000000003f */
[----:B------:R-:W-:Y:S02]  /*6300*/  SEL R160, RZ, 0x1, P5 ;  /* 0x00000001ffa07807 */ /* 0x000fe40002800000 */
[----:B------:R-:W-:-:S05]  /*6310*/  FSEL R68, R68, RZ, !P5 ;  /* 0x000000ff44447208 */ /* 0x000fca0006800000 */
[----:B------:R-:W-:-:S04]  /*6320*/  FADD.FTZ R187, R68, R187 ;  /* 0x000000bb44bb7221 */ /* 0x000fc80000010000 */
[----:B------:R-:W-:Y:S02]  /*6330*/  @P0 FADD.FTZ R187, R66, R187 ;  /* 0x000000bb42bb0221 */ /* 0x000fe40000010000 */
.L_x_703:
        /* <DEDUP_REMOVED lines=12> */
.L_x_712:
[----:B------:R-:W-:Y:S02]  /*6400*/  IMAD.MOV.U32 R66, RZ, RZ, R152 ;  /* 0x000000ffff427224 */ /* 0x000fe400078e0098 */
.L_x_713:
[----:B------:R-:W-:Y:S05]  /*6410*/  BSYNC B2 ;  /* 0x0000000000027941 */ /* 0x000fea0003800000 */
.L_x_711:
        /* <DEDUP_REMOVED lines=16> */
.L_x_717:
[----:B------:R-:W-:Y:S05]  /*6520*/  BSYNC B3 ;  /* 0x0000000000037941 */ /* 0x000fea0003800000 */
.L_x_716:
        /* <DEDUP_REMOVED lines=43> */
.L_x_715:
[----:B------:R-:W-:Y:S05]  /*67e0*/  BSYNC B2 ;  /* 0x0000000000027941 */ /* 0x000fea0003800000 */
.L_x_714:
        /* <DEDUP_REMOVED lines=13> */
.L_x_718:
        /* <DEDUP_REMOVED lines=12> */
.L_x_721:
[----:B------:R-:W-:Y:S02]  /*6980*/  IMAD.MOV.U32 R134, RZ, RZ, R152 ;  /* 0x000000ffff867224 */ /* 0x000fe400078e0098 */
.L_x_722:
[----:B------:R-:W-:Y:S05]  /*6990*/  BSYNC B2 ;  /* 0x0000000000027941 */ /* 0x000fea0003800000 */
.L_x_720:
        /* <DEDUP_REMOVED lines=16> */
.L_x_726:
[----:B------:R-:W-:Y:S05]  /*6aa0*/  BSYNC B3 ;  /* 0x0000000000037941 */ /* 0x000fea0003800000 */
.L_x_725:
        /* <DEDUP_REMOVED lines=43> */
.L_x_724:
[----:B------:R-:W-:Y:S05]  /*6d60*/  BSYNC B2 ;  /* 0x0000000000027941 */ /* 0x000fea0003800000 */
.L_x_723:
        /* <DEDUP_REMOVED lines=10> */
.L_x_719:
[----:B------:R-:W-:Y:S01]  /*6e10*/  SEL R65, RZ, 0x10000, P4 ;  /* 0x00010000ff417807 */ /* 0x000fe20002000000 */
[----:B------:R-:W-:Y:S01]  /*6e20*/  IMAD.SHL.U32 R201, R168, 0x8, RZ ;  /* 0x00000008a8c97824 */ /* 0x000fe200078e00ff */
[C---:B------:R-:W-:Y:S02]  /*6e30*/  LOP3.LUT P4, RZ, R47.reuse, 0x1, RZ, 0xc0, !PT ;  /* 0x000000012fff7812 */ /* 0x040fe4000788c0ff */
[----:B------:R-:W-:Y:S02]  /*6e40*/  SEL R71, RZ, 0x1000000, P5 ;  /* 0x01000000ff477807 */ /* 0x000fe40002800000 */
[C---:B------:R-:W-:Y:S02]  /*6e50*/  LOP3.LUT P0, RZ, R47.reuse, 0x4, RZ, 0xc0, !PT ;  /* 0x000000042fff7812 */ /* 0x040fe4000780c0ff */
[----:B------:R-:W-:Y:S02]  /*6e60*/  LOP3.LUT P5, RZ, R47, 0x2, RZ, 0xc0, !PT ;  /* 0x000000022fff7812 */ /* 0x000fe400078ac0ff */
[----:B------:R-:W-:-:S02]  /*6e70*/  SEL R66, RZ, 0x1, P4 ;  /* 0x00000001ff427807 */ /* 0x000fc40002000000 */
[----:B------:R-:W-:Y:S02]  /*6e80*/  SEL R68, RZ, 0x100, P3 ;  /* 0x00000100ff447807 */ /* 0x000fe40001800000 */
[----:B------:R-:W-:Y:S01]  /*6e90*/  SEL R64, RZ, 0x1, P5 ;  /* 0x00000001ff407807 */ /* 0x000fe20002800000 */
[----:B------:R-:W-:Y:S01]  /*6ea0*/  IMAD.WIDE.U32 R66, R66, 0x1000000, RZ ;  /* 0x0100000042427825 */ /* 0x000fe200078e00ff */
[----:B------:R-:W-:Y:S02]  /*6eb0*/  SEL R70, RZ, 0x1, P0 ;  /* 0x00000001ff467807 */ /* 0x000fe40000000000 */
[----:B------:R-:W-:Y:S02]  /*6ec0*/  SEL R69, RZ, 0x1, P2 ;  /* 0x00000001ff457807 */ /* 0x000fe40001000000 */
[----:B------:R-:W-:Y:S01]  /*6ed0*/  LOP3.LUT R68, R68, R71, R65, 0xfe, !PT ;  /* 0x0000004744447212 */ /* 0x000fe200078efe41 */
[----:B------:R-:W-:Y:S01]  /*6ee0*/  IMAD.WIDE.U32 R64, R64, 0x10000, RZ ;  /* 0x0001000040407825 */ /* 0x000fe200078e00ff */
[----:B------:R-:W-:-:S02]  /*6ef0*/  LEA R134, P0, R168, c[0x0][0x188], 0x4 ;  /* 0x00006200a8867a11 */ /* 0x000fc400078020ff */
[----:B------:R-:W-:Y:S01]  /*6f00*/  LOP3.LUT P6, RZ, R47, 0x8, RZ, 0xc0, !PT ;  /* 0x000000082fff7812 */ /* 0x000fe200078cc0ff */
[----:B------:R-:W-:Y:S01]  /*6f10*/  IMAD.WIDE.U32 R70, R70, 0x100, RZ ;  /* 0x0000010046467825 */ /* 0x000fe200078e00ff */
[----:B------:R-:W-:Y:S02]  /*6f20*/  LOP3.LUT R67, R67, R68, R69, 0xfe, !PT ;  /* 0x0000004443437212 */ /* 0x000fe400078efe45 */
[----:B------:R-:W-:Y:S02]  /*6f30*/  LEA.HI.X R135, R168, c[0x0][0x18c], RZ, 0x4, P0 ;  /* 0x00006300a8877a11 */ /* 0x000fe400000f24ff */
[----:B------:R-:W-:Y:S02]  /*6f40*/  LOP3.LUT R70, R70, R66, R64, 0xfe, !PT ;  /* 0x0000004246467212 */ /* 0x000fe400078efe40 */
[----:B------:R-:W-:Y:S02]  /*6f50*/  SEL R199, RZ, 0x1, P6 ;  /* 0x00000001ffc77807 */ /* 0x000fe40003000000 */
[----:B------:R-:W-:-:S02]  /*6f60*/  SHF.L.U64.HI R203, R168, 0x3, RZ ;  /* 0x00000003a8cb7819 */ /* 0x000fc400000102ff */
[----:B------:R-:W-:Y:S02]  /*6f70*/  IADD3 R68, P0, R201, c[0x0][0x190], RZ ;  /* 0x00006400c9447a10 */ /* 0x000fe40007f1e0ff */
[----:B------:R-:W-:Y:S02]  /*6f80*/  LOP3.LUT R71, R71, R67, R65, 0xfe, !PT ;  /* 0x0000004347477212 */ /* 0x000fe400078efe41 */
[----:B------:R-:W-:Y:S02]  /*6f90*/  F2FP.BF16.PACK_AB R67, R196, R187 ;  /* 0x000000bbc443723e */ /* 0x000fe400000010ff */
[----:B------:R-:W-:Y:S02]  /*6fa0*/  F2FP.BF16.PACK_AB R66, R190, R185 ;  /* 0x000000b9be42723e */ /* 0x000fe400000010ff */
[----:B------:R-:W-:Y:S02]  /*6fb0*/  F2FP.BF16.PACK_AB R65, R188, R175 ;  /* 0x000000afbc41723e */ /* 0x000fe400000010ff */
[----:B------:R-:W-:-:S02]  /*6fc0*/  F2FP.BF16.PACK_AB R64, R178, R167 ;  /* 0x000000a7b240723e */ /* 0x000fc400000010ff */
[----:B------:R-:W-:Y:S02]  /*6fd0*/  IADD3.X R69, R203, c[0x0][0x194], RZ, P0, !PT ;  /* 0x00006500cb457a10 */ /* 0x000fe400007fe4ff */
[----:B------:R-:W-:Y:S01]  /*6fe0*/  LOP3.LUT R70, R70, R199, RZ, 0xfc, !PT ;  /* 0x000000c746467212 */ /* 0x000fe200078efcff */
[----:B------:R0:W-:Y:S01]  /*6ff0*/  STG.E.128 [R134.64], R64 ;  /* 0x0000004086007986 */ /* 0x0001e2000c101d06 */
[----:B------:R-:W-:-:S03]  /*7000*/  LOP3.LUT P1, RZ, R47, 0x10, RZ, 0xc0, !PT ;  /* 0x000000102fff7812 */ /* 0x000fc6000782c0ff */
[----:B------:R0:W-:Y:S10]  /*7010*/  STG.E.64 [R68.64], R70 ;  /* 0x0000004644007986 */ /* 0x0001f4000c101b06 */
[----:B------:R-:W-:Y:S05]  /*7020*/  @!P1 BRA `(.L_x_727) ;  /* 0x0000014000009947 */ /* 0x000fea0003800000 */
[----:B0-----:R-:W-:Y:S01]  /*7030*/  IMAD.U32 R65, R160, 0x10000, RZ ;  /* 0x00010000a0417824 */ /* 0x001fe200078e00ff */
[----:B------:R-:W-:-:S02]  /*7040*/  LOP3.LUT R64, R159, 0xffff, RZ, 0xc0, !PT ;  /* 0x0000ffff9f407812 */ /* 0x000fc400078ec0ff */
[----:B------:R-:W-:Y:S02]  /*7050*/  LOP3.LUT R70, R163, 0xff, RZ, 0xc0, !PT ;  /* 0x000000ffa3467812 */ /* 0x000fe400078ec0ff */
[----:B------:R-:W-:Y:S02]  /*7060*/  LOP3.LUT R67, R65, 0xff0000, RZ, 0xc0, !PT ;  /* 0x00ff000041437812 */ /* 0x000fe400078ec0ff */
[----:B------:R-:W-:Y:S01]  /*7070*/  PRMT R65, R161, 0x7104, RZ ;  /* 0x00007104a1417816 */ /* 0x000fe200000000ff */
[----:B------:R-:W-:Y:S01]  /*7080*/  IMAD.WIDE.U32 R70, R70, 0x1000000, RZ ;  /* 0x0100000046467825 */ /* 0x000fe200078e00ff */
[----:B------:R-:W-:Y:S02]  /*7090*/  PRMT R64, R67, 0x4210, R64 ;  /* 0x0000421043407816 */ /* 0x000fe40000000040 */
[----:B------:R-:W-:Y:S02]  /*70a0*/  LOP3.LUT R68, R164, 0xff, RZ, 0xc0, !PT ;  /* 0x000000ffa4447812 */ /* 0x000fe400078ec0ff */
[----:B------:R-:W-:-:S02]  /*70b0*/  LOP3.LUT R66, R165, 0xff, RZ, 0xc0, !PT ;  /* 0x000000ffa5427812 */ /* 0x000fc400078ec0ff */
[----:B------:R-:W-:Y:S01]  /*70c0*/  LOP3.LUT R65, R64, 0xff00, R65, 0xf8, !PT ;  /* 0x0000ff0040417812 */ /* 0x000fe200078ef841 */
[----:B------:R-:W-:Y:S01]  /*70d0*/  IMAD.WIDE.U32 R68, R68, 0x10000, RZ ;  /* 0x0001000044447825 */ /* 0x000fe200078e00ff */
[----:B------:R-:W-:Y:S02]  /*70e0*/  IADD3 R64, P0, R201, c[0x0][0x198], RZ ;  /* 0x00006600c9407a10 */ /* 0x000fe40007f1e0ff */
[----:B------:R-:W-:Y:S01]  /*70f0*/  LOP3.LUT R65, R65, 0xff, R162, 0xf8, !PT ;  /* 0x000000ff41417812 */ /* 0x000fe200078ef8a2 */
[----:B------:R-:W-:-:S03]  /*7100*/  IMAD.WIDE.U32 R66, R66, 0x100, RZ ;  /* 0x0000010042427825 */ /* 0x000fc600078e00ff */
[----:B------:R-:W-:Y:S02]  /*7110*/  LOP3.LUT R69, R69, R65, R71, 0xfe, !PT ;  /* 0x0000004145457212 */ /* 0x000fe400078efe47 */
[----:B------:R-:W-:Y:S02]  /*7120*/  LOP3.LUT R135, R66, R70, R68, 0xfe, !PT ;  /* 0x0000004642877212 */ /* 0x000fe400078efe44 */
[----:B------:R-:W-:Y:S02]  /*7130*/  IADD3.X R65, R203, c[0x0][0x19c], RZ, P0, !PT ;  /* 0x00006700cb417a10 */ /* 0x000fe400007fe4ff */
[----:B------:R-:W-:Y:S02]  /*7140*/  LOP3.LUT R66, R135, 0xff, R166, 0xf8, !PT ;  /* 0x000000ff87427812 */ /* 0x000fe400078ef8a6 */
[----:B------:R-:W-:-:S05]  /*7150*/  LOP3.LUT R67, R69, R67, RZ, 0xfc, !PT ;  /* 0x0000004345437212 */ /* 0x000fca00078efcff */
[----:B------:R0:W-:Y:S02]  /*7160*/  STG.E.64 [R64.64], R66 ;  /* 0x0000004240007986 */ /* 0x0001e4000c101b06 */
.L_x_727:
[----:B------:R-:W-:Y:S02]  /*7170*/  IADD3 R199, R168, 0x20, RZ ;  /* 0x00000020a8c77810 */ /* 0x000fe40007ffe0ff */
.L_x_598:
[----:B------:R-:W-:Y:S05]  /*7180*/  BSYNC B1 ;  /* 0x0000000000017941 */ /* 0x000fea0003800000 */
.L_x_597:
[----:B------:R-:W-:Y:S01]  /*7190*/  LOP3.LUT P0, RZ, R47, 0x100, RZ, 0xc0, !PT ;  /* 0x000001002fff7812 */ /* 0x000fe2000780c0ff */
[----:B------:R-:W-:-:S12]  /*71a0*/  BSSY B1, `(.L_x_728) ;  /* 0x00005bb000017945 */ /* 0x000fd80003800000 */
[----:B------:R-:W-:Y:S05]  /*71b0*/  @!P0 BRA `(.L_x_729) ;  /* 0x00005b9000008947 */ /* 0x000fea0003800000 */
[----:B------:R-:W-:Y:S01]  /*71c0*/  ISETP.NE.U32.AND P0, PT, RZ, c[0x0][0x178], PT ;  /* 0x00005e00ff007a0c */ /* 0x000fe20003f05070 */
[----:B0-----:R-:W-:Y:S01]  /*71d0*/  IMAD.MOV.U32 R64, RZ, RZ, 0x10 ;  /* 0x00000010ff407424 */ /* 0x001fe200078e00ff */
[----:B------:R-:W-:Y:S02]  /*71e0*/  LOP3.LUT R47, R47, 0xffffffef, RZ, 0xc0, !PT ;  /* 0xffffffef2f2f7812 */ /* 0x000fe400078ec0ff */
[----:B------:R-:W-:Y:S01]  /*71f0*/  ISETP.NE.AND.EX P2, PT, RZ, c[0x0][0x17c], PT, P0 ;  /* 0x00005f00ff007a0c */ /* 0x000fe20003f45300 */
[----:B------:R-:W-:Y:S01]  /*7200*/  IMAD.WIDE.U32 R64, R199, R64, c[0x0][0x170] ;  /* 0x00005c00c7407625 */ /* 0x000fe200078e0040 */
[----:B------:R-:W-:-:S04]  /*7210*/  ISETP.NE.U32.AND P0, PT, RZ, c[0x0][0x180], PT ;  /* 0x00006000ff007a0c */ /* 0x000fc80003f05070 */
[----:B------:R-:W-:Y:S01]  /*7220*/  ISETP.NE.AND.EX P0, PT, RZ, c[0x0][0x184], PT, P0 ;  /* 0x00006100ff007a0c */ /* 0x000fe20003f05300 */
[----:B------:R-:W5:Y:S06]  /*7230*/  LDG.E.128 R64, [R64.64] ;  /* 0x0000000640407981 */ /* 0x000f6c000c1e1d00 */
[----:B------:R-:W-:Y:S01]  /*7240*/  @P2 LEA R70, P1, R199, c[0x0][0x178], 0x4 ;  /* 0x00005e00c7462a11 */ /* 0x000fe200078220ff */
        /* <DEDUP_REMOVED lines=18> */
.L_x_731:
[----:B0-----:R-:W-:Y:S02]  /*7370*/  IMAD.MOV.U32 R173, RZ, RZ, R152 ;  /* 0x000000ffffad7224 */ /* 0x001fe400078e0098 */
.L_x_732:
[----:B------:R-:W-:Y:S05]  /*7380*/  BSYNC B2 ;  /* 0x0000000000027941 */ /* 0x000fea0003800000 */
.L_x_730:
        /* <DEDUP_REMOVED lines=16> */
.L_x_736:
[----:B------:R-:W-:Y:S05]  /*7490*/  BSYNC B3 ;  /* 0x0000000000037941 */ /* 0x000fea0003800000 */
.L_x_735:
        /* <DEDUP_REMOVED lines=43> */
.L_x_734:
[----:B------:R-:W-:Y:S05]  /*7750*/  BSYNC B2 ;  /* 0x0000000000027941 */ /* 0x000fea0003800000 */
.L_x_733:
        /* <DEDUP_REMOVED lines=18> */
.L_x_737:
        /* <DEDUP_REMOVED lines=12> */
.L_x_740:
[----:B------:R-:W-:Y:S02]  /*7940*/  IMAD.MOV.U32 R173, RZ, RZ, R152 ;  /* 0x000000ffffad7224 */ /* 0x000fe400078e0098 */
.L_x_741:
[----:B------:R-:W-:Y:S05]  /*7950*/  BSYNC B2 ;  /* 0x0000000000027941 */ /* 0x000fea0003800000 */
.L_x_739:
        /* <DEDUP_REMOVED lines=16> */
.L_x_745:
[----:B------:R-:W-:Y:S05]  /*7a60*/  BSYNC B3 ;  /* 0x0000000000037941 */ /* 0x000fea0003800000 */
.L_x_744:
        /* <DEDUP_REMOVED lines=43> */
.L_x_743:
[----:B------:R-:W-:Y:S05]  /*7d20*/  BSYNC B2 ;  /* 0x0000000000027941 */ /* 0x000fea0003800000 */
.L_x_742:
        /* <DEDUP_REMOVED lines=10> */
.L_x_738:
        /* <DEDUP_REMOVED lines=12> */
.L_x_747:
[----:B------:R-:W-:Y:S02]  /*7e90*/  IMAD.MOV.U32 R173, RZ, RZ, R152 ;  /* 0x000000ffffad7224 */ /* 0x000fe400078e0098 */
.L_x_748:
[----:B------:R-:W-:Y:S05]  /*7ea0*/  BSYNC B2 ;  /* 0x0000000000027941 */ /* 0x000fea0003800000 */
.L_x_746:
        /* <DEDUP_REMOVED lines=16> */
.L_x_752:
[----:B------:R-:W-:Y:S05]  /*7fb0*/  BSYNC B3 ;  /* 0x0000000000037941 */ /* 0x000fea0003800000 */
.L_x_751:
        /* <DEDUP_REMOVED lines=43> */
.L_x_750:
[----:B------:R-:W-:Y:S05]  /*8270*/  BSYNC B2 ;  /* 0x0000000000027941 */ /* 0x000fea0003800000 */
.L_x_749:
        /* <DEDUP_REMOVED lines=15> */
.L_x_753:
        /* <DEDUP_REMOVED lines=12> */
.L_x_756:
[----:B------:R-:W-:Y:S02]  /*8430*/  IMAD.MOV.U32 R173, RZ, RZ, R152 ;  /* 0x000000ffffad7224 */ /* 0x000fe400078e0098 */
.L_x_757:
[----:B------:R-:W-:Y:S05]  /*8440*/  BSYNC B2 ;  /* 0x0000000000027941 */ /* 0x000fea0003800000 */
.L_x_755:
        /* <DEDUP_REMOVED lines=16> */
.L_x_761:
[----:B------:R-:W-:Y:S05]  /*8550*/  BSYNC B3 ;  /* 0x0000000000037941 */ /* 0x000fea0003800000 */
.L_x_760:
        /* <DEDUP_REMOVED lines=43> */
.L_x_759:
[----:B------:R-:W-:Y:S05]  /*8810*/  BSYNC B2 ;  /* 0x0000000000027941 */ /* 0x000fea0003800000 */
.L_x_758:
        /* <DEDUP_REMOVED lines=10> */
.L_x_754:
        /* <DEDUP_REMOVED lines=12> */
.L_x_763:
[----:B------:R-:W-:Y:S02]  /*8980*/  IMAD.MOV.U32 R184, RZ, RZ, R152 ;  /* 0x000000ffffb87224 */ /* 0x000fe400078e0098 */
.L_x_764:
[----:B------:R-:W-:Y:S05]  /*8990*/  BSYNC B2 ;  /* 0x0000000000027941 */ /* 0x000fea0003800000 */
.L_x_762:
        /* <DEDUP_REMOVED lines=16> */
.L_x_768:
[----:B------:R-:W-:Y:S05]  /*8aa0*/  BSYNC B3 ;  /* 0x0000000000037941 */ /* 0x000fea0003800000 */
.L_x_767:
        /* <DEDUP_REMOVED lines=43> */
.L_x_766:
[----:B------:R-:W-:Y:S05]  /*8d60*/  BSYNC B2 ;  /* 0x0000000000027941 */ /* 0x000fea0003800000 */
.L_x_765:
        /* <DEDUP_REMOVED lines=15> */
.L_x_769:
        /* <DEDUP_REMOVED lines=12> */
.L_x_772:
[----:B------:R-:W-:Y:S02]  /*8f20*/  IMAD.MOV.U32 R184, RZ, RZ, R152 ;  /* 0x000000ffffb87224 */ /* 0x000fe400078e0098 */
.L_x_773:
[----:B------:R-:W-:Y:S05]  /*8f30*/  BSYNC B2 ;  /* 0x0000000000027941 */ /* 0x000fea0003800000 */
.L_x_771:
        /* <DEDUP_REMOVED lines=16> */
.L_x_777:
[----:B------:R-:W-:Y:S05]  /*9040*/  BSYNC B3 ;  /* 0x0000000000037941 */ /* 0x000fea0003800000 */
.L_x_776:
        /* <DEDUP_REMOVED lines=43> */
.L_x_775:
[----:B------:R-:W-:Y:S05]  /*9300*/  BSYNC B2 ;  /* 0x0000000000027941 */ /* 0x000fea0003800000 */
.L_x_774:
        /* <DEDUP_REMOVED lines=10> */
.L_x_770:
        /* <DEDUP_REMOVED lines=12> */
.L_x_779:
[----:B------:R-:W-:Y:S02]  /*9470*/  IMAD.MOV.U32 R184, RZ, RZ, R152 ;  /* 0x000000ffffb87224 */ /* 0x000fe400078e0098 */
.L_x_780:
[----:B------:R-:W-:Y:S05]  /*9480*/  BSYNC B2 ;  /* 0x0000000000027941 */ /* 0x000fea0003800000 */
.L_x_778:
        /* <DEDUP_REMOVED lines=16> */
.L_x_784:
[----:B------:R-:W-:Y:S05]  /*9590*/  BSYNC B3 ;  /* 0x0000000000037941 */ /* 0x000fea0003800000 */
.L_x_783:
        /* <DEDUP_REMOVED lines=43> */
.L_x_782:
[----:B------:R-:W-:Y:S05]  /*9850*/  BSYNC B2 ;  /* 0x0000000000027941 */ /* 0x000fea0003800000 */
.L_x_781:
        /* <DEDUP_REMOVED lines=15> */
.L_x_785:
        /* <DEDUP_REMOVED lines=12> */
.L_x_788:
[----:B------:R-:W-:Y:S02]  /*9a10*/  IMAD.MOV.U32 R184, RZ, RZ, R152 ;  /* 0x000000ffffb87224 */ /* 0x000fe400078e0098 */
.L_x_789:
[----:B------:R-:W-:Y:S05]  /*9a20*/  BSYNC B2 ;  /* 0x0000000000027941 */ /* 0x000fea0003800000 */
.L_x_787:
        /* <DEDUP_REMOVED lines=16> */
.L_x_793:
[----:B------:R-:W-:Y:S05]  /*9b30*/  BSYNC B3 ;  /* 0x0000000000037941 */ /* 0x000fea0003800000 */
.L_x_792:
        /* <DEDUP_REMOVED lines=43> */
.L_x_791:
[----:B------:R-:W-:Y:S05]  /*9df0*/  BSYNC B2 ;  /* 0x0000000000027941 */ /* 0x000fea0003800000 */
.L_x_790:
        /* <DEDUP_REMOVED lines=10> */
.L_x_786:
        /* <DEDUP_REMOVED lines=12> */
.L_x_795:
[----:B------:R-:W-:Y:S02]  /*9f60*/  IMAD.MOV.U32 R189, RZ, RZ, R152 ;  /* 0x000000ffffbd7224 */ /* 0x000fe400078e0098 */
.L_x_796:
[----:B------:R-:W-:Y:S05]  /*9f70*/  BSYNC B2 ;  /* 0x0000000000027941 */ /* 0x000fea0003800000 */
.L_x_794:
        /* <DEDUP_REMOVED lines=16> */
.L_x_800:
[----:B------:R-:W-:Y:S05]  /*a080*/  BSYNC B3 ;  /* 0x0000000000037941 */ /* 0x000fea0003800000 */
.L_x_799:
        /* <DEDUP_REMOVED lines=43> */
.L_x_798:
[----:B------:R-:W-:Y:S05]  /*a340*/  BSYNC B2 ;  /* 0x0000000000027941 */ /* 0x000fea0003800000 */
.L_x_797:
        /* <DEDUP_REMOVED lines=13> */
.L_x_801:
        /* <DEDUP_REMOVED lines=12> */
.L_x_804:
[----:B------:R-:W-:Y:S02]  /*a4e0*/  IMAD.MOV.U32 R189, RZ, RZ, R152 ;  /* 0x000000ffffbd7224 */ /* 0x000fe400078e0098 */
.L_x_805:
[----:B------:R-:W-:Y:S05]  /*a4f0*/  BSYNC B2 ;  /* 0x0000000000027941 */ /* 0x000fea0003800000 */
.L_x_803:
        /* <DEDUP_REMOVED lines=16> */
.L_x_809:
[----:B------:R-:W-:Y:S05]  /*a600*/  BSYNC B3 ;  /* 0x0000000000037941 */ /* 0x000fea0003800000 */
.L_x_808:
        /* <DEDUP_REMOVED lines=43> */
.L_x_807:
[----:B------:R-:W-:Y:S05]  /*a8c0*/  BSYNC B2 ;  /* 0x0000000000027941 */ /* 0x000fea0003800000 */
.L_x_806:
        /* <DEDUP_REMOVED lines=10> */
.L_x_802:
        /* <DEDUP_REMOVED lines=12> */
.L_x_811:
[----:B------:R-:W-:Y:S02]  /*aa30*/  IMAD.MOV.U32 R191, RZ, RZ, R152 ;  /* 0x000000ffffbf7224 */ /* 0x000fe400078e0098 */
.L_x_812:
[----:B------:R-:W-:Y:S05]  /*aa40*/  BSYNC B2 ;  /* 0x0000000000027941 */ /* 0x000fea0003800000 */
.L_x_810:
        /* <DEDUP_REMOVED lines=16> */
.L_x_816:
[----:B------:R-:W-:Y:S05]  /*ab50*/  BSYNC B3 ;  /* 0x0000000000037941 */ /* 0x000fea0003800000 */
.L_x_815:
        /* <DEDUP_REMOVED lines=43> */
.L_x_814:
[----:B------:R-:W-:Y:S05]  /*ae10*/  BSYNC B2 ;  /* 0x0000000000027941 */ /* 0x000fea0003800000 */
.L_x_813:
        /* <DEDUP_REMOVED lines=13> */
.L_x_817:
        /* <DEDUP_REMOVED lines=12> */
.L_x_820:
[----:B------:R-:W-:Y:S02]  /*afb0*/  IMAD.MOV.U32 R66, RZ, RZ, R152 ;  /* 0x000000ffff427224 */ /* 0x000fe400078e0098 */
.L_x_821:
[----:B------:R-:W-:Y:S05]  /*afc0*/  BSYNC B2 ;  /* 0x0000000000027941 */ /* 0x000fea0003800000 */
.L_x_819:
        /* <DEDUP_REMOVED lines=16> */
.L_x_825:
[----:B------:R-:W-:Y:S05]  /*b0d0*/  BSYNC B3 ;  /* 0x0000000000037941 */ /* 0x000fea0003800000 */
.L_x_824:
        /* <DEDUP_REMOVED lines=43> */
.L_x_823:
[----:B------:R-:W-:Y:S05]  /*b390*/  BSYNC B2 ;  /* 0x0000000000027941 */ /* 0x000fea0003800000 */
.L_x_822:
        /* <DEDUP_REMOVED lines=10> */
.L_x_818:
        /* <DEDUP_REMOVED lines=12> */
.L_x_827:
[----:B------:R-:W-:Y:S02]  /*b500*/  IMAD.MOV.U32 R66, RZ, RZ, R152 ;  /* 0x000000ffff427224 */ /* 0x000fe400078e0098 */
.L_x_828:
[----:B------:R-:W-:Y:S05]  /*b510*/  BSYNC B2 ;  /* 0x0000000000027941 */ /* 0x000fea0003800000 */
.L_x_826:
        /* <DEDUP_REMOVED lines=16> */
.L_x_832:
[----:B------:R-:W-:Y:S05]  /*b620*/  BSYNC B3 ;  /* 0x0000000000037941 */ /* 0x000fea0003800000 */
.L_x_831:
        /* <DEDUP_REMOVED lines=43> */
.L_x_830:
[----:B------:R-:W-:Y:S05]  /*b8e0*/  BSYNC B2 ;  /* 0x0000000000027941 */ /* 0x000fea0003800000 */
.L_x_829:
        /* <DEDUP_REMOVED lines=13> */
.L_x_833:
        /* <DEDUP_REMOVED lines=12> */
.L_x_836:
[----:B------:R-:W-:Y:S02]  /*ba80*/  IMAD.MOV.U32 R66, RZ, RZ, R152 ;  /* 0x000000ffff427224 */ /* 0x000fe400078e0098 */
.L_x_837:
[----:B------:R-:W-:Y:S05]  /*ba90*/  BSYNC B2 ;  /* 0x0000000000027941 */ /* 0x000fea0003800000 */
.L_x_835:
        /* <DEDUP_REMOVED lines=16> */
.L_x_841:
[----:B------:R-:W-:Y:S05]  /*bba0*/  BSYNC B3 ;  /* 0x0000000000037941 */ /* 0x000fea0003800000 */
.L_x_840:
        /* <DEDUP_REMOVED lines=43> */
.L_x_839:
[----:B------:R-:W-:Y:S05]  /*be60*/  BSYNC B2 ;  /* 0x0000000000027941 */ /* 0x000fea0003800000 */
.L_x_838:
        /* <DEDUP_REMOVED lines=10> */
.L_x_834:
        /* <DEDUP_REMOVED lines=12> */
.L_x_843:
[----:B------:R-:W-:Y:S02]  /*bfd0*/  IMAD.MOV.U32 R66, RZ, RZ, R152 ;  /* 0x000000ffff427224 */ /* 0x000fe400078e0098 */
.L_x_844:
[----:B------:R-:W-:Y:S05]  /*bfe0*/  BSYNC B2 ;  /* 0x0000000000027941 */ /* 0x000fea0003800000 */
.L_x_842:
        /* <DEDUP_REMOVED lines=16> */
.L_x_848:
[----:B------:R-:W-:Y:S05]  /*c0f0*/  BSYNC B3 ;  /* 0x0000000000037941 */ /* 0x000fea0003800000 */
.L_x_847:
        /* <DEDUP_REMOVED lines=43> */
.L_x_846:
[----:B------:R-:W-:Y:S05]  /*c3b0*/  BSYNC B2 ;  /* 0x0000000000027941 */ /* 0x000fea0003800000 */
.L_x_845:
        /* <DEDUP_REMOVED lines=13> */
.L_x_849:
        /* <DEDUP_REMOVED lines=12> */
.L_x_852:
[----:B------:R-:W-:Y:S02]  /*c550*/  IMAD.MOV.U32 R134, RZ, RZ, R152 ;  /* 0x000000ffff867224 */ /* 0x000fe400078e0098 */
.L_x_853:
[----:B------:R-:W-:Y:S05]  /*c560*/  BSYNC B2 ;  /* 0x0000000000027941 */ /* 0x000fea0003800000 */
.L_x_851:
        /* <DEDUP_REMOVED lines=16> */
.L_x_857:
[----:B------:R-:W-:Y:S05]  /*c670*/  BSYNC B3 ;  /* 0x0000000000037941 */ /* 0x000fea0003800000 */
.L_x_856:
        /* <DEDUP_REMOVED lines=43> */
.L_x_855:
[----:B------:R-:W-:Y:S05]  /*c930*/  BSYNC B2 ;  /* 0x0000000000027941 */ /* 0x000fea0003800000 */
.L_x_854:
        /* <DEDUP_REMOVED lines=10> */
.L_x_850:
        /* <DEDUP_REMOVED lines=18> */
[C---:B------:R-:W-:Y:S02]  /*cb00*/  LEA.HI.X R135, R199.reuse, c[0x0][0x18c], RZ, 0x4, P0 ;  /* 0x00006300c7877a11 */ /* 0x040fe400000f24ff */
        /* <DEDUP_REMOVED lines=17> */
[----:B------:R-:W-:Y:S02]  /*cc20*/  PRMT R67, R161, 0x7104, RZ ;  /* 0x00007104a1437816 */ /* 0x000fe400000000ff */
[----:B------:R-:W-:Y:S02]  /*cc30*/  LOP3.LUT R65, R65, 0xff0000, RZ, 0xc0, !PT ;  /* 0x00ff000041417812 */ /* 0x000fe400078ec0ff */
[----:B------:R-:W-:Y:S02]  /*cc40*/  LOP3.LUT R68, R163, 0xff, RZ, 0xc0, !PT ;  /* 0x000000ffa3447812 */ /* 0x000fe400078ec0ff */
[----:B------:R-:W-:Y:S02]  /*cc50*/  PRMT R64, R65, 0x4210, R64 ;  /* 0x0000421041407816 */ /* 0x000fe40000000040 */
[----:B------:R-:W-:Y:S01]  /*cc60*/  LOP3.LUT R66, R164, 0xff, RZ, 0xc0, !PT ;  /* 0x000000ffa4427812 */ /* 0x000fe200078ec0ff */
[----:B------:R-:W-:Y:S01]  /*cc70*/  IMAD.WIDE.U32 R68, R68, 0x1000000, RZ ;  /* 0x0100000044447825 */ /* 0x000fe200078e00ff */
        /* <DEDUP_REMOVED lines=12> */
.L_x_858:
[----:B------:R-:W-:Y:S02]  /*cd40*/  IADD3 R199, R199, 0x20, RZ ;  /* 0x00000020c7c77810 */ /* 0x000fe40007ffe0ff */
.L_x_729:
[----:B------:R-:W-:Y:S05]  /*cd50*/  BSYNC B1 ;  /* 0x0000000000017941 */ /* 0x000fea0003800000 */
.L_x_728:
        /* <DEDUP_REMOVED lines=30> */
.L_x_862:
[----:B0-----:R-:W-:Y:S02]  /*cf40*/  IMAD.MOV.U32 R172, RZ, RZ, R152 ;  /* 0x000000ffffac7224 */ /* 0x001fe400078e0098 */
.L_x_863:
[----:B------:R-:W-:Y:S05]  /*cf50*/  BSYNC B2 ;  /* 0x0000000000027941 */ /* 0x000fea0003800000 */
.L_x_861:
        /* <DEDUP_REMOVED lines=16> */
.L_x_867:
[----:B------:R-:W-:Y:S05]  /*d060*/  BSYNC B3 ;  /* 0x0000000000037941 */ /* 0x000fea0003800000 */
.L_x_866:
        /* <DEDUP_REMOVED lines=43> */
.L_x_865:
[----:B------:R-:W-:Y:S05]  /*d320*/  BSYNC B2 ;  /* 0x0000000000027941 */ /* 0x000fea0003800000 */
.L_x_864:
        /* <DEDUP_REMOVED lines=18> */
.L_x_868:
        /* <DEDUP_REMOVED lines=12> */
.L_x_871:
[----:B------:R-:W-:Y:S02]  /*d510*/  IMAD.MOV.U32 R172, RZ, RZ, R152 ;  /* 0x000000ffffac7224 */ /* 0x000fe400078e0098 */
.L_x_872:
[----:B------:R-:W-:Y:S05]  /*d520*/  BSYNC B2 ;  /* 0x0000000000027941 */ /* 0x000fea0003800000 */
.L_x_870:
        /* <DEDUP_REMOVED lines=16> */
.L_x_876:
[----:B------:R-:W-:Y:S05]  /*d630*/  BSYNC B3 ;  /* 0x0000000000037941 */ /* 0x000fea0003800000 */
.L_x_875:
        /* <DEDUP_REMOVED lines=43> */
.L_x_874:
[----:B------:R-:W-:Y:S05]  /*d8f0*/  BSYNC B2 ;  /* 0x0000000000027941 */ /* 0x000fea0003800000 */
.L_x_873:
        /* <DEDUP_REMOVED lines=10> */
.L_x_869:
        /* <DEDUP_REMOVED lines=12> */
.L_x_878:
[----:B------:R-:W-:Y:S02]  /*da60*/  IMAD.MOV.U32 R172, RZ, RZ, R152 ;  /* 0x000000ffffac7224 */ /* 0x000fe400078e0098 */
.L_x_879:
[----:B------:R-:W-:Y:S05]  /*da70*/  BSYNC B2 ;  /* 0x0000000000027941 */ /* 0x000fea0003800000 */
.L_x_877:
        /* <DEDUP_REMOVED lines=16> */
.L_x_883:
[----:B------:R-:W-:Y:S05]  /*db80*/  BSYNC B3 ;  /* 0x0000000000037941 */ /* 0x000fea0003800000 */
.L_x_882:
        /* <DEDUP_REMOVED lines=43> */
.L_x_881:
[----:B------:R-:W-:Y:S05]  /*de40*/  BSYNC B2 ;  /* 0x0000000000027941 */ /* 0x000fea0003800000 */
.L_x_880:
        /* <DEDUP_REMOVED lines=15> */
.L_x_884:
        /* <DEDUP_REMOVED lines=12> */
.L_x_887:
[----:B------:R-:W-:Y:S02]  /*e000*/  IMAD.MOV.U32 R172, RZ, RZ, R152 ;  /* 0x000000ffffac7224 */ /* 0x000fe400078e0098 */
.L_x_888:
[----:B------:R-:W-:Y:S05]  /*e010*/  BSYNC B2 ;  /* 0x0000000000027941 */ /* 0x000fea0003800000 */
.L_x_886:
        /* <DEDUP_REMOVED lines=16> */
.L_x_892:
[----:B------:R-:W-:Y:S05]  /*e120*/  BSYNC B3 ;  /* 0x0000000000037941 */ /* 0x000fea0003800000 */
.L_x_891:
        /* <DEDUP_REMOVED lines=43> */
.L_x_890:
[----:B------:R-:W-:Y:S05]  /*e3e0*/  BSYNC B2 ;  /* 0x0000000000027941 */ /* 0x000fea0003800000 */
.L_x_889:
        /* <DEDUP_REMOVED lines=10> */
.L_x_885:
        /* <DEDUP_REMOVED lines=12> */
.L_x_894:
[----:B------:R-:W-:Y:S02]  /*e550*/  IMAD.MOV.U32 R181, RZ, RZ, R152 ;  /* 0x000000ffffb57224 */ /* 0x000fe400078e0098 */
.L_x_895:
[----:B------:R-:W-:Y:S05]  /*e560*/  BSYNC B2 ;  /* 0x0000000000027941 */ /* 0x000fea0003800000 */
.L_x_893:
        /* <DEDUP_REMOVED lines=16> */
.L_x_899:
[----:B------:R-:W-:Y:S05]  /*e670*/  BSYNC B3 ;  /* 0x0000000000037941 */ /* 0x000fea0003800000 */
.L_x_898:
        /* <DEDUP_REMOVED lines=43> */
.L_x_897:
[----:B------:R-:W-:Y:S05]  /*e930*/  BSYNC B2 ;  /* 0x0000000000027941 */ /* 0x000fea0003800000 */
.L_x_896:
        /* <DEDUP_REMOVED lines=15> */
.L_x_900:
        /* <DEDUP_REMOVED lines=12> */
.L_x_903:
[----:B------:R-:W-:Y:S02]  /*eaf0*/  IMAD.MOV.U32 R181, RZ, RZ, R152 ;  /* 0x000000ffffb57224 */ /* 0x000fe400078e0098 */
.L_x_904:
[----:B------:R-:W-:Y:S05]  /*eb00*/  BSYNC B2 ;  /* 0x0000000000027941 */ /* 0x000fea0003800000 */
.L_x_902:
        /* <DEDUP_REMOVED lines=16> */
.L_x_908:
[----:B------:R-:W-:Y:S05]  /*ec10*/  BSYNC B3 ;  /* 0x0000000000037941 */ /* 0x000fea0003800000 */
.L_x_907:
        /* <DEDUP_REMOVED lines=43> */
.L_x_906:
[----:B------:R-:W-:Y:S05]  /*eed0*/  BSYNC B2 ;  /* 0x0000000000027941 */ /* 0x000fea0003800000 */
.L_x_905:
        /* <DEDUP_REMOVED lines=10> */
.L_x_901:
        /* <DEDUP_REMOVED lines=12> */
.L_x_910:
[----:B------:R-:W-:Y:S02]  /*f040*/  IMAD.MOV.U32 R181, RZ, RZ, R152 ;  /* 0x000000ffffb57224 */ /* 0x000fe400078e0098 */
.L_x_911:
[----:B------:R-:W-:Y:S05]  /*f050*/  BSYNC B2 ;  /* 0x0000000000027941 */ /* 0x000fea0003800000 */
.L_x_909:
        /* <DEDUP_REMOVED lines=16> */
.L_x_915:
[----:B------:R-:W-:Y:S05]  /*f160*/  BSYNC B3 ;  /* 0x0000000000037941 */ /* 0x000fea0003800000 */
.L_x_914:
        /* <DEDUP_REMOVED lines=43> */
.L_x_913:
[----:B------:R-:W-:Y:S05]  /*f420*/  BSYNC B2 ;  /* 0x0000000000027941 */ /* 0x000fea0003800000 */
.L_x_912:
        /* <DEDUP_REMOVED lines=15> */
.L_x_916:
        /* <DEDUP_REMOVED lines=12> */
.L_x_919:
[----:B------:R-:W-:Y:S02]  /*f5e0*/  IMAD.MOV.U32 R181, RZ, RZ, R152 ;  /* 0x000000ffffb57224 */ /* 0x000fe400078e0098 */
.L_x_920:
[----:B------:R-:W-:Y:S05]  /*f5f0*/  BSYNC B2 ;  /* 0x0000000000027941 */ /* 0x000fea0003800000 */
.L_x_918:
        /* <DEDUP_REMOVED lines=16> */
.L_x_924:
[----:B------:R-:W-:Y:S05]  /*f700*/  BSYNC B3 ;  /* 0x0000000000037941 */ /* 0x000fea0003800000 */
.L_x_923:
        /* <DEDUP_REMOVED lines=43> */
.L_x_922:
[----:B------:R-:W-:Y:S05]  /*f9c0*/  BSYNC B2 ;  /* 0x0000000000027941 */ /* 0x000fea0003800000 */
.L_x_921:
        /* <DEDUP_REMOVED lines=10> */
.L_x_917:
        /* <DEDUP_REMOVED lines=12> */
.L_x_926:
[----:B------:R-:W-:Y:S02]  /*fb30*/  IMAD.MOV.U32 R192, RZ, RZ, R152 ;  /* 0x000000ffffc07224 */ /* 0x000fe400078e0098 */
.L_x_927:
[----:B------:R-:W-:Y:S05]  /*fb40*/  BSYNC B2 ;  /* 0x0000000000027941 */ /* 0x000fea0003800000 */
.L_x_925:
        /* <DEDUP_REMOVED lines=16> */
.L_x_931:
[----:B------:R-:W-:Y:S05]  /*fc50*/  BSYNC B3 ;  /* 0x0000000000037941 */ /* 0x000fea0003800000 */
.L_x_930:
        /* <DEDUP_REMOVED lines=43> */
.L_x_929:
[----:B------:R-:W-:Y:S05]  /*ff10*/  BSYNC B2 ;  /* 0x0000000000027941 */ /* 0x000fea0003800000 */
.L_x_928:
        /* <DEDUP_REMOVED lines=13> */
.L_x_932:
        /* <DEDUP_REMOVED lines=12> */
.L_x_935:
[----:B------:R-:W-:Y:S02]  /*100b0*/  IMAD.MOV.U32 R192, RZ, RZ, R152 ;  /* 0x000000ffffc07224 */ /* 0x000fe400078e0098 */
.L_x_936:
[----:B------:R-:W-:Y:S05]  /*100c0*/  BSYNC B2 ;  /* 0x0000000000027941 */ /* 0x000fea0003800000 */
.L_x_934:
        /* <DEDUP_REMOVED lines=16> */
.L_x_940:
[----:B------:R-:W-:Y:S05]  /*101d0*/  BSYNC B3 ;  /* 0x0000000000037941 */ /* 0x000fea0003800000 */
.L_x_939:
        /* <DEDUP_REMOVED lines=43> */
.L_x_938:
[----:B------:R-:W-:Y:S05]  /*10490*/  BSYNC B2 ;  /* 0x0000000000027941 */ /* 0x000fea0003800000 */
.L_x_937:
        /* <DEDUP_REMOVED lines=10> */
.L_x_933:
        /* <DEDUP_REMOVED lines=12> */
.L_x_942:
[----:B------:R-:W-:Y:S02]  /*10600*/  IMAD.MOV.U32 R193, RZ, RZ, R152 ;  /* 0x000000ffffc17224 */ /* 0x000fe400078e0098 */
.L_x_943:
[----:B------:R-:W-:Y:S05]  /*10610*/  BSYNC B2 ;  /* 0x0000000000027941 */ /* 0x000fea0003800000 */
.L_x_941:
        /* <DEDUP_REMOVED lines=16> */
.L_x_947:
[----:B------:R-:W-:Y:S05]  /*10720*/  BSYNC B3 ;  /* 0x0000000000037941 */ /* 0x000fea0003800000 */
.L_x_946:
        /* <DEDUP_REMOVED lines=43> */
.L_x_945:
[----:B------:R-:W-:Y:S05]  /*109e0*/  BSYNC B2 ;  /* 0x0000000000027941 */ /* 0x000fea0003800000 */
.L_x_944:
        /* <DEDUP_REMOVED lines=13> */
.L_x_948:
        /* <DEDUP_REMOVED lines=12> */
.L_x_951:
[----:B------:R-:W-:Y:S02]  /*10b80*/  IMAD.MOV.U32 R66, RZ, RZ, R152 ;  /* 0x000000ffff427224 */ /* 0x000fe400078e0098 */
.L_x_952:
[----:B------:R-:W-:Y:S05]  /*10b90*/  BSYNC B2 ;  /* 0x0000000000027941 */ /* 0x000fea0003800000 */
.L_x_950:
        /* <DEDUP_REMOVED lines=16> */
.L_x_956:
[----:B------:R-:W-:Y:S05]  /*10ca0*/  BSYNC B3 ;  /* 0x0000000000037941 */ /* 0x000fea0003800000 */
.L_x_955:
        /* <DEDUP_REMOVED lines=43> */
.L_x_954:
[----:B------:R-:W-:Y:S05]  /*10f60*/  BSYNC B2 ;  /* 0x0000000000027941 */ /* 0x000fea0003800000 */
.L_x_953:
        /* <DEDUP_REMOVED lines=10> */
.L_x_949:
        /* <DEDUP_REMOVED lines=12> */
.L_x_958:
[----:B------:R-:W-:Y:S02]  /*110d0*/  IMAD.MOV.U32 R66, RZ, RZ, R152 ;  /* 0x000000ffff427224 */ /* 0x000fe400078e0098 */
.L_x_959:
[----:B------:R-:W-:Y:S05]  /*110e0*/  BSYNC B2 ;  /* 0x0000000000027941 */ /* 0x000fea0003800000 */
.L_x_957:
        /* <DEDUP_REMOVED lines=16> */
.L_x_963:
[----:B------:R-:W-:Y:S05]  /*111f0*/  BSYNC B3 ;  /* 0x0000000000037941 */ /* 0x000fea0003800000 */
.L_x_962:
        /* <DEDUP_REMOVED lines=43> */
.L_x_961:
[----:B------:R-:W-:Y:S05]  /*114b0*/  BSYNC B2 ;  /* 0x0000000000027941 */ /* 0x000fea0003800000 */
.L_x_960:
        /* <DEDUP_REMOVED lines=13> */
.L_x_964:
        /* <DEDUP_REMOVED lines=12> */
.L_x_967:
[----:B------:R-:W-:Y:S02]  /*11650*/  IMAD.MOV.U32 R66, RZ, RZ, R152 ;  /* 0x000000ffff427224 */ /* 0x000fe400078e0098 */
.L_x_968:
[----:B------:R-:W-:Y:S05]  /*11660*/  BSYNC B2 ;  /* 0x0000000000027941 */ /* 0x000fea0003800000 */
.L_x_966:
        /* <DEDUP_REMOVED lines=16> */
.L_x_972:
[----:B------:R-:W-:Y:S05]  /*11770*/  BSYNC B3 ;  /* 0x0000000000037941 */ /* 0x000fea0003800000 */
.L_x_971:
        /* <DEDUP_REMOVED lines=43> */
.L_x_970:
[----:B------:R-:W-:Y:S05]  /*11a30*/  BSYNC B2 ;  /* 0x0000000000027941 */ /* 0x000fea0003800000 */
.L_x_969:
        /* <DEDUP_REMOVED lines=10> */
.L_x_965:
        /* <DEDUP_REMOVED lines=12> */
.L_x_974:
[----:B------:R-:W-:Y:S02]  /*11ba0*/  IMAD.MOV.U32 R66, RZ, RZ, R152 ;  /* 0x000000ffff427224 */ /* 0x000fe400078e0098 */
.L_x_975:
[----:B------:R-:W-:Y:S05]  /*11bb0*/  BSYNC B2 ;  /* 0x0000000000027941 */ /* 0x000fea0003800000 */
.L_x_973:
        /* <DEDUP_REMOVED lines=16> */
.L_x_979:
[----:B------:R-:W-:Y:S05]  /*11cc0*/  BSYNC B3 ;  /* 0x0000000000037941 */ /* 0x000fea0003800000 */
.L_x_978:
        /* <DEDUP_REMOVED lines=43> */
.L_x_977:
[----:B------:R-:W-:Y:S05]  /*11f80*/  BSYNC B2 ;  /* 0x0000000000027941 */ /* 0x000fea0003800000 */
.L_x_976:
        /* <DEDUP_REMOVED lines=13> */
.L_x_980:
        /* <DEDUP_REMOVED lines=12> */
.L_x_983:
[----:B------:R-:W-:Y:S02]  /*12120*/  IMAD.MOV.U32 R134, RZ, RZ, R152 ;  /* 0x000000ffff867224 */ /* 0x000fe400078e0098 */
.L_x_984:
[----:B------:R-:W-:Y:S05]  /*12130*/  BSYNC B2 ;  /* 0x0000000000027941 */ /* 0x000fea0003800000 */
.L_x_982:
        /* <DEDUP_REMOVED lines=16> */
.L_x_988:
[----:B------:R-:W-:Y:S05]  /*12240*/  BSYNC B3 ;  /* 0x0000000000037941 */ /* 0x000fea0003800000 */
.L_x_987:
        /* <DEDUP_REMOVED lines=43> */
.L_x_986:
[----:B------:R-:W-:Y:S05]  /*12500*/  BSYNC B2 ;  /* 0x0000000000027941 */ /* 0x000fea0003800000 */
.L_x_985:
        /* <DEDUP_REMOVED lines=10> */
.L_x_981:
        /* <DEDUP_REMOVED lines=54> */
.L_x_989:
[----:B------:R-:W-:Y:S02]  /*12910*/  IADD3 R199, R199, 0x20, RZ ;  /* 0x00000020c7c77810 */ /* 0x000fe40007ffe0ff */
.L_x_860:
[----:B------:R-:W-:Y:S05]  /*12920*/  BSYNC B1 ;  /* 0x0000000000017941 */ /* 0x000fea0003800000 */
.L_x_859:
        /* <DEDUP_REMOVED lines=30> */
.L_x_993:
[----:B0-----:R-:W-:Y:S02]  /*12b10*/  IMAD.MOV.U32 R177, RZ, RZ, R152 ;  /* 0x000000ffffb17224 */ /* 0x001fe400078e0098 */
.L_x_994:
[----:B------:R-:W-:Y:S05]  /*12b20*/  BSYNC B2 ;  /* 0x0000000000027941 */ /* 0x000fea0003800000 */
.L_x_992:
        /* <DEDUP_REMOVED lines=16> */
.L_x_998:
[----:B------:R-:W-:Y:S05]  /*12c30*/  BSYNC B3 ;  /* 0x0000000000037941 */ /* 0x000fea0003800000 */
.L_x_997:
        /* <DEDUP_REMOVED lines=43> */
.L_x_996:
[----:B------:R-:W-:Y:S05]  /*12ef0*/  BSYNC B2 ;  /* 0x0000000000027941 */ /* 0x000fea0003800000 */
.L_x_995:
        /* <DEDUP_REMOVED lines=18> */
.L_x_999:
        /* <DEDUP_REMOVED lines=12> */
.L_x_1002:
[----:B------:R-:W-:Y:S02]  /*130e0*/  IMAD.MOV.U32 R177, RZ, RZ, R152 ;  /* 0x000000ffffb17224 */ /* 0x000fe400078e0098 */
.L_x_1003:
[----:B------:R-:W-:Y:S05]  /*130f0*/  BSYNC B2 ;  /* 0x0000000000027941 */ /* 0x000fea0003800000 */
.L_x_1001:
        /* <DEDUP_REMOVED lines=16> */
.L_x_1007:
[----:B------:R-:W-:Y:S05]  /*13200*/  BSYNC B3 ;  /* 0x0000000000037941 */ /* 0x000fea0003800000 */
.L_x_1006:
        /* <DEDUP_REMOVED lines=43> */
.L_x_1005:
[----:B------:R-:W-:Y:S05]  /*134c0*/  BSYNC B2 ;  /* 0x0000000000027941 */ /* 0x000fea0003800000 */
.L_x_1004:
        /* <DEDUP_REMOVED lines=10> */
.L_x_1000:
        /* <DEDUP_REMOVED lines=12> */
.L_x_1009:
[----:B------:R-:W-:Y:S02]  /*13630*/  IMAD.MOV.U32 R177, RZ, RZ, R152 ;  /* 0x000000ffffb17224 */ /* 0x000fe400078e0098 */
.L_x_1010:
[----:B------:R-:W-:Y:S05]  /*13640*/  BSYNC B2 ;  /* 0x0000000000027941 */ /* 0x000fea0003800000 */
.L_x_1008:
        /* <DEDUP_REMOVED lines=16> */
.L_x_1014:
[----:B------:R-:W-:Y:S05]  /*13750*/  BSYNC B3 ;  /* 0x0000000000037941 */ /* 0x000fea0003800000 */
.L_x_1013:
        /* <DEDUP_REMOVED lines=43> */
.L_x_1012:
[----:B------:R-:W-:Y:S05]  /*13a10*/  BSYNC B2 ;  /* 0x0000000000027941 */ /* 0x000fea0003800000 */
.L_x_1011:
        /* <DEDUP_REMOVED lines=15> */
.L_x_1015:
        /* <DEDUP_REMOVED lines=12> */
.L_x_1018:
[----:B------:R-:W-:Y:S02]  /*13bd0*/  IMAD.MOV.U32 R177, RZ, RZ, R152 ;  /* 0x000000ffffb17224 */ /* 0x000fe400078e0098 */
.L_x_1019:
[----:B------:R-:W-:Y:S05]  /*13be0*/  BSYNC B2 ;  /* 0x0000000000027941 */ /* 0x000fea0003800000 */
.L_x_1017:
        /* <DEDUP_REMOVED lines=16> */
.L_x_1023:
[----:B------:R-:W-:Y:S05]  /*13cf0*/  BSYNC B3 ;  /* 0x0000000000037941 */ /* 0x000fea0003800000 */
.L_x_1022:
        /* <DEDUP_REMOVED lines=43> */
.L_x_1021:
[----:B------:R-:W-:Y:S05]  /*13fb0*/  BSYNC B2 ;  /* 0x0000000000027941 */ /* 0x000fea0003800000 */
.L_x_1020:
        /* <DEDUP_REMOVED lines=10> */
.L_x_1016:
        /* <DEDUP_REMOVED lines=12> */
.L_x_1025:
[----:B------:R-:W-:Y:S02]  /*14120*/  IMAD.MOV.U32 R179, RZ, RZ, R152 ;  /* 0x000000ffffb37224 */ /* 0x000fe400078e0098 */
.L_x_1026:
[----:B------:R-:W-:Y:S05]  /*14130*/  BSYNC B2 ;  /* 0x0000000000027941 */ /* 0x000fea0003800000 */
.L_x_1024:
        /* <DEDUP_REMOVED lines=16> */
.L_x_1030:
[----:B------:R-:W-:Y:S05]  /*14240*/  BSYNC B3 ;  /* 0x0000000000037941 */ /* 0x000fea0003800000 */
.L_x_1029:
        /* <DEDUP_REMOVED lines=43> */
.L_x_1028:
[----:B------:R-:W-:Y:S05]  /*14500*/  BSYNC B2 ;  /* 0x0000000000027941 */ /* 0x000fea0003800000 */
.L_x_1027:
        /* <DEDUP_REMOVED lines=15> */
.L_x_1031:
        /* <DEDUP_REMOVED lines=12> */
.L_x_1034:
[----:B------:R-:W-:Y:S02]  /*146c0*/  IMAD.MOV.U32 R179, RZ, RZ, R152 ;  /* 0x000000ffffb37224 */ /* 0x000fe400078e0098 */
.L_x_1035:
[----:B------:R-:W-:Y:S05]  /*146d0*/  BSYNC B2 ;  /* 0x0000000000027941 */ /* 0x000fea0003800000 */
.L_x_1033:
        /* <DEDUP_REMOVED lines=16> */
.L_x_1039:
[----:B------:R-:W-:Y:S05]  /*147e0*/  BSYNC B3 ;  /* 0x0000000000037941 */ /* 0x000fea0003800000 */
.L_x_1038:
        /* <DEDUP_REMOVED lines=43> */
.L_x_1037:
[----:B------:R-:W-:Y:S05]  /*14aa0*/  BSYNC B2 ;  /* 0x0000000000027941 */ /* 0x000fea0003800000 */
.L_x_1036:
        /* <DEDUP_REMOVED lines=10> */
.L_x_1032:
        /* <DEDUP_REMOVED lines=12> */
.L_x_1041:
[----:B------:R-:W-:Y:S02]  /*14c10*/  IMAD.MOV.U32 R179, RZ, RZ, R152 ;  /* 0x000000ffffb37224 */ /* 0x000fe400078e0098 */
.L_x_1042:
[----:B------:R-:W-:Y:S05]  /*14c20*/  BSYNC B2 ;  /* 0x0000000000027941 */ /* 0x000fea0003800000 */
.L_x_1040:
        /* <DEDUP_REMOVED lines=16> */
.L_x_1046:
[----:B------:R-:W-:Y:S05]  /*14d30*/  BSYNC B3 ;  /* 0x0000000000037941 */ /* 0x000fea0003800000 */
.L_x_1045:
        /* <DEDUP_REMOVED lines=43> */
.L_x_1044:
[----:B------:R-:W-:Y:S05]  /*14ff0*/  BSYNC B2 ;  /* 0x0000000000027941 */ /* 0x000fea0003800000 */
.L_x_1043:
        /* <DEDUP_REMOVED lines=15> */
.L_x_1047:
        /* <DEDUP_REMOVED lines=12> */
.L_x_1050:
[----:B------:R-:W-:Y:S02]  /*151b0*/  IMAD.MOV.U32 R179, RZ, RZ, R152 ;  /* 0x000000ffffb37224 */ /* 0x000fe400078e0098 */
.L_x_1051:
[----:B------:R-:W-:Y:S05]  /*151c0*/  BSYNC B2 ;  /* 0x0000000000027941 */ /* 0x000fea0003800000 */
.L_x_1049:
        /* <DEDUP_REMOVED lines=16> */
.L_x_1055:
[----:B------:R-:W-:Y:S05]  /*152d0*/  BSYNC B3 ;  /* 0x0000000000037941 */ /* 0x000fea0003800000 */
.L_x_1054:
        /* <DEDUP_REMOVED lines=43> */
.L_x_1053:
[----:B------:R-:W-:Y:S05]  /*15590*/  BSYNC B2 ;  /* 0x0000000000027941 */ /* 0x000fea0003800000 */
.L_x_1052:
        /* <DEDUP_REMOVED lines=10> */
.L_x_1048:
        /* <DEDUP_REMOVED lines=12> */
.L_x_1057:
[----:B------:R-:W-:Y:S02]  /*15700*/  IMAD.MOV.U32 R194, RZ, RZ, R152 ;  /* 0x000000ffffc27224 */ /* 0x000fe400078e0098 */
.L_x_1058:
[----:B------:R-:W-:Y:S05]  /*15710*/  BSYNC B2 ;  /* 0x0000000000027941 */ /* 0x000fea0003800000 */
.L_x_1056:
        /* <DEDUP_REMOVED lines=16> */
.L_x_1062:
[----:B------:R-:W-:Y:S05]  /*15820*/  BSYNC B3 ;  /* 0x0000000000037941 */ /* 0x000fea0003800000 */
.L_x_1061:
        /* <DEDUP_REMOVED lines=43> */
.L_x_1060:
[----:B------:R-:W-:Y:S05]  /*15ae0*/  BSYNC B2 ;  /* 0x0000000000027941 */ /* 0x000fea0003800000 */
.L_x_1059:
        /* <DEDUP_REMOVED lines=13> */
.L_x_1063:
        /* <DEDUP_REMOVED lines=12> */
.L_x_1066:
[----:B------:R-:W-:Y:S02]  /*15c80*/  IMAD.MOV.U32 R194, RZ, RZ, R152 ;  /* 0x000000ffffc27224 */ /* 0x000fe400078e0098 */
.L_x_1067:
[----:B------:R-:W-:Y:S05]  /*15c90*/  BSYNC B2 ;  /* 0x0000000000027941 */ /* 0x000fea0003800000 */
.L_x_1065:
        /* <DEDUP_REMOVED lines=16> */
.L_x_1071:
[----:B------:R-:W-:Y:S05]  /*15da0*/  BSYNC B3 ;  /* 0x0000000000037941 */ /* 0x000fea0003800000 */
.L_x_1070:
        /* <DEDUP_REMOVED lines=43> */
.L_x_1069:
[----:B------:R-:W-:Y:S05]  /*16060*/  BSYNC B2 ;  /* 0x0000000000027941 */ /* 0x000fea0003800000 */
.L_x_1068:
        /* <DEDUP_REMOVED lines=10> */
.L_x_1064:
        /* <DEDUP_REMOVED lines=12> */
.L_x_1073:
[----:B------:R-:W-:Y:S02]  /*161d0*/  IMAD.MOV.U32 R195, RZ, RZ, R152 ;  /* 0x000000ffffc37224 */ /* 0x000fe400078e0098 */
.L_x_1074:
[----:B------:R-:W-:Y:S05]  /*161e0*/  BSYNC B2 ;  /* 0x0000000000027941 */ /* 0x000fea0003800000 */
.L_x_1072:
        /* <DEDUP_REMOVED lines=16> */
.L_x_1078:
[----:B------:R-:W-:Y:S05]  /*162f0*/  BSYNC B3 ;  /* 0x0000000000037941 */ /* 0x000fea0003800000 */
.L_x_1077:
        /* <DEDUP_REMOVED lines=43> */
.L_x_1076:
[----:B------:R-:W-:Y:S05]  /*165b0*/  BSYNC B2 ;  /* 0x0000000000027941 */ /* 0x000fea0003800000 */
.L_x_1075:
        /* <DEDUP_REMOVED lines=13> */
.L_x_1079:
        /* <DEDUP_REMOVED lines=12> */
.L_x_1082:
[----:B------:R-:W-:Y:S02]  /*16750*/  IMAD.MOV.U32 R66, RZ, RZ, R152 ;  /* 0x000000ffff427224 */ /* 0x000fe400078e0098 */
.L_x_1083:
[----:B------:R-:W-:Y:S05]  /*16760*/  BSYNC B2 ;  /* 0x0000000000027941 */ /* 0x000fea0003800000 */
.L_x_1081:
        /* <DEDUP_REMOVED lines=16> */
.L_x_1087:
[----:B------:R-:W-:Y:S05]  /*16870*/  BSYNC B3 ;  /* 0x0000000000037941 */ /* 0x000fea0003800000 */
.L_x_1086:
        /* <DEDUP_REMOVED lines=43> */
.L_x_1085:
[----:B------:R-:W-:Y:S05]  /*16b30*/  BSYNC B2 ;  /* 0x0000000000027941 */ /* 0x000fea0003800000 */
.L_x_1084:
        /* <DEDUP_REMOVED lines=10> */
.L_x_1080:
        /* <DEDUP_REMOVED lines=12> */
.L_x_1089:
[----:B------:R-:W-:Y:S02]  /*16ca0*/  IMAD.MOV.U32 R66, RZ, RZ, R152 ;  /* 0x000000ffff427224 */ /* 0x000fe400078e0098 */
.L_x_1090:
[----:B------:R-:W-:Y:S05]  /*16cb0*/  BSYNC B2 ;  /* 0x0000000000027941 */ /* 0x000fea0003800000 */
.L_x_1088:
        /* <DEDUP_REMOVED lines=16> */
.L_x_1094:
[----:B------:R-:W-:Y:S05]  /*16dc0*/  BSYNC B3 ;  /* 0x0000000000037941 */ /* 0x000fea0003800000 */
.L_x_1093:
        /* <DEDUP_REMOVED lines=43> */
.L_x_1092:
[----:B------:R-:W-:Y:S05]  /*17080*/  BSYNC B2 ;  /* 0x0000000000027941 */ /* 0x000fea0003800000 */
.L_x_1091:
        /* <DEDUP_REMOVED lines=13> */
.L_x_1095:
        /* <DEDUP_REMOVED lines=12> */
.L_x_1098:
[----:B------:R-:W-:Y:S02]  /*17220*/  IMAD.MOV.U32 R66, RZ, RZ, R152 ;  /* 0x000000ffff427224 */ /* 0x000fe400078e0098 */
.L_x_1099:
[----:B------:R-:W-:Y:S05]  /*17230*/  BSYNC B2 ;  /* 0x0000000000027941 */ /* 0x000fea0003800000 */
.L_x_1097:
        /* <DEDUP_REMOVED lines=16> */
.L_x_1103:
[----:B------:R-:W-:Y:S05]  /*17340*/  BSYNC B3 ;  /* 0x0000000000037941 */ /* 0x000fea0003800000 */
.L_x_1102:
        /* <DEDUP_REMOVED lines=43> */
.L_x_1101:
[----:B------:R-:W-:Y:S05]  /*17600*/  BSYNC B2 ;  /* 0x0000000000027941 */ /* 0x000fea0003800000 */
.L_x_1100:
        /* <DEDUP_REMOVED lines=10> */
.L_x_1096:
        /* <DEDUP_REMOVED lines=12> */
.L_x_1105:
[----:B------:R-:W-:Y:S02]  /*17770*/  IMAD.MOV.U32 R66, RZ, RZ, R152 ;  /* 0x000000ffff427224 */ /* 0x000fe400078e0098 */
.L_x_1106:
[----:B------:R-:W-:Y:S05]  /*17780*/  BSYNC B2 ;  /* 0x0000000000027941 */ /* 0x000fea0003800000 */
.L_x_1104:
        /* <DEDUP_REMOVED lines=16> */
.L_x_1110:
[----:B------:R-:W-:Y:S05]  /*17890*/  BSYNC B3 ;  /* 0x0000000000037941 */ /* 0x000fea0003800000 */
.L_x_1109:
        /* <DEDUP_REMOVED lines=43> */
.L_x_1108:
[----:B------:R-:W-:Y:S05]  /*17b50*/  BSYNC B2 ;  /* 0x0000000000027941 */ /* 0x000fea0003800000 */
.L_x_1107:
        /* <DEDUP_REMOVED lines=13> */
.L_x_1111:
        /* <DEDUP_REMOVED lines=12> */
.L_x_1114:
[----:B------:R-:W-:Y:S02]  /*17cf0*/  IMAD.MOV.U32 R134, RZ, RZ, R152 ;  /* 0x000000ffff867224 */ /* 0x000fe400078e0098 */
.L_x_1115:
[----:B------:R-:W-:Y:S05]  /*17d00*/  BSYNC B2 ;  /* 0x0000000000027941 */ /* 0x000fea0003800000 */
.L_x_1113:
        /* <DEDUP_REMOVED lines=16> */
.L_x_1119:
[----:B------:R-:W-:Y:S05]  /*17e10*/  BSYNC B3 ;  /* 0x0000000000037941 */ /* 0x000fea0003800000 */
.L_x_1118:
        /* <DEDUP_REMOVED lines=43> */
.L_x_1117:
[----:B------:R-:W-:Y:S05]  /*180d0*/  BSYNC B2 ;  /* 0x0000000000027941 */ /* 0x000fea0003800000 */
.L_x_1116:
        /* <DEDUP_REMOVED lines=10> */
.L_x_1112:
        /* <DEDUP_REMOVED lines=21> */
[----:B------:R-:W-:-:S02]  /*182d0*/  SHF.R.U32.HI R204, RZ, 0x1d, R199 ;  /* 0x0000001dffcc7819 */ /* 0x000fc400000116c7 */
        /* <DEDUP_REMOVED lines=32> */
.L_x_991:
[----:B------:R-:W-:Y:S05]  /*184e0*/  BSYNC B1 ;  /* 0x0000000000017941 */ /* 0x000fea0003800000 */
.L_x_990:
[----:B0-----:R-:W-:Y:S01]  /*184f0*/  FADD.FTZ R65, RZ, R167 ;  /* 0x000000a7ff417221 */ /* 0x001fe20000010000 */
[----:B------:R-:W-:Y:S02]  /*18500*/  LOP3.LUT P0, RZ, R47, 0x20, RZ, 0xc0, !PT ;  /* 0x000000202fff7812 */ /* 0x000fe4000780c0ff */
        /* <DEDUP_REMOVED lines=10> */
[----:B------:R-:W-:Y:S02]  /*185b0*/  FSEL R66, R65, RZ, P0 ;  /* 0x000000ff41427208 */ /* 0x000fe40000000000 */
[----:B------:R-:W-:-:S03]  /*185c0*/  ISETP.GT.U32.AND P0, PT, R43, 0x3f, PT ;  /* 0x0000003f2b00780c */ /* 0x000fc60003f04070 */
        /* <DEDUP_REMOVED lines=26> */
.L_x_1132:
[----:B-1----:R-:W-:Y:S01]  /*18770*/  FADD.FTZ R71, R66, R65 ;  /* 0x0000004142477221 */ /* 0x002fe20000010000 */
[----:B------:R-:W-:Y:S05]  /*18780*/  BRA.DIV ~URZ, `(.L_x_1121) ;  /* 0x000013827f007947 */ /* 0x000fea000b800000 */
[----:B------:R-:W1:Y:S01]  /*18790*/  SHFL.BFLY PT, R64, R71, 0x2, 0x1f ;  /* 0x0c401f0047407f89 */ /* 0x000e6200000e0000 */
[----:B------:R-:W-:Y:S01]  /*187a0*/  LOP3.LUT P4, RZ, R47, 0x20, RZ, 0xc0, !PT ;  /* 0x000000202fff7812 */ /* 0x000fe2000788c0ff */
        /* <DEDUP_REMOVED lines=26> */
[--C-:B------:R-:W-:Y:S01]  /*18950*/  FADD.FTZ R71, R173, -R69.reuse ;  /* 0x80000045ad477221 */ /* 0x100fe20000010000 */
        /* <DEDUP_REMOVED lines=55> */
.L_x_1133:
[----:B------:R-:W-:Y:S01]  /*18cd0*/  FMUL.FTZ R64, R69, R69 ;  /* 0x0000004545407220 */ /* 0x000fe20000410000 */
[----:B------:R-:W-:Y:S01]  /*18ce0*/  ISETP.NE.AND P0, PT, RZ, UR8, PT ;  /* 0x00000008ff007c0c */ /* 0x000fe2000bf05270 */
[----:B------:R-:W-:Y:S01]  /*18cf0*/  IMAD.MOV.U32 R66, RZ, RZ, c[0x0][0x1e0] ;  /* 0x00007800ff427624 */ /* 0x000fe200078e00ff */
[----:B------:R-:W-:Y:S01]  /*18d00*/  LOP3.LUT P1, RZ, R47, 0x20, RZ, 0xc0, !PT ;  /* 0x000000202fff7812 */ /* 0x000fe2000782c0ff */
[----:B01----:R-:W-:Y:S01]  /*18d10*/  FADD.FTZ R71, R68, R71 ;  /* 0x0000004744477221 */ /* 0x003fe20000010000 */
[----:B------:R-:W-:Y:S01]  /*18d20*/  FSEL R65, R64, RZ, P0 ;  /* 0x000000ff40417208 */ /* 0x000fe20000000000 */
[----:B------:R-:W-:Y:S01]  /*18d30*/  @!P3 IMAD.MOV.U32 R67, RZ, RZ, 0x4 ;  /* 0x00000004ff43b424 */ /* 0x000fe200078e00ff */
[----:B------:R-:W-:Y:S01]  /*18d40*/  BSSY B1, `(.L_x_1122) ;  /* 0x0000039000017945 */ /* 0x000fe20003800000 */
[----:B------:R-:W-:Y:S01]  /*18d50*/  FFMA.FTZ R64, R71, R66, c[0x0][0x228] ;  /* 0x00008a0047407623 */ /* 0x000fe20000010042 */
[----:B------:R-:W-:Y:S01]  /*18d60*/  FSEL R199, R69, RZ, !P0 ;  /* 0x000000ff45c77208 */ /* 0x000fe20004000000 */
[----:B------:R-:W-:-:S04]  /*18d70*/  @!P3 IMAD.WIDE R66, R42, R67, c[0x0][0x1a0] ;  /* 0x000068002a42b625 */ /* 0x000fc800078e0243 */
[----:B------:R-:W-:Y:S01]  /*18d80*/  FADD.FTZ R197, R64, R65 ;  /* 0x0000004140c57221 */ /* 0x000fe20000010000 */
[----:B------:R0:W-:Y:S01]  /*18d90*/  @!P3 STG.E [R66.64], R69 ;  /* 0x000000454200b986 */ /* 0x0001e2000c101906 */
[----:B------:R-:W-:-:S04]  /*18da0*/  @!P3 IMAD.MOV.U32 R65, RZ, RZ, 0x4 ;  /* 0x00000004ff41b424 */ /* 0x000fc800078e00ff */
[----:B------:R-:W1:Y:S01]  /*18db0*/  MUFU.RSQ R197, R197 ;  /* 0x000000c500c57308 */ /* 0x000e620000001400 */
[----:B------:R-:W-:-:S05]  /*18dc0*/  @!P3 IMAD.WIDE R64, R42, R65, c[0x0][0x1a8] ;  /* 0x00006a002a40b625 */ /* 0x000fca00078e0241 */
[----:B-1----:R0:W-:Y:S01]  /*18dd0*/  @!P3 STG.E [R64.64], R197 ;  /* 0x000000c54000b986 */ /* 0x0021e2000c101906 */
[----:B------:R-:W-:Y:S05]  /*18de0*/  @!P1 BRA `(.L_x_1123) ;  /* 0x000002e000009947 */ /* 0x000fea0003800000 */
[--C-:B0-----:R-:W-:Y:S02]  /*18df0*/  FADD.FTZ R64, R167, -R199.reuse ;  /* 0x800000c7a7407221 */ /* 0x101fe40000010000 */
        /* <DEDUP_REMOVED lines=33> */
[----:B------:R-:W-:Y:S02]  /*19010*/  FFMA.FTZ R135, R25, R69, R16 ;  /* 0x0000004519877223 */ /* 0x000fe40000010010 */
[----:B------:R-:W-:Y:S01]  /*19020*/  FFMA.FTZ R70, R20, R204, R13 ;  /* 0x000000cc14467223 */ /* 0x000fe2000001000d */
[----:B------:R-:W-:Y:S01]  /*19030*/  F2FP.BF16.PACK_AB R69, R201, R134 ;  /* 0x00000086c945723e */ /* 0x000fe200000010ff */
[----:B------:R-:W-:Y:S01]  /*19040*/  FFMA.FTZ R203, R21, R206, R12 ;  /* 0x000000ce15cb7223 */ /* 0x000fe2000001000c */
[----:B------:R-:W-:Y:S01]  /*19050*/  F2FP.BF16.PACK_AB R68, R135, R68 ;  /* 0x000000448744723e */ /* 0x000fe200000010ff */
[----:B------:R-:W-:-:S03]  /*19060*/  IMAD.MOV.U32 R207, RZ, RZ, 0x10 ;  /* 0x00000010ffcf7424 */ /* 0x000fc600078e00ff */
[----:B------:R-:W-:Y:S01]  /*19070*/  F2FP.BF16.PACK_AB R70, R203, R70 ;  /* 0x00000046cb46723e */ /* 0x000fe200000010ff */
[----:B------:R-:W-:-:S04]  /*19080*/  IMAD.WIDE.U32 R204, R168, R207, c[0x0][0x208] ;  /* 0x00008200a8cc7625 */ /* 0x000fc800078e00cf */
[C---:B------:R-:W-:Y:S01]  /*19090*/  IMAD.WIDE.U32 R134, R168.reuse, R207, c[0x0][0x210] ;  /* 0x00008400a8867625 */ /* 0x040fe200078e00cf */
[----:B------:R0:W-:Y:S01]  /*190a0*/  STG.E.128 [R204.64], R64 ;  /* 0x00000040cc007986 */ /* 0x0001e2000c101d06 */
[----:B------:R-:W-:-:S03]  /*190b0*/  IADD3 R168, R168, 0x20, RZ ;  /* 0x00000020a8a87810 */ /* 0x000fc60007ffe0ff */
[----:B------:R0:W-:Y:S04]  /*190c0*/  STG.E.128 [R134.64], R68 ;  /* 0x0000004486007986 */ /* 0x0001e8000c101d06 */
.L_x_1123:
[----:B------:R-:W-:Y:S05]  /*190d0*/  BSYNC B1 ;  /* 0x0000000000017941 */ /* 0x000fea0003800000 */
.L_x_1122:
[----:B------:R-:W-:Y:S01]  /*190e0*/  LOP3.LUT P0, RZ, R47, 0x100, RZ, 0xc0, !PT ;  /* 0x000001002fff7812 */ /* 0x000fe2000780c0ff */
[----:B------:R-:W-:-:S12]  /*190f0*/  BSSY B1, `(.L_x_1124) ;  /* 0x0000030000017945 */ /* 0x000fd80003800000 */
        /* <DEDUP_REMOVED lines=47> */
.L_x_1125:
[----:B------:R-:W-:Y:S05]  /*193f0*/  BSYNC B1 ;  /* 0x0000000000017941 */ /* 0x000fea0003800000 */
.L_x_1124:
        /* <DEDUP_REMOVED lines=49> */
.L_x_1127:
[----:B------:R-:W-:Y:S05]  /*19710*/  BSYNC B1 ;  /* 0x0000000000017941 */ /* 0x000fea0003800000 */
.L_x_1126:
        /* <DEDUP_REMOVED lines=48> */
.L_x_1129:
[----:B------:R-:W-:Y:S05]  /*19a20*/  BSYNC B1 ;  /* 0x0000000000017941 */ /* 0x000fea0003800000 */
.L_x_1128:
[----:B0-----:R-:W-:-:S04]  /*19a30*/  IMAD.MOV.U32 R65, RZ, RZ, 0x4 ;  /* 0x00000004ff417424 */ /* 0x001fc800078e00ff */
[----:B------:R-:W-:-:S05]  /*19a40*/  IMAD R42, R65, c[0x0][0x160], R42 ;  /* 0x00005800412a7a24 */ /* 0x000fca00078e022a */
[----:B------:R-:W-:-:S13]  /*19a50*/  ISETP.GE.AND P0, PT, R42, c[0x0][0x164], PT ;  /* 0x000059002a007a0c */ /* 0x000fda0003f06270 */
[----:B------:R-:W-:Y:S01]  /*19a60*/  @P0 CALL.REL.NOINC `(.L_x_1130) ;  /* 0x0000001000000944 */ /* 0x000fe20003c00000 */
[----:B------:R-:W-:Y:S05]  /*19a70*/  BRA `(.L_x_1131) ;  /* 0xfffe7ad000007947 */ /* 0x000fea000383ffff */
.L_x_1130:
[----:B------:R-:W-:Y:S05]  /*19a80*/  BSYNC B0 ;  /* 0x0000000000007941 */ /* 0x000fea0003800000 */
.L_x_596:
[----:B------:R-:W-:Y:S05]  /*19a90*/  EXIT ;  /* 0x000000000000794d */ /* 0x000fea0003800000 */
.L_x_1120:
[----:B------:R-:W-:Y:S01]  /*19aa0*/  IMAD.MOV.U32 R135, RZ, RZ, 0x1 ;  /* 0x00000001ff877424 */ /* 0x000fe200078e00ff */
[----:B------:R-:W-:Y:S01]  /*19ab0*/  MOV R64, 0x19af0 ;  /* 0x00019af000407802 */ /* 0x000fe20000000f00 */
[----:B------:R-:W-:Y:S02]  /*19ac0*/  IMAD.MOV.U32 R68, RZ, RZ, 0x1f ;  /* 0x0000001fff447424 */ /* 0x000fe400078e00ff */
[----:B------:R-:W-:Y:S02]  /*19ad0*/  IMAD.MOV.U32 R197, RZ, RZ, -0x1 ;  /* 0xffffffffffc57424 */ /* 0x000fe400078e00ff */
[----:B------:R-:W-:Y:S05]  /*19ae0*/  CALL.REL.NOINC `($__internal_4_$__cuda_sm70_shflsync_bfly_p) ;  /* 0x000007e000007944 */ /* 0x000fea0003c00000 */
[----:B-1----:R-:W-:Y:S01]  /*19af0*/  IMAD.MOV.U32 R65, RZ, RZ, R68 ;  /* 0x000000ffff417224 */ /* 0x002fe200078e0044 */
[----:B0-----:R-:W-:Y:S05]  /*19b00*/  BRA `(.L_x_1132) ;  /* 0xffffec6000007947 */ /* 0x001fea000383ffff */
.L_x_1121:
[----:B0-----:R-:W-:Y:S01]  /*19b10*/  IMAD.MOV.U32 R66, RZ, RZ, R71 ;  /* 0x000000ffff427224 */ /* 0x001fe200078e0047 */
[----:B------:R-:W-:Y:S01]  /*19b20*/  MOV R64, 0x19b70 ;  /* 0x00019b7000407802 */ /* 0x000fe20000000f00 */
[----:B------:R-:W-:Y:S02]  /*19b30*/  IMAD.MOV.U32 R135, RZ, RZ, 0x2 ;  /* 0x00000002ff877424 */ /* 0x000fe400078e00ff */
[----:B------:R-:W-:Y:S02]  /*19b40*/  IMAD.MOV.U32 R68, RZ, RZ, 0x1f ;  /* 0x0000001fff447424 */ /* 0x000fe400078e00ff */
[----:B------:R-:W-:-:S02]  /*19b50*/  IMAD.MOV.U32 R197, RZ, RZ, -0x1 ;  /* 0xffffffffffc57424 */ /* 0x000fc400078e00ff */
[----:B------:R-:W-:Y:S05]  /*19b60*/  CALL.REL.NOINC `($__internal_4_$__cuda_sm70_shflsync_bfly_p) ;  /* 0x0000076000007944 */ /* 0x000fea0003c00000 */
[----:B01----:R-:W-:Y:S01]  /*19b70*/  FADD.FTZ R66, R71, R68 ;  /* 0x0000004447427221 */ /* 0x003fe20000010000 */
[----:B------:R-:W-:Y:S01]  /*19b80*/  MOV R64, 0x19bd0 ;  /* 0x00019bd000407802 */ /* 0x000fe20000000f00 */
[----:B------:R-:W-:-:S02]  /*19b90*/  IMAD.MOV.U32 R135, RZ, RZ, 0x4 ;  /* 0x00000004ff877424 */ /* 0x000fc400078e00ff */
[----:B------:R-:W-:Y:S02]  /*19ba0*/  IMAD.MOV.U32 R68, RZ, RZ, 0x1f ;  /* 0x0000001fff447424 */ /* 0x000fe400078e00ff */
[----:B------:R-:W-:Y:S02]  /*19bb0*/  IMAD.MOV.U32 R197, RZ, RZ, -0x1 ;  /* 0xffffffffffc57424 */ /* 0x000fe400078e00ff */
[----:B------:R-:W-:Y:S05]  /*19bc0*/  CALL.REL.NOINC `($__internal_4_$__cuda_sm70_shflsync_bfly_p) ;  /* 0x0000070000007944 */ /* 0x000fea0003c00000 */
[----:B01----:R-:W-:Y:S01]  /*19bd0*/  FADD.FTZ R66, R66, R68 ;  /* 0x0000004442427221 */ /* 0x003fe20000010000 */
[----:B------:R-:W-:Y:S01]  /*19be0*/  MOV R64, 0x19c30 ;  /* 0x00019c3000407802 */ /* 0x000fe20000000f00 */
[----:B------:R-:W-:Y:S02]  /*19bf0*/  IMAD.MOV.U32 R135, RZ, RZ, 0x8 ;  /* 0x00000008ff877424 */ /* 0x000fe400078e00ff */
[----:B------:R-:W-:Y:S02]  /*19c00*/  IMAD.MOV.U32 R68, RZ, RZ, 0x1f ;  /* 0x0000001fff447424 */ /* 0x000fe400078e00ff */
[----:B------:R-:W-:Y:S02]  /*19c10*/  IMAD.MOV.U32 R197, RZ, RZ, -0x1 ;  /* 0xffffffffffc57424 */ /* 0x000fe400078e00ff */
[----:B------:R-:W-:Y:S05]  /*19c20*/  CALL.REL.NOINC `($__internal_4_$__cuda_sm70_shflsync_bfly_p) ;  /* 0x000006a000007944 */ /* 0x000fea0003c00000 */
[----:B01----:R-:W-:Y:S01]  /*19c30*/  FADD.FTZ R66, R66, R68 ;  /* 0x0000004442427221 */ /* 0x003fe20000010000 */
[----:B------:R-:W-:Y:S01]  /*19c40*/  MOV R64, 0x19c90 ;  /* 0x00019c9000407802 */ /* 0x000fe20000000f00 */
[----:B------:R-:W-:-:S02]  /*19c50*/  IMAD.MOV.U32 R135, RZ, RZ, 0x10 ;  /* 0x00000010ff877424 */ /* 0x000fc400078e00ff */
[----:B------:R-:W-:Y:S02]  /*19c60*/  IMAD.MOV.U32 R68, RZ, RZ, 0x1f ;  /* 0x0000001fff447424 */ /* 0x000fe400078e00ff */
[----:B------:R-:W-:Y:S02]  /*19c70*/  IMAD.MOV.U32 R197, RZ, RZ, -0x1 ;  /* 0xffffffffffc57424 */ /* 0x000fe400078e00ff */
[----:B------:R-:W-:Y:S05]  /*19c80*/  CALL.REL.NOINC `($__internal_4_$__cuda_sm70_shflsync_bfly_p) ;  /* 0x0000064000007944 */ /* 0x000fea0003c00000 */
[----:B-1----:R-:W-:Y:S01]  /*19c90*/  FADD.FTZ R68, R66, R68 ;  /* 0x0000004442447221 */ /* 0x002fe20000010000 */
[----:B------:R-:W-:Y:S01]  /*19ca0*/  LOP3.LUT P4, RZ, R47, 0x20, RZ, 0xc0, !PT ;  /* 0x000000202fff7812 */ /* 0x000fe2000788c0ff */
        /* <DEDUP_REMOVED lines=21> */
[--C-:B------:R-:W-:Y:S01]  /*19e00*/  FADD.FTZ R66, R171, -R69.reuse ;  /* 0x80000045ab427221 */ /* 0x100fe20000010000 */
[----:B------:R-:W-:Y:S01]  /*19e10*/  FSEL R67, R64, RZ, P4 ;  /* 0x000000ff40437208 */ /* 0x000fe20002000000 */
[----:B------:R-:W-:-:S02]  /*19e20*/  FADD.FTZ R64, R157, -R69 ;  /* 0x800000459d407221 */ /* 0x000fc40000010000 */
[----:B------:R-:W-:Y:S02]  /*19e30*/  IMAD.MOV.U32 R197, RZ, RZ, -0x1 ;  /* 0xffffffffffc57424 */ /* 0x000fe400078e00ff */
        /* <DEDUP_REMOVED lines=29> */
[----:B------:R-:W-:Y:S01]  /*1a010*/  @P1 FFMA.FTZ R67, R65, R65, R64 ;  /* 0x0000004141431223 */ /* 0x000fe20000010040 */
[----:B------:R-:W-:Y:S01]  /*1a020*/  MOV R64, 0x1a130 ;  /* 0x0001a13000407802 */ /* 0x000fe20000000f00 */
        /* <DEDUP_REMOVED lines=13> */
[----:B------:R-:W-:-:S04]  /*1a100*/  @P2 FFMA.FTZ R67, R65, R65, R66 ;  /* 0x0000004141432223 */ /* 0x000fc80000010042 */
[----:B------:R-:W-:Y:S02]  /*1a110*/  IMAD.MOV.U32 R66, RZ, RZ, R67 ;  /* 0x000000ffff427224 */ /* 0x000fe400078e0043 */
        /* <DEDUP_REMOVED lines=9> */
[----:B------:R-:W-:Y:S02]  /*1a1b0*/  IMAD.MOV.U32 R135, RZ, RZ, 0x4 ;  /* 0x00000004ff877424 */ /* 0x000fe400078e00ff */
[----:B------:R-:W-:-:S02]  /*1a1c0*/  IMAD.MOV.U32 R68, RZ, RZ, 0x1f ;  /* 0x0000001fff447424 */ /* 0x000fc400078e00ff */
        /* <DEDUP_REMOVED lines=8> */
[----:B-1----:R-:W-:Y:S01]  /*1a250*/  FADD.FTZ R71, R66, R68 ;  /* 0x0000004442477221 */ /* 0x002fe20000010000 */
[----:B------:R-:W-:Y:S01]  /*1a260*/  MOV R64, 0x1a2c0 ;  /* 0x0001a2c000407802 */ /* 0x000fe20000000f00 */
[----:B0-----:R-:W-:Y:S02]  /*1a270*/  IMAD.MOV.U32 R135, RZ, RZ, 0x10 ;  /* 0x00000010ff877424 */ /* 0x001fe400078e00ff */
[----:B------:R-:W-:-:S02]  /*1a280*/  IMAD.MOV.U32 R68, RZ, RZ, 0x1f ;  /* 0x0000001fff447424 */ /* 0x000fc400078e00ff */
[----:B------:R-:W-:Y:S02]  /*1a290*/  IMAD.MOV.U32 R197, RZ, RZ, -0x1 ;  /* 0xffffffffffc57424 */ /* 0x000fe400078e00ff */
[----:B------:R-:W-:Y:S02]  /*1a2a0*/  IMAD.MOV.U32 R66, RZ, RZ, R71 ;  /* 0x000000ffff427224 */ /* 0x000fe400078e0047 */
[----:B------:R-:W-:Y:S05]  /*1a2b0*/  CALL.REL.NOINC `($__internal_4_$__cuda_sm70_shflsync_bfly_p) ;  /* 0x0000001000007944 */ /* 0x000fea0003c00000 */
[----:B01----:R-:W-:Y:S05]  /*1a2c0*/  BRA `(.L_x_1133) ;  /* 0xffffea0000007947 */ /* 0x003fea000383ffff */
        .weak           $__internal_4_$__cuda_sm70_shflsync_bfly_p
        .type           $__internal_4_$__cuda_sm70_shflsync_bfly_p,@function
        .size           $__internal_4_$__cuda_sm70_shflsync_bfly_p,(.L_x_26494 - $__internal_4_$__cuda_sm70_shflsync_bfly_p)
$__internal_4_$__cuda_sm70_shflsync_bfly_p:
[----:B------:R-:W-:Y:S01]  /*1a2d0*/  IMAD.MOV.U32 R65, RZ, RZ, 0x0 ;  /* 0x00000000ff417424 */ /* 0x000fe200078e00ff */
[----:B------:R-:W-:Y:S04]  /*1a2e0*/  WARPSYNC R197 ;  /* 0x000000c500007348 */ /* 0x000fe80003800000 */
[----:B------:R0:W1:Y:S01]  /*1a2f0*/  SHFL.BFLY PT, R68, R66, R135, R68 ;  /* 0x0c00008742447389 */ /* 0x00006200000e0044 */
[----:B------:R-:W-:Y:S05]  /*1a300*/  RET.REL.NODEC R64 `(_ZN10layer_norm31ln_parallel_residual_fwd_kernelINS_13Kernel_traitsI13__nv_bfloat16S2_S2_S2_fjLj1024ELj1ELj4ELj1ELj16ENS_18Kernel_traits_baseILj1024ES2_S2_S2_S2_fjLj128EEEEELb1ELb0ELb0EEEvNS_9FwdParamsE) ;  /* 0xfffe5cf040007950 */ /* 0x000fea0003c3ffff */
.L_x_1134:
        /* <DEDUP_REMOVED lines=15> */
.L_x_26494:


//--------------------- .text._ZN10layer_norm31ln_parallel_residual_fwd_kernelINS_13Kernel_traitsI13__nv_bfloat16S2_S2_S2_fjLj1024ELj1ELj4ELj1ELj16ENS_18Kernel_traits_baseILj1024ES2_S2_S2_S2_fjLj128EEEEELb1ELb0ELb1EEEvNS_9FwdParamsE --------------------------
	.section	.text._ZN10layer_norm31ln_parallel_residual_fwd_kernelINS_13Kernel_traitsI13__nv_bfloat16S2_S2_S2_fjLj1024ELj1ELj4ELj1ELj16ENS_18Kernel_traits_baseILj1024ES2_S2_S2_S2_fjLj128EEEEELb1ELb0ELb1EEEvNS_9FwdParamsE,"ax",@progbits
	.sectioninfo	@"SHI_REGISTERS=218"
	.align	128
        .global         _ZN10layer_norm31ln_parallel_residual_fwd_kernelINS_13Kernel_traitsI13__nv_bfloat16S2_S2_S2_fjLj1024ELj1ELj4ELj1ELj16ENS_18Kernel_traits_baseILj1024ES2_S2_S2_S2_fjLj128EEEEELb1ELb0ELb1EEEvNS_9FwdParamsE
        .type           _ZN10layer_norm31ln_parallel_residual_fwd_kernelINS_13Kernel_traitsI13__nv_bfloat16S2_S2_S2_fjLj1024ELj1ELj4ELj1ELj16ENS_18Kernel_traits_baseILj1024ES2_S2_S2_S2_fjLj128EEEEELb1ELb0ELb1EEEvNS_9FwdParamsE,@function
        .size           _ZN10layer_norm31ln_parallel_residual_fwd_kernelINS_13Kernel_traitsI13__nv_bfloat16S2_S2_S2_fjLj1024ELj1ELj4ELj1ELj16ENS_18Kernel_traits_baseILj1024ES2_S2_S2_S2_fjLj128EEEEELb1ELb0ELb1EEEvNS_9FwdParamsE,(.L_x_26495 - _ZN10layer_norm31ln_parallel_residual_fwd_kernelINS_13Kernel_traitsI13__nv_bfloat16S2_S2_S2_fjLj1024ELj1ELj4ELj1ELj16ENS_18Kernel_traits_baseILj1024ES2_S2_S2_S2_fjLj128EEEEELb1ELb0ELb1EEEvNS_9FwdParamsE)
        .other          _ZN10layer_norm31ln_parallel_residual_fwd_kernelINS_13Kernel_traitsI13__nv_bfloat16S2_S2_S2_fjLj1024ELj1ELj4ELj1ELj16ENS_18Kernel_traits_baseILj1024ES2_S2_S2_S2_fjLj128EEEEELb1ELb0ELb1EEEvNS_9FwdParamsE,@"STO_CUDA_ENTRY STV_DEFAULT"
_ZN10layer_norm31ln_parallel_residual_fwd_kernelINS_13Kernel_traitsI13__nv_bfloat16S2_S2_S2_fjLj1024ELj1ELj4ELj1ELj16ENS_18Kernel_traits_baseILj1024ES2_S2_S2_S2_fjLj128EEEEELb1ELb0ELb1EEEvNS_9FwdParamsE:
.text._ZN10layer_norm31ln_parallel_residual_fwd_kernelINS_13Kernel_traitsI13__nv_bfloat16S2_S2_S2_fjLj1024ELj1ELj4ELj1ELj16ENS_18Kernel_traits_baseILj1024ES2_S2_S2_S2_fjLj128EEEEELb1ELb0ELb1EEEvNS_9FwdParamsE:
[----:B------:R-:W-:Y:S02]  /*0000*/  IMAD.MOV.U32 R1, RZ, RZ, c[0x0][0x28] ;  /* 0x00000a00ff017624 */ /* 0x000fe400078e00ff */
[----:B------:R-:W0:Y:S01]  /*0010*/  S2R R142, SR_TID.X ;  /* 0x00000000008e7919 */ /* 0x000e220000002100 */
[----:B------:R-:W-:Y:S01]  /*0020*/  ULDC.U8 UR4, c[0x0][0x244] ;  /* 0x0000910000047ab9 */ /* 0x000fe20000000000 */
[----:B------:R-:W-:Y:S01]  /*0030*/  IMAD.MOV.U32 R190, RZ, RZ, c[0x0][0x238] ;  /* 0x00008e00ffbe7624 */ /* 0x000fe200078e00ff */
[----:B------:R-:W-:Y:S01]  /*0040*/  ISETP.NE.AND P2, PT, RZ, UR4, PT ;  /* 0x00000004ff007c0c */ /* 0x000fe2000bf45270 */
[----:B------:R-:W-:Y:S01]  /*0050*/  IMAD.MOV.U32 R191, RZ, RZ, c[0x0][0x23c] ;  /* 0x00008f00ffbf7624 */ /* 0x000fe200078e00ff */
[----:B------:R-:W-:Y:S01]  /*0060*/  ISETP.NE.U32.AND P1, PT, RZ, c[0x0][0x220], PT ;  /* 0x00008800ff007a0c */ /* 0x000fe20003f25070 */
[----:B------:R-:W-:Y:S01]  /*0070*/  ULDC.64 UR4, c[0x0][0x118] ;  /* 0x0000460000047ab9 */ /* 0x000fe20000000a00 */
[----:B------:R-:W-:Y:S02]  /*0080*/  ISETP.NE.U32.AND P0, PT, RZ, c[0x0][0x218], PT ;  /* 0x00008600ff007a0c */ /* 0x000fe40003f05070 */
[----:B------:R-:W-:-:S07]  /*0090*/  ISETP.NE.AND.EX P1, PT, RZ, c[0x0][0x224], PT, P1 ;  /* 0x00008900ff007a0c */ /* 0x000fce0003f25310 */
[----:B------:R-:W-:Y:S02]  /*00a0*/  @P2 IMAD.MOV.U32 R4, RZ, RZ, R190 ;  /* 0x000000ffff042224 */ /* 0x000fe400078e00be */
[----:B------:R-:W-:Y:S01]  /*00b0*/  @P2 IMAD.MOV.U32 R5, RZ, RZ, R191 ;  /* 0x000000ffff052224 */ /* 0x000fe200078e00bf */
[----:B0-----:R-:W-:-:S04]  /*00c0*/  LOP3.LUT R0, R142, 0x1f, RZ, 0xc0, !PT ;  /* 0x0000001f8e007812 */ /* 0x001fc800078ec0ff */
[----:B------:R0:W5:Y:S01]  /*00d0*/  @P2 LDG.E.64 R12, [R4.64] ;  /* 0x00000004040c2981 */ /* 0x000162000c1e1b00 */
[----:B------:R-:W-:Y:S01]  /*00e0*/  ISETP.NE.AND.EX P0, PT, RZ, c[0x0][0x21c], PT, P0 ;  /* 0x00008700ff007a0c */ /* 0x000fe20003f05300 */
[----:B------:R-:W-:Y:S02]  /*00f0*/  IMAD.MOV.U32 R11, RZ, RZ, 0x10 ;  /* 0x00000010ff0b7424 */ /* 0x000fe400078e00ff */
[----:B------:R-:W-:Y:S02]  /*0100*/  IMAD.MOV.U32 R130, RZ, RZ, c[0x0][0x230] ;  /* 0x00008c00ff827624 */ /* 0x000fe400078e00ff */
[----:B------:R-:W-:Y:S02]  /*0110*/  IMAD.MOV.U32 R131, RZ, RZ, c[0x0][0x234] ;  /* 0x00008d00ff837624 */ /* 0x000fe400078e00ff */
[C---:B0-----:R-:W-:Y:S02]  /*0120*/  IMAD.SHL.U32 R5, R0.reuse, 0x10, RZ ;  /* 0x0000001000057824 */ /* 0x041fe400078e00ff */
[----:B------:R-:W-:-:S02]  /*0130*/  @P1 IMAD.WIDE.U32 R84, R0, R11, c[0x0][0x220] ;  /* 0x0000880000541625 */ /* 0x000fc400078e000b */
[----:B------:R-:W5:Y:S01]  /*0140*/  @P2 LDG.E.64 R130, [R130.64] ;  /* 0x0000000482822981 */ /* 0x000f62000c1e1b00 */
[----:B------:R-:W-:Y:S01]  /*0150*/  IADD3 R6, P3, R5, c[0x0][0x220], RZ ;  /* 0x0000880005067a10 */ /* 0x000fe20007f7e0ff */
[----:B------:R-:W-:Y:S02]  /*0160*/  IMAD.WIDE.U32 R2, R0, R11, c[0x0][0x218] ;  /* 0x0000860000027625 */ /* 0x000fe400078e000b */
[----:B------:R-:W5:Y:S02]  /*0170*/  @P1 LDG.E.128 R84, [R84.64+0x600] ;  /* 0x0006000454541981 */ /* 0x000f64000c1e1d00 */
[----:B------:R-:W-:Y:S02]  /*0180*/  IMAD.X R7, RZ, RZ, c[0x0][0x224], P3 ;  /* 0x00008900ff077624 */ /* 0x000fe400018e06ff */
[----:B------:R0:W5:Y:S04]  /*0190*/  @P0 LDG.E.128 R24, [R2.64] ;  /* 0x0000000402180981 */ /* 0x000168000c1e1d00 */
[----:B------:R0:W5:Y:S04]  /*01a0*/  @P0 LDG.E.128 R32, [R2.64+0x200] ;  /* 0x0002000402200981 */ /* 0x000168000c1e1d00 */
[----:B------:R0:W5:Y:S04]  /*01b0*/  @P0 LDG.E.128 R40, [R2.64+0x400] ;  /* 0x0004000402280981 */ /* 0x000168000c1e1d00 */
[----:B------:R0:W5:Y:S04]  /*01c0*/  @P0 LDG.E.128 R48, [R2.64+0x600] ;  /* 0x0006000402300981 */ /* 0x000168000c1e1d00 */
[----:B------:R0:W5:Y:S04]  /*01d0*/  @P1 LDG.E.128 R96, [R6.64] ;  /* 0x0000000406601981 */ /* 0x000168000c1e1d00 */
[----:B------:R0:W5:Y:S04]  /*01e0*/  @P1 LDG.E.128 R92, [R6.64+0x200] ;  /* 0x00020004065c1981 */ /* 0x000168000c1e1d00 */
[----:B------:R0:W5:Y:S04]  /*01f0*/  @P1 LDG.E.128 R88, [R6.64+0x400] ;  /* 0x0004000406581981 */ /* 0x000168000c1e1d00 */
[----:B------:R-:W1:Y:S01]  /*0200*/  S2R R9, SR_CTAID.X ;  /* 0x0000000000097919 */ /* 0x000e620000002500 */
[----:B------:R-:W-:-:S05]  /*0210*/  SHF.R.U32.HI R4, RZ, 0x5, R142 ;  /* 0x00000005ff047819 */ /* 0x000fca000001168e */
[----:B-1----:R-:W-:-:S05]  /*0220*/  IMAD R144, R9, 0x4, R4 ;  /* 0x0000000409907824 */ /* 0x002fca00078e0204 */
[----:B------:R-:W-:Y:S02]  /*0230*/  ISETP.GE.AND P3, PT, R144, c[0x0][0x164], PT ;  /* 0x0000590090007a0c */ /* 0x000fe40003f66270 */
[----:B------:R-:W-:-:S05]  /*0240*/  IADD3 R4, P4, R5, c[0x0][0x1b8], RZ ;  /* 0x00006e0005047a10 */ /* 0x000fca0007f9e0ff */
[----:B------:R-:W-:-:S06]  /*0250*/  IMAD.X R5, RZ, RZ, c[0x0][0x1bc], P4 ;  /* 0x00006f00ff057624 */ /* 0x000fcc00020e06ff */
[----:B------:R-:W-:Y:S05]  /*0260*/  @P3 EXIT ;  /* 0x000000000000394d */ /* 0x000fea0003800000 */
[----:B0----5:R-:W-:Y:S01]  /*0270*/  @P2 IADD3 R190, P3, R12, c[0x0][0x240], RZ ;  /* 0x000090000cbe2a10 */ /* 0x021fe20007f7e0ff */
[----:B------:R0:W5:Y:S01]  /*0280*/  LDG.E.128 R80, [R4.64] ;  /* 0x0000000404507981 */ /* 0x000162000c1e1d00 */
[----:B------:R-:W-:-:S03]  /*0290*/  IMAD.WIDE.U32 R2, R0, R11, c[0x0][0x1b0] ;  /* 0x00006c0000027625 */ /* 0x000fc600078e000b */
[----:B------:R0:W5:Y:S01]  /*02a0*/  LDG.E.128 R76, [R4.64+0x200] ;  /* 0x00020004044c7981 */ /* 0x000162000c1e1d00 */
[----:B------:R-:W-:Y:S02]  /*02b0*/  @P2 IMAD.X R191, RZ, RZ, R13, P3 ;  /* 0x000000ffffbf2224 */ /* 0x000fe400018e060d */
[----:B------:R-:W-:Y:S01]  /*02c0*/  IMAD R142, R9, c[0x0][0x0], R142 ;  /* 0x00000000098e7a24 */ /* 0x000fe200078e028e */
[----:B------:R0:W5:Y:S02]  /*02d0*/  LDG.E.128 R72, [R4.64+0x400] ;  /* 0x0004000404487981 */ /* 0x000164000c1e1d00 */
[--C-:B------:R-:W-:Y:S01]  /*02e0*/  SHF.R.U64 R143, R190, 0x2, R191.reuse ;  /* 0x00000002be8f7819 */ /* 0x100fe200000012bf */
[----:B------:R-:W-:Y:S01]  /*02f0*/  IMAD.WIDE.U32 R6, R142, -0x326172a9, RZ ;  /* 0xcd9e8d578e067825 */ /* 0x000fe200078e00ff */
[----:B------:R0:W5:Y:S01]  /*0300*/  LDG.E.128 R68, [R4.64+0x600] ;  /* 0x0006000404447981 */ /* 0x000162000c1e1d00 */
[----:B------:R-:W-:-:S03]  /*0310*/  SHF.R.U32.HI R145, RZ, 0x2, R191 ;  /* 0x00000002ff917819 */ /* 0x000fc600000116bf */
[----:B------:R1:W5:Y:S01]  /*0320*/  LDG.E.128 R64, [R2.64] ;  /* 0x0000000402407981 */ /* 0x000362000c1e1d00 */
[----:B------:R-:W-:-:S03]  /*0330*/  LOP3.LUT R8, R7, R145, R130, 0x96, !PT ;  /* 0x0000009107087212 */ /* 0x000fc600078e9682 */
[----:B------:R1:W5:Y:S01]  /*0340*/  LDG.E.128 R60, [R2.64+0x200] ;  /* 0x00020004023c7981 */ /* 0x000362000c1e1d00 */
[----:B0-----:R-:W-:-:S03]  /*0350*/  IMAD.WIDE.U32 R4, R143, -0x2daee0ad, RZ ;  /* 0xd2511f538f047825 */ /* 0x001fc600078e00ff */
[----:B------:R1:W5:Y:S02]  /*0360*/  LDG.E.128 R56, [R2.64+0x400] ;  /* 0x0004000402387981 */ /* 0x000364000c1e1d00 */
[----:B------:R-:W-:Y:S02]  /*0370*/  LOP3.LUT R10, R5, R131, RZ, 0x3c, !PT ;  /* 0x00000083050a7212 */ /* 0x000fe400078e3cff */
[----:B------:R1:W5:Y:S01]  /*0380*/  LDG.E.128 R52, [R2.64+0x600] ;  /* 0x0006000402347981 */ /* 0x000362000c1e1d00 */
[----:B------:R-:W-:-:S04]  /*0390*/  IMAD.WIDE.U32 R8, R8, -0x2daee0ad, RZ ;  /* 0xd2511f5308087825 */ /* 0x000fc800078e00ff */
[----:B------:R-:W-:Y:S01]  /*03a0*/  IMAD.WIDE.U32 R10, R10, -0x326172a9, RZ ;  /* 0xcd9e8d570a0a7825 */ /* 0x000fe200078e00ff */
[----:B-1----:R-:W-:Y:S02]  /*03b0*/  IADD3 R2, R131, -0x4498517b, RZ ;  /* 0xbb67ae8583027810 */ /* 0x002fe40007ffe0ff */
[C---:B------:R-:W-:Y:S02]  /*03c0*/  IADD3 R3, R130.reuse, -0x61c88647, RZ ;  /* 0x9e3779b982037810 */ /* 0x040fe40007ffe0ff */
[----:B------:R-:W-:Y:S02]  /*03d0*/  LOP3.LUT R14, R9, R4, R2, 0x96, !PT ;  /* 0x00000004090e7212 */ /* 0x000fe400078e9602 */
[----:B------:R-:W-:Y:S02]  /*03e0*/  LOP3.LUT R12, R11, R3, R6, 0x96, !PT ;  /* 0x000000030b0c7212 */ /* 0x000fe400078e9606 */
[----:B------:R-:W-:Y:S01]  /*03f0*/  IADD3 R4, R130, 0x3c6ef372, RZ ;  /* 0x3c6ef37282047810 */ /* 0x000fe20007ffe0ff */
[----:B------:R-:W-:Y:S01]  /*0400*/  IMAD.WIDE.U32 R14, R14, -0x326172a9, RZ ;  /* 0xcd9e8d570e0e7825 */ /* 0x000fe200078e00ff */
[----:B------:R-:W-:-:S03]  /*0410*/  IADD3 R5, R131, 0x76cf5d0a, RZ ;  /* 0x76cf5d0a83057810 */ /* 0x000fc60007ffe0ff */
[----:B------:R-:W-:Y:S01]  /*0420*/  IMAD.WIDE.U32 R12, R12, -0x2daee0ad, RZ ;  /* 0xd2511f530c0c7825 */ /* 0x000fe200078e00ff */
[----:B------:R-:W-:-:S04]  /*0430*/  LOP3.LUT R10, R15, R10, R4, 0x96, !PT ;  /* 0x0000000a0f0a7212 */ /* 0x000fc800078e9604 */
[----:B------:R-:W-:Y:S01]  /*0440*/  LOP3.LUT R16, R13, R8, R5, 0x96, !PT ;  /* 0x000000080d107212 */ /* 0x000fe200078e9605 */
[----:B------:R-:W-:Y:S01]  /*0450*/  IMAD.WIDE.U32 R10, R10, -0x2daee0ad, RZ ;  /* 0xd2511f530a0a7825 */ /* 0x000fe200078e00ff */
[----:B------:R-:W-:Y:S02]  /*0460*/  IADD3 R6, R131, 0x32370b8f, RZ ;  /* 0x32370b8f83067810 */ /* 0x000fe40007ffe0ff */
[----:B------:R-:W-:Y:S01]  /*0470*/  IADD3 R7, R130, -0x255992d5, RZ ;  /* 0xdaa66d2b82077810 */ /* 0x000fe20007ffe0ff */
        /* <DEDUP_REMOVED lines=10> */
[----:B------:R-:W-:Y:S02]  /*0520*/  IADD3 R10, R131, -0x56f99767, RZ ;  /* 0xa9066899830a7810 */ /* 0x000fe40007ffe0ff */
[----:B------:R-:W-:Y:S01]  /*0530*/  IADD3 R11, R130, 0x1715609d, RZ ;  /* 0x1715609d820b7810 */ /* 0x000fe20007ffe0ff */
        /* <DEDUP_REMOVED lines=10> */
[----:B------:R-:W-:Y:S02]  /*05e0*/  IADD3 R14, R131, 0x1fd5c5a3, RZ ;  /* 0x1fd5c5a3830e7810 */ /* 0x000fe40007ffe0ff */
[----:B------:R-:W-:Y:S01]  /*05f0*/  IADD3 R15, R130, 0x5384540f, RZ ;  /* 0x5384540f820f7810 */ /* 0x000fe20007ffe0ff */
[----:B------:R-:W-:Y:S01]  /*0600*/  IMAD.WIDE.U32 R28, R28, -0x326172a9, RZ ;  /* 0xcd9e8d571c1c7825 */ /* 0x000fe200078e00ff */
[----:B------:R-:W-:-:S04]  /*0610*/  LOP3.LUT R165, R19, R20, R14, 0x96, !PT ;  /* 0x0000001413a57212 */ /* 0x000fc800078e960e */
[----:B------:R-:W-:Y:S01]  /*0620*/  LOP3.LUT R100, R29, R22, R15, 0x96, !PT ;  /* 0x000000161d647212 */ /* 0x000fe200078e960f */
[----:B------:R-:W-:Y:S01]  /*0630*/  IMAD.HI.U32 R21, R165, -0x326172a9, RZ ;  /* 0xcd9e8d57a5157827 */ /* 0x000fe200078e00ff */
[----:B------:R-:W-:Y:S01]  /*0640*/  IADD3 R16, R130, -0xe443238, RZ ;  /* 0xf1bbcdc882107810 */ /* 0x000fe20007ffe0ff */
[----:B------:R-:W-:Y:S01]  /*0650*/  @!P0 CS2R R24, SRZ ;  /* 0x0000000000188805 */ /* 0x000fe2000001ff00 */
[----:B------:R-:W-:Y:S01]  /*0660*/  IADD3 R17, R131, -0x24c28bd8, RZ ;  /* 0xdb3d742883117810 */ /* 0x000fe20007ffe0ff */
[----:B------:R-:W-:Y:S01]  /*0670*/  IMAD.HI.U32 R19, R100, -0x2daee0ad, RZ ;  /* 0xd2511f5364137827 */ /* 0x000fe200078e00ff */
[----:B------:R-:W-:Y:S01]  /*0680*/  @!P0 CS2R R26, SRZ ;  /* 0x00000000001a8805 */ /* 0x000fe2000001ff00 */
[----:B------:R-:W-:Y:S01]  /*0690*/  @!P0 CS2R R32, SRZ ;  /* 0x0000000000208805 */ /* 0x000fe2000001ff00 */
[----:B------:R-:W-:Y:S01]  /*06a0*/  @!P1 CS2R R88, SRZ ;  /* 0x0000000000589805 */ /* 0x000fe2000001ff00 */
[----:B------:R-:W-:Y:S01]  /*06b0*/  @!P0 CS2R R34, SRZ ;  /* 0x0000000000228805 */ /* 0x000fe2000001ff00 */
[----:B------:R-:W-:Y:S01]  /*06c0*/  LOP3.LUT R172, R21, R28, R16, 0x96, !PT ;  /* 0x0000001c15ac7212 */ /* 0x000fe200078e9610 */
[----:B------:R-:W-:Y:S01]  /*06d0*/  @!P0 CS2R R40, SRZ ;  /* 0x0000000000288805 */ /* 0x000fe2000001ff00 */
[----:B------:R-:W-:Y:S01]  /*06e0*/  LOP3.LUT R166, R19, R18, R17, 0x96, !PT ;  /* 0x0000001213a67212 */ /* 0x000fe200078e9611 */
[----:B------:R-:W-:Y:S01]  /*06f0*/  @!P0 CS2R R42, SRZ ;  /* 0x00000000002a8805 */ /* 0x000fe2000001ff00 */
[--C-:B------:R-:W-:Y:S01]  /*0700*/  PRMT R18, RZ, 0x5410, R24.reuse ;  /* 0x00005410ff127816 */ /* 0x100fe20000000018 */
[----:B------:R-:W-:Y:S01]  /*0710*/  @!P0 CS2R R48, SRZ ;  /* 0x0000000000308805 */ /* 0x000fe2000001ff00 */
[----:B------:R-:W-:Y:S01]  /*0720*/  PRMT R19, RZ, 0x7610, R24 ;  /* 0x00007610ff137816 */ /* 0x000fe20000000018 */
[----:B------:R-:W-:Y:S01]  /*0730*/  @!P0 CS2R R50, SRZ ;  /* 0x0000000000328805 */ /* 0x000fe2000001ff00 */
[----:B------:R-:W-:-:S02]  /*0740*/  PRMT R20, RZ, 0x5410, R25 ;  /* 0x00005410ff147816 */ /* 0x000fc40000000019 */
[----:B------:R-:W-:Y:S01]  /*0750*/  PRMT R21, RZ, 0x7610, R25 ;  /* 0x00007610ff157816 */ /* 0x000fe20000000019 */
[----:B------:R-:W-:Y:S01]  /*0760*/  @!P1 CS2R R96, SRZ ;  /* 0x0000000000609805 */ /* 0x000fe2000001ff00 */
[--C-:B------:R-:W-:Y:S01]  /*0770*/  PRMT R22, RZ, 0x5410, R26.reuse ;  /* 0x00005410ff167816 */ /* 0x100fe2000000001a */
[----:B------:R-:W-:Y:S01]  /*0780*/  @!P1 CS2R R98, SRZ ;  /* 0x0000000000629805 */ /* 0x000fe2000001ff00 */
        /* <DEDUP_REMOVED lines=11> */
[----:B------:R-:W-:Y:S01]  /*0840*/  IMAD R165, R165, -0x326172a9, RZ ;  /* 0xcd9e8d57a5a57824 */ /* 0x000fe200078e02ff */
[----:B------:R-:W-:Y:S01]  /*0850*/  PRMT R29, RZ, 0x7610, R33 ;  /* 0x00007610ff1d7816 */ /* 0x000fe20000000021 */
[----:B------:R-:W-:Y:S01]  /*0860*/  IMAD.HI.U32 R167, R172, -0x2daee0ad, RZ ;  /* 0xd2511f53aca77827 */ /* 0x000fe200078e00ff */
[----:B------:R-:W-:-:S02]  /*0870*/  PRMT R132, RZ, 0x5410, R88 ;  /* 0x00005410ff847816 */ /* 0x000fc40000000058 */
[----:B------:R-:W-:Y:S01]  /*0880*/  PRMT R133, RZ, 0x7610, R88 ;  /* 0x00007610ff857816 */ /* 0x000fe20000000058 */
[----:B------:R-:W-:Y:S01]  /*0890*/  IMAD R88, R100, -0x2daee0ad, RZ ;  /* 0xd2511f5364587824 */ /* 0x000fe200078e02ff */
[--C-:B------:R-:W-:Y:S02]  /*08a0*/  PRMT R134, RZ, 0x5410, R89.reuse ;  /* 0x00005410ff867816 */ /* 0x100fe40000000059 */
[----:B------:R-:W-:Y:S01]  /*08b0*/  PRMT R135, RZ, 0x7610, R89 ;  /* 0x00007610ff877816 */ /* 0x000fe20000000059 */
[----:B------:R-:W-:Y:S01]  /*08c0*/  IMAD.HI.U32 R89, R166, -0x326172a9, RZ ;  /* 0xcd9e8d57a6597827 */ /* 0x000fe200078e00ff */
        /* <DEDUP_REMOVED lines=8> */
[----:B------:R-:W-:-:S02]  /*0950*/  IADD3 R139, R131, -0x695add53, RZ ;  /* 0x96a522ad838b7810 */ /* 0x000fc40007ffe0ff */
[----:B------:R-:W-:Y:S02]  /*0960*/  IADD3 R138, R130, -0x700cb87f, RZ ;  /* 0x8ff34781828a7810 */ /* 0x000fe40007ffe0ff */
        /* <DEDUP_REMOVED lines=8> */
[----:B------:R-:W-:Y:S01]  /*09f0*/  IMAD.MOV.U32 R147, RZ, RZ, RZ ;  /* 0x000000ffff937224 */ /* 0x000fe200078e00ff */
[--C-:B------:R-:W-:Y:S01]  /*0a00*/  PRMT R46, RZ, 0x5410, R50.reuse ;  /* 0x00005410ff2e7816 */ /* 0x100fe20000000032 */
[----:B------:R-:W-:Y:S01]  /*0a10*/  IMAD R172, R172, -0x2daee0ad, RZ ;  /* 0xd2511f53acac7824 */ /* 0x000fe200078e02ff */
[----:B------:R-:W-:Y:S01]  /*0a20*/  PRMT R47, RZ, 0x7610, R50 ;  /* 0x00007610ff2f7816 */ /* 0x000fe20000000032 */
[----:B------:R-:W-:Y:S01]  /*0a30*/  IMAD R166, R166, -0x326172a9, RZ ;  /* 0xcd9e8d57a6a67824 */ /* 0x000fe200078e02ff */
        /* <DEDUP_REMOVED lines=22> */
[----:B------:R-:W-:Y:S02]  /*0ba0*/  LOP3.LUT R167, R167, R88, R139, 0x96, !PT ;  /* 0x00000058a7a77212 */ /* 0x000fe400078e968b */
[----:B------:R-:W-:Y:S02]  /*0bb0*/  LOP3.LUT R165, R89, R165, R138, 0x96, !PT ;  /* 0x000000a559a57212 */ /* 0x000fe400078e968a */
[----:B------:R-:W-:-:S02]  /*0bc0*/  LOP3.LUT R190, R190, 0x3, RZ, 0xc0, !PT ;  /* 0x00000003bebe7812 */ /* 0x000fc400078ec0ff */
        /* <DEDUP_REMOVED lines=8> */
.L_x_1654:
[----:B------:R-:W-:Y:S01]  /*0c50*/  IMAD R92, R144, c[0x0][0x168], RZ ;  /* 0x00005a00905c7a24 */ /* 0x000fe200078e02ff */
[----:B------:R-:W-:Y:S01]  /*0c60*/  ISETP.NE.U32.AND P0, PT, RZ, c[0x0][0x178], PT ;  /* 0x00005e00ff007a0c */ /* 0x000fe20003f05070 */
[----:B------:R-:W-:Y:S01]  /*0c70*/  IMAD.MOV.U32 R173, RZ, RZ, 0x10 ;  /* 0x00000010ffad7424 */ /* 0x000fe200078e00ff */
[----:B------:R-:W-:Y:S02]  /*0c80*/  ISETP.NE.U32.AND P1, PT, RZ, c[0x0][0x180], PT ;  /* 0x00006000ff007a0c */ /* 0x000fe40003f25070 */
[----:B------:R-:W-:Y:S02]  /*0c90*/  ISETP.NE.AND.EX P2, PT, RZ, c[0x0][0x17c], PT, P0 ;  /* 0x00005f00ff007a0c */ /* 0x000fe40003f45300 */
[----:B------:R-:W-:Y:S02]  /*0ca0*/  SHF.R.S32.HI R93, RZ, 0x1f, R92 ;  /* 0x0000001fff5d7819 */ /* 0x000fe4000001145c */
[----:B------:R-:W-:-:S02]  /*0cb0*/  ISETP.NE.AND.EX P0, PT, RZ, c[0x0][0x184], PT, P1 ;  /* 0x00006100ff007a0c */ /* 0x000fc40003f05310 */
[----:B------:R-:W-:Y:S02]  /*0cc0*/  LEA.HI R93, R93, R92, RZ, 0x3 ;  /* 0x0000005c5d5d7211 */ /* 0x000fe400078f18ff */
[----:B------:R-:W-:Y:S02]  /*0cd0*/  LOP3.LUT R155, R155, 0xffffffdf, RZ, 0xc0, !PT ;  /* 0xffffffdf9b9b7812 */ /* 0x000fe400078ec0ff */
[----:B------:R-:W-:Y:S02]  /*0ce0*/  LEA.HI.SX32 R108, R93, R0, 0x1d ;  /* 0x000000005d6c7211 */ /* 0x000fe400078feaff */
[----:B------:R-:W-:Y:S01]  /*0cf0*/  ISETP.NE.AND P1, PT, R190, 0x1, PT ;  /* 0x00000001be00780c */ /* 0x000fe20003f25270 */
[----:B------:R-:W-:Y:S01]  /*0d00*/  BSSY B0, `(.L_x_1135) ;  /* 0x0000013000007945 */ /* 0x000fe20003800000 */
[----:B------:R-:W-:Y:S01]  /*0d10*/  @P2 LOP3.LUT R155, R155, 0x20, RZ, 0xfc, !PT ;  /* 0x000000209b9b2812 */ /* 0x000fe200078efcff */
[----:B------:R-:W-:-:S04]  /*0d20*/  IMAD.WIDE.U32 R92, R108, R173, c[0x0][0x170] ;  /* 0x00005c006c5c7625 */ /* 0x000fc800078e00ad */
[CC--:B------:R-:W-:Y:S02]  /*0d30*/  @P2 IMAD.WIDE.U32 R98, R108.reuse, R173.reuse, c[0x0][0x178] ;  /* 0x00005e006c622625 */ /* 0x0c0fe400078e00ad */
[----:B-----5:R-:W5:Y:S02]  /*0d40*/  LDG.E.128 R92, [R92.64] ;  /* 0x000000045c5c7981 */ /* 0x020f64000c1e1d00 */
[----:B------:R-:W-:Y:S02]  /*0d50*/  @P0 IMAD.WIDE.U32 R96, R108, R173, c[0x0][0x180] ;  /* 0x000060006c600625 */ /* 0x000fe400078e00ad */
[----:B------:R0:W5:Y:S04]  /*0d60*/  @P2 LDG.E.128 R84, [R98.64] ;  /* 0x0000000462542981 */ /* 0x000168000c1e1d00 */
[----:B------:R0:W5:Y:S01]  /*0d70*/  @P0 LDG.E.128 R88, [R96.64] ;  /* 0x0000000460580981 */ /* 0x000162000c1e1d00 */
[----:B------:R-:W-:Y:S01]  /*0d80*/  IADD3 R100, R190, 0x1, RZ ;  /* 0x00000001be647810 */ /* 0x000fe20007ffe0ff */
        /* <DEDUP_REMOVED lines=9> */
.L_x_1136:
[----:B------:R-:W-:Y:S02]  /*0e20*/  IMAD.MOV.U32 R104, RZ, RZ, R166 ;  /* 0x000000ffff687224 */ /* 0x000fe400078e00a6 */
.L_x_1137:
[----:B------:R-:W-:Y:S05]  /*0e30*/  BSYNC B0 ;  /* 0x0000000000007941 */ /* 0x000fea0003800000 */
.L_x_1135:
[----:B------:R-:W-:Y:S01]  /*0e40*/  ISETP.NE.AND P1, PT, R100, 0x4, PT ;  /* 0x000000046400780c */ /* 0x000fe20003f25270 */
[----:B------:R-:W-:-:S12]  /*0e50*/  BSSY B0, `(.L_x_1138) ;  /* 0x000003b000007945 */ /* 0x000fd80003800000 */
[----:B------:R-:W-:Y:S05]  /*0e60*/  @P1 BRA `(.L_x_1139) ;  /* 0x0000039000001947 */ /* 0x000fea0003800000 */
[----:B------:R-:W-:Y:S01]  /*0e70*/  IADD3 R143, R143, 0x1, RZ ;  /* 0x000000018f8f7810 */ /* 0x000fe20007ffe0ff */
[----:B------:R-:W-:Y:S03]  /*0e80*/  BSSY B1, `(.L_x_1140) ;  /* 0x000000c000017945 */ /* 0x000fe60003800000 */
[C---:B------:R-:W-:Y:S01]  /*0e90*/  ISETP.NE.AND P1, PT, R143.reuse, RZ, PT ;  /* 0x000000ff8f00720c */ /* 0x040fe20003f25270 */
[----:B0-----:R-:W-:-:S12]  /*0ea0*/  IMAD.HI.U32 R97, R143, -0x2daee0ad, RZ ;  /* 0xd2511f538f617827 */ /* 0x001fd800078e00ff */
        /* <DEDUP_REMOVED lines=9> */
.L_x_1141:
[----:B------:R-:W-:Y:S05]  /*0f40*/  BSYNC B1 ;  /* 0x0000000000017941 */ /* 0x000fea0003800000 */
.L_x_1140:
[----:B------:R-:W-:Y:S01]  /*0f50*/  IMAD.HI.U32 R96, R142, -0x326172a9, RZ ;  /* 0xcd9e8d578e607827 */ /* 0x000fe200078e00ff */
[----:B------:R-:W-:-:S03]  /*0f60*/  LOP3.LUT R97, R97, R147, R131, 0x96, !PT ;  /* 0x0000009361617212 */ /* 0x000fc600078e9683 */
[----:B------:R-:W-:Y:S01]  /*0f70*/  IMAD R98, R142, -0x326172a9, RZ ;  /* 0xcd9e8d578e627824 */ /* 0x000fe200078e02ff */
[----:B------:R-:W-:Y:S01]  /*0f80*/  LOP3.LUT R102, R96, R145, R130, 0x96, !PT ;  /* 0x0000009160667212 */ /* 0x000fe200078e9682 */
[----:B------:R-:W-:-:S04]  /*0f90*/  IMAD.WIDE.U32 R96, R97, -0x326172a9, RZ ;  /* 0xcd9e8d5761607825 */ /* 0x000fc800078e00ff */
[----:B------:R-:W-:Y:S01]  /*0fa0*/  IMAD R99, R143, -0x2daee0ad, RZ ;  /* 0xd2511f538f637824 */ /* 0x000fe200078e02ff */
[----:B------:R-:W-:Y:S01]  /*0fb0*/  LOP3.LUT R98, R97, R98, R3, 0x96, !PT ;  /* 0x0000006261627212 */ /* 0x000fe200078e9603 */
[----:B------:R-:W-:-:S04]  /*0fc0*/  IMAD.WIDE.U32 R102, R102, -0x2daee0ad, RZ ;  /* 0xd2511f5366667825 */ /* 0x000fc800078e00ff */
[----:B------:R-:W-:Y:S01]  /*0fd0*/  IMAD.WIDE.U32 R100, R98, -0x2daee0ad, RZ ;  /* 0xd2511f5362647825 */ /* 0x000fe200078e00ff */
[----:B------:R-:W-:-:S04]  /*0fe0*/  LOP3.LUT R99, R103, R99, R2, 0x96, !PT ;  /* 0x0000006367637212 */ /* 0x000fc800078e9602 */
[----:B------:R-:W-:Y:S01]  /*0ff0*/  LOP3.LUT R97, R101, R102, R5, 0x96, !PT ;  /* 0x0000006665617212 */ /* 0x000fe200078e9605 */
[----:B------:R-:W-:-:S05]  /*1000*/  IMAD.WIDE.U32 R98, R99, -0x326172a9, RZ ;  /* 0xcd9e8d5763627825 */ /* 0x000fca00078e00ff */
[----:B------:R-:W-:Y:S01]  /*1010*/  LOP3.LUT R102, R99, R96, R4, 0x96, !PT ;  /* 0x0000006063667212 */ /* 0x000fe200078e9604 */
[----:B------:R-:W-:-:S04]  /*1020*/  IMAD.WIDE.U32 R96, R97, -0x326172a9, RZ ;  /* 0xcd9e8d5761607825 */ /* 0x000fc800078e00ff */
[----:B------:R-:W-:Y:S01]  /*1030*/  IMAD.WIDE.U32 R102, R102, -0x2daee0ad, RZ ;  /* 0xd2511f5366667825 */ /* 0x000fe200078e00ff */
[----:B------:R-:W-:-:S04]  /*1040*/  LOP3.LUT R101, R97, R98, R7, 0x96, !PT ;  /* 0x0000006261657212 */ /* 0x000fc800078e9607 */
        /* <DEDUP_REMOVED lines=23> */
[----:B------:R-:W-:-:S03]  /*11c0*/  LOP3.LUT R165, R167, R100, R138, 0x96, !PT ;  /* 0x00000064a7a57212 */ /* 0x000fc600078e968a */
[----:B------:R-:W-:Y:S01]  /*11d0*/  IMAD.MOV.U32 R172, RZ, RZ, R96 ;  /* 0x000000ffffac7224 */ /* 0x000fe200078e0060 */
[----:B------:R-:W-:Y:S01]  /*11e0*/  LOP3.LUT R167, R97, R98, R139, 0x96, !PT ;  /* 0x0000006261a77212 */ /* 0x000fe200078e968b */
[----:B------:R-:W-:Y:S02]  /*11f0*/  IMAD.MOV.U32 R100, RZ, RZ, RZ ;  /* 0x000000ffff647224 */ /* 0x000fe400078e00ff */
.L_x_1139:
[----:B------:R-:W-:Y:S05]  /*1200*/  BSYNC B0 ;  /* 0x0000000000007941 */ /* 0x000fea0003800000 */
.L_x_1138:
[----:B0-----:R-:W0:Y:S01]  /*1210*/  I2F.U32 R97, R104 ;  /* 0x0000006800617306 */ /* 0x001e220000201000 */
        /* <DEDUP_REMOVED lines=17> */
.L_x_1142:
        /* <DEDUP_REMOVED lines=12> */
.L_x_1145:
[----:B------:R-:W-:Y:S02]  /*13f0*/  IMAD.MOV.U32 R103, RZ, RZ, R166 ;  /* 0x000000ffff677224 */ /* 0x000fe400078e00a6 */
.L_x_1146:
[----:B------:R-:W-:Y:S05]  /*1400*/  BSYNC B0 ;  /* 0x0000000000007941 */ /* 0x000fea0003800000 */
.L_x_1144:
        /* <DEDUP_REMOVED lines=16> */
.L_x_1150:
[----:B------:R-:W-:Y:S05]  /*1510*/  BSYNC B1 ;  /* 0x0000000000017941 */ /* 0x000fea0003800000 */
.L_x_1149:
        /* <DEDUP_REMOVED lines=43> */
.L_x_1148:
[----:B------:R-:W-:Y:S05]  /*17d0*/  BSYNC B0 ;  /* 0x0000000000007941 */ /* 0x000fea0003800000 */
.L_x_1147:
        /* <DEDUP_REMOVED lines=10> */
.L_x_1143:
        /* <DEDUP_REMOVED lines=12> */
.L_x_1152:
[----:B------:R-:W-:Y:S02]  /*1940*/  IMAD.MOV.U32 R103, RZ, RZ, R166 ;  /* 0x000000ffff677224 */ /* 0x000fe400078e00a6 */
.L_x_1153:
[----:B------:R-:W-:Y:S05]  /*1950*/  BSYNC B0 ;  /* 0x0000000000007941 */ /* 0x000fea0003800000 */
.L_x_1151:
        /* <DEDUP_REMOVED lines=16> */
.L_x_1157:
[----:B------:R-:W-:Y:S05]  /*1a60*/  BSYNC B1 ;  /* 0x0000000000017941 */ /* 0x000fea0003800000 */
.L_x_1156:
        /* <DEDUP_REMOVED lines=43> */
.L_x_1155:
[----:B------:R-:W-:Y:S05]  /*1d20*/  BSYNC B0 ;  /* 0x0000000000007941 */ /* 0x000fea0003800000 */
.L_x_1154:
        /* <DEDUP_REMOVED lines=15> */
.L_x_1158:
        /* <DEDUP_REMOVED lines=12> */
.L_x_1161:
[----:B------:R-:W-:Y:S02]  /*1ee0*/  IMAD.MOV.U32 R103, RZ, RZ, R166 ;  /* 0x000000ffff677224 */ /* 0x000fe400078e00a6 */
.L_x_1162:
[----:B------:R-:W-:Y:S05]  /*1ef0*/  BSYNC B0 ;  /* 0x0000000000007941 */ /* 0x000fea0003800000 */
.L_x_1160:
        /* <DEDUP_REMOVED lines=16> */
.L_x_1166:
[----:B------:R-:W-:Y:S05]  /*2000*/  BSYNC B1 ;  /* 0x0000000000017941 */ /* 0x000fea0003800000 */
.L_x_1165:
        /* <DEDUP_REMOVED lines=9> */
[----:B------:R-:W-:-:S03]  /*20a0*/  LOP3.LUT R99, R107, R99, R2, 0x96, !PT ;  /* 0x000000636b637212 */ /* 0x000fc600078e9602 */
[----:B------:R-:W-:Y:S01]  /*20b0*/  IMAD.MOV.U32 R92, RZ, RZ, RZ ;  /* 0x000000ffff5c7224 */ /* 0x000fe200078e00ff */
        /* <DEDUP_REMOVED lines=31> */
[----:B------:R-:W-:Y:S02]  /*22b0*/  LOP3.LUT R167, R97, R98, R139, 0x96, !PT ;  /* 0x0000006261a77212 */ /* 0x000fe400078e968b */
.L_x_1164:
[----:B------:R-:W-:Y:S05]  /*22c0*/  BSYNC B0 ;  /* 0x0000000000007941 */ /* 0x000fea0003800000 */
.L_x_1163:
        /* <DEDUP_REMOVED lines=10> */
.L_x_1159:
        /* <DEDUP_REMOVED lines=12> */
.L_x_1168:
[----:B------:R-:W-:Y:S02]  /*2430*/  IMAD.MOV.U32 R104, RZ, RZ, R166 ;  /* 0x000000ffff687224 */ /* 0x000fe400078e00a6 */
.L_x_1169:
[----:B------:R-:W-:Y:S05]  /*2440*/  BSYNC B0 ;  /* 0x0000000000007941 */ /* 0x000fea0003800000 */
.L_x_1167:
        /* <DEDUP_REMOVED lines=16> */
.L_x_1173:
[----:B------:R-:W-:Y:S05]  /*2550*/  BSYNC B1 ;  /* 0x0000000000017941 */ /* 0x000fea0003800000 */
.L_x_1172:
        /* <DEDUP_REMOVED lines=43> */
.L_x_1171:
[----:B------:R-:W-:Y:S05]  /*2810*/  BSYNC B0 ;  /* 0x0000000000007941 */ /* 0x000fea0003800000 */
.L_x_1170:
        /* <DEDUP_REMOVED lines=15> */
.L_x_1174:
        /* <DEDUP_REMOVED lines=12> */
.L_x_1177:
[----:B------:R-:W-:Y:S02]  /*29d0*/  IMAD.MOV.U32 R104, RZ, RZ, R166 ;  /* 0x000000ffff687224 */ /* 0x000fe400078e00a6 */
.L_x_1178:
[----:B------:R-:W-:Y:S05]  /*29e0*/  BSYNC B0 ;  /* 0x0000000000007941 */ /* 0x000fea0003800000 */
.L_x_1176:
        /* <DEDUP_REMOVED lines=16> */
.L_x_1182:
[----:B------:R-:W-:Y:S05]  /*2af0*/  BSYNC B1 ;  /* 0x0000000000017941 */ /* 0x000fea0003800000 */
.L_x_1181:
        /* <DEDUP_REMOVED lines=43> */
.L_x_1180:
[----:B------:R-:W-:Y:S05]  /*2db0*/  BSYNC B0 ;  /* 0x0000000000007941 */ /* 0x000fea0003800000 */
.L_x_1179:
        /* <DEDUP_REMOVED lines=10> */
.L_x_1175:
        /* <DEDUP_REMOVED lines=12> */
.L_x_1184:
[----:B------:R-:W-:Y:S02]  /*2f20*/  IMAD.MOV.U32 R104, RZ, RZ, R166 ;  /* 0x000000ffff687224 */ /* 0x000fe400078e00a6 */
.L_x_1185:
[----:B------:R-:W-:Y:S05]  /*2f30*/  BSYNC B0 ;  /* 0x0000000000007941 */ /* 0x000fea0003800000 */
.L_x_1183:
        /* <DEDUP_REMOVED lines=16> */
.L_x_1189:
[----:B------:R-:W-:Y:S05]  /*3040*/  BSYNC B1 ;  /* 0x0000000000017941 */ /* 0x000fea0003800000 */
.L_x_1188:
        /* <DEDUP_REMOVED lines=43> */
.L_x_1187:
[----:B------:R-:W-:Y:S05]  /*3300*/  BSYNC B0 ;  /* 0x0000000000007941 */ /* 0x000fea0003800000 */
.L_x_1186:
        /* <DEDUP_REMOVED lines=15> */
.L_x_1190:
        /* <DEDUP_REMOVED lines=12> */
.L_x_1193:
[----:B------:R-:W-:Y:S02]  /*34c0*/  IMAD.MOV.U32 R104, RZ, RZ, R166 ;  /* 0x000000ffff687224 */ /* 0x000fe400078e00a6 */
.L_x_1194:
[----:B------:R-:W-:Y:S05]  /*34d0*/  BSYNC B0 ;  /* 0x0000000000007941 */ /* 0x000fea0003800000 */
.L_x_1192:
        /* <DEDUP_REMOVED lines=16> */
.L_x_1198:
[----:B------:R-:W-:Y:S05]  /*35e0*/  BSYNC B1 ;  /* 0x0000000000017941 */ /* 0x000fea0003800000 */
.L_x_1197:
        /* <DEDUP_REMOVED lines=43> */
.L_x_1196:
[----:B------:R-:W-:Y:S05]  /*38a0*/  BSYNC B0 ;  /* 0x0000000000007941 */ /* 0x000fea0003800000 */
.L_x_1195:
        /* <DEDUP_REMOVED lines=10> */
.L_x_1191:
        /* <DEDUP_REMOVED lines=12> */
.L_x_1200:
[----:B------:R-:W-:Y:S02]  /*3a10*/  IMAD.MOV.U32 R107, RZ, RZ, R166 ;  /* 0x000000ffff6b7224 */ /* 0x000fe400078e00a6 */
.L_x_1201:
[----:B------:R-:W-:Y:S05]  /*3a20*/  BSYNC B0 ;  /* 0x0000000000007941 */ /* 0x000fea0003800000 */
.L_x_1199:
        /* <DEDUP_REMOVED lines=16> */
.L_x_1205:
[----:B------:R-:W-:Y:S05]  /*3b30*/  BSYNC B1 ;  /* 0x0000000000017941 */ /* 0x000fea0003800000 */
.L_x_1204:
        /* <DEDUP_REMOVED lines=43> */
.L_x_1203:
[----:B------:R-:W-:Y:S05]  /*3df0*/  BSYNC B0 ;  /* 0x0000000000007941 */ /* 0x000fea0003800000 */
.L_x_1202:
        /* <DEDUP_REMOVED lines=13> */
.L_x_1206:
        /* <DEDUP_REMOVED lines=12> */
.L_x_1209:
[----:B------:R-:W-:Y:S02]  /*3f90*/  IMAD.MOV.U32 R107, RZ, RZ, R166 ;  /* 0x000000ffff6b7224 */ /* 0x000fe400078e00a6 */
.L_x_1210:
[----:B------:R-:W-:Y:S05]  /*3fa0*/  BSYNC B0 ;  /* 0x0000000000007941 */ /* 0x000fea0003800000 */
.L_x_1208:
        /* <DEDUP_REMOVED lines=16> */
.L_x_1214:
[----:B------:R-:W-:Y:S05]  /*40b0*/  BSYNC B1 ;  /* 0x0000000000017941 */ /* 0x000fea0003800000 */
.L_x_1213:
        /* <DEDUP_REMOVED lines=43> */
.L_x_1212:
[----:B------:R-:W-:Y:S05]  /*4370*/  BSYNC B0 ;  /* 0x0000000000007941 */ /* 0x000fea0003800000 */
.L_x_1211:
        /* <DEDUP_REMOVED lines=10> */
.L_x_1207:
        /* <DEDUP_REMOVED lines=12> */
.L_x_1216:
[----:B------:R-:W-:Y:S02]  /*44e0*/  IMAD.MOV.U32 R109, RZ, RZ, R166 ;  /* 0x000000ffff6d7224 */ /* 0x000fe400078e00a6 */
.L_x_1217:
[----:B------:R-:W-:Y:S05]  /*44f0*/  BSYNC B0 ;  /* 0x0000000000007941 */ /* 0x000fea0003800000 */
.L_x_1215:
        /* <DEDUP_REMOVED lines=16> */
.L_x_1221:
[----:B------:R-:W-:Y:S05]  /*4600*/  BSYNC B1 ;  /* 0x0000000000017941 */ /* 0x000fea0003800000 */
.L_x_1220:
        /* <DEDUP_REMOVED lines=43> */
.L_x_1219:
[----:B------:R-:W-:Y:S05]  /*48c0*/  BSYNC B0 ;  /* 0x0000000000007941 */ /* 0x000fea0003800000 */
.L_x_1218:
        /* <DEDUP_REMOVED lines=13> */
.L_x_1222:
        /* <DEDUP_REMOVED lines=12> */
.L_x_1225:
[----:B------:R-:W-:Y:S02]  /*4a60*/  IMAD.MOV.U32 R94, RZ, RZ, R166 ;  /* 0x000000ffff5e7224 */ /* 0x000fe400078e00a6 */
.L_x_1226:
[----:B------:R-:W-:Y:S05]  /*4a70*/  BSYNC B0 ;  /* 0x0000000000007941 */ /* 0x000fea0003800000 */
.L_x_1224:
        /* <DEDUP_REMOVED lines=16> */
.L_x_1230:
[----:B------:R-:W-:Y:S05]  /*4b80*/  BSYNC B1 ;  /* 0x0000000000017941 */ /* 0x000fea0003800000 */
.L_x_1229:
        /* <DEDUP_REMOVED lines=43> */
.L_x_1228:
[----:B------:R-:W-:Y:S05]  /*4e40*/  BSYNC B0 ;  /* 0x0000000000007941 */ /* 0x000fea0003800000 */
.L_x_1227:
[----:B------:R0:W1:Y:S02]  /*4e50*/  I2F.U32 R93, R94 ;  /* 0x0000005e005d7306 */ /* 0x0000640000201000 */
[----:B0-----:R-:W-:-:S05]  /*4e60*/  PRMT R94, RZ, 0x7610, R86 ;  /* 0x00007610ff5e7816 */ /* 0x001fca0000000056 */
[----:B------:R-:W-:Y:S01]  /*4e70*/  FMUL.FTZ R96, R94, c[0x0][0x1e8] ;  /* 0x00007a005e607a20 */ /* 0x000fe20000410000 */
[----:B------:R-:W-:Y:S01]  /*4e80*/  @P0 PRMT R94, RZ, 0x7610, R90 ;  /* 0x00007610ff5e0816 */ /* 0x000fe2000000005a */
[----:B-1----:R-:W-:-:S05]  /*4e90*/  FFMA.FTZ R93, R93, R182, 1.1641532182693481445e-10 ;  /* 0x2f0000005d5d7423 */ /* 0x002fca00000100b6 */
[----:B------:R-:W-:-:S04]  /*4ea0*/  FSETP.GTU.FTZ.AND P4, PT, R93, c[0x0][0x1e4], PT ;  /* 0x000079005d007a0b */ /* 0x000fc80003f9c000 */
[----:B------:R-:W-:Y:S02]  /*4eb0*/  FSEL R96, R96, RZ, !P4 ;  /* 0x000000ff60607208 */ /* 0x000fe40006000000 */
[----:B------:R-:W-:-:S03]  /*4ec0*/  SEL R161, RZ, 0x1, P4 ;  /* 0x00000001ffa17807 */ /* 0x000fc60002000000 */
[----:B------:R-:W-:-:S04]  /*4ed0*/  FADD.FTZ R107, R107, R96 ;  /* 0x000000606b6b7221 */ /* 0x000fc80000010000 */
[----:B------:R-:W-:Y:S02]  /*4ee0*/  @P0 FADD.FTZ R107, R107, R94 ;  /* 0x0000005e6b6b0221 */ /* 0x000fe40000010000 */
.L_x_1223:
        /* <DEDUP_REMOVED lines=12> */
.L_x_1232:
[----:B------:R-:W-:Y:S02]  /*4fb0*/  IMAD.MOV.U32 R94, RZ, RZ, R166 ;  /* 0x000000ffff5e7224 */ /* 0x000fe400078e00a6 */
.L_x_1233:
[----:B------:R-:W-:Y:S05]  /*4fc0*/  BSYNC B0 ;  /* 0x0000000000007941 */ /* 0x000fea0003800000 */
.L_x_1231:
        /* <DEDUP_REMOVED lines=16> */
.L_x_1237:
[----:B------:R-:W-:Y:S05]  /*50d0*/  BSYNC B1 ;  /* 0x0000000000017941 */ /* 0x000fea0003800000 */
.L_x_1236:
        /* <DEDUP_REMOVED lines=43> */
.L_x_1235:
[----:B------:R-:W-:Y:S05]  /*5390*/  BSYNC B0 ;  /* 0x0000000000007941 */ /* 0x000fea0003800000 */
.L_x_1234:
        /* <DEDUP_REMOVED lines=13> */
.L_x_1238:
        /* <DEDUP_REMOVED lines=12> */
.L_x_1241:
[----:B------:R-:W-:Y:S02]  /*5530*/  IMAD.MOV.U32 R94, RZ, RZ, R166 ;  /* 0x000000ffff5e7224 */ /* 0x000fe400078e00a6 */
.L_x_1242:
[----:B------:R-:W-:Y:S05]  /*5540*/  BSYNC B0 ;  /* 0x0000000000007941 */ /* 0x000fea0003800000 */
.L_x_1240:
        /* <DEDUP_REMOVED lines=16> */
.L_x_1246:
[----:B------:R-:W-:Y:S05]  /*5650*/  BSYNC B1 ;  /* 0x0000000000017941 */ /* 0x000fea0003800000 */
.L_x_1245:
        /* <DEDUP_REMOVED lines=43> */
.L_x_1244:
[----:B------:R-:W-:Y:S05]  /*5910*/  BSYNC B0 ;  /* 0x0000000000007941 */ /* 0x000fea0003800000 */
.L_x_1243:
        /* <DEDUP_REMOVED lines=10> */
.L_x_1239:
        /* <DEDUP_REMOVED lines=12> */
.L_x_1248:
[----:B------:R-:W-:Y:S02]  /*5a80*/  IMAD.MOV.U32 R94, RZ, RZ, R166 ;  /* 0x000000ffff5e7224 */ /* 0x000fe400078e00a6 */
.L_x_1249:
[----:B------:R-:W-:Y:S05]  /*5a90*/  BSYNC B0 ;  /* 0x0000000000007941 */ /* 0x000fea0003800000 */
.L_x_1247:
        /* <DEDUP_REMOVED lines=16> */
.L_x_1253:
[----:B------:R-:W-:Y:S05]  /*5ba0*/  BSYNC B1 ;  /* 0x0000000000017941 */ /* 0x000fea0003800000 */
.L_x_1252:
        /* <DEDUP_REMOVED lines=43> */
.L_x_1251:
[----:B------:R-:W-:Y:S05]  /*5e60*/  BSYNC B0 ;  /* 0x0000000000007941 */ /* 0x000fea0003800000 */
.L_x_1250:
        /* <DEDUP_REMOVED lines=13> */
.L_x_1254:
        /* <DEDUP_REMOVED lines=12> */
.L_x_1257:
[----:B------:R-:W-:Y:S02]  /*6000*/  IMAD.MOV.U32 R100, RZ, RZ, R166 ;  /* 0x000000ffff647224 */ /* 0x000fe400078e00a6 */
.L_x_1258:
[----:B------:R-:W-:Y:S05]  /*6010*/  BSYNC B0 ;  /* 0x0000000000007941 */ /* 0x000fea0003800000 */
.L_x_1256:
        /* <DEDUP_REMOVED lines=8> */
[----:B------:R-:W-:Y:S02]  /*60a0*/  IADD3 R145, R145, 0x1, RZ ;  /* 0x0000000191917810 */ /* 0x000fe40007ffe0ff */
[----:B------:R-:W-:Y:S02]  /*60b0*/  P2R R92, PR, RZ, 0x1 ;  /* 0x00000001ff5c7803 */ /* 0x000fe40000000000 */
[----:B------:R-:W-:-:S13]  /*60c0*/  ISETP.NE.AND P6, PT, R145, RZ, PT ;  /* 0x000000ff9100720c */ /* 0x000fda0003fc5270 */
[----:B------:R-:W-:Y:S01]  /*60d0*/  @!P6 IADD3 R142, R142, 0x1, RZ ;  /* 0x000000018e8ee810 */ /* 0x000fe20007ffe0ff */
[----:B------:R-:W-:Y:S01]  /*60e0*/  @!P6 IMAD.MOV.U32 R145, RZ, RZ, RZ ;  /* 0x000000ffff91e224 */ /* 0x000fe200078e00ff */
[----:B------:R-:W-:Y:S02]  /*60f0*/  @!P6 IADD3 R94, R147, 0x1, RZ ;  /* 0x00000001935ee810 */ /* 0x000fe40007ffe0ff */
[----:B------:R-:W-:-:S13]  /*6100*/  ISETP.NE.AND P0, PT, R142, RZ, !P6 ;  /* 0x000000ff8e00720c */ /* 0x000fda0007705270 */
[----:B------:R-:W-:Y:S01]  /*6110*/  @P0 IMAD.MOV R94, RZ, RZ, R147 ;  /* 0x000000ffff5e0224 */ /* 0x000fe200078e0293 */
[----:B------:R-:W-:-:S03]  /*6120*/  ISETP.NE.AND P0, PT, R92, RZ, PT ;  /* 0x000000ff5c00720c */ /* 0x000fc60003f05270 */
[----:B------:R-:W-:-:S05]  /*6130*/  @!P6 IMAD.MOV.U32 R147, RZ, RZ, R94 ;  /* 0x000000ffff93e224 */ /* 0x000fca00078e005e */
.L_x_1262:
[----:B------:R-:W-:Y:S05]  /*6140*/  BSYNC B1 ;  /* 0x0000000000017941 */ /* 0x000fea0003800000 */
.L_x_1261:
        /* <DEDUP_REMOVED lines=43> */
.L_x_1260:
[----:B------:R-:W-:Y:S05]  /*6400*/  BSYNC B0 ;  /* 0x0000000000007941 */ /* 0x000fea0003800000 */
.L_x_1259:
        /* <DEDUP_REMOVED lines=10> */
.L_x_1255:
[----:B------:R-:W-:Y:S01]  /*64b0*/  SEL R101, RZ, 0x1, P2 ;  /* 0x00000001ff657807 */ /* 0x000fe20001000000 */
[----:B------:R-:W-:Y:S01]  /*64c0*/  IMAD.MOV.U32 R111, RZ, RZ, 0x8 ;  /* 0x00000008ff6f7424 */ /* 0x000fe200078e00ff */
[----:B------:R-:W-:Y:S01]  /*64d0*/  SEL R93, RZ, 0x10000, P4 ;  /* 0x00010000ff5d7807 */ /* 0x000fe20002000000 */
[C---:B------:R-:W-:Y:S01]  /*64e0*/  IMAD.WIDE.U32 R168, R108.reuse, R173, c[0x0][0x188] ;  /* 0x000062006ca87625 */ /* 0x040fe200078e00ad */
[----:B------:R-:W-:Y:S02]  /*64f0*/  SEL R92, RZ, 0x100, P3 ;  /* 0x00000100ff5c7807 */ /* 0x000fe40001800000 */
[C---:B------:R-:W-:Y:S01]  /*6500*/  LOP3.LUT P2, RZ, R155.reuse, 0x2, RZ, 0xc0, !PT ;  /* 0x000000029bff7812 */ /* 0x040fe2000784c0ff */
[----:B------:R-:W-:Y:S01]  /*6510*/  IMAD.WIDE.U32 R114, R108, R111, c[0x0][0x190] ;  /* 0x000064006c727625 */ /* 0x000fe200078e006f */
[C---:B------:R-:W-:Y:S02]  /*6520*/  LOP3.LUT P4, RZ, R155.reuse, 0x8, RZ, 0xc0, !PT ;  /* 0x000000089bff7812 */ /* 0x040fe4000788c0ff */
[----:B------:R-:W-:-:S02]  /*6530*/  LOP3.LUT P3, RZ, R155, 0x4, RZ, 0xc0, !PT ;  /* 0x000000049bff7812 */ /* 0x000fc4000786c0ff */
[----:B------:R-:W-:Y:S02]  /*6540*/  SEL R98, RZ, 0x1, P2 ;  /* 0x00000001ff627807 */ /* 0x000fe40001000000 */
[----:B------:R-:W-:Y:S02]  /*6550*/  SEL R96, RZ, 0x1, P3 ;  /* 0x00000001ff607807 */ /* 0x000fe40001800000 */
[----:B------:R-:W-:Y:S01]  /*6560*/  SEL R112, RZ, 0x1, P4 ;  /* 0x00000001ff707807 */ /* 0x000fe20002000000 */
[----:B------:R-:W-:Y:S01]  /*6570*/  IMAD.WIDE.U32 R98, R98, 0x1000000, RZ ;  /* 0x0100000062627825 */ /* 0x000fe200078e00ff */
[----:B------:R-:W-:Y:S02]  /*6580*/  SEL R94, RZ, 0x1000000, P5 ;  /* 0x01000000ff5e7807 */ /* 0x000fe40002800000 */
[----:B------:R-:W-:Y:S01]  /*6590*/  LOP3.LUT P5, RZ, R155, 0x10, RZ, 0xc0, !PT ;  /* 0x000000109bff7812 */ /* 0x000fe200078ac0ff */
[----:B------:R-:W-:Y:S01]  /*65a0*/  IMAD.WIDE.U32 R96, R96, 0x10000, RZ ;  /* 0x0001000060607825 */ /* 0x000fe200078e00ff */
[----:B------:R-:W-:-:S02]  /*65b0*/  LOP3.LUT R92, R92, R94, R93, 0xfe, !PT ;  /* 0x0000005e5c5c7212 */ /* 0x000fc400078efe5d */
[----:B------:R-:W-:Y:S01]  /*65c0*/  F2FP.BF16.PACK_AB R95, R110, R109 ;  /* 0x0000006d6e5f723e */ /* 0x000fe200000010ff */
[----:B------:R-:W-:Y:S01]  /*65d0*/  IMAD.WIDE.U32 R112, R112, 0x100, RZ ;  /* 0x0000010070707825 */ /* 0x000fe200078e00ff */
[----:B------:R-:W-:Y:S02]  /*65e0*/  LOP3.LUT R101, R99, R92, R101, 0xfe, !PT ;  /* 0x0000005c63657212 */ /* 0x000fe400078efe65 */
[----:B------:R-:W-:Y:S02]  /*65f0*/  SEL R99, RZ, 0x1, P5 ;  /* 0x00000001ff637807 */ /* 0x000fe40002800000 */
[----:B------:R-:W-:Y:S02]  /*6600*/  LOP3.LUT R98, R112, R98, R96, 0xfe, !PT ;  /* 0x0000006270627212 */ /* 0x000fe400078efe60 */
[----:B------:R-:W-:Y:S02]  /*6610*/  F2FP.BF16.PACK_AB R94, R107, R104 ;  /* 0x000000686b5e723e */ /* 0x000fe400000010ff */
[----:B------:R-:W-:-:S02]  /*6620*/  F2FP.BF16.PACK_AB R93, R106, R103 ;  /* 0x000000676a5d723e */ /* 0x000fc400000010ff */
[----:B------:R-:W-:Y:S02]  /*6630*/  F2FP.BF16.PACK_AB R92, R105, R102 ;  /* 0x00000066695c723e */ /* 0x000fe400000010ff */
[----:B------:R-:W-:Y:S02]  /*6640*/  LOP3.LUT R113, R113, R101, R97, 0xfe, !PT ;  /* 0x0000006571717212 */ /* 0x000fe400078efe61 */
[----:B------:R-:W-:Y:S01]  /*6650*/  LOP3.LUT R112, R98, R99, RZ, 0xfc, !PT ;  /* 0x0000006362707212 */ /* 0x000fe200078efcff */
[----:B------:R0:W-:Y:S01]  /*6660*/  STG.E.128 [R168.64], R92 ;  /* 0x0000005ca8007986 */ /* 0x0001e2000c101d04 */
[----:B------:R-:W-:Y:S02]  /*6670*/  LOP3.LUT P6, RZ, R155, 0x20, RZ, 0xc0, !PT ;  /* 0x000000209bff7812 */ /* 0x000fe400078cc0ff */
[----:B------:R-:W-:Y:S01]  /*6680*/  IADD3 R164, R108, 0x20, RZ ;  /* 0x000000206ca47810 */ /* 0x000fe20007ffe0ff */
[----:B------:R0:W-:Y:S04]  /*6690*/  STG.E.64 [R114.64], R112 ;  /* 0x0000007072007986 */ /* 0x0001e8000c101b04 */
[----:B------:R-:W-:-:S04]  /*66a0*/  @P0 IMAD.WIDE.U32 R96, R164, R173, c[0x0][0x180] ;  /* 0x00006000a4600625 */ /* 0x000fc800078e00ad */
[----:B------:R-:W-:-:S04]  /*66b0*/  IMAD.WIDE.U32 R100, R164, R173, c[0x0][0x170] ;  /* 0x00005c00a4647625 */ /* 0x000fc800078e00ad */
[----:B------:R-:W-:Y:S01]  /*66c0*/  @P6 IMAD.WIDE.U32 R98, R164, R173, c[0x0][0x178] ;  /* 0x00005e00a4626625 */ /* 0x000fe200078e00ad */
[----:B------:R-:W-:Y:S05]  /*66d0*/  @!P6 BRA `(.L_x_1263) ;  /* 0x000001300000e947 */ /* 0x000fea0003800000 */
[----:B0-----:R-:W-:Y:S01]  /*66e0*/  IMAD.U32 R93, R163, 0x10000, RZ ;  /* 0x00010000a35d7824 */ /* 0x001fe200078e00ff */
[----:B------:R-:W-:Y:S02]  /*66f0*/  LOP3.LUT R92, R162, 0xffff, RZ, 0xc0, !PT ;  /* 0x0000ffffa25c7812 */ /* 0x000fe400078ec0ff */
[----:B------:R-:W-:Y:S02]  /*6700*/  LOP3.LUT R112, R159, 0xff, RZ, 0xc0, !PT ;  /* 0x000000ff9f707812 */ /* 0x000fe400078ec0ff */
[----:B------:R-:W-:Y:S02]  /*6710*/  LOP3.LUT R95, R93, 0xff0000, RZ, 0xc0, !PT ;  /* 0x00ff00005d5f7812 */ /* 0x000fe400078ec0ff */
[----:B------:R-:W-:Y:S01]  /*6720*/  PRMT R93, R161, 0x7104, RZ ;  /* 0x00007104a15d7816 */ /* 0x000fe200000000ff */
[----:B------:R-:W-:Y:S01]  /*6730*/  IMAD.WIDE.U32 R112, R112, 0x1000000, RZ ;  /* 0x0100000070707825 */ /* 0x000fe200078e00ff */
[----:B------:R-:W-:-:S02]  /*6740*/  PRMT R114, R95, 0x4210, R92 ;  /* 0x000042105f727816 */ /* 0x000fc4000000005c */
[----:B------:R-:W-:Y:S02]  /*6750*/  LOP3.LUT R94, R158, 0xff, RZ, 0xc0, !PT ;  /* 0x000000ff9e5e7812 */ /* 0x000fe400078ec0ff */
[----:B------:R-:W-:Y:S02]  /*6760*/  LOP3.LUT R92, R157, 0xff, RZ, 0xc0, !PT ;  /* 0x000000ff9d5c7812 */ /* 0x000fe400078ec0ff */
[----:B------:R-:W-:Y:S01]  /*6770*/  LOP3.LUT R169, R114, 0xff00, R93, 0xf8, !PT ;  /* 0x0000ff0072a97812 */ /* 0x000fe200078ef85d */
[----:B------:R-:W-:-:S03]  /*6780*/  IMAD.WIDE.U32 R94, R94, 0x10000, RZ ;  /* 0x000100005e5e7825 */ /* 0x000fc600078e00ff */
[----:B------:R-:W-:Y:S01]  /*6790*/  LOP3.LUT R169, R169, 0xff, R160, 0xf8, !PT ;  /* 0x000000ffa9a97812 */ /* 0x000fe200078ef8a0 */
[----:B------:R-:W-:-:S03]  /*67a0*/  IMAD.WIDE.U32 R92, R92, 0x100, RZ ;  /* 0x000001005c5c7825 */ /* 0x000fc600078e00ff */
[----:B------:R-:W-:Y:S02]  /*67b0*/  LOP3.LUT R95, R95, R169, R113, 0xfe, !PT ;  /* 0x000000a95f5f7212 */ /* 0x000fe400078efe71 */
[----:B------:R-:W-:Y:S02]  /*67c0*/  LOP3.LUT R115, R92, R112, R94, 0xfe, !PT ;  /* 0x000000705c737212 */ /* 0x000fe400078efe5e */
[----:B------:R-:W-:Y:S01]  /*67d0*/  LOP3.LUT R93, R95, R93, RZ, 0xfc, !PT ;  /* 0x0000005d5f5d7212 */ /* 0x000fe200078efcff */
[----:B------:R-:W-:Y:S01]  /*67e0*/  IMAD.WIDE.U32 R94, R108, R111, c[0x0][0x198] ;  /* 0x000066006c5e7625 */ /* 0x000fe200078e006f */
[----:B------:R-:W-:-:S05]  /*67f0*/  LOP3.LUT R92, R115, 0xff, R156, 0xf8, !PT ;  /* 0x000000ff735c7812 */ /* 0x000fca00078ef89c */
[----:B------:R0:W-:Y:S02]  /*6800*/  STG.E.64 [R94.64], R92 ;  /* 0x0000005c5e007986 */ /* 0x0001e4000c101b04 */
.L_x_1263:
[----:B------:R1:W5:Y:S04]  /*6810*/  @P6 LDG.E.128 R84, [R98.64] ;  /* 0x0000000462546981 */ /* 0x000368000c1e1d00 */
[----:B------:R1:W5:Y:S04]  /*6820*/  @P0 LDG.E.128 R88, [R96.64] ;  /* 0x0000000460580981 */ /* 0x000368000c1e1d00 */
[----:B0-----:R1:W5:Y:S01]  /*6830*/  LDG.E.128 R92, [R100.64] ;  /* 0x00000004645c7981 */ /* 0x001362000c1e1d00 */
[C---:B------:R-:W-:Y:S01]  /*6840*/  ISETP.NE.AND P2, PT, R170.reuse, 0x1, PT ;  /* 0x00000001aa00780c */ /* 0x040fe20003f45270 */
[----:B------:R-:W-:Y:S01]  /*6850*/  BSSY B0, `(.L_x_1264) ;  /* 0x000000c000007945 */ /* 0x000fe20003800000 */
[----:B------:R-:W-:-:S11]  /*6860*/  IADD3 R113, R170, 0x1, RZ ;  /* 0x00000001aa717810 */ /* 0x000fd60007ffe0ff */
[----:B------:R-:W-:Y:S05]  /*6870*/  @!P2 BRA `(.L_x_1265) ;  /* 0x000000800000a947 */ /* 0x000fea0003800000 */
[----:B-1----:R-:W-:Y:S01]  /*6880*/  ISETP.NE.AND P2, PT, R170, 0x2, PT ;  /* 0x00000002aa00780c */ /* 0x002fe20003f45270 */
[----:B------:R-:W-:-:S12]  /*6890*/  IMAD.MOV.U32 R114, RZ, RZ, R167 ;  /* 0x000000ffff727224 */ /* 0x000fd800078e00a7 */
[----:B------:R-:W-:Y:S05]  /*68a0*/  @!P2 BRA `(.L_x_1266) ;  /* 0x000000600000a947 */ /* 0x000fea0003800000 */
[----:B------:R-:W-:Y:S01]  /*68b0*/  ISETP.NE.AND P2, PT, R170, 0x3, PT ;  /* 0x00000003aa00780c */ /* 0x000fe20003f45270 */
[----:B------:R-:W-:-:S12]  /*68c0*/  IMAD.MOV.U32 R114, RZ, RZ, R165 ;  /* 0x000000ffff727224 */ /* 0x000fd800078e00a5 */
[----:B------:R-:W-:Y:S05]  /*68d0*/  @P2 BRA `(.L_x_1266) ;  /* 0x0000003000002947 */ /* 0x000fea0003800000 */
[----:B------:R-:W-:Y:S01]  /*68e0*/  IMAD.MOV.U32 R114, RZ, RZ, R172 ;  /* 0x000000ffff727224 */ /* 0x000fe200078e00ac */
[----:B------:R-:W-:Y:S05]  /*68f0*/  BRA `(.L_x_1266) ;  /* 0x0000001000007947 */ /* 0x000fea0003800000 */
.L_x_1265:
[----:B-1----:R-:W-:Y:S02]  /*6900*/  IMAD.MOV.U32 R114, RZ, RZ, R166 ;  /* 0x000000ffff727224 */ /* 0x002fe400078e00a6 */
.L_x_1266:
[----:B------:R-:W-:Y:S05]  /*6910*/  BSYNC B0 ;  /* 0x0000000000007941 */ /* 0x000fea0003800000 */
.L_x_1264:
        /* <DEDUP_REMOVED lines=16> */
.L_x_1270:
[----:B------:R-:W-:Y:S05]  /*6a20*/  BSYNC B1 ;  /* 0x0000000000017941 */ /* 0x000fea0003800000 */
.L_x_1269:
        /* <DEDUP_REMOVED lines=36> */
[----:B------:R-:W-:Y:S01]  /*6c70*/  IMAD.MOV.U32 R113, RZ, RZ, RZ ;  /* 0x000000ffff717224 */ /* 0x000fe200078e00ff */
[----:B------:R-:W-:Y:S01]  /*6c80*/  LOP3.LUT R96, R101, R96, R16, 0x96, !PT ;  /* 0x0000006065607212 */ /* 0x000fe200078e9610 */
[----:B------:R-:W-:-:S04]  /*6c90*/  IMAD.WIDE.U32 R166, R166, -0x326172a9, RZ ;  /* 0xcd9e8d57a6a67825 */ /* 0x000fc800078e00ff */
[----:B------:R-:W-:Y:S01]  /*6ca0*/  IMAD.WIDE.U32 R96, R96, -0x2daee0ad, RZ ;  /* 0xd2511f5360607825 */ /* 0x000fe200078e00ff */
[----:B------:R-:W-:-:S03]  /*6cb0*/  LOP3.LUT R165, R167, R100, R138, 0x96, !PT ;  /* 0x00000064a7a57212 */ /* 0x000fc600078e968a */
[----:B------:R-:W-:Y:S01]  /*6cc0*/  IMAD.MOV.U32 R172, RZ, RZ, R96 ;  /* 0x000000ffffac7224 */ /* 0x000fe200078e0060 */
[----:B------:R-:W-:Y:S02]  /*6cd0*/  LOP3.LUT R167, R97, R98, R139, 0x96, !PT ;  /* 0x0000006261a77212 */ /* 0x000fe400078e968b */
.L_x_1268:
[----:B------:R-:W-:Y:S05]  /*6ce0*/  BSYNC B0 ;  /* 0x0000000000007941 */ /* 0x000fea0003800000 */
.L_x_1267:
[----:B------:R-:W0:Y:S01]  /*6cf0*/  I2F.U32 R97, R114 ;  /* 0x0000007200617306 */ /* 0x000e220000201000 */
[----:B-----5:R-:W-:Y:S02]  /*6d00*/  PRMT R96, RZ, 0x5410, R92 ;  /* 0x00005410ff607816 */ /* 0x020fe4000000005c */
        /* <DEDUP_REMOVED lines=13> */
.L_x_1271:
        /* <DEDUP_REMOVED lines=12> */
.L_x_1274:
[----:B------:R-:W-:Y:S02]  /*6ea0*/  IMAD.MOV.U32 R168, RZ, RZ, R166 ;  /* 0x000000ffffa87224 */ /* 0x000fe400078e00a6 */
.L_x_1275:
[----:B------:R-:W-:Y:S05]  /*6eb0*/  BSYNC B0 ;  /* 0x0000000000007941 */ /* 0x000fea0003800000 */
.L_x_1273:
        /* <DEDUP_REMOVED lines=16> */
.L_x_1279:
[----:B------:R-:W-:Y:S05]  /*6fc0*/  BSYNC B1 ;  /* 0x0000000000017941 */ /* 0x000fea0003800000 */
.L_x_1278:
        /* <DEDUP_REMOVED lines=43> */
.L_x_1277:
[----:B------:R-:W-:Y:S05]  /*7280*/  BSYNC B0 ;  /* 0x0000000000007941 */ /* 0x000fea0003800000 */
.L_x_1276:
        /* <DEDUP_REMOVED lines=10> */
.L_x_1272:
        /* <DEDUP_REMOVED lines=12> */
.L_x_1281:
[----:B------:R-:W-:Y:S02]  /*73f0*/  IMAD.MOV.U32 R168, RZ, RZ, R166 ;  /* 0x000000ffffa87224 */ /* 0x000fe400078e00a6 */
.L_x_1282:
[----:B------:R-:W-:Y:S05]  /*7400*/  BSYNC B0 ;  /* 0x0000000000007941 */ /* 0x000fea0003800000 */
.L_x_1280:
        /* <DEDUP_REMOVED lines=16> */
.L_x_1286:
[----:B------:R-:W-:Y:S05]  /*7510*/  BSYNC B1 ;  /* 0x0000000000017941 */ /* 0x000fea0003800000 */
.L_x_1285:
        /* <DEDUP_REMOVED lines=43> */
.L_x_1284:
[----:B------:R-:W-:Y:S05]  /*77d0*/  BSYNC B0 ;  /* 0x0000000000007941 */ /* 0x000fea0003800000 */
.L_x_1283:
        /* <DEDUP_REMOVED lines=15> */
.L_x_1287:
        /* <DEDUP_REMOVED lines=12> */
.L_x_1290:
[----:B------:R-:W-:Y:S02]  /*7990*/  IMAD.MOV.U32 R168, RZ, RZ, R166 ;  /* 0x000000ffffa87224 */ /* 0x000fe400078e00a6 */
.L_x_1291:
[----:B------:R-:W-:Y:S05]  /*79a0*/  BSYNC B0 ;  /* 0x0000000000007941 */ /* 0x000fea0003800000 */
.L_x_1289:
        /* <DEDUP_REMOVED lines=16> */
.L_x_1295:
[----:B------:R-:W-:Y:S05]  /*7ab0*/  BSYNC B1 ;  /* 0x0000000000017941 */ /* 0x000fea0003800000 */
.L_x_1294:
        /* <DEDUP_REMOVED lines=43> */
.L_x_1293:
[----:B------:R-:W-:Y:S05]  /*7d70*/  BSYNC B0 ;  /* 0x0000000000007941 */ /* 0x000fea0003800000 */
.L_x_1292:
        /* <DEDUP_REMOVED lines=10> */
.L_x_1288:
        /* <DEDUP_REMOVED lines=12> */
.L_x_1297:
[----:B------:R-:W-:Y:S02]  /*7ee0*/  IMAD.MOV.U32 R168, RZ, RZ, R166 ;  /* 0x000000ffffa87224 */ /* 0x000fe400078e00a6 */
.L_x_1298:
[----:B------:R-:W-:Y:S05]  /*7ef0*/  BSYNC B0 ;  /* 0x0000000000007941 */ /* 0x000fea0003800000 */
.L_x_1296:
        /* <DEDUP_REMOVED lines=16> */
.L_x_1302:
[----:B------:R-:W-:Y:S05]  /*8000*/  BSYNC B1 ;  /* 0x0000000000017941 */ /* 0x000fea0003800000 */
.L_x_1301:
        /* <DEDUP_REMOVED lines=43> */
.L_x_1300:
[----:B------:R-:W-:Y:S05]  /*82c0*/  BSYNC B0 ;  /* 0x0000000000007941 */ /* 0x000fea0003800000 */
.L_x_1299:
        /* <DEDUP_REMOVED lines=15> */
.L_x_1303:
        /* <DEDUP_REMOVED lines=12> */
.L_x_1306:
[----:B------:R-:W-:Y:S02]  /*8480*/  IMAD.MOV.U32 R115, RZ, RZ, R166 ;  /* 0x000000ffff737224 */ /* 0x000fe400078e00a6 */
.L_x_1307:
[----:B------:R-:W-:Y:S05]  /*8490*/  BSYNC B0 ;  /* 0x0000000000007941 */ /* 0x000fea0003800000 */
.L_x_1305:
        /* <DEDUP_REMOVED lines=16> */
.L_x_1311:
[----:B------:R-:W-:Y:S05]  /*85a0*/  BSYNC B1 ;  /* 0x0000000000017941 */ /* 0x000fea0003800000 */
.L_x_1310:
        /* <DEDUP_REMOVED lines=43> */
.L_x_1309:
[----:B------:R-:W-:Y:S05]  /*8860*/  BSYNC B0 ;  /* 0x0000000000007941 */ /* 0x000fea0003800000 */
.L_x_1308:
        /* <DEDUP_REMOVED lines=10> */
.L_x_1304:
        /* <DEDUP_REMOVED lines=12> */
.L_x_1313:
[----:B------:R-:W-:Y:S02]  /*89d0*/  IMAD.MOV.U32 R168, RZ, RZ, R166 ;  /* 0x000000ffffa87224 */ /* 0x000fe400078e00a6 */
.L_x_1314:
[----:B------:R-:W-:Y:S05]  /*89e0*/  BSYNC B0 ;  /* 0x0000000000007941 */ /* 0x000fea0003800000 */
.L_x_1312:
        /* <DEDUP_REMOVED lines=16> */
.L_x_1318:
[----:B------:R-:W-:Y:S05]  /*8af0*/  BSYNC B1 ;  /* 0x0000000000017941 */ /* 0x000fea0003800000 */
.L_x_1317:
        /* <DEDUP_REMOVED lines=43> */
.L_x_1316:
[----:B------:R-:W-:Y:S05]  /*8db0*/  BSYNC B0 ;  /* 0x0000000000007941 */ /* 0x000fea0003800000 */
.L_x_1315:
        /* <DEDUP_REMOVED lines=15> */
.L_x_1319:
        /* <DEDUP_REMOVED lines=12> */
.L_x_1322:
[----:B------:R-:W-:Y:S02]  /*8f70*/  IMAD.MOV.U32 R168, RZ, RZ, R166 ;  /* 0x000000ffffa87224 */ /* 0x000fe400078e00a6 */
.L_x_1323:
[----:B------:R-:W-:Y:S05]  /*8f80*/  BSYNC B0 ;  /* 0x0000000000007941 */ /* 0x000fea0003800000 */
.L_x_1321:
        /* <DEDUP_REMOVED lines=16> */
.L_x_1327:
[----:B------:R-:W-:Y:S05]  /*9090*/  BSYNC B1 ;  /* 0x0000000000017941 */ /* 0x000fea0003800000 */
.L_x_1326:
        /* <DEDUP_REMOVED lines=43> */
.L_x_1325:
[----:B------:R-:W-:Y:S05]  /*9350*/  BSYNC B0 ;  /* 0x0000000000007941 */ /* 0x000fea0003800000 */
.L_x_1324:
        /* <DEDUP_REMOVED lines=10> */
.L_x_1320:
        /* <DEDUP_REMOVED lines=12> */
.L_x_1329:
[----:B------:R-:W-:Y:S02]  /*94c0*/  IMAD.MOV.U32 R169, RZ, RZ, R166 ;  /* 0x000000ffffa97224 */ /* 0x000fe400078e00a6 */
.L_x_1330:
[----:B------:R-:W-:Y:S05]  /*94d0*/  BSYNC B0 ;  /* 0x0000000000007941 */ /* 0x000fea0003800000 */
.L_x_1328:
        /* <DEDUP_REMOVED lines=16> */
.L_x_1334:
[----:B------:R-:W-:Y:S05]  /*95e0*/  BSYNC B1 ;  /* 0x0000000000017941 */ /* 0x000fea0003800000 */
.L_x_1333:
        /* <DEDUP_REMOVED lines=43> */
.L_x_1332:
[----:B------:R-:W-:Y:S05]  /*98a0*/  BSYNC B0 ;  /* 0x0000000000007941 */ /* 0x000fea0003800000 */
.L_x_1331:
        /* <DEDUP_REMOVED lines=13> */
.L_x_1335:
        /* <DEDUP_REMOVED lines=12> */
.L_x_1338:
[----:B------:R-:W-:Y:S02]  /*9a40*/  IMAD.MOV.U32 R169, RZ, RZ, R166 ;  /* 0x000000ffffa97224 */ /* 0x000fe400078e00a6 */
.L_x_1339:
[----:B------:R-:W-:Y:S05]  /*9a50*/  BSYNC B0 ;  /* 0x0000000000007941 */ /* 0x000fea0003800000 */
.L_x_1337:
        /* <DEDUP_REMOVED lines=16> */
.L_x_1343:
[----:B------:R-:W-:Y:S05]  /*9b60*/  BSYNC B1 ;  /* 0x0000000000017941 */ /* 0x000fea0003800000 */
.L_x_1342:
        /* <DEDUP_REMOVED lines=43> */
.L_x_1341:
[----:B------:R-:W-:Y:S05]  /*9e20*/  BSYNC B0 ;  /* 0x0000000000007941 */ /* 0x000fea0003800000 */
.L_x_1340:
        /* <DEDUP_REMOVED lines=10> */
.L_x_1336:
        /* <DEDUP_REMOVED lines=12> */
.L_x_1345:
[----:B------:R-:W-:Y:S02]  /*9f90*/  IMAD.MOV.U32 R169, RZ, RZ, R166 ;  /* 0x000000ffffa97224 */ /* 0x000fe400078e00a6 */
.L_x_1346:
[----:B------:R-:W-:Y:S05]  /*9fa0*/  BSYNC B0 ;  /* 0x0000000000007941 */ /* 0x000fea0003800000 */
.L_x_1344:
        /* <DEDUP_REMOVED lines=16> */
.L_x_1350:
[----:B------:R-:W-:Y:S05]  /*a0b0*/  BSYNC B1 ;  /* 0x0000000000017941 */ /* 0x000fea0003800000 */
.L_x_1349:
        /* <DEDUP_REMOVED lines=43> */
.L_x_1348:
[----:B------:R-:W-:Y:S05]  /*a370*/  BSYNC B0 ;  /* 0x0000000000007941 */ /* 0x000fea0003800000 */
.L_x_1347:
        /* <DEDUP_REMOVED lines=13> */
.L_x_1351:
        /* <DEDUP_REMOVED lines=12> */
.L_x_1354:
[----:B------:R-:W-:Y:S02]  /*a510*/  IMAD.MOV.U32 R94, RZ, RZ, R166 ;  /* 0x000000ffff5e7224 */ /* 0x000fe400078e00a6 */
.L_x_1355:
[----:B------:R-:W-:Y:S05]  /*a520*/  BSYNC B0 ;  /* 0x0000000000007941 */ /* 0x000fea0003800000 */
.L_x_1353:
        /* <DEDUP_REMOVED lines=16> */
.L_x_1359:
[----:B------:R-:W-:Y:S05]  /*a630*/  BSYNC B1 ;  /* 0x0000000000017941 */ /* 0x000fea0003800000 */
.L_x_1358:
        /* <DEDUP_REMOVED lines=43> */
.L_x_1357:
[----:B------:R-:W-:Y:S05]  /*a8f0*/  BSYNC B0 ;  /* 0x0000000000007941 */ /* 0x000fea0003800000 */
.L_x_1356:
        /* <DEDUP_REMOVED lines=10> */
.L_x_1352:
        /* <DEDUP_REMOVED lines=12> */
.L_x_1361:
[----:B------:R-:W-:Y:S02]  /*aa60*/  IMAD.MOV.U32 R94, RZ, RZ, R166 ;  /* 0x000000ffff5e7224 */ /* 0x000fe400078e00a6 */
.L_x_1362:
[----:B------:R-:W-:Y:S05]  /*aa70*/  BSYNC B0 ;  /* 0x0000000000007941 */ /* 0x000fea0003800000 */
.L_x_1360:
        /* <DEDUP_REMOVED lines=16> */
.L_x_1366:
[----:B------:R-:W-:Y:S05]  /*ab80*/  BSYNC B1 ;  /* 0x0000000000017941 */ /* 0x000fea0003800000 */
.L_x_1365:
        /* <DEDUP_REMOVED lines=43> */
.L_x_1364:
[----:B------:R-:W-:Y:S05]  /*ae40*/  BSYNC B0 ;  /* 0x0000000000007941 */ /* 0x000fea0003800000 */
.L_x_1363:
        /* <DEDUP_REMOVED lines=13> */
.L_x_1367:
        /* <DEDUP_REMOVED lines=12> */
.L_x_1370:
[----:B------:R-:W-:Y:S02]  /*afe0*/  IMAD.MOV.U32 R94, RZ, RZ, R166 ;  /* 0x000000ffff5e7224 */ /* 0x000fe400078e00a6 */
.L_x_1371:
[----:B------:R-:W-:Y:S05]  /*aff0*/  BSYNC B0 ;  /* 0x0000000000007941 */ /* 0x000fea0003800000 */
.L_x_1369:
        /* <DEDUP_REMOVED lines=16> */
.L_x_1375:
[----:B------:R-:W-:Y:S05]  /*b100*/  BSYNC B1 ;  /* 0x0000000000017941 */ /* 0x000fea0003800000 */
.L_x_1374:
        /* <DEDUP_REMOVED lines=43> */
.L_x_1373:
[----:B------:R-:W-:Y:S05]  /*b3c0*/  BSYNC B0 ;  /* 0x0000000000007941 */ /* 0x000fea0003800000 */
.L_x_1372:
        /* <DEDUP_REMOVED lines=10> */
.L_x_1368:
        /* <DEDUP_REMOVED lines=12> */
.L_x_1377:
[----:B------:R-:W-:Y:S02]  /*b530*/  IMAD.MOV.U32 R94, RZ, RZ, R166 ;  /* 0x000000ffff5e7224 */ /* 0x000fe400078e00a6 */
.L_x_1378:
[----:B------:R-:W-:Y:S05]  /*b540*/  BSYNC B0 ;  /* 0x0000000000007941 */ /* 0x000fea0003800000 */
.L_x_1376:
        /* <DEDUP_REMOVED lines=16> */
.L_x_1382:
[----:B------:R-:W-:Y:S05]  /*b650*/  BSYNC B1 ;  /* 0x0000000000017941 */ /* 0x000fea0003800000 */
.L_x_1381:
        /* <DEDUP_REMOVED lines=43> */
.L_x_1380:
[----:B------:R-:W-:Y:S05]  /*b910*/  BSYNC B0 ;  /* 0x0000000000007941 */ /* 0x000fea0003800000 */
.L_x_1379:
        /* <DEDUP_REMOVED lines=13> */
.L_x_1383:
        /* <DEDUP_REMOVED lines=12> */
.L_x_1386:
[----:B------:R-:W-:Y:S02]  /*bab0*/  IMAD.MOV.U32 R100, RZ, RZ, R166 ;  /* 0x000000ffff647224 */ /* 0x000fe400078e00a6 */
.L_x_1387:
[----:B------:R-:W-:Y:S05]  /*bac0*/  BSYNC B0 ;  /* 0x0000000000007941 */ /* 0x000fea0003800000 */
.L_x_1385:
        /* <DEDUP_REMOVED lines=18> */
.L_x_1391:
[----:B------:R-:W-:Y:S05]  /*bbf0*/  BSYNC B1 ;  /* 0x0000000000017941 */ /* 0x000fea0003800000 */
.L_x_1390:
        /* <DEDUP_REMOVED lines=43> */
.L_x_1389:
[----:B------:R-:W-:Y:S05]  /*beb0*/  BSYNC B0 ;  /* 0x0000000000007941 */ /* 0x000fea0003800000 */
.L_x_1388:
        /* <DEDUP_REMOVED lines=10> */
.L_x_1384:
[----:B------:R-:W-:Y:S01]  /*bf60*/  SEL R175, RZ, 0x1, P2 ;  /* 0x00000001ffaf7807 */ /* 0x000fe20001000000 */
[C---:B------:R-:W-:Y:S01]  /*bf70*/  IMAD.WIDE.U32 R178, R164.reuse, R173, c[0x0][0x188] ;  /* 0x00006200a4b27625 */ /* 0x040fe200078e00ad */
[----:B------:R-:W-:Y:S02]  /*bf80*/  SEL R93, RZ, 0x10000, P4 ;  /* 0x00010000ff5d7807 */ /* 0x000fe40002000000 */
[----:B------:R-:W-:Y:S01]  /*bf90*/  SEL R174, RZ, 0x100, P3 ;  /* 0x00000100ffae7807 */ /* 0x000fe20001800000 */
[----:B------:R-:W-:Y:S01]  /*bfa0*/  IMAD.WIDE.U32 R176, R164, R111, c[0x0][0x190] ;  /* 0x00006400a4b07625 */ /* 0x000fe200078e006f */
[C---:B------:R-:W-:Y:S02]  /*bfb0*/  LOP3.LUT P2, RZ, R155.reuse, 0x2, RZ, 0xc0, !PT ;  /* 0x000000029bff7812 */ /* 0x040fe4000784c0ff */
        /* <DEDUP_REMOVED lines=30> */
[----:B------:R-:W-:Y:S02]  /*c1a0*/  PRMT R95, R161, 0x7104, RZ ;  /* 0x00007104a15f7816 */ /* 0x000fe400000000ff */
[----:B------:R-:W-:Y:S02]  /*c1b0*/  LOP3.LUT R93, R93, 0xff0000, RZ, 0xc0, !PT ;  /* 0x00ff00005d5d7812 */ /* 0x000fe400078ec0ff */
[----:B------:R-:W-:Y:S02]  /*c1c0*/  LOP3.LUT R96, R159, 0xff, RZ, 0xc0, !PT ;  /* 0x000000ff9f607812 */ /* 0x000fe400078ec0ff */
[----:B------:R-:W-:-:S02]  /*c1d0*/  PRMT R92, R93, 0x4210, R92 ;  /* 0x000042105d5c7816 */ /* 0x000fc4000000005c */
[----:B------:R-:W-:Y:S01]  /*c1e0*/  LOP3.LUT R94, R158, 0xff, RZ, 0xc0, !PT ;  /* 0x000000ff9e5e7812 */ /* 0x000fe200078ec0ff */
[----:B------:R-:W-:Y:S01]  /*c1f0*/  IMAD.WIDE.U32 R96, R96, 0x1000000, RZ ;  /* 0x0100000060607825 */ /* 0x000fe200078e00ff */
[----:B------:R-:W-:Y:S02]  /*c200*/  LOP3.LUT R93, R157, 0xff, RZ, 0xc0, !PT ;  /* 0x000000ff9d5d7812 */ /* 0x000fe400078ec0ff */
[----:B------:R-:W-:Y:S01]  /*c210*/  LOP3.LUT R177, R92, 0xff00, R95, 0xf8, !PT ;  /* 0x0000ff005cb17812 */ /* 0x000fe200078ef85f */
[----:B------:R-:W-:-:S03]  /*c220*/  IMAD.WIDE.U32 R94, R94, 0x10000, RZ ;  /* 0x000100005e5e7825 */ /* 0x000fc600078e00ff */
[----:B------:R-:W-:Y:S01]  /*c230*/  LOP3.LUT R177, R177, 0xff, R160, 0xf8, !PT ;  /* 0x000000ffb1b17812 */ /* 0x000fe200078ef8a0 */
[----:B------:R-:W-:-:S03]  /*c240*/  IMAD.WIDE.U32 R92, R93, 0x100, RZ ;  /* 0x000001005d5c7825 */ /* 0x000fc600078e00ff */
[----:B------:R-:W-:Y:S02]  /*c250*/  LOP3.LUT R177, R95, R177, R97, 0xfe, !PT ;  /* 0x000000b15fb17212 */ /* 0x000fe400078efe61 */
[----:B------:R-:W-:Y:S01]  /*c260*/  LOP3.LUT R179, R92, R96, R94, 0xfe, !PT ;  /* 0x000000605cb37212 */ /* 0x000fe200078efe5e */
[----:B------:R-:W-:Y:S01]  /*c270*/  IMAD.WIDE.U32 R94, R164, R111, c[0x0][0x198] ;  /* 0x00006600a45e7625 */ /* 0x000fe200078e006f */
[----:B------:R-:W-:Y:S02]  /*c280*/  LOP3.LUT R93, R177, R93, RZ, 0xfc, !PT ;  /* 0x0000005db15d7212 */ /* 0x000fe400078efcff */
[----:B------:R-:W-:-:S05]  /*c290*/  LOP3.LUT R92, R179, 0xff, R156, 0xf8, !PT ;  /* 0x000000ffb35c7812 */ /* 0x000fca00078ef89c */
[----:B------:R0:W-:Y:S02]  /*c2a0*/  STG.E.64 [R94.64], R92 ;  /* 0x0000005c5e007986 */ /* 0x0001e4000c101b04 */
.L_x_1392:
        /* <DEDUP_REMOVED lines=15> */
.L_x_1394:
[----:B-1----:R-:W-:Y:S02]  /*c3a0*/  IMAD.MOV.U32 R175, RZ, RZ, R166 ;  /* 0x000000ffffaf7224 */ /* 0x002fe400078e00a6 */
.L_x_1395:
[----:B------:R-:W-:Y:S05]  /*c3b0*/  BSYNC B0 ;  /* 0x0000000000007941 */ /* 0x000fea0003800000 */
.L_x_1393:
        /* <DEDUP_REMOVED lines=16> */
.L_x_1399:
[----:B------:R-:W-:Y:S05]  /*c4c0*/  BSYNC B1 ;  /* 0x0000000000017941 */ /* 0x000fea0003800000 */
.L_x_1398:
        /* <DEDUP_REMOVED lines=43> */
.L_x_1397:
[----:B------:R-:W-:Y:S05]  /*c780*/  BSYNC B0 ;  /* 0x0000000000007941 */ /* 0x000fea0003800000 */
.L_x_1396:
        /* <DEDUP_REMOVED lines=15> */
.L_x_1400:
        /* <DEDUP_REMOVED lines=12> */
.L_x_1403:
[----:B------:R-:W-:Y:S02]  /*c940*/  IMAD.MOV.U32 R175, RZ, RZ, R166 ;  /* 0x000000ffffaf7224 */ /* 0x000fe400078e00a6 */
.L_x_1404:
[----:B------:R-:W-:Y:S05]  /*c950*/  BSYNC B0 ;  /* 0x0000000000007941 */ /* 0x000fea0003800000 */
.L_x_1402:
        /* <DEDUP_REMOVED lines=16> */
.L_x_1408:
[----:B------:R-:W-:Y:S05]  /*ca60*/  BSYNC B1 ;  /* 0x0000000000017941 */ /* 0x000fea0003800000 */
.L_x_1407:
        /* <DEDUP_REMOVED lines=43> */
.L_x_1406:
[----:B------:R-:W-:Y:S05]  /*cd20*/  BSYNC B0 ;  /* 0x0000000000007941 */ /* 0x000fea0003800000 */
.L_x_1405:
        /* <DEDUP_REMOVED lines=10> */
.L_x_1401:
        /* <DEDUP_REMOVED lines=12> */
.L_x_1410:
[----:B------:R-:W-:Y:S02]  /*ce90*/  IMAD.MOV.U32 R175, RZ, RZ, R166 ;  /* 0x000000ffffaf7224 */ /* 0x000fe400078e00a6 */
.L_x_1411:
[----:B------:R-:W-:Y:S05]  /*cea0*/  BSYNC B0 ;  /* 0x0000000000007941 */ /* 0x000fea0003800000 */
.L_x_1409:
        /* <DEDUP_REMOVED lines=16> */
.L_x_1415:
[----:B------:R-:W-:Y:S05]  /*cfb0*/  BSYNC B1 ;  /* 0x0000000000017941 */ /* 0x000fea0003800000 */
.L_x_1414:
        /* <DEDUP_REMOVED lines=43> */
.L_x_1413:
[----:B------:R-:W-:Y:S05]  /*d270*/  BSYNC B0 ;  /* 0x0000000000007941 */ /* 0x000fea0003800000 */
.L_x_1412:
        /* <DEDUP_REMOVED lines=15> */
.L_x_1416:
        /* <DEDUP_REMOVED lines=12> */
.L_x_1419:
[----:B------:R-:W-:Y:S02]  /*d430*/  IMAD.MOV.U32 R175, RZ, RZ, R166 ;  /* 0x000000ffffaf7224 */ /* 0x000fe400078e00a6 */
.L_x_1420:
[----:B------:R-:W-:Y:S05]  /*d440*/  BSYNC B0 ;  /* 0x0000000000007941 */ /* 0x000fea0003800000 */
.L_x_1418:
        /* <DEDUP_REMOVED lines=16> */
.L_x_1424:
[----:B------:R-:W-:Y:S05]  /*d550*/  BSYNC B1 ;  /* 0x0000000000017941 */ /* 0x000fea0003800000 */
.L_x_1423:
        /* <DEDUP_REMOVED lines=43> */
.L_x_1422:
[----:B------:R-:W-:Y:S05]  /*d810*/  BSYNC B0 ;  /* 0x0000000000007941 */ /* 0x000fea0003800000 */
.L_x_1421:
        /* <DEDUP_REMOVED lines=10> */
.L_x_1417:
        /* <DEDUP_REMOVED lines=12> */
.L_x_1426:
[----:B------:R-:W-:Y:S02]  /*d980*/  IMAD.MOV.U32 R176, RZ, RZ, R166 ;  /* 0x000000ffffb07224 */ /* 0x000fe400078e00a6 */
.L_x_1427:
[----:B------:R-:W-:Y:S05]  /*d990*/  BSYNC B0 ;  /* 0x0000000000007941 */ /* 0x000fea0003800000 */
.L_x_1425:
        /* <DEDUP_REMOVED lines=16> */
.L_x_1431:
[----:B------:R-:W-:Y:S05]  /*daa0*/  BSYNC B1 ;  /* 0x0000000000017941 */ /* 0x000fea0003800000 */
.L_x_1430:
        /* <DEDUP_REMOVED lines=43> */
.L_x_1429:
[----:B------:R-:W-:Y:S05]  /*dd60*/  BSYNC B0 ;  /* 0x0000000000007941 */ /* 0x000fea0003800000 */
.L_x_1428:
        /* <DEDUP_REMOVED lines=15> */
.L_x_1432:
        /* <DEDUP_REMOVED lines=12> */
.L_x_1435:
[----:B------:R-:W-:Y:S02]  /*df20*/  IMAD.MOV.U32 R176, RZ, RZ, R166 ;  /* 0x000000ffffb07224 */ /* 0x000fe400078e00a6 */
.L_x_1436:
[----:B------:R-:W-:Y:S05]  /*df30*/  BSYNC B0 ;  /* 0x0000000000007941 */ /* 0x000fea0003800000 */
.L_x_1434:
        /* <DEDUP_REMOVED lines=16> */
.L_x_1440:
[----:B------:R-:W-:Y:S05]  /*e040*/  BSYNC B1 ;  /* 0x0000000000017941 */ /* 0x000fea0003800000 */
.L_x_1439:
        /* <DEDUP_REMOVED lines=43> */
.L_x_1438:
[----:B------:R-:W-:Y:S05]  /*e300*/  BSYNC B0 ;  /* 0x0000000000007941 */ /* 0x000fea0003800000 */
.L_x_1437:
        /* <DEDUP_REMOVED lines=10> */
.L_x_1433:
        /* <DEDUP_REMOVED lines=12> */
.L_x_1442:
[----:B------:R-:W-:Y:S02]  /*e470*/  IMAD.MOV.U32 R176, RZ, RZ, R166 ;  /* 0x000000ffffb07224 */ /* 0x000fe400078e00a6 */
.L_x_1443:
[----:B------:R-:W-:Y:S05]  /*e480*/  BSYNC B0 ;  /* 0x0000000000007941 */ /* 0x000fea0003800000 */
.L_x_1441:
        /* <DEDUP_REMOVED lines=16> */
.L_x_1447:
[----:B------:R-:W-:Y:S05]  /*e590*/  BSYNC B1 ;  /* 0x0000000000017941 */ /* 0x000fea0003800000 */
.L_x_1446:
        /* <DEDUP_REMOVED lines=43> */
.L_x_1445:
[----:B------:R-:W-:Y:S05]  /*e850*/  BSYNC B0 ;  /* 0x0000000000007941 */ /* 0x000fea0003800000 */
.L_x_1444:
        /* <DEDUP_REMOVED lines=15> */
.L_x_1448:
        /* <DEDUP_REMOVED lines=12> */
.L_x_1451:
[----:B------:R-:W-:Y:S02]  /*ea10*/  IMAD.MOV.U32 R164, RZ, RZ, R166 ;  /* 0x000000ffffa47224 */ /* 0x000fe400078e00a6 */
.L_x_1452:
[----:B------:R-:W-:Y:S05]  /*ea20*/  BSYNC B0 ;  /* 0x0000000000007941 */ /* 0x000fea0003800000 */
.L_x_1450:
        /* <DEDUP_REMOVED lines=16> */
.L_x_1456:
[----:B------:R-:W-:Y:S05]  /*eb30*/  BSYNC B1 ;  /* 0x0000000000017941 */ /* 0x000fea0003800000 */
.L_x_1455:
        /* <DEDUP_REMOVED lines=43> */
.L_x_1454:
[----:B------:R-:W-:Y:S05]  /*edf0*/  BSYNC B0 ;  /* 0x0000000000007941 */ /* 0x000fea0003800000 */
.L_x_1453:
        /* <DEDUP_REMOVED lines=10> */
.L_x_1449:
        /* <DEDUP_REMOVED lines=12> */
.L_x_1458:
[----:B------:R-:W-:Y:S02]  /*ef60*/  IMAD.MOV.U32 R164, RZ, RZ, R166 ;  /* 0x000000ffffa47224 */ /* 0x000fe400078e00a6 */
.L_x_1459:
[----:B------:R-:W-:Y:S05]  /*ef70*/  BSYNC B0 ;  /* 0x0000000000007941 */ /* 0x000fea0003800000 */
.L_x_1457:
        /* <DEDUP_REMOVED lines=16> */
.L_x_1463:
[----:B------:R-:W-:Y:S05]  /*f080*/  BSYNC B1 ;  /* 0x0000000000017941 */ /* 0x000fea0003800000 */
.L_x_1462:
        /* <DEDUP_REMOVED lines=43> */
.L_x_1461:
[----:B------:R-:W-:Y:S05]  /*f340*/  BSYNC B0 ;  /* 0x0000000000007941 */ /* 0x000fea0003800000 */
.L_x_1460:
        /* <DEDUP_REMOVED lines=13> */
.L_x_1464:
        /* <DEDUP_REMOVED lines=12> */
.L_x_1467:
[----:B------:R-:W-:Y:S02]  /*f4e0*/  IMAD.MOV.U32 R164, RZ, RZ, R166 ;  /* 0x000000ffffa47224 */ /* 0x000fe400078e00a6 */
.L_x_1468:
[----:B------:R-:W-:Y:S05]  /*f4f0*/  BSYNC B0 ;  /* 0x0000000000007941 */ /* 0x000fea0003800000 */
.L_x_1466:
        /* <DEDUP_REMOVED lines=16> */
.L_x_1472:
[----:B------:R-:W-:Y:S05]  /*f600*/  BSYNC B1 ;  /* 0x0000000000017941 */ /* 0x000fea0003800000 */
.L_x_1471:
        /* <DEDUP_REMOVED lines=43> */
.L_x_1470:
[----:B------:R-:W-:Y:S05]  /*f8c0*/  BSYNC B0 ;  /* 0x0000000000007941 */ /* 0x000fea0003800000 */
.L_x_1469:
        /* <DEDUP_REMOVED lines=10> */
.L_x_1465:
        /* <DEDUP_REMOVED lines=12> */
.L_x_1474:
[----:B------:R-:W-:Y:S02]  /*fa30*/  IMAD.MOV.U32 R164, RZ, RZ, R166 ;  /* 0x000000ffffa47224 */ /* 0x000fe400078e00a6 */
.L_x_1475:
[----:B------:R-:W-:Y:S05]  /*fa40*/  BSYNC B0 ;  /* 0x0000000000007941 */ /* 0x000fea0003800000 */
.L_x_1473:
        /* <DEDUP_REMOVED lines=16> */
.L_x_1479:
[----:B------:R-:W-:Y:S05]  /*fb50*/  BSYNC B1 ;  /* 0x0000000000017941 */ /* 0x000fea0003800000 */
.L_x_1478:
        /* <DEDUP_REMOVED lines=43> */
.L_x_1477:
[----:B------:R-:W-:Y:S05]  /*fe10*/  BSYNC B0 ;  /* 0x0000000000007941 */ /* 0x000fea0003800000 */
.L_x_1476:
        /* <DEDUP_REMOVED lines=13> */
.L_x_1480:
        /* <DEDUP_REMOVED lines=12> */
.L_x_1483:
[----:B------:R-:W-:Y:S02]  /*ffb0*/  IMAD.MOV.U32 R94, RZ, RZ, R166 ;  /* 0x000000ffff5e7224 */ /* 0x000fe400078e00a6 */
.L_x_1484:
[----:B------:R-:W-:Y:S05]  /*ffc0*/  BSYNC B0 ;  /* 0x0000000000007941 */ /* 0x000fea0003800000 */
.L_x_1482:
        /* <DEDUP_REMOVED lines=16> */
.L_x_1488:
[----:B------:R-:W-:Y:S05]  /*100d0*/  BSYNC B1 ;  /* 0x0000000000017941 */ /* 0x000fea0003800000 */
.L_x_1487:
        /* <DEDUP_REMOVED lines=43> */
.L_x_1486:
[----:B------:R-:W-:Y:S05]  /*10390*/  BSYNC B0 ;  /* 0x0000000000007941 */ /* 0x000fea0003800000 */
.L_x_1485:
        /* <DEDUP_REMOVED lines=10> */
.L_x_1481:
        /* <DEDUP_REMOVED lines=12> */
.L_x_1490:
[----:B------:R-:W-:Y:S02]  /*10500*/  IMAD.MOV.U32 R94, RZ, RZ, R166 ;  /* 0x000000ffff5e7224 */ /* 0x000fe400078e00a6 */
.L_x_1491:
[----:B------:R-:W-:Y:S05]  /*10510*/  BSYNC B0 ;  /* 0x0000000000007941 */ /* 0x000fea0003800000 */
.L_x_1489:
        /* <DEDUP_REMOVED lines=16> */
.L_x_1495:
[----:B------:R-:W-:Y:S05]  /*10620*/  BSYNC B1 ;  /* 0x0000000000017941 */ /* 0x000fea0003800000 */
.L_x_1494:
        /* <DEDUP_REMOVED lines=43> */
.L_x_1493:
[----:B------:R-:W-:Y:S05]  /*108e0*/  BSYNC B0 ;  /* 0x0000000000007941 */ /* 0x000fea0003800000 */
.L_x_1492:
        /* <DEDUP_REMOVED lines=13> */
.L_x_1496:
        /* <DEDUP_REMOVED lines=12> */
.L_x_1499:
[----:B------:R-:W-:Y:S02]  /*10a80*/  IMAD.MOV.U32 R94, RZ, RZ, R166 ;  /* 0x000000ffff5e7224 */ /* 0x000fe400078e00a6 */
.L_x_1500:
[----:B------:R-:W-:Y:S05]  /*10a90*/  BSYNC B0 ;  /* 0x0000000000007941 */ /* 0x000fea0003800000 */
.L_x_1498:
        /* <DEDUP_REMOVED lines=16> */
.L_x_1504:
[----:B------:R-:W-:Y:S05]  /*10ba0*/  BSYNC B1 ;  /* 0x0000000000017941 */ /* 0x000fea0003800000 */
.L_x_1503:
        /* <DEDUP_REMOVED lines=43> */
.L_x_1502:
[----:B------:R-:W-:Y:S05]  /*10e60*/  BSYNC B0 ;  /* 0x0000000000007941 */ /* 0x000fea0003800000 */
.L_x_1501:
[----:B------:R0:W1:Y:S02]  /*10e70*/  I2F.U32 R93, R94 ;  /* 0x0000005e005d7306 */ /* 0x0000640000201000 */
[----:B0-----:R-:W-:-:S05]  /*10e80*/  PRMT R94, RZ, 0x5410, R87 ;  /* 0x00005410ff5e7816 */ /* 0x001fca0000000057 */
[----:B------:R-:W-:Y:S02]  /*10e90*/  FMUL.FTZ R96, R94, c[0x0][0x1e8] ;  /* 0x00007a005e607a20 */ /* 0x000fe40000410000 */
[----:B-1----:R-:W-:-:S05]  /*10ea0*/  FFMA.FTZ R93, R93, R182, 1.1641532182693481445e-10 ;  /* 0x2f0000005d5d7423 */ /* 0x002fca00000100b6 */
[----:B------:R-:W-:-:S04]  /*10eb0*/  FSETP.GTU.FTZ.AND P5, PT, R93, c[0x0][0x1e4], PT ;  /* 0x000079005d007a0b */ /* 0x000fc80003fbc000 */
[----:B------:R-:W-:Y:S02]  /*10ec0*/  FSEL R93, R96, RZ, !P5 ;  /* 0x000000ff605d7208 */ /* 0x000fe40006800000 */
[----:B------:R-:W-:-:S03]  /*10ed0*/  SEL R163, RZ, 0x1, P5 ;  /* 0x00000001ffa37807 */ /* 0x000fc60002800000 */
[----:B------:R-:W-:Y:S01]  /*10ee0*/  FADD.FTZ R180, R180, R93 ;  /* 0x0000005db4b47221 */ /* 0x000fe20000010000 */
[----:B------:R-:W-:-:S05]  /*10ef0*/  @P0 PRMT R93, RZ, 0x5410, R91 ;  /* 0x00005410ff5d0816 */ /* 0x000fca000000005b */
[----:B------:R-:W-:Y:S02]  /*10f00*/  @P0 FADD.FTZ R180, R93, R180 ;  /* 0x000000b45db40221 */ /* 0x000fe40000010000 */
.L_x_1497:
        /* <DEDUP_REMOVED lines=12> */
.L_x_1506:
[----:B------:R-:W-:Y:S02]  /*10fd0*/  IMAD.MOV.U32 R94, RZ, RZ, R166 ;  /* 0x000000ffff5e7224 */ /* 0x000fe400078e00a6 */
.L_x_1507:
[----:B------:R-:W-:Y:S05]  /*10fe0*/  BSYNC B0 ;  /* 0x0000000000007941 */ /* 0x000fea0003800000 */
.L_x_1505:
        /* <DEDUP_REMOVED lines=16> */
.L_x_1511:
[----:B------:R-:W-:Y:S05]  /*110f0*/  BSYNC B1 ;  /* 0x0000000000017941 */ /* 0x000fea0003800000 */
.L_x_1510:
        /* <DEDUP_REMOVED lines=43> */
.L_x_1509:
[----:B------:R-:W-:Y:S05]  /*113b0*/  BSYNC B0 ;  /* 0x0000000000007941 */ /* 0x000fea0003800000 */
.L_x_1508:
        /* <DEDUP_REMOVED lines=13> */
.L_x_1512:
        /* <DEDUP_REMOVED lines=12> */
.L_x_1515:
[----:B------:R-:W-:Y:S02]  /*11550*/  IMAD.MOV.U32 R100, RZ, RZ, R166 ;  /* 0x000000ffff647224 */ /* 0x000fe400078e00a6 */
.L_x_1516:
[----:B------:R-:W-:Y:S05]  /*11560*/  BSYNC B0 ;  /* 0x0000000000007941 */ /* 0x000fea0003800000 */
.L_x_1514:
        /* <DEDUP_REMOVED lines=18> */
.L_x_1520:
[----:B------:R-:W-:Y:S05]  /*11690*/  BSYNC B1 ;  /* 0x0000000000017941 */ /* 0x000fea0003800000 */
.L_x_1519:
        /* <DEDUP_REMOVED lines=43> */
.L_x_1518:
[----:B------:R-:W-:Y:S05]  /*11950*/  BSYNC B0 ;  /* 0x0000000000007941 */ /* 0x000fea0003800000 */
.L_x_1517:
        /* <DEDUP_REMOVED lines=10> */
.L_x_1513:
        /* <DEDUP_REMOVED lines=53> */
.L_x_1521:
        /* <DEDUP_REMOVED lines=15> */
.L_x_1523:
[----:B-1----:R-:W-:Y:S02]  /*11e40*/  IMAD.MOV.U32 R184, RZ, RZ, R166 ;  /* 0x000000ffffb87224 */ /* 0x002fe400078e00a6 */
.L_x_1524:
[----:B------:R-:W-:Y:S05]  /*11e50*/  BSYNC B0 ;  /* 0x0000000000007941 */ /* 0x000fea0003800000 */
.L_x_1522:
        /* <DEDUP_REMOVED lines=16> */
.L_x_1528:
[----:B------:R-:W-:Y:S05]  /*11f60*/  BSYNC B1 ;  /* 0x0000000000017941 */ /* 0x000fea0003800000 */
.L_x_1527:
        /* <DEDUP_REMOVED lines=43> */
.L_x_1526:
[----:B------:R-:W-:Y:S05]  /*12220*/  BSYNC B0 ;  /* 0x0000000000007941 */ /* 0x000fea0003800000 */
.L_x_1525:
        /* <DEDUP_REMOVED lines=15> */
.L_x_1529:
        /* <DEDUP_REMOVED lines=12> */
.L_x_1532:
[----:B------:R-:W-:Y:S02]  /*123e0*/  IMAD.MOV.U32 R184, RZ, RZ, R166 ;  /* 0x000000ffffb87224 */ /* 0x000fe400078e00a6 */
.L_x_1533:
[----:B------:R-:W-:Y:S05]  /*123f0*/  BSYNC B0 ;  /* 0x0000000000007941 */ /* 0x000fea0003800000 */
.L_x_1531:
        /* <DEDUP_REMOVED lines=16> */
.L_x_1537:
[----:B------:R-:W-:Y:S05]  /*12500*/  BSYNC B1 ;  /* 0x0000000000017941 */ /* 0x000fea0003800000 */
.L_x_1536:
        /* <DEDUP_REMOVED lines=43> */
.L_x_1535:
[----:B------:R-:W-:Y:S05]  /*127c0*/  BSYNC B0 ;  /* 0x0000000000007941 */ /* 0x000fea0003800000 */
.L_x_1534:
        /* <DEDUP_REMOVED lines=10> */
.L_x_1530:
        /* <DEDUP_REMOVED lines=12> */
.L_x_1539:
[----:B------:R-:W-:Y:S02]  /*12930*/  IMAD.MOV.U32 R184, RZ, RZ, R166 ;  /* 0x000000ffffb87224 */ /* 0x000fe400078e00a6 */
.L_x_1540:
[----:B------:R-:W-:Y:S05]  /*12940*/  BSYNC B0 ;  /* 0x0000000000007941 */ /* 0x000fea0003800000 */
.L_x_1538:
        /* <DEDUP_REMOVED lines=16> */
.L_x_1544:
[----:B------:R-:W-:Y:S05]  /*12a50*/  BSYNC B1 ;  /* 0x0000000000017941 */ /* 0x000fea0003800000 */
.L_x_1543:
        /* <DEDUP_REMOVED lines=43> */
.L_x_1542:
[----:B------:R-:W-:Y:S05]  /*12d10*/  BSYNC B0 ;  /* 0x0000000000007941 */ /* 0x000fea0003800000 */
.L_x_1541:
        /* <DEDUP_REMOVED lines=15> */
.L_x_1545:
        /* <DEDUP_REMOVED lines=12> */
.L_x_1548:
[----:B------:R-:W-:Y:S02]  /*12ed0*/  IMAD.MOV.U32 R184, RZ, RZ, R166 ;  /* 0x000000ffffb87224 */ /* 0x000fe400078e00a6 */
.L_x_1549:
[----:B------:R-:W-:Y:S05]  /*12ee0*/  BSYNC B0 ;  /* 0x0000000000007941 */ /* 0x000fea0003800000 */
.L_x_1547:
        /* <DEDUP_REMOVED lines=16> */
.L_x_1553:
[----:B------:R-:W-:Y:S05]  /*12ff0*/  BSYNC B1 ;  /* 0x0000000000017941 */ /* 0x000fea0003800000 */
.L_x_1552:
        /* <DEDUP_REMOVED lines=43> */
.L_x_1551:
[----:B------:R-:W-:Y:S05]  /*132b0*/  BSYNC B0 ;  /* 0x0000000000007941 */ /* 0x000fea0003800000 */
.L_x_1550:
        /* <DEDUP_REMOVED lines=10> */
.L_x_1546:
        /* <DEDUP_REMOVED lines=12> */
.L_x_1555:
[----:B------:R-:W-:Y:S02]  /*13420*/  IMAD.MOV.U32 R185, RZ, RZ, R166 ;  /* 0x000000ffffb97224 */ /* 0x000fe400078e00a6 */
.L_x_1556:
[----:B------:R-:W-:Y:S05]  /*13430*/  BSYNC B0 ;  /* 0x0000000000007941 */ /* 0x000fea0003800000 */
.L_x_1554:
        /* <DEDUP_REMOVED lines=16> */
.L_x_1560:
[----:B------:R-:W-:Y:S05]  /*13540*/  BSYNC B1 ;  /* 0x0000000000017941 */ /* 0x000fea0003800000 */
.L_x_1559:
        /* <DEDUP_REMOVED lines=43> */
.L_x_1558:
[----:B------:R-:W-:Y:S05]  /*13800*/  BSYNC B0 ;  /* 0x0000000000007941 */ /* 0x000fea0003800000 */
.L_x_1557:
        /* <DEDUP_REMOVED lines=15> */
.L_x_1561:
        /* <DEDUP_REMOVED lines=12> */
.L_x_1564:
[----:B------:R-:W-:Y:S02]  /*139c0*/  IMAD.MOV.U32 R185, RZ, RZ, R166 ;  /* 0x000000ffffb97224 */ /* 0x000fe400078e00a6 */
.L_x_1565:
[----:B------:R-:W-:Y:S05]  /*139d0*/  BSYNC B0 ;  /* 0x0000000000007941 */ /* 0x000fea0003800000 */
.L_x_1563:
        /* <DEDUP_REMOVED lines=16> */
.L_x_1569:
[----:B------:R-:W-:Y:S05]  /*13ae0*/  BSYNC B1 ;  /* 0x0000000000017941 */ /* 0x000fea0003800000 */
.L_x_1568:
        /* <DEDUP_REMOVED lines=43> */
.L_x_1567:
[----:B------:R-:W-:Y:S05]  /*13da0*/  BSYNC B0 ;  /* 0x0000000000007941 */ /* 0x000fea0003800000 */
.L_x_1566:
        /* <DEDUP_REMOVED lines=10> */
.L_x_1562:
        /* <DEDUP_REMOVED lines=12> */
.L_x_1571:
[----:B------:R-:W-:Y:S02]  /*13f10*/  IMAD.MOV.U32 R185, RZ, RZ, R166 ;  /* 0x000000ffffb97224 */ /* 0x000fe400078e00a6 */
.L_x_1572:
[----:B------:R-:W-:Y:S05]  /*13f20*/  BSYNC B0 ;  /* 0x0000000000007941 */ /* 0x000fea0003800000 */
.L_x_1570:
        /* <DEDUP_REMOVED lines=16> */
.L_x_1576:
[----:B------:R-:W-:Y:S05]  /*14030*/  BSYNC B1 ;  /* 0x0000000000017941 */ /* 0x000fea0003800000 */
.L_x_1575:
        /* <DEDUP_REMOVED lines=43> */
.L_x_1574:
[----:B------:R-:W-:Y:S05]  /*142f0*/  BSYNC B0 ;  /* 0x0000000000007941 */ /* 0x000fea0003800000 */
.L_x_1573:
        /* <DEDUP_REMOVED lines=15> */
.L_x_1577:
        /* <DEDUP_REMOVED lines=12> */
.L_x_1580:
[----:B------:R-:W-:Y:S02]  /*144b0*/  IMAD.MOV.U32 R185, RZ, RZ, R166 ;  /* 0x000000ffffb97224 */ /* 0x000fe400078e00a6 */
.L_x_1581:
[----:B------:R-:W-:Y:S05]  /*144c0*/  BSYNC B0 ;  /* 0x0000000000007941 */ /* 0x000fea0003800000 */
.L_x_1579:
        /* <DEDUP_REMOVED lines=16> */
.L_x_1585:
[----:B------:R-:W-:Y:S05]  /*145d0*/  BSYNC B1 ;  /* 0x0000000000017941 */ /* 0x000fea0003800000 */
.L_x_1584:
        /* <DEDUP_REMOVED lines=43> */
.L_x_1583:
[----:B------:R-:W-:Y:S05]  /*14890*/  BSYNC B0 ;  /* 0x0000000000007941 */ /* 0x000fea0003800000 */
.L_x_1582:
        /* <DEDUP_REMOVED lines=10> */
.L_x_1578:
        /* <DEDUP_REMOVED lines=12> */
.L_x_1587:
[----:B------:R-:W-:Y:S02]  /*14a00*/  IMAD.MOV.U32 R188, RZ, RZ, R166 ;  /* 0x000000ffffbc7224 */ /* 0x000fe400078e00a6 */
.L_x_1588:
[----:B------:R-:W-:Y:S05]  /*14a10*/  BSYNC B0 ;  /* 0x0000000000007941 */ /* 0x000fea0003800000 */
.L_x_1586:
        /* <DEDUP_REMOVED lines=16> */
.L_x_1592:
[----:B------:R-:W-:Y:S05]  /*14b20*/  BSYNC B1 ;  /* 0x0000000000017941 */ /* 0x000fea0003800000 */
.L_x_1591:
        /* <DEDUP_REMOVED lines=43> */
.L_x_1590:
[----:B------:R-:W-:Y:S05]  /*14de0*/  BSYNC B0 ;  /* 0x0000000000007941 */ /* 0x000fea0003800000 */
.L_x_1589:
        /* <DEDUP_REMOVED lines=13> */
.L_x_1593:
        /* <DEDUP_REMOVED lines=12> */
.L_x_1596:
[----:B------:R-:W-:Y:S02]  /*14f80*/  IMAD.MOV.U32 R188, RZ, RZ, R166 ;  /* 0x000000ffffbc7224 */ /* 0x000fe400078e00a6 */
.L_x_1597:
[----:B------:R-:W-:Y:S05]  /*14f90*/  BSYNC B0 ;  /* 0x0000000000007941 */ /* 0x000fea0003800000 */
.L_x_1595:
        /* <DEDUP_REMOVED lines=16> */
.L_x_1601:
[----:B------:R-:W-:Y:S05]  /*150a0*/  BSYNC B1 ;  /* 0x0000000000017941 */ /* 0x000fea0003800000 */
.L_x_1600:
        /* <DEDUP_REMOVED lines=43> */
.L_x_1599:
[----:B------:R-:W-:Y:S05]  /*15360*/  BSYNC B0 ;  /* 0x0000000000007941 */ /* 0x000fea0003800000 */
.L_x_1598:
        /* <DEDUP_REMOVED lines=10> */
.L_x_1594:
        /* <DEDUP_REMOVED lines=12> */
.L_x_1603:
[----:B------:R-:W-:Y:S02]  /*154d0*/  IMAD.MOV.U32 R189, RZ, RZ, R166 ;  /* 0x000000ffffbd7224 */ /* 0x000fe400078e00a6 */
.L_x_1604:
[----:B------:R-:W-:Y:S05]  /*154e0*/  BSYNC B0 ;  /* 0x0000000000007941 */ /* 0x000fea0003800000 */
.L_x_1602:
        /* <DEDUP_REMOVED lines=16> */
.L_x_1608:
[----:B------:R-:W-:Y:S05]  /*155f0*/  BSYNC B1 ;  /* 0x0000000000017941 */ /* 0x000fea0003800000 */
.L_x_1607:
        /* <DEDUP_REMOVED lines=43> */
.L_x_1606:
[----:B------:R-:W-:Y:S05]  /*158b0*/  BSYNC B0 ;  /* 0x0000000000007941 */ /* 0x000fea0003800000 */
.L_x_1605:
        /* <DEDUP_REMOVED lines=13> */
.L_x_1609:
        /* <DEDUP_REMOVED lines=12> */
.L_x_1612:
[----:B------:R-:W-:Y:S02]  /*15a50*/  IMAD.MOV.U32 R94, RZ, RZ, R166 ;  /* 0x000000ffff5e7224 */ /* 0x000fe400078e00a6 */
.L_x_1613:
[----:B------:R-:W-:Y:S05]  /*15a60*/  BSYNC B0 ;  /* 0x0000000000007941 */ /* 0x000fea0003800000 */
.L_x_1611:
        /* <DEDUP_REMOVED lines=16> */
.L_x_1617:
[----:B------:R-:W-:Y:S05]  /*15b70*/  BSYNC B1 ;  /* 0x0000000000017941 */ /* 0x000fea0003800000 */
.L_x_1616:
        /* <DEDUP_REMOVED lines=43> */
.L_x_1615:
[----:B------:R-:W-:Y:S05]  /*15e30*/  BSYNC B0 ;  /* 0x0000000000007941 */ /* 0x000fea0003800000 */
.L_x_1614:
        /* <DEDUP_REMOVED lines=10> */
.L_x_1610:
        /* <DEDUP_REMOVED lines=12> */
.L_x_1619:
[----:B------:R-:W-:Y:S02]  /*15fa0*/  IMAD.MOV.U32 R94, RZ, RZ, R166 ;  /* 0x000000ffff5e7224 */ /* 0x000fe400078e00a6 */
.L_x_1620:
[----:B------:R-:W-:Y:S05]  /*15fb0*/  BSYNC B0 ;  /* 0x0000000000007941 */ /* 0x000fea0003800000 */
.L_x_1618:
        /* <DEDUP_REMOVED lines=16> */
.L_x_1624:
[----:B------:R-:W-:Y:S05]  /*160c0*/  BSYNC B1 ;  /* 0x0000000000017941 */ /* 0x000fea0003800000 */
.L_x_1623:
        /* <DEDUP_REMOVED lines=43> */
.L_x_1622:
[----:B------:R-:W-:Y:S05]  /*16380*/  BSYNC B0 ;  /* 0x0000000000007941 */ /* 0x000fea0003800000 */
.L_x_1621:
        /* <DEDUP_REMOVED lines=13> */
.L_x_1625:
        /* <DEDUP_REMOVED lines=12> */
.L_x_1628:
[----:B------:R-:W-:Y:S02]  /*16520*/  IMAD.MOV.U32 R94, RZ, RZ, R166 ;  /* 0x000000ffff5e7224 */ /* 0x000fe400078e00a6 */
.L_x_1629:
[----:B------:R-:W-:Y:S05]  /*16530*/  BSYNC B0 ;  /* 0x0000000000007941 */ /* 0x000fea0003800000 */
.L_x_1627:
        /* <DEDUP_REMOVED lines=16> */
.L_x_1633:
[----:B------:R-:W-:Y:S05]  /*16640*/  BSYNC B1 ;  /* 0x0000000000017941 */ /* 0x000fea0003800000 */
.L_x_1632:
        /* <DEDUP_REMOVED lines=42> */
[----:B------:R-:W-:Y:S02]  /*168f0*/  IMAD.MOV.U32 R172, RZ, RZ, R100 ;  /* 0x000000ffffac7224 */ /* 0x000fe400078e0064 */
[----:B------:R-:W-:Y:S02]  /*16900*/  IMAD.MOV.U32 R92, RZ, RZ, RZ ;  /* 0x000000ffff5c7224 */ /* 0x000fe400078e00ff */
.L_x_1631:
[----:B------:R-:W-:Y:S05]  /*16910*/  BSYNC B0 ;  /* 0x0000000000007941 */ /* 0x000fea0003800000 */
.L_x_1630:
        /* <DEDUP_REMOVED lines=10> */
.L_x_1626:
        /* <DEDUP_REMOVED lines=12> */
.L_x_1635:
[----:B------:R-:W-:Y:S02]  /*16a80*/  IMAD.MOV.U32 R94, RZ, RZ, R166 ;  /* 0x000000ffff5e7224 */ /* 0x000fe400078e00a6 */
.L_x_1636:
[----:B------:R-:W-:Y:S05]  /*16a90*/  BSYNC B0 ;  /* 0x0000000000007941 */ /* 0x000fea0003800000 */
.L_x_1634:
        /* <DEDUP_REMOVED lines=16> */
.L_x_1640:
[----:B------:R-:W-:Y:S05]  /*16ba0*/  BSYNC B1 ;  /* 0x0000000000017941 */ /* 0x000fea0003800000 */
.L_x_1639:
[----:B------:R-:W-:Y:S01]  /*16bb0*/  IMAD.HI.U32 R92, R142, -0x326172a9, RZ ;  /* 0xcd9e8d578e5c7827 */ /* 0x000fe200078e00ff */
[----:B------:R-:W-:-:S03]  /*16bc0*/  LOP3.LUT R93, R93, R147, R131, 0x96, !PT ;  /* 0x000000935d5d7212 */ /* 0x000fc600078e9683 */
[----:B------:R-:W-:Y:S01]  /*16bd0*/  IMAD R98, R142, -0x326172a9, RZ ;  /* 0xcd9e8d578e627824 */ /* 0x000fe200078e02ff */
[----:B------:R-:W-:Y:S01]  /*16be0*/  LOP3.LUT R96, R92, R145, R130, 0x96, !PT ;  /* 0x000000915c607212 */ /* 0x000fe200078e9682 */
[----:B------:R-:W-:-:S04]  /*16bf0*/  IMAD.WIDE.U32 R92, R93, -0x326172a9, RZ ;  /* 0xcd9e8d575d5c7825 */ /* 0x000fc800078e00ff */
[----:B------:R-:W-:Y:S01]  /*16c00*/  IMAD R99, R143, -0x2daee0ad, RZ ;  /* 0xd2511f538f637824 */ /* 0x000fe200078e02ff */
        /* <DEDUP_REMOVED lines=38> */
.L_x_1638:
[----:B------:R-:W-:Y:S05]  /*16e70*/  BSYNC B0 ;  /* 0x0000000000007941 */ /* 0x000fea0003800000 */
.L_x_1637:
        /* <DEDUP_REMOVED lines=13> */
.L_x_1641:
        /* <DEDUP_REMOVED lines=12> */
.L_x_1644:
[----:B------:R-:W-:Y:S02]  /*17010*/  IMAD.MOV.U32 R100, RZ, RZ, R166 ;  /* 0x000000ffff647224 */ /* 0x000fe400078e00a6 */
.L_x_1645:
[----:B------:R-:W-:Y:S05]  /*17020*/  BSYNC B0 ;  /* 0x0000000000007941 */ /* 0x000fea0003800000 */
.L_x_1643:
        /* <DEDUP_REMOVED lines=16> */
.L_x_1649:
[----:B------:R-:W-:Y:S05]  /*17130*/  BSYNC B1 ;  /* 0x0000000000017941 */ /* 0x000fea0003800000 */
.L_x_1648:
        /* <DEDUP_REMOVED lines=43> */
.L_x_1647:
[----:B------:R-:W-:Y:S05]  /*173f0*/  BSYNC B0 ;  /* 0x0000000000007941 */ /* 0x000fea0003800000 */
.L_x_1646:
        /* <DEDUP_REMOVED lines=10> */
.L_x_1642:
[----:B------:R-:W-:Y:S01]  /*174a0*/  FADD.FTZ R92, RZ, R102 ;  /* 0x00000066ff5c7221 */ /* 0x000fe20000010000 */
[C---:B------:R-:W-:Y:S02]  /*174b0*/  LOP3.LUT P0, RZ, R155.reuse, 0x1, RZ, 0xc0, !PT ;  /* 0x000000019bff7812 */ /* 0x040fe4000780c0ff */
[----:B------:R-:W-:Y:S01]  /*174c0*/  SEL R94, RZ, 0x1000000, P5 ;  /* 0x01000000ff5e7807 */ /* 0x000fe20002800000 */
[----:B------:R-:W-:Y:S01]  /*174d0*/  FADD.FTZ R92, R92, R105 ;  /* 0x000000695c5c7221 */ /* 0x000fe20000010000 */
[----:B------:R-:W-:Y:S02]  /*174e0*/  SEL R95, RZ, 0x10000, P4 ;  /* 0x00010000ff5f7807 */ /* 0x000fe40002000000 */
[----:B------:R-:W-:Y:S01]  /*174f0*/  SEL R100, RZ, 0x100, P3 ;  /* 0x00000100ff647807 */ /* 0x000fe20001800000 */
[----:B------:R-:W-:Y:S01]  /*17500*/  FADD.FTZ R93, R92, R103 ;  /* 0x000000675c5d7221 */ /* 0x000fe20000010000 */
[C---:B------:R-:W-:Y:S02]  /*17510*/  LOP3.LUT P6, RZ, R155.reuse, 0x4, RZ, 0xc0, !PT ;  /* 0x000000049bff7812 */ /* 0x040fe400078cc0ff */
[----:B------:R-:W-:Y:S01]  /*17520*/  LOP3.LUT P5, RZ, R155, 0x2, RZ, 0xc0, !PT ;  /* 0x000000029bff7812 */ /* 0x000fe200078ac0ff */
[----:B------:R-:W-:Y:S01]  /*17530*/  FADD.FTZ R93, R93, R106 ;  /* 0x0000006a5d5d7221 */ /* 0x000fe20000010000 */
[----:B------:R-:W-:-:S02]  /*17540*/  LOP3.LUT R100, R100, R94, R95, 0xfe, !PT ;  /* 0x0000005e64647212 */ /* 0x000fc400078efe5f */
[----:B------:R-:W-:Y:S01]  /*17550*/  SEL R96, RZ, 0x1, P5 ;  /* 0x00000001ff607807 */ /* 0x000fe20002800000 */
[----:B------:R-:W-:Y:S01]  /*17560*/  FADD.FTZ R92, R93, R104 ;  /* 0x000000685d5c7221 */ /* 0x000fe20000010000 */
[----:B------:R-:W-:Y:S02]  /*17570*/  SEL R94, RZ, 0x1, P6 ;  /* 0x00000001ff5e7807 */ /* 0x000fe40003000000 */
[----:B------:R-:W-:Y:S01]  /*17580*/  SEL R99, RZ, 0x1, P2 ;  /* 0x00000001ff637807 */ /* 0x000fe20001000000 */
[----:B------:R-:W-:Y:S01]  /*17590*/  FADD.FTZ R92, R92, R107 ;  /* 0x0000006b5c5c7221 */ /* 0x000fe20000010000 */
[----:B------:R-:W-:Y:S01]  /*175a0*/  LOP3.LUT P1, RZ, R155, 0x8, RZ, 0xc0, !PT ;  /* 0x000000089bff7812 */ /* 0x000fe2000782c0ff */
[----:B------:R-:W-:-:S04]  /*175b0*/  IMAD.WIDE.U32 R96, R96, 0x10000, RZ ;  /* 0x0001000060607825 */ /* 0x000fc800078e00ff */
        /* <DEDUP_REMOVED lines=13> */
[----:B------:R-:W-:Y:S02]  /*17690*/  SEL R92, RZ, 0x1, P0 ;  /* 0x00000001ff5c7807 */ /* 0x000fe40000000000 */
[----:B------:R-:W-:Y:S01]  /*176a0*/  LOP3.LUT P0, RZ, R155, 0x20, RZ, 0xc0, !PT ;  /* 0x000000209bff7812 */ /* 0x000fe2000780c0ff */
[----:B------:R-:W-:-:S04]  /*176b0*/  FADD.FTZ R93, R93, R178 ;  /* 0x000000b25d5d7221 */ /* 0x000fc80000010000 */
[----:B------:R-:W-:Y:S02]  /*176c0*/  FADD.FTZ R98, R93, R176 ;  /* 0x000000b05d627221 */ /* 0x000fe40000010000 */
[----:B------:R-:W-:-:S04]  /*176d0*/  IMAD.WIDE.U32 R92, R92, 0x1000000, RZ ;  /* 0x010000005c5c7825 */ /* 0x000fc800078e00ff */
[----:B------:R-:W-:Y:S01]  /*176e0*/  FADD.FTZ R95, R98, R179 ;  /* 0x000000b3625f7221 */ /* 0x000fe20000010000 */
[----:B------:R-:W-:-:S03]  /*176f0*/  LOP3.LUT R93, R93, R100, R99, 0xfe, !PT ;  /* 0x000000645d5d7212 */ /* 0x000fc600078efe63 */
[----:B------:R-:W-:Y:S02]  /*17700*/  FADD.FTZ R98, R95, R180 ;  /* 0x000000b45f627221 */ /* 0x000fe40000010000 */
[----:B------:R-:W-:-:S04]  /*17710*/  IMAD.WIDE.U32 R94, R94, 0x100, RZ ;  /* 0x000001005e5e7825 */ /* 0x000fc800078e00ff */
[----:B------:R-:W-:Y:S01]  /*17720*/  FADD.FTZ R98, R98, R181 ;  /* 0x000000b562627221 */ /* 0x000fe20000010000 */
[----:B------:R-:W-:Y:S02]  /*17730*/  LOP3.LUT R97, R95, R93, R97, 0xfe, !PT ;  /* 0x0000005d5f617212 */ /* 0x000fe400078efe61 */
[----:B------:R-:W-:Y:S01]  /*17740*/  LOP3.LUT R96, R94, R92, R96, 0xfe, !PT ;  /* 0x0000005c5e607212 */ /* 0x000fe200078efe60 */
[----:B------:R-:W-:Y:S01]  /*17750*/  FADD.FTZ R93, R98, R183 ;  /* 0x000000b7625d7221 */ /* 0x000fe20000010000 */
[----:B------:R-:W-:Y:S01]  /*17760*/  F2FP.BF16.PACK_AB R95, R192, R189 ;  /* 0x000000bdc05f723e */ /* 0x000fe200000010ff */
[----:B------:R-:W-:Y:S01]  /*17770*/  IMAD.WIDE.U32 R98, R164, R173, c[0x0][0x188] ;  /* 0x00006200a4627625 */ /* 0x000fe200078e00ad */
[----:B------:R-:W-:Y:S02]  /*17780*/  SEL R173, RZ, 0x1, P1 ;  /* 0x00000001ffad7807 */ /* 0x000fe40000800000 */
[----:B------:R-:W-:Y:S01]  /*17790*/  F2FP.BF16.PACK_AB R94, R188, R185 ;  /* 0x000000b9bc5e723e */ /* 0x000fe200000010ff */
[----:B------:R-:W-:Y:S01]  /*177a0*/  FADD.FTZ R101, R93, R186 ;  /* 0x000000ba5d657221 */ /* 0x000fe20000010000 */
[----:B------:R-:W-:-:S02]  /*177b0*/  F2FP.BF16.PACK_AB R93, R187, R184 ;  /* 0x000000b8bb5d723e */ /* 0x000fc400000010ff */
[----:B------:R-:W-:Y:S01]  /*177c0*/  F2FP.BF16.PACK_AB R92, R186, R183 ;  /* 0x000000b7ba5c723e */ /* 0x000fe200000010ff */
[----:B------:R-:W-:Y:S01]  /*177d0*/  FADD.FTZ R182, R101, R184 ;  /* 0x000000b865b67221 */ /* 0x000fe20000010000 */
[----:B------:R-:W-:Y:S01]  /*177e0*/  LOP3.LUT R96, R96, R173, RZ, 0xfc, !PT ;  /* 0x000000ad60607212 */ /* 0x000fe200078efcff */
[----:B------:R-:W-:Y:S01]  /*177f0*/  IMAD.WIDE.U32 R100, R164, R111, c[0x0][0x190] ;  /* 0x00006400a4647625 */ /* 0x000fe200078e006f */
[----:B------:R-:W-:Y:S01]  /*17800*/  ISETP.NE.AND P1, PT, R0, RZ, PT ;  /* 0x000000ff0000720c */ /* 0x000fe20003f25270 */
[----:B------:R0:W-:Y:S02]  /*17810*/  STG.E.128 [R98.64], R92 ;  /* 0x0000005c62007986 */ /* 0x0001e4000c101d04 */
[----:B------:R-:W-:Y:S02]  /*17820*/  FADD.FTZ R182, R182, R187 ;  /* 0x000000bbb6b67221 */ /* 0x000fe40000010000 */
[----:B------:R0:W-:Y:S02]  /*17830*/  STG.E.64 [R100.64], R96 ;  /* 0x0000006064007986 */ /* 0x0001e4000c101b04 */
[----:B------:R-:W-:-:S04]  /*17840*/  FADD.FTZ R173, R182, R185 ;  /* 0x000000b9b6ad7221 */ /* 0x000fc80000010000 */
[----:B------:R-:W-:-:S04]  /*17850*/  FADD.FTZ R182, R173, R188 ;  /* 0x000000bcadb67221 */ /* 0x000fc80000010000 */
[----:B------:R-:W-:Y:S01]  /*17860*/  FADD.FTZ R173, R182, R189 ;  /* 0x000000bdb6ad7221 */ /* 0x000fe20000010000 */
[----:B------:R-:W-:Y:S05]  /*17870*/  @!P0 BRA `(.L_x_1650) ;  /* 0x0000013000008947 */ /* 0x000fea0003800000 */
[----:B0-----:R-:W-:Y:S01]  /*17880*/  IMAD.U32 R93, R163, 0x10000, RZ ;  /* 0x00010000a35d7824 */ /* 0x001fe200078e00ff */
[----:B------:R-:W-:Y:S02]  /*17890*/  LOP3.LUT R92, R162, 0xffff, RZ, 0xc0, !PT ;  /* 0x0000ffffa25c7812 */ /* 0x000fe400078ec0ff */
[----:B------:R-:W-:Y:S02]  /*178a0*/  PRMT R95, R161, 0x7104, RZ ;  /* 0x00007104a15f7816 */ /* 0x000fe400000000ff */
[----:B------:R-:W-:Y:S02]  /*178b0*/  LOP3.LUT R93, R93, 0xff0000, RZ, 0xc0, !PT ;  /* 0x00ff00005d5d7812 */ /* 0x000fe400078ec0ff */
[----:B------:R-:W-:Y:S02]  /*178c0*/  LOP3.LUT R94, R159, 0xff, RZ, 0xc0, !PT ;  /* 0x000000ff9f5e7812 */ /* 0x000fe400078ec0ff */
[----:B------:R-:W-:-:S02]  /*178d0*/  PRMT R92, R93, 0x4210, R92 ;  /* 0x000042105d5c7816 */ /* 0x000fc4000000005c */
[----:B------:R-:W-:Y:S02]  /*178e0*/  LOP3.LUT R96, R158, 0xff, RZ, 0xc0, !PT ;  /* 0x000000ff9e607812 */ /* 0x000fe400078ec0ff */
[----:B------:R-:W-:Y:S02]  /*178f0*/  LOP3.LUT R97, R157, 0xff, RZ, 0xc0, !PT ;  /* 0x000000ff9d617812 */ /* 0x000fe400078ec0ff */
[----:B------:R-:W-:Y:S01]  /*17900*/  LOP3.LUT R99, R92, 0xff00, R95, 0xf8, !PT ;  /* 0x0000ff005c637812 */ /* 0x000fe200078ef85f */
[----:B------:R-:W-:-:S03]  /*17910*/  IMAD.WIDE.U32 R92, R94, 0x1000000, RZ ;  /* 0x010000005e5c7825 */ /* 0x000fc600078e00ff */
[----:B------:R-:W-:Y:S01]  /*17920*/  LOP3.LUT R99, R99, 0xff, R160, 0xf8, !PT ;  /* 0x000000ff63637812 */ /* 0x000fe200078ef8a0 */
[----:B------:R-:W-:-:S04]  /*17930*/  IMAD.WIDE.U32 R94, R96, 0x10000, RZ ;  /* 0x00010000605e7825 */ /* 0x000fc800078e00ff */
[----:B------:R-:W-:Y:S01]  /*17940*/  IMAD.WIDE.U32 R96, R97, 0x100, RZ ;  /* 0x0000010061607825 */ /* 0x000fe200078e00ff */
[----:B------:R-:W-:-:S04]  /*17950*/  LOP3.LUT R99, R95, R99, R93, 0xfe, !PT ;  /* 0x000000635f637212 */ /* 0x000fc800078efe5d */
[----:B------:R-:W-:Y:S01]  /*17960*/  LOP3.LUT R101, R96, R92, R94, 0xfe, !PT ;  /* 0x0000005c60657212 */ /* 0x000fe200078efe5e */
[----:B------:R-:W-:Y:S01]  /*17970*/  IMAD.WIDE.U32 R94, R164, R111, c[0x0][0x198] ;  /* 0x00006600a45e7625 */ /* 0x000fe200078e006f */
[----:B------:R-:W-:Y:S02]  /*17980*/  LOP3.LUT R93, R99, R97, RZ, 0xfc, !PT ;  /* 0x00000061635d7212 */ /* 0x000fe400078efcff */
[----:B------:R-:W-:-:S05]  /*17990*/  LOP3.LUT R92, R101, 0xff, R156, 0xf8, !PT ;  /* 0x000000ff655c7812 */ /* 0x000fca00078ef89c */
[----:B------:R0:W-:Y:S02]  /*179a0*/  STG.E.64 [R94.64], R92 ;  /* 0x0000005c5e007986 */ /* 0x0001e4000c101b04 */
.L_x_1650:
[----:B0-----:R-:W-:Y:S01]  /*179b0*/  FADD.FTZ R99, R173, R192 ;  /* 0x000000c0ad637221 */ /* 0x001fe20000010000 */
[----:B------:R-:W-:Y:S05]  /*179c0*/  BRA.DIV ~URZ, `(.L_x_1651) ;  /* 0x000016427f007947 */ /* 0x000fea000b800000 */
[----:B------:R0:W1:Y:S02]  /*179d0*/  SHFL.BFLY PT, R92, R99, 0x1, 0x1f ;  /* 0x0c201f00635c7f89 */ /* 0x00006400000e0000 */
.L_x_1655:
[----:B01----:R-:W-:Y:S01]  /*179e0*/  FADD.FTZ R99, R99, R92 ;  /* 0x0000005c63637221 */ /* 0x003fe20000010000 */
[----:B------:R-:W-:Y:S05]  /*179f0*/  BRA.DIV ~URZ, `(.L_x_1652) ;  /* 0x000016827f007947 */ /* 0x000fea000b800000 */
[----:B------:R-:W0:Y:S02]  /*17a00*/  SHFL.BFLY PT, R92, R99, 0x2, 0x1f ;  /* 0x0c401f00635c7f89 */ /* 0x000e2400000e0000 */
[----:B0-----:R-:W-:-:S05]  /*17a10*/  FADD.FTZ R92, R99, R92 ;  /* 0x0000005c635c7221 */ /* 0x001fca0000010000 */
[----:B------:R-:W0:Y:S02]  /*17a20*/  SHFL.BFLY PT, R93, R92, 0x4, 0x1f ;  /* 0x0c801f005c5d7f89 */ /* 0x000e2400000e0000 */
[----:B0-----:R-:W-:-:S05]  /*17a30*/  FADD.FTZ R93, R92, R93 ;  /* 0x0000005d5c5d7221 */ /* 0x001fca0000010000 */
[----:B------:R-:W0:Y:S02]  /*17a40*/  SHFL.BFLY PT, R94, R93, 0x8, 0x1f ;  /* 0x0d001f005d5e7f89 */ /* 0x000e2400000e0000 */
[----:B0-----:R-:W-:-:S05]  /*17a50*/  FADD.FTZ R94, R93, R94 ;  /* 0x0000005e5d5e7221 */ /* 0x001fca0000010000 */
[----:B------:R-:W0:Y:S02]  /*17a60*/  SHFL.BFLY PT, R95, R94, 0x10, 0x1f ;  /* 0x0e001f005e5f7f89 */ /* 0x000e2400000e0000 */
[----:B0-----:R-:W-:-:S04]  /*17a70*/  FADD.FTZ R95, R94, R95 ;  /* 0x0000005f5e5f7221 */ /* 0x001fc80000010000 */
[----:B------:R-:W-:-:S04]  /*17a80*/  FMUL.FTZ R97, R95, c[0x0][0x1e0] ;  /* 0x000078005f617a20 */ /* 0x000fc80000410000 */
[C---:B------:R-:W-:Y:S02]  /*17a90*/  FADD.FTZ R95, -R97.reuse, R102 ;  /* 0x00000066615f7221 */ /* 0x040fe40000010100 */
[----:B------:R-:W-:Y:S02]  /*17aa0*/  FADD.FTZ R96, -R97, R105 ;  /* 0x0000006961607221 */ /* 0x000fe40000010100 */
[----:B------:R-:W-:Y:S02]  /*17ab0*/  FFMA.FTZ R95, R95, R95, RZ ;  /* 0x0000005f5f5f7223 */ /* 0x000fe400000100ff */
[C---:B------:R-:W-:Y:S02]  /*17ac0*/  FADD.FTZ R98, -R97.reuse, R103 ;  /* 0x0000006761627221 */ /* 0x040fe40000010100 */
[----:B------:R-:W-:Y:S02]  /*17ad0*/  FFMA.FTZ R95, R96, R96, R95 ;  /* 0x00000060605f7223 */ /* 0x000fe4000001005f */
[----:B------:R-:W-:-:S02]  /*17ae0*/  FADD.FTZ R92, -R97, R106 ;  /* 0x0000006a615c7221 */ /* 0x000fc40000010100 */
[----:B------:R-:W-:Y:S02]  /*17af0*/  FFMA.FTZ R95, R98, R98, R95 ;  /* 0x00000062625f7223 */ /* 0x000fe4000001005f */
[C---:B------:R-:W-:Y:S02]  /*17b00*/  FADD.FTZ R96, -R97.reuse, R104 ;  /* 0x0000006861607221 */ /* 0x040fe40000010100 */
[----:B------:R-:W-:Y:S02]  /*17b10*/  FFMA.FTZ R95, R92, R92, R95 ;  /* 0x0000005c5c5f7223 */ /* 0x000fe4000001005f */
        /* <DEDUP_REMOVED lines=52> */
[----:B------:R-:W-:Y:S02]  /*17e60*/  FADD.FTZ R92, -R97, R192 ;  /* 0x000000c0615c7221 */ /* 0x000fe40000010100 */
[----:B------:R-:W-:-:S04]  /*17e70*/  FFMA.FTZ R95, R94, R94, R95 ;  /* 0x0000005e5e5f7223 */ /* 0x000fc8000001005f */
        /* <DEDUP_REMOVED lines=10> */
.L_x_1656:
[----:B------:R-:W-:Y:S01]  /*17f20*/  ULDC.U8 UR6, c[0x0][0x1f0] ;  /* 0x00007c0000067ab9 */ /* 0x000fe20000000000 */
[----:B------:R-:W-:Y:S01]  /*17f30*/  FMUL.FTZ R92, R97, R97 ;  /* 0x00000061615c7220 */ /* 0x000fe20000410000 */
[----:B------:R-:W-:Y:S01]  /*17f40*/  ISETP.NE.AND P0, PT, RZ, UR6, PT ;  /* 0x00000006ff007c0c */ /* 0x000fe2000bf05270 */
[----:B------:R-:W-:Y:S01]  /*17f50*/  IMAD.MOV.U32 R98, RZ, RZ, c[0x0][0x1e0] ;  /* 0x00007800ff627624 */ /* 0x000fe200078e00ff */
[----:B------:R-:W-:Y:S01]  /*17f60*/  PRMT R204, RZ, 0x7610, R60 ;  /* 0x00007610ffcc7816 */ /* 0x000fe2000000003c */
[----:B01----:R-:W-:Y:S01]  /*17f70*/  FADD.FTZ R99, R96, R99 ;  /* 0x0000006360637221 */ /* 0x003fe20000010000 */
[----:B------:R-:W-:Y:S01]  /*17f80*/  FSEL R93, R92, RZ, P0 ;  /* 0x000000ff5c5d7208 */ /* 0x000fe20000000000 */
[----:B------:R-:W-:Y:S01]  /*17f90*/  IMAD.MOV.U32 R173, RZ, RZ, 0x4 ;  /* 0x00000004ffad7424 */ /* 0x000fe200078e00ff */
[----:B------:R-:W-:Y:S01]  /*17fa0*/  PRMT R199, RZ, 0x7610, R76 ;  /* 0x00007610ffc77816 */ /* 0x000fe2000000004c */
[----:B------:R-:W-:Y:S01]  /*17fb0*/  FFMA.FTZ R92, R99, R98, c[0x0][0x228] ;  /* 0x00008a00635c7623 */ /* 0x000fe20000010062 */
[----:B------:R-:W-:Y:S01]  /*17fc0*/  FSEL R98, R97, RZ, !P0 ;  /* 0x000000ff61627208 */ /* 0x000fe20004000000 */
[----:B------:R-:W-:Y:S01]  /*17fd0*/  @!P1 IMAD.WIDE R94, R144, R173, c[0x0][0x1a0] ;  /* 0x00006800905e9625 */ /* 0x000fe200078e02ad */
[----:B------:R-:W-:-:S02]  /*17fe0*/  PRMT R194, RZ, 0x7610, R59 ;  /* 0x00007610ffc27816 */ /* 0x000fc4000000003b */
[----:B------:R-:W-:Y:S01]  /*17ff0*/  PRMT R197, RZ, 0x5410, R58 ;  /* 0x00005410ffc57816 */ /* 0x000fe2000000003a */
[----:B------:R-:W-:Y:S01]  /*18000*/  FADD.FTZ R96, R92, R93 ;  /* 0x0000005d5c607221 */ /* 0x000fe20000010000 */
[----:B------:R0:W-:Y:S01]  /*18010*/  @!P1 STG.E [R94.64], R97 ;  /* 0x000000615e009986 */ /* 0x0001e2000c101904 */
[----:B------:R-:W-:Y:S01]  /*18020*/  @!P1 IMAD.WIDE R92, R144, R173, c[0x0][0x1a8] ;  /* 0x00006a00905c9625 */ /* 0x000fe200078e02ad */
[----:B------:R-:W-:Y:S01]  /*18030*/  PRMT R195, RZ, 0x5410, R61 ;  /* 0x00005410ffc37816 */ /* 0x000fe2000000003d */
[----:B------:R-:W1:Y:S01]  /*18040*/  MUFU.RSQ R193, R96 ;  /* 0x0000006000c17308 */ /* 0x000e620000001400 */
[--C-:B------:R-:W-:Y:S01]  /*18050*/  PRMT R209, RZ, 0x5410, R56.reuse ;  /* 0x00005410ffd17816 */ /* 0x100fe20000000038 */
[C---:B------:R-:W-:Y:S01]  /*18060*/  FADD.FTZ R107, -R98.reuse, R107 ;  /* 0x0000006b626b7221 */ /* 0x040fe20000010100 */
[----:B------:R-:W-:Y:S01]  /*18070*/  PRMT R214, RZ, 0x7610, R56 ;  /* 0x00007610ffd67816 */ /* 0x000fe20000000038 */
        /* <DEDUP_REMOVED lines=13> */
[----:B-1----:R1:W-:Y:S01]  /*18150*/  @!P1 STG.E [R92.64], R193 ;  /* 0x000000c15c009986 */ /* 0x0023e2000c101904 */
        /* <DEDUP_REMOVED lines=9> */
[----:B------:R-:W-:Y:S01]  /*181f0*/  SHF.R.U32.HI R215, RZ, 0x1c, R108 ;  /* 0x0000001cffd77819 */ /* 0x000fe2000001166c */
[C---:B0-----:R-:W-:Y:S01]  /*18200*/  FADD.FTZ R94, -R98.reuse, R114 ;  /* 0x00000072625e7221 */ /* 0x041fe20000010100 */
[----:B-1----:R-:W-:Y:S01]  /*18210*/  PRMT R92, RZ, 0x5410, R83 ;  /* 0x00005410ff5c7816 */ /* 0x002fe20000000053 */
[C---:B------:R-:W-:Y:S01]  /*18220*/  FADD.FTZ R168, -R98.reuse, R168 ;  /* 0x000000a862a87221 */ /* 0x040fe20000010100 */
[----:B------:R-:W-:Y:S01]  /*18230*/  PRMT R207, RZ, 0x5410, R57 ;  /* 0x00005410ffcf7816 */ /* 0x000fe20000000039 */
[C---:B------:R-:W-:Y:S01]  /*18240*/  FADD.FTZ R171, -R98.reuse, R171 ;  /* 0x000000ab62ab7221 */ /* 0x040fe20000010100 */
[----:B------:R-:W-:Y:S01]  /*18250*/  PRMT R211, RZ, 0x5410, R52 ;  /* 0x00005410ffd37816 */ /* 0x000fe20000000034 */
[----:B------:R-:W-:-:S02]  /*18260*/  FADD.FTZ R97, -R98, R169 ;  /* 0x000000a962617221 */ /* 0x000fc40000010100 */
[C---:B------:R-:W-:Y:S02]  /*18270*/  FADD.FTZ R170, -R98.reuse, R170 ;  /* 0x000000aa62aa7221 */ /* 0x040fe40000010100 */
[C---:B------:R-:W-:Y:S02]  /*18280*/  FADD.FTZ R115, -R98.reuse, R174 ;  /* 0x000000ae62737221 */ /* 0x040fe40000010100 */
[C---:B------:R-:W-:Y:S01]  /*18290*/  FADD.FTZ R100, -R98.reuse, R177 ;  /* 0x000000b162647221 */ /* 0x040fe20000010100 */
[----:B------:R-:W-:Y:S01]  /*182a0*/  PRMT R177, RZ, 0x7610, R80 ;  /* 0x00007610ffb17816 */ /* 0x000fe20000000050 */
[C---:B------:R-:W-:Y:S02]  /*182b0*/  FADD.FTZ R175, -R98.reuse, R175 ;  /* 0x000000af62af7221 */ /* 0x040fe40000010100 */
[C---:B------:R-:W-:Y:S02]  /*182c0*/  FADD.FTZ R178, -R98.reuse, R178 ;  /* 0x000000b262b27221 */ /* 0x040fe40000010100 */
[----:B------:R-:W-:-:S02]  /*182d0*/  FADD.FTZ R179, -R98, R179 ;  /* 0x000000b362b37221 */ /* 0x000fc40000010100 */
[C---:B------:R-:W-:Y:S02]  /*182e0*/  FADD.FTZ R180, -R98.reuse, R180 ;  /* 0x000000b462b47221 */ /* 0x040fe40000010100 */
[C---:B------:R-:W-:Y:S02]  /*182f0*/  FADD.FTZ R183, -R98.reuse, R183 ;  /* 0x000000b762b77221 */ /* 0x040fe40000010100 */
[C---:B------:R-:W-:Y:S02]  /*18300*/  FADD.FTZ R101, -R98.reuse, R186 ;  /* 0x000000ba62657221 */ /* 0x040fe40000010100 */
[C---:B------:R-:W-:Y:S02]  /*18310*/  FADD.FTZ R184, -R98.reuse, R184 ;  /* 0x000000b862b87221 */ /* 0x040fe40000010100 */
[C---:B------:R-:W-:Y:S02]  /*18320*/  FADD.FTZ R176, -R98.reuse, R187 ;  /* 0x000000bb62b07221 */ /* 0x040fe40000010100 */
[C---:B------:R-:W-:Y:S01]  /*18330*/  FADD.FTZ R181, -R98.reuse, R185 ;  /* 0x000000b962b57221 */ /* 0x040fe20000010100 */
[----:B------:R-:W-:Y:S01]  /*18340*/  PRMT R185, RZ, 0x5410, R64 ;  /* 0x00005410ffb97816 */ /* 0x000fe20000000040 */
[----:B------:R-:W-:-:S02]  /*18350*/  FADD.FTZ R188, -R98, R188 ;  /* 0x000000bc62bc7221 */ /* 0x000fc40000010100 */
[C---:B------:R-:W-:Y:S02]  /*18360*/  FADD.FTZ R182, -R98.reuse, R189 ;  /* 0x000000bd62b67221 */ /* 0x040fe40000010100 */
[----:B------:R-:W-:Y:S02]  /*18370*/  FADD.FTZ R192, -R98, R192 ;  /* 0x000000c062c07221 */ /* 0x000fe40000010100 */
[C---:B------:R-:W-:Y:S01]  /*18380*/  FMUL.FTZ R98, R193.reuse, R107 ;  /* 0x0000006bc1627220 */ /* 0x040fe20000410000 */
[--C-:B------:R-:W-:Y:S01]  /*18390*/  PRMT R107, RZ, 0x5410, R67.reuse ;  /* 0x00005410ff6b7816 */ /* 0x100fe20000000043 */
[C---:B------:R-:W-:Y:S02]  /*183a0*/  FMUL.FTZ R95, R193.reuse, R109 ;  /* 0x0000006dc15f7220 */ /* 0x040fe40000410000 */
[----:B------:R-:W-:Y:S01]  /*183b0*/  FMUL.FTZ R189, R193, R94 ;  /* 0x0000005ec1bd7220 */ /* 0x000fe20000410000 */
[----:B------:R-:W-:Y:S01]  /*183c0*/  PRMT R94, RZ, 0x7610, R67 ;  /* 0x00007610ff5e7816 */ /* 0x000fe20000000043 */
[----:B------:R-:W-:-:S02]  /*183d0*/  FFMA.FTZ R107, R95, R107, R24 ;  /* 0x0000006b5f6b7223 */ /* 0x000fc40000010018 */
[----:B------:R-:W-:Y:S01]  /*183e0*/  FFMA.FTZ R92, R95, R92, R120 ;  /* 0x0000005c5f5c7223 */ /* 0x000fe20000010078 */
[----:B------:R-:W-:Y:S01]  /*183f0*/  PRMT R95, RZ, 0x7610, R83 ;  /* 0x00007610ff5f7816 */ /* 0x000fe20000000053 */
[C---:B------:R-:W-:Y:S02]  /*18400*/  FMUL.FTZ R96, R193.reuse, R110 ;  /* 0x0000006ec1607220 */ /* 0x040fe40000410000 */
[C---:B------:R-:W-:Y:S01]  /*18410*/  FMUL.FTZ R114, R193.reuse, R106 ;  /* 0x0000006ac1727220 */ /* 0x040fe20000410000 */
[----:B------:R-:W-:Y:S01]  /*18420*/  PRMT R106, RZ, 0x5410, R66 ;  /* 0x00005410ff6a7816 */ /* 0x000fe20000000042 */
[C---:B------:R-:W-:Y:S02]  /*18430*/  FFMA.FTZ R94, R96.reuse, R94, R25 ;  /* 0x0000005e605e7223 */ /* 0x040fe40000010019 */
[----:B------:R-:W-:Y:S01]  /*18440*/  FFMA.FTZ R95, R96, R95, R121 ;  /* 0x0000005f605f7223 */ /* 0x000fe20000010079 */
[----:B------:R-:W-:Y:S01]  /*18450*/  PRMT R96, RZ, 0x5410, R82 ;  /* 0x00005410ff607816 */ /* 0x000fe20000000052 */
[C---:B------:R-:W-:Y:S01]  /*18460*/  FMUL.FTZ R99, R193.reuse, R104 ;  /* 0x00000068c1637220 */ /* 0x040fe20000410000 */
[----:B------:R-:W-:Y:S01]  /*18470*/  F2FP.BF16.PACK_AB R107, R94, R107 ;  /* 0x0000006b5e6b723e */ /* 0x000fe200000010ff */
[----:B------:R-:W-:Y:S01]  /*18480*/  FMUL.FTZ R93, R193, R101 ;  /* 0x00000065c15d7220 */ /* 0x000fe20000410000 */
[----:B------:R-:W-:Y:S01]  /*18490*/  PRMT R101, RZ, 0x7610, R66 ;  /* 0x00007610ff657816 */ /* 0x000fe20000000042 */
[C---:B------:R-:W-:Y:S01]  /*184a0*/  FFMA.FTZ R106, R99.reuse, R106, R22 ;  /* 0x0000006a636a7223 */ /* 0x040fe20000010016 */
[----:B------:R-:W-:Y:S01]  /*184b0*/  PRMT R94, RZ, 0x7610, R52 ;  /* 0x00007610ff5e7816 */ /* 0x000fe20000000034 */
[----:B------:R-:W-:Y:S01]  /*184c0*/  FFMA.FTZ R96, R99, R96, R118 ;  /* 0x0000006063607223 */ /* 0x000fe20000010076 */
[----:B------:R-:W-:Y:S01]  /*184d0*/  PRMT R99, RZ, 0x7610, R82 ;  /* 0x00007610ff637816 */ /* 0x000fe20000000052 */
[----:B------:R-:W-:Y:S01]  /*184e0*/  FMUL.FTZ R169, R193, R102 ;  /* 0x00000066c1a97220 */ /* 0x000fe20000410000 */
[----:B------:R-:W-:Y:S01]  /*184f0*/  F2FP.BF16.PACK_AB R95, R95, R92 ;  /* 0x0000005c5f5f723e */ /* 0x000fe200000010ff */
[----:B------:R-:W-:Y:S01]  /*18500*/  FMUL.FTZ R102, R193, R105 ;  /* 0x00000069c1667220 */ /* 0x000fe20000410000 */
[----:B------:R-:W-:Y:S01]  /*18510*/  PRMT R105, RZ, 0x5410, R65 ;  /* 0x00005410ff697816 */ /* 0x000fe20000000041 */
[----:B------:R-:W-:-:S02]  /*18520*/  FFMA.FTZ R101, R98, R101, R23 ;  /* 0x0000006562657223 */ /* 0x000fc40000010017 */
[----:B------:R-:W-:Y:S01]  /*18530*/  FFMA.FTZ R99, R98, R99, R119 ;  /* 0x0000006362637223 */ /* 0x000fe20000010077 */
[----:B------:R-:W-:Y:S01]  /*18540*/  PRMT R98, RZ, 0x5410, R81 ;  /* 0x00005410ff627816 */ /* 0x000fe20000000051 */
[----:B------:R-:W-:Y:S01]  /*18550*/  FMUL.FTZ R103, R193, R103 ;  /* 0x00000067c1677220 */ /* 0x000fe20000410000 */
[----:B------:R-:W-:Y:S01]  /*18560*/  F2FP.BF16.PACK_AB R106, R101, R106 ;  /* 0x0000006a656a723e */ /* 0x000fe200000010ff */
[C---:B------:R-:W-:Y:S02]  /*18570*/  FMUL.FTZ R109, R193.reuse, R179 ;  /* 0x000000b3c16d7220 */ /* 0x040fe40000410000 */
[----:B------:R-:W-:Y:S01]  /*18580*/  FMUL.FTZ R179, R193, R176 ;  /* 0x000000b0c1b37220 */ /* 0x000fe20000410000 */
[----:B------:R-:W-:Y:S01]  /*18590*/  PRMT R176, RZ, 0x7610, R65 ;  /* 0x00007610ffb07816 */ /* 0x000fe20000000041 */
[C---:B------:R-:W-:Y:S02]  /*185a0*/  FFMA.FTZ R105, R103.reuse, R105, R20 ;  /* 0x0000006967697223 */ /* 0x040fe40000010014 */
[----:B------:R-:W-:Y:S01]  /*185b0*/  FFMA.FTZ R98, R103, R98, R116 ;  /* 0x0000006267627223 */ /* 0x000fe20000010074 */
[----:B------:R-:W-:Y:S01]  /*185c0*/  PRMT R103, RZ, 0x7610, R81 ;  /* 0x00007610ff677816 */ /* 0x000fe20000000051 */
[----:B------:R-:W-:Y:S01]  /*185d0*/  FMUL.FTZ R187, R193, R168 ;  /* 0x000000a8c1bb7220 */ /* 0x000fe20000410000 */
[----:B------:R-:W-:Y:S01]  /*185e0*/  PRMT R168, RZ, 0x5410, R63 ;  /* 0x00005410ffa87816 */ /* 0x000fe2000000003f */
[----:B------:R-:W-:-:S02]  /*185f0*/  FFMA.FTZ R176, R114, R176, R21 ;  /* 0x000000b072b07223 */ /* 0x000fc40000010015 */
[----:B------:R-:W-:Y:S01]  /*18600*/  FFMA.FTZ R103, R114, R103, R117 ;  /* 0x0000006772677223 */ /* 0x000fe20000010075 */
[----:B------:R-:W-:Y:S01]  /*18610*/  PRMT R114, RZ, 0x5410, R79 ;  /* 0x00005410ff727816 */ /* 0x000fe2000000004f */
[C---:B------:R-:W-:Y:S01]  /*18620*/  FMUL.FTZ R186, R193.reuse, R171 ;  /* 0x000000abc1ba7220 */ /* 0x040fe20000410000 */
[----:B------:R-:W-:Y:S01]  /*18630*/  F2FP.BF16.PACK_AB R105, R176, R105 ;  /* 0x00000069b069723e */ /* 0x000fe200000010ff */
[C---:B------:R-:W-:Y:S02]  /*18640*/  FMUL.FTZ R171, R193.reuse, R97 ;  /* 0x00000061c1ab7220 */ /* 0x040fe40000410000 */
[C---:B------:R-:W-:Y:S02]  /*18650*/  FMUL.FTZ R110, R193.reuse, R113 ;  /* 0x00000071c16e7220 */ /* 0x040fe40000410000 */
[C---:B------:R-:W-:Y:S02]  /*18660*/  FMUL.FTZ R97, R193.reuse, R183 ;  /* 0x000000b7c1617220 */ /* 0x040fe40000410000 */
[C---:B------:R-:W-:Y:S01]  /*18670*/  FMUL.FTZ R113, R193.reuse, R175 ;  /* 0x000000afc1717220 */ /* 0x040fe20000410000 */
[----:B------:R-:W-:Y:S01]  /*18680*/  PRMT R175, RZ, 0x7610, R63 ;  /* 0x00007610ffaf7816 */ /* 0x000fe2000000003f */
[----:B------:R-:W-:Y:S01]  /*18690*/  FMUL.FTZ R183, R193, R192 ;  /* 0x000000c0c1b77220 */ /* 0x000fe20000410000 */
[----:B------:R-:W-:Y:S01]  /*186a0*/  PRMT R192, RZ, 0x7610, R64 ;  /* 0x00007610ffc07816 */ /* 0x000fe20000000040 */
[----:B------:R-:W-:-:S02]  /*186b0*/  FFMA.FTZ R168, R171, R168, R32 ;  /* 0x000000a8aba87223 */ /* 0x000fc40000010020 */
[----:B------:R-:W-:Y:S01]  /*186c0*/  FFMA.FTZ R114, R171, R114, R128 ;  /* 0x00000072ab727223 */ /* 0x000fe20000010080 */
[----:B------:R-:W-:Y:S01]  /*186d0*/  PRMT R171, RZ, 0x7610, R79 ;  /* 0x00007610ffab7816 */ /* 0x000fe2000000004f */
[----:B------:R-:W-:Y:S01]  /*186e0*/  FMUL.FTZ R174, R193, R170 ;  /* 0x000000aac1ae7220 */ /* 0x000fe20000410000 */
[----:B------:R-:W-:Y:S01]  /*186f0*/  PRMT R170, RZ, 0x5410, R80 ;  /* 0x00005410ffaa7816 */ /* 0x000fe20000000050 */
[C---:B------:R-:W-:Y:S02]  /*18700*/  FFMA.FTZ R192, R102.reuse, R192, R19 ;  /* 0x000000c066c07223 */ /* 0x040fe40000010013 */
[----:B------:R-:W-:Y:S01]  /*18710*/  FFMA.FTZ R177, R102, R177, R51 ;  /* 0x000000b166b17223 */ /* 0x000fe20000010033 */
[----:B------:R-:W-:Y:S01]  /*18720*/  PRMT R102, RZ, 0x5410, R78 ;  /* 0x00005410ff667816 */ /* 0x000fe2000000004e */
[C---:B------:R-:W-:Y:S02]  /*18730*/  FFMA.FTZ R175, R174.reuse, R175, R33 ;  /* 0x000000afaeaf7223 */ /* 0x040fe40000010021 */
[----:B------:R-:W-:Y:S01]  /*18740*/  FFMA.FTZ R171, R174, R171, R129 ;  /* 0x000000abaeab7223 */ /* 0x000fe20000010081 */
[----:B------:R-:W-:Y:S01]  /*18750*/  PRMT R174, RZ, 0x5410, R62 ;  /* 0x00005410ffae7816 */ /* 0x000fe2000000003e */
[----:B------:R-:W-:-:S02]  /*18760*/  FFMA.FTZ R204, R110, R204, R27 ;  /* 0x000000cc6ecc7223 */ /* 0x000fc4000001001b */
[----:B------:R-:W-:Y:S01]  /*18770*/  FFMA.FTZ R199, R110, R199, R123 ;  /* 0x000000c76ec77223 */ /* 0x000fe2000001007b */
[----:B------:R-:W-:Y:S01]  /*18780*/  PRMT R110, RZ, 0x7610, R75 ;  /* 0x00007610ff6e7816 */ /* 0x000fe2000000004b */
[----:B------:R-:W-:Y:S02]  /*18790*/  FMUL.FTZ R112, R193, R112 ;  /* 0x00000070c1707220 */ /* 0x000fe40000410000 */
[C---:B------:R-:W-:Y:S02]  /*187a0*/  FFMA.FTZ R185, R169.reuse, R185, R18 ;  /* 0x000000b9a9b97223 */ /* 0x040fe40000010012 */
[----:B------:R-:W-:Y:S02]  /*187b0*/  FFMA.FTZ R194, R112, R194, R41 ;  /* 0x000000c270c27223 */ /* 0x000fe40000010029 */
[----:B------:R-:W-:Y:S01]  /*187c0*/  FFMA.FTZ R170, R169, R170, R50 ;  /* 0x000000aaa9aa7223 */ /* 0x000fe20000010032 */
[----:B------:R-:W-:Y:S01]  /*187d0*/  PRMT R169, RZ, 0x7610, R78 ;  /* 0x00007610ffa97816 */ /* 0x000fe2000000004e */
[----:B------:R-:W-:-:S02]  /*187e0*/  FFMA.FTZ R174, R187, R174, R30 ;  /* 0x000000aebbae7223 */ /* 0x000fc4000001001e */
[----:B------:R-:W-:Y:S01]  /*187f0*/  FFMA.FTZ R102, R187, R102, R126 ;  /* 0x00000066bb667223 */ /* 0x000fe2000001007e */
[----:B------:R-:W-:Y:S01]  /*18800*/  PRMT R187, RZ, 0x7610, R62 ;  /* 0x00007610ffbb7816 */ /* 0x000fe2000000003e */
[----:B------:R-:W-:Y:S01]  /*18810*/  FFMA.FTZ R112, R112, R110, R141 ;  /* 0x0000006e70707223 */ /* 0x000fe2000001008d */
[----:B------:R-:W-:Y:S01]  /*18820*/  PRMT R110, RZ, 0x5410, R74 ;  /* 0x00005410ff6e7816 */ /* 0x000fe2000000004a */
[----:B------:R-:W-:Y:S01]  /*18830*/  FMUL.FTZ R191, R193, R191 ;  /* 0x000000bfc1bf7220 */ /* 0x000fe20000410000 */
[----:B------:R-:W-:Y:S01]  /*18840*/  F2FP.BF16.PACK_AB R92, R177, R170 ;  /* 0x000000aab15c723e */ /* 0x000fe200000010ff */
[C---:B------:R-:W-:Y:S02]  /*18850*/  FFMA.FTZ R187, R186.reuse, R187, R31 ;  /* 0x000000bbbabb7223 */ /* 0x040fe4000001001f */
[----:B------:R-:W-:Y:S01]  /*18860*/  FFMA.FTZ R169, R186, R169, R127 ;  /* 0x000000a9baa97223 */ /* 0x000fe2000001007f */
[----:B------:R-:W-:Y:S01]  /*18870*/  PRMT R186, RZ, 0x5410, R77 ;  /* 0x00005410ffba7816 */ /* 0x000fe2000000004d */
[----:B------:R-:W-:-:S02]  /*18880*/  FFMA.FTZ R197, R191, R197, R38 ;  /* 0x000000c5bfc57223 */ /* 0x000fc40000010026 */
[----:B------:R-:W-:Y:S01]  /*18890*/  FFMA.FTZ R110, R191, R110, R136 ;  /* 0x0000006ebf6e7223 */ /* 0x000fe20000010088 */
[----:B------:R-:W-:Y:S01]  /*188a0*/  PRMT R191, RZ, 0x5410, R72 ;  /* 0x00005410ffbf7816 */ /* 0x000fe20000000048 */
[----:B------:R-:W-:Y:S01]  /*188b0*/  FMUL.FTZ R115, R193, R115 ;  /* 0x00000073c1737220 */ /* 0x000fe20000410000 */
[----:B------:R-:W-:Y:S01]  /*188c0*/  F2FP.BF16.PACK_AB R102, R169, R102 ;  /* 0x00000066a966723e */ /* 0x000fe200000010ff */
[----:B------:R-:W-:Y:S02]  /*188d0*/  FMUL.FTZ R100, R193, R100 ;  /* 0x00000064c1647220 */ /* 0x000fe40000410000 */
[C---:B------:R-:W-:Y:S02]  /*188e0*/  FFMA.FTZ R195, R189.reuse, R195, R28 ;  /* 0x000000c3bdc37223 */ /* 0x040fe4000001001c */
[----:B------:R-:W-:Y:S01]  /*188f0*/  FFMA.FTZ R189, R189, R186, R124 ;  /* 0x000000babdbd7223 */ /* 0x000fe2000001007c */
[----:B------:R-:W-:Y:S01]  /*18900*/  PRMT R186, RZ, 0x7610, R77 ;  /* 0x00007610ffba7816 */ /* 0x000fe2000000004d */
[----:B------:R-:W-:-:S02]  /*18910*/  FFMA.FTZ R209, R115, R209, R34 ;  /* 0x000000d173d17223 */ /* 0x000fc40000010022 */
[----:B------:R-:W-:Y:S01]  /*18920*/  FFMA.FTZ R191, R115, R191, R132 ;  /* 0x000000bf73bf7223 */ /* 0x000fe20000010084 */
[----:B------:R-:W-:Y:S01]  /*18930*/  PRMT R115, RZ, 0x5410, R55 ;  /* 0x00005410ff737816 */ /* 0x000fe20000000037 */
[C---:B------:R-:W-:Y:S02]  /*18940*/  FMUL.FTZ R196, R193.reuse, R196 ;  /* 0x000000c4c1c47220 */ /* 0x040fe40000410000 */
[C---:B------:R-:W-:Y:S02]  /*18950*/  FFMA.FTZ R214, R100.reuse, R214, R35 ;  /* 0x000000d664d67223 */ /* 0x040fe40000010023 */
[----:B------:R-:W-:Y:S01]  /*18960*/  FFMA.FTZ R208, R100, R208, R133 ;  /* 0x000000d064d07223 */ /* 0x000fe20000010085 */
[----:B------:R-:W-:Y:S01]  /*18970*/  PRMT R100, RZ, 0x5410, R71 ;  /* 0x00005410ff647816 */ /* 0x000fe20000000047 */
[----:B------:R-:W-:Y:S02]  /*18980*/  FMUL.FTZ R182, R193, R182 ;  /* 0x000000b6c1b67220 */ /* 0x000fe40000410000 */
[----:B------:R-:W-:-:S02]  /*18990*/  FFMA.FTZ R202, R196, R202, R29 ;  /* 0x000000cac4ca7223 */ /* 0x000fc4000001001d */
[----:B------:R-:W-:Y:S01]  /*189a0*/  FFMA.FTZ R196, R196, R186, R125 ;  /* 0x000000bac4c47223 */ /* 0x000fe2000001007d */
[----:B------:R-:W-:Y:S01]  /*189b0*/  PRMT R186, RZ, 0x7610, R55 ;  /* 0x00007610ffba7816 */ /* 0x000fe20000000037 */
[C---:B------:R-:W-:Y:S02]  /*189c0*/  FFMA.FTZ R115, R182.reuse, R115, R48 ;  /* 0x00000073b6737223 */ /* 0x040fe40000010030 */
[----:B------:R-:W-:Y:S01]  /*189d0*/  FFMA.FTZ R182, R182, R100, R153 ;  /* 0x00000064b6b67223 */ /* 0x000fe20000010099 */
[----:B------:R-:W-:Y:S01]  /*189e0*/  PRMT R100, RZ, 0x7610, R71 ;  /* 0x00007610ff647816 */ /* 0x000fe20000000047 */
[C---:B------:R-:W-:Y:S02]  /*189f0*/  FMUL.FTZ R104, R193.reuse, R178 ;  /* 0x000000b2c1687220 */ /* 0x040fe40000410000 */
[----:B------:R-:W-:Y:S02]  /*18a00*/  FMUL.FTZ R178, R193, R184 ;  /* 0x000000b8c1b27220 */ /* 0x000fe40000410000 */
[----:B------:R-:W-:-:S02]  /*18a10*/  FFMA.FTZ R186, R183, R186, R49 ;  /* 0x000000bab7ba7223 */ /* 0x000fc40000010031 */
[----:B------:R-:W-:Y:S01]  /*18a20*/  FMUL.FTZ R184, R193, R188 ;  /* 0x000000bcc1b87220 */ /* 0x000fe20000410000 */
[----:B------:R-:W-:Y:S01]  /*18a30*/  PRMT R188, RZ, 0x7610, R73 ;  /* 0x00007610ffbc7816 */ /* 0x000fe20000000049 */
[----:B------:R-:W-:Y:S01]  /*18a40*/  FFMA.FTZ R183, R183, R100, R154 ;  /* 0x00000064b7b77223 */ /* 0x000fe2000001009a */
[----:B------:R-:W-:Y:S01]  /*18a50*/  PRMT R100, RZ, 0x5410, R70 ;  /* 0x00005410ff647816 */ /* 0x000fe20000000046 */
[C---:B------:R-:W-:Y:S01]  /*18a60*/  FMUL.FTZ R181, R193.reuse, R181 ;  /* 0x000000b5c1b57220 */ /* 0x040fe20000410000 */
[----:B------:R-:W-:Y:S01]  /*18a70*/  F2FP.BF16.PACK_AB R115, R186, R115 ;  /* 0x00000073ba73723e */ /* 0x000fe200000010ff */
[----:B------:R-:W-:Y:S02]  /*18a80*/  FFMA.FTZ R206, R184, R206, R47 ;  /* 0x000000ceb8ce7223 */ /* 0x000fe4000001002f */
[----:B------:R-:W-:Y:S02]  /*18a90*/  FMUL.FTZ R111, R193, R111 ;  /* 0x0000006fc16f7220 */ /* 0x000fe40000410000 */
[----:B------:R-:W-:-:S02]  /*18aa0*/  FFMA.FTZ R203, R181, R203, R46 ;  /* 0x000000cbb5cb7223 */ /* 0x000fc4000001002e */
[----:B------:R-:W-:Y:S01]  /*18ab0*/  FFMA.FTZ R184, R184, R205, R152 ;  /* 0x000000cdb8b87223 */ /* 0x000fe20000010098 */
[----:B------:R-:W-:Y:S01]  /*18ac0*/  PRMT R205, RZ, 0x5410, R53 ;  /* 0x00005410ffcd7816 */ /* 0x000fe20000000035 */
[----:B------:R-:W-:Y:S01]  /*18ad0*/  FFMA.FTZ R181, R181, R100, R151 ;  /* 0x00000064b5b57223 */ /* 0x000fe20000010097 */
[----:B------:R-:W-:Y:S01]  /*18ae0*/  PRMT R100, RZ, 0x5410, R69 ;  /* 0x00005410ff647816 */ /* 0x000fe20000000045 */
[----:B------:R-:W-:Y:S01]  /*18af0*/  FMUL.FTZ R180, R193, R180 ;  /* 0x000000b4c1b47220 */ /* 0x000fe20000410000 */
[----:B------:R-:W-:Y:S01]  /*18b00*/  PRMT R193, RZ, 0x5410, R59 ;  /* 0x00005410ffc17816 */ /* 0x000fe2000000003b */
[C---:B------:R-:W-:Y:S02]  /*18b10*/  FFMA.FTZ R201, R111.reuse, R201, R26 ;  /* 0x000000c96fc97223 */ /* 0x040fe4000001001a */
[----:B------:R-:W-:Y:S01]  /*18b20*/  FFMA.FTZ R198, R111, R198, R122 ;  /* 0x000000c66fc67223 */ /* 0x000fe2000001007a */
[----:B------:R-:W-:Y:S01]  /*18b30*/  PRMT R111, RZ, 0x5410, R75 ;  /* 0x00005410ff6f7816 */ /* 0x000fe2000000004b */
[----:B------:R-:W-:-:S02]  /*18b40*/  FFMA.FTZ R205, R178, R205, R44 ;  /* 0x000000cdb2cd7223 */ /* 0x000fc4000001002c */
[----:B------:R-:W-:Y:S01]  /*18b50*/  FFMA.FTZ R178, R178, R100, R149 ;  /* 0x00000064b2b27223 */ /* 0x000fe20000010095 */
[----:B------:R-:W-:Y:S01]  /*18b60*/  PRMT R100, RZ, 0x7610, R69 ;  /* 0x00007610ff647816 */ /* 0x000fe20000000045 */
[----:B------:R-:W-:Y:S02]  /*18b70*/  IMAD.SHL.U32 R213, R108, 0x10, RZ ;  /* 0x000000106cd57824 */ /* 0x000fe400078e00ff */
[C---:B------:R-:W-:Y:S02]  /*18b80*/  FFMA.FTZ R193, R180.reuse, R193, R40 ;  /* 0x000000c1b4c17223 */ /* 0x040fe40000010028 */
[----:B------:R-:W-:Y:S01]  /*18b90*/  FFMA.FTZ R111, R180, R111, R137 ;  /* 0x0000006fb46f7223 */ /* 0x000fe20000010089 */
[----:B------:R-:W-:Y:S01]  /*18ba0*/  PRMT R180, RZ, 0x7610, R74 ;  /* 0x00007610ffb47816 */ /* 0x000fe2000000004a */
[C---:B------:R-:W-:Y:S02]  /*18bb0*/  FFMA.FTZ R210, R179.reuse, R210, R45 ;  /* 0x000000d2b3d27223 */ /* 0x040fe4000001002d */
[----:B------:R-:W-:Y:S01]  /*18bc0*/  FFMA.FTZ R179, R179, R100, R150 ;  /* 0x00000064b3b37223 */ /* 0x000fe20000010096 */
[----:B------:R-:W-:Y:S01]  /*18bd0*/  IADD3 R100, P0, R213, c[0x0][0x208], RZ ;  /* 0x00008200d5647a10 */ /* 0x000fe20007f1e0ff */
[----:B------:R-:W-:Y:S01]  /*18be0*/  FFMA.FTZ R212, R104, R212, R37 ;  /* 0x000000d468d47223 */ /* 0x000fe20000010025 */
[----:B------:R-:W-:Y:S01]  /*18bf0*/  F2FP.BF16.PACK_AB R111, R112, R111 ;  /* 0x0000006f706f723e */ /* 0x000fe200000010ff */
[----:B------:R-:W-:Y:S01]  /*18c00*/  FFMA.FTZ R188, R104, R188, R135 ;  /* 0x000000bc68bc7223 */ /* 0x000fe20000010087 */
[----:B------:R-:W-:Y:S01]  /*18c10*/  F2FP.BF16.PACK_AB R104, R192, R185 ;  /* 0x000000b9c068723e */ /* 0x000fe200000010ff */
[C---:B------:R-:W-:Y:S01]  /*18c20*/  FFMA.FTZ R200, R109.reuse, R200, R39 ;  /* 0x000000c86dc87223 */ /* 0x040fe20000010027 */
[----:B------:R-:W-:Y:S01]  /*18c30*/  PRMT R185, RZ, 0x7610, R68 ;  /* 0x00007610ffb97816 */ /* 0x000fe20000000044 */
[----:B------:R-:W-:Y:S01]  /*18c40*/  FFMA.FTZ R109, R109, R180, R140 ;  /* 0x000000b46d6d7223 */ /* 0x000fe2000001008c */
[----:B------:R-:W-:Y:S01]  /*18c50*/  PRMT R180, RZ, 0x5410, R73 ;  /* 0x00005410ffb47816 */ /* 0x000fe20000000049 */
[----:B------:R-:W-:Y:S01]  /*18c60*/  FFMA.FTZ R192, R93, R94, R43 ;  /* 0x0000005e5dc07223 */ /* 0x000fe2000001002b */
[----:B------:R-:W-:Y:S01]  /*18c70*/  IADD3.X R101, R215, c[0x0][0x20c], RZ, P0, !PT ;  /* 0x00008300d7657a10 */ /* 0x000fe200007fe4ff */
[----:B------:R-:W-:Y:S01]  /*18c80*/  FFMA.FTZ R207, R113, R207, R36 ;  /* 0x000000cf71cf7223 */ /* 0x000fe20000010024 */
[----:B------:R-:W-:Y:S01]  /*18c90*/  F2FP.BF16.PACK_AB R94, R99, R96 ;  /* 0x00000060635e723e */ /* 0x000fe200000010ff */
[----:B------:R-:W-:Y:S01]  /*18ca0*/  FFMA.FTZ R185, R93, R185, R148 ;  /* 0x000000b95db97223 */ /* 0x000fe20000010094 */
[----:B------:R-:W-:Y:S01]  /*18cb0*/  F2FP.BF16.PACK_AB R99, R175, R168 ;  /* 0x000000a8af63723e */ /* 0x000fe200000010ff */
[----:B------:R-:W-:Y:S01]  /*18cc0*/  FFMA.FTZ R113, R113, R180, R134 ;  /* 0x000000b471717223 */ /* 0x000fe20000010086 */
[----:B------:R-:W-:Y:S01]  /*18cd0*/  IADD3 R168, P0, R213, c[0x0][0x210], RZ ;  /* 0x00008400d5a87a10 */ /* 0x000fe20007f1e0ff */
[----:B------:R0:W-:Y:S01]  /*18ce0*/  STG.E.128 [R100.64], R104 ;  /* 0x0000006864007986 */ /* 0x0001e2000c101d04 */
[----:B------:R-:W-:Y:S01]  /*18cf0*/  F2FP.BF16.PACK_AB R93, R103, R98 ;  /* 0x00000062675d723e */ /* 0x000fe200000010ff */
[----:B------:R-:W-:Y:S01]  /*18d00*/  FFMA.FTZ R211, R97, R211, R42 ;  /* 0x000000d361d37223 */ /* 0x000fe2000001002a */
[----:B------:R-:W-:Y:S01]  /*18d10*/  PRMT R180, RZ, 0x5410, R68 ;  /* 0x00005410ffb47816 */ /* 0x000fe20000000044 */
[----:B------:R-:W-:Y:S01]  /*18d20*/  IMAD R144, R173, c[0x0][0x160], R144 ;  /* 0x00005800ad907a24 */ /* 0x000fe200078e0290 */
[----:B------:R-:W-:-:S02]  /*18d30*/  F2FP.BF16.PACK_AB R98, R187, R174 ;  /* 0x000000aebb62723e */ /* 0x000fc400000010ff */
[----:B------:R-:W-:Y:S01]  /*18d40*/  IADD3 R174, R108, 0x20, RZ ;  /* 0x000000206cae7810 */ /* 0x000fe20007ffe0ff */
[----:B------:R-:W-:Y:S01]  /*18d50*/  FFMA.FTZ R180, R97, R180, R146 ;  /* 0x000000b461b47223 */ /* 0x000fe20000010092 */
[----:B------:R-:W-:Y:S02]  /*18d60*/  IADD3.X R169, R215, c[0x0][0x214], RZ, P0, !PT ;  /* 0x00008500d7a97a10 */ /* 0x000fe400007fe4ff */
[----:B------:R-:W-:Y:S02]  /*18d70*/  F2FP.BF16.PACK_AB R96, R204, R201 ;  /* 0x000000c9cc60723e */ /* 0x000fe400000010ff */
[----:B------:R-:W-:Y:S01]  /*18d80*/  F2FP.BF16.PACK_AB R97, R202, R195 ;  /* 0x000000c3ca61723e */ /* 0x000fe200000010ff */
[----:B------:R1:W-:Y:S01]  /*18d90*/  STG.E.128 [R168.64], R92 ;  /* 0x0000005ca8007986 */ /* 0x0003e2000c101d04 */
[----:B------:R-:W-:Y:S02]  /*18da0*/  F2FP.BF16.PACK_AB R103, R171, R114 ;  /* 0x00000072ab67723e */ /* 0x000fe400000010ff */
[----:B------:R-:W-:-:S02]  /*18db0*/  IADD3 R187, R108, 0x40, RZ ;  /* 0x000000406cbb7810 */ /* 0x000fc40007ffe0ff */
[----:B0-----:R-:W-:Y:S01]  /*18dc0*/  F2FP.BF16.PACK_AB R101, R196, R189 ;  /* 0x000000bdc465723e */ /* 0x001fe200000010ff */
[----:B------:R-:W-:Y:S01]  /*18dd0*/  IMAD.MOV.U32 R189, RZ, RZ, 0x10 ;  /* 0x00000010ffbd7424 */ /* 0x000fe200078e00ff */
[----:B------:R-:W-:Y:S02]  /*18de0*/  F2FP.BF16.PACK_AB R100, R199, R198 ;  /* 0x000000c6c764723e */ /* 0x000fe400000010ff */
[----:B------:R-:W-:Y:S01]  /*18df0*/  F2FP.BF16.PACK_AB R104, R214, R209 ;  /* 0x000000d1d668723e */ /* 0x000fe200000010ff */
[----:B------:R-:W-:Y:S01]  /*18e00*/  IMAD.WIDE.U32 R176, R174, R189, c[0x0][0x208] ;  /* 0x00008200aeb07625 */ /* 0x000fe200078e00bd */
[----:B------:R-:W-:Y:S02]  /*18e10*/  F2FP.BF16.PACK_AB R105, R212, R207 ;  /* 0x000000cfd469723e */ /* 0x000fe400000010ff */
[----:B------:R-:W-:Y:S01]  /*18e20*/  F2FP.BF16.PACK_AB R106, R200, R197 ;  /* 0x000000c5c86a723e */ /* 0x000fe200000010ff */
[----:B------:R-:W-:Y:S01]  /*18e30*/  IMAD.WIDE.U32 R174, R174, R189, c[0x0][0x210] ;  /* 0x00008400aeae7625 */ /* 0x000fe200078e00bd */
[----:B------:R0:W-:Y:S01]  /*18e40*/  STG.E.128 [R176.64], R96 ;  /* 0x00000060b0007986 */ /* 0x0001e2000c101d04 */
[----:B------:R-:W-:-:S02]  /*18e50*/  F2FP.BF16.PACK_AB R107, R194, R193 ;  /* 0x000000c1c26b723e */ /* 0x000fc400000010ff */
[----:B-1----:R-:W-:Y:S01]  /*18e60*/  IMAD.SHL.U32 R92, R164, 0x10, RZ ;  /* 0x00000010a45c7824 */ /* 0x002fe200078e00ff */
[----:B------:R-:W-:Y:S01]  /*18e70*/  SHF.R.U32.HI R164, RZ, 0x1c, R164 ;  /* 0x0000001cffa47819 */ /* 0x000fe200000116a4 */
[----:B------:R-:W-:Y:S01]  /*18e80*/  IMAD.WIDE.U32 R170, R187, R189, c[0x0][0x208] ;  /* 0x00008200bbaa7625 */ /* 0x000fe200078e00bd */
[----:B------:R1:W-:Y:S01]  /*18e90*/  STG.E.128 [R174.64], R100 ;  /* 0x00000064ae007986 */ /* 0x0003e2000c101d04 */
[----:B------:R-:W-:Y:S02]  /*18ea0*/  F2FP.BF16.PACK_AB R110, R109, R110 ;  /* 0x0000006e6d6e723e */ /* 0x000fe400000010ff */
[----:B------:R-:W-:Y:S01]  /*18eb0*/  F2FP.BF16.PACK_AB R109, R188, R113 ;  /* 0x00000071bc6d723e */ /* 0x000fe200000010ff */
[----:B------:R2:W-:Y:S01]  /*18ec0*/  STG.E.128 [R170.64], R104 ;  /* 0x00000068aa007986 */ /* 0x0005e2000c101d04 */
[----:B------:R-:W-:Y:S02]  /*18ed0*/  F2FP.BF16.PACK_AB R108, R208, R191 ;  /* 0x000000bfd06c723e */ /* 0x000fe400000010ff */
[----:B------:R-:W-:-:S02]  /*18ee0*/  F2FP.BF16.PACK_AB R112, R192, R211 ;  /* 0x000000d3c070723e */ /* 0x000fc400000010ff */
[----:B------:R-:W-:Y:S02]  /*18ef0*/  F2FP.BF16.PACK_AB R113, R210, R205 ;  /* 0x000000cdd271723e */ /* 0x000fe400000010ff */
[----:B------:R-:W-:Y:S02]  /*18f00*/  F2FP.BF16.PACK_AB R114, R206, R203 ;  /* 0x000000cbce72723e */ /* 0x000fe400000010ff */
[C---:B0-----:R-:W-:Y:S02]  /*18f10*/  IADD3 R98, P0, R92.reuse, c[0x0][0x208], RZ ;  /* 0x000082005c627a10 */ /* 0x041fe40007f1e0ff */
[----:B------:R-:W-:Y:S02]  /*18f20*/  IADD3 R96, P1, R92, c[0x0][0x210], RZ ;  /* 0x000084005c607a10 */ /* 0x000fe40007f3e0ff */
[----:B------:R-:W-:Y:S01]  /*18f30*/  IADD3.X R99, R164, c[0x0][0x20c], RZ, P0, !PT ;  /* 0x00008300a4637a10 */ /* 0x000fe200007fe4ff */
[----:B-1----:R-:W-:Y:S01]  /*18f40*/  IMAD.WIDE.U32 R100, R187, R189, c[0x0][0x210] ;  /* 0x00008400bb647625 */ /* 0x002fe200078e00bd */
[----:B------:R-:W-:-:S02]  /*18f50*/  F2FP.BF16.PACK_AB R95, R183, R182 ;  /* 0x000000b6b75f723e */ /* 0x000fc400000010ff */
[----:B------:R-:W-:Y:S02]  /*18f60*/  F2FP.BF16.PACK_AB R94, R184, R181 ;  /* 0x000000b5b85e723e */ /* 0x000fe400000010ff */
[----:B------:R-:W-:Y:S01]  /*18f70*/  F2FP.BF16.PACK_AB R93, R179, R178 ;  /* 0x000000b2b35d723e */ /* 0x000fe200000010ff */
[----:B------:R2:W-:Y:S01]  /*18f80*/  STG.E.128 [R100.64], R108 ;  /* 0x0000006c64007986 */ /* 0x0005e2000c101d04 */
[----:B------:R-:W-:Y:S02]  /*18f90*/  IADD3.X R97, R164, c[0x0][0x214], RZ, P1, !PT ;  /* 0x00008500a4617a10 */ /* 0x000fe40000ffe4ff */
[----:B------:R-:W-:Y:S01]  /*18fa0*/  F2FP.BF16.PACK_AB R92, R185, R180 ;  /* 0x000000b4b95c723e */ /* 0x000fe200000010ff */
[----:B------:R2:W-:Y:S01]  /*18fb0*/  STG.E.128 [R98.64], R112 ;  /* 0x0000007062007986 */ /* 0x0005e2000c101d04 */
[----:B------:R-:W-:-:S03]  /*18fc0*/  ISETP.GE.AND P0, PT, R144, c[0x0][0x164], PT ;  /* 0x0000590090007a0c */ /* 0x000fc60003f06270 */
[----:B------:R2:W-:Y:S10]  /*18fd0*/  STG.E.128 [R96.64], R92 ;  /* 0x0000005c60007986 */ /* 0x0005f4000c101d04 */
[----:B--2---:R-:W-:Y:S01]  /*18fe0*/  @P0 CALL.REL.NOINC `(.L_x_1653) ;  /* 0x0000001000000944 */ /* 0x004fe20003c00000 */
[----:B------:R-:W-:Y:S05]  /*18ff0*/  BRA `(.L_x_1654) ;  /* 0xfffe7c5000007947 */ /* 0x000fea000383ffff */
.L_x_1653:
[----:B------:R-:W-:Y:S05]  /*19000*/  EXIT ;  /* 0x000000000000794d */ /* 0x000fea0003800000 */
.L_x_1651:
[----:B------:R-:W-:Y:S01]  /*19010*/  IMAD.MOV.U32 R96, RZ, RZ, 0x1 ;  /* 0x00000001ff607424 */ /* 0x000fe200078e00ff */
[----:B------:R-:W-:Y:S01]  /*19020*/  MOV R92, 0x19060 ;  /* 0x00019060005c7802 */ /* 0x000fe20000000f00 */
[----:B------:R-:W-:-:S02]  /*19030*/  IMAD.MOV.U32 R94, RZ, RZ, 0x1f ;  /* 0x0000001fff5e7424 */ /* 0x000fc400078e00ff */
[----:B------:R-:W-:Y:S02]  /*19040*/  IMAD.MOV.U32 R95, RZ, RZ, -0x1 ;  /* 0xffffffffff5f7424 */ /* 0x000fe400078e00ff */
[----:B------:R-:W-:Y:S05]  /*19050*/  CALL.REL.NOINC `($__internal_5_$__cuda_sm70_shflsync_bfly_p) ;  /* 0x0000079000007944 */ /* 0x000fea0003c00000 */
[----:B-1----:R-:W-:Y:S01]  /*19060*/  IMAD.MOV.U32 R92, RZ, RZ, R96 ;  /* 0x000000ffff5c7224 */ /* 0x002fe200078e0060 */
[----:B0-----:R-:W-:Y:S05]  /*19070*/  BRA `(.L_x_1655) ;  /* 0xffffe96000007947 */ /* 0x001fea000383ffff */
.L_x_1652:
[----:B------:R-:W-:Y:S01]  /*19080*/  IMAD.MOV.U32 R96, RZ, RZ, 0x2 ;  /* 0x00000002ff607424 */ /* 0x000fe200078e00ff */
[----:B------:R-:W-:Y:S01]  /*19090*/  MOV R92, 0x190d0 ;  /* 0x000190d0005c7802 */ /* 0x000fe20000000f00 */
[----:B------:R-:W-:Y:S02]  /*190a0*/  IMAD.MOV.U32 R94, RZ, RZ, 0x1f ;  /* 0x0000001fff5e7424 */ /* 0x000fe400078e00ff */
[----:B------:R-:W-:Y:S02]  /*190b0*/  IMAD.MOV.U32 R95, RZ, RZ, -0x1 ;  /* 0xffffffffff5f7424 */ /* 0x000fe400078e00ff */
[----:B------:R-:W-:Y:S05]  /*190c0*/  CALL.REL.NOINC `($__internal_5_$__cuda_sm70_shflsync_bfly_p) ;  /* 0x0000072000007944 */ /* 0x000fea0003c00000 */
[----:B01----:R-:W-:Y:S01]  /*190d0*/  FADD.FTZ R99, R99, R96 ;  /* 0x0000006063637221 */ /* 0x003fe20000010000 */
[----:B------:R-:W-:Y:S01]  /*190e0*/  MOV R92, 0x19130 ;  /* 0x00019130005c7802 */ /* 0x000fe20000000f00 */
[----:B------:R-:W-:Y:S02]  /*190f0*/  IMAD.MOV.U32 R96, RZ, RZ, 0x4 ;  /* 0x00000004ff607424 */ /* 0x000fe400078e00ff */
[----:B------:R-:W-:Y:S02]  /*19100*/  IMAD.MOV.U32 R94, RZ, RZ, 0x1f ;  /* 0x0000001fff5e7424 */ /* 0x000fe400078e00ff */
[----:B------:R-:W-:-:S02]  /*19110*/  IMAD.MOV.U32 R95, RZ, RZ, -0x1 ;  /* 0xffffffffff5f7424 */ /* 0x000fc400078e00ff */
[----:B------:R-:W-:Y:S05]  /*19120*/  CALL.REL.NOINC `($__internal_5_$__cuda_sm70_shflsync_bfly_p) ;  /* 0x000006c000007944 */ /* 0x000fea0003c00000 */
[----:B01----:R-:W-:Y:S01]  /*19130*/  FADD.FTZ R99, R99, R96 ;  /* 0x0000006063637221 */ /* 0x003fe20000010000 */
[----:B------:R-:W-:Y:S01]  /*19140*/  MOV R92, 0x19190 ;  /* 0x00019190005c7802 */ /* 0x000fe20000000f00 */
[----:B------:R-:W-:-:S02]  /*19150*/  IMAD.MOV.U32 R96, RZ, RZ, 0x8 ;  /* 0x00000008ff607424 */ /* 0x000fc400078e00ff */
[----:B------:R-:W-:Y:S02]  /*19160*/  IMAD.MOV.U32 R94, RZ, RZ, 0x1f ;  /* 0x0000001fff5e7424 */ /* 0x000fe400078e00ff */
[----:B------:R-:W-:Y:S02]  /*19170*/  IMAD.MOV.U32 R95, RZ, RZ, -0x1 ;  /* 0xffffffffff5f7424 */ /* 0x000fe400078e00ff */
[----:B------:R-:W-:Y:S05]  /*19180*/  CALL.REL.NOINC `($__internal_5_$__cuda_sm70_shflsync_bfly_p) ;  /* 0x0000066000007944 */ /* 0x000fea0003c00000 */
[----:B01----:R-:W-:Y:S01]  /*19190*/  FADD.FTZ R99, R99, R96 ;  /* 0x0000006063637221 */ /* 0x003fe20000010000 */
[----:B------:R-:W-:Y:S01]  /*191a0*/  MOV R92, 0x191f0 ;  /* 0x000191f0005c7802 */ /* 0x000fe20000000f00 */
[----:B------:R-:W-:Y:S02]  /*191b0*/  IMAD.MOV.U32 R96, RZ, RZ, 0x10 ;  /* 0x00000010ff607424 */ /* 0x000fe400078e00ff */
[----:B------:R-:W-:Y:S02]  /*191c0*/  IMAD.MOV.U32 R94, RZ, RZ, 0x1f ;  /* 0x0000001fff5e7424 */ /* 0x000fe400078e00ff */
[----:B------:R-:W-:Y:S02]  /*191d0*/  IMAD.MOV.U32 R95, RZ, RZ, -0x1 ;  /* 0xffffffffff5f7424 */ /* 0x000fe400078e00ff */
[----:B------:R-:W-:Y:S05]  /*191e0*/  CALL.REL.NOINC `($__internal_5_$__cuda_sm70_shflsync_bfly_p) ;  /* 0x0000060000007944 */ /* 0x000fea0003c00000 */
[----:B-1----:R-:W-:Y:S02]  /*191f0*/  FADD.FTZ R96, R99, R96 ;  /* 0x0000006063607221 */ /* 0x002fe40000010000 */
[----:B0-----:R-:W-:-:S02]  /*19200*/  IMAD.MOV.U32 R94, RZ, RZ, 0x1f ;  /* 0x0000001fff5e7424 */ /* 0x001fc400078e00ff */
[----:B------:R-:W-:Y:S02]  /*19210*/  FMUL.FTZ R97, R96, c[0x0][0x1e0] ;  /* 0x0000780060617a20 */ /* 0x000fe40000410000 */
[----:B------:R-:W-:Y:S02]  /*19220*/  IMAD.MOV.U32 R96, RZ, RZ, 0x1 ;  /* 0x00000001ff607424 */ /* 0x000fe400078e00ff */
[C---:B------:R-:W-:Y:S02]  /*19230*/  FADD.FTZ R92, -R97.reuse, R102 ;  /* 0x00000066615c7221 */ /* 0x040fe40000010100 */
[C---:B------:R-:W-:Y:S02]  /*19240*/  FADD.FTZ R93, -R97.reuse, R105 ;  /* 0x00000069615d7221 */ /* 0x040fe40000010100 */
[----:B------:R-:W-:Y:S02]  /*19250*/  FFMA.FTZ R92, R92, R92, RZ ;  /* 0x0000005c5c5c7223 */ /* 0x000fe400000100ff */
[----:B------:R-:W-:-:S02]  /*19260*/  FADD.FTZ R95, -R97, R103 ;  /* 0x00000067615f7221 */ /* 0x000fc40000010100 */
[----:B------:R-:W-:Y:S02]  /*19270*/  FFMA.FTZ R92, R93, R93, R92 ;  /* 0x0000005d5d5c7223 */ /* 0x000fe4000001005c */
[----:B------:R-:W-:Y:S02]  /*19280*/  FADD.FTZ R93, -R97, R106 ;  /* 0x0000006a615d7221 */ /* 0x000fe40000010100 */
[----:B------:R-:W-:Y:S02]  /*19290*/  FFMA.FTZ R92, R95, R95, R92 ;  /* 0x0000005f5f5c7223 */ /* 0x000fe4000001005c */
[----:B------:R-:W-:Y:S02]  /*192a0*/  FADD.FTZ R95, -R97, R104 ;  /* 0x00000068615f7221 */ /* 0x000fe40000010100 */
[----:B------:R-:W-:Y:S02]  /*192b0*/  FFMA.FTZ R92, R93, R93, R92 ;  /* 0x0000005d5d5c7223 */ /* 0x000fe4000001005c */
        /* <DEDUP_REMOVED lines=54> */
[----:B------:R-:W-:-:S02]  /*19620*/  IMAD.MOV.U32 R95, RZ, RZ, -0x1 ;  /* 0xffffffffff5f7424 */ /* 0x000fc400078e00ff */
[----:B------:R-:W-:Y:S01]  /*19630*/  FFMA.FTZ R99, R93, R93, R92 ;  /* 0x0000005d5d637223 */ /* 0x000fe2000001005c */
[----:B------:R-:W-:Y:S02]  /*19640*/  MOV R92, 0x19660 ;  /* 0x00019660005c7802 */ /* 0x000fe40000000f00 */
[----:B------:R-:W-:Y:S05]  /*19650*/  CALL.REL.NOINC `($__internal_5_$__cuda_sm70_shflsync_bfly_p) ;  /* 0x0000019000007944 */ /* 0x000fea0003c00000 */
[----:B01----:R-:W-:Y:S01]  /*19660*/  FADD.FTZ R99, R99, R96 ;  /* 0x0000006063637221 */ /* 0x003fe20000010000 */
[----:B------:R-:W-:Y:S01]  /*19670*/  MOV R92, 0x196c0 ;  /* 0x000196c0005c7802 */ /* 0x000fe20000000f00 */
[----:B------:R-:W-:Y:S02]  /*19680*/  IMAD.MOV.U32 R96, RZ, RZ, 0x2 ;  /* 0x00000002ff607424 */ /* 0x000fe400078e00ff */
[----:B------:R-:W-:Y:S02]  /*19690*/  IMAD.MOV.U32 R94, RZ, RZ, 0x1f ;  /* 0x0000001fff5e7424 */ /* 0x000fe400078e00ff */
[----:B------:R-:W-:Y:S02]  /*196a0*/  IMAD.MOV.U32 R95, RZ, RZ, -0x1 ;  /* 0xffffffffff5f7424 */ /* 0x000fe400078e00ff */
[----:B------:R-:W-:Y:S05]  /*196b0*/  CALL.REL.NOINC `($__internal_5_$__cuda_sm70_shflsync_bfly_p) ;  /* 0x0000013000007944 */ /* 0x000fea0003c00000 */
[----:B01----:R-:W-:Y:S01]  /*196c0*/  FADD.FTZ R99, R99, R96 ;  /* 0x0000006063637221 */ /* 0x003fe20000010000 */
[----:B------:R-:W-:Y:S01]  /*196d0*/  MOV R92, 0x19720 ;  /* 0x00019720005c7802 */ /* 0x000fe20000000f00 */
[----:B------:R-:W-:Y:S02]  /*196e0*/  IMAD.MOV.U32 R96, RZ, RZ, 0x4 ;  /* 0x00000004ff607424 */ /* 0x000fe400078e00ff */
[----:B------:R-:W-:-:S02]  /*196f0*/  IMAD.MOV.U32 R94, RZ, RZ, 0x1f ;  /* 0x0000001fff5e7424 */ /* 0x000fc400078e00ff */
        /* <DEDUP_REMOVED lines=14> */
[----:B01----:R-:W-:Y:S05]  /*197e0*/  BRA `(.L_x_1656) ;  /* 0xffffe73000007947 */ /* 0x003fea000383ffff */
        .weak           $__internal_5_$__cuda_sm70_shflsync_bfly_p
        .type           $__internal_5_$__cuda_sm70_shflsync_bfly_p,@function
        .size           $__internal_5_$__cuda_sm70_shflsync_bfly_p,(.L_x_26495 - $__internal_5_$__cuda_sm70_shflsync_bfly_p)
$__internal_5_$__cuda_sm70_shflsync_bfly_p:
[----:B------:R-:W-:Y:S01]  /*197f0*/  IMAD.MOV.U32 R93, RZ, RZ, 0x0 ;  /* 0x00000000ff5d7424 */ /* 0x000fe200078e00ff */
[----:B------:R-:W-:Y:S04]  /*19800*/  WARPSYNC R95 ;  /* 0x0000005f00007348 */ /* 0x000fe80003800000 */
[----:B------:R0:W1:Y:S01]  /*19810*/  SHFL.BFLY PT, R96, R99, R96, R94 ;  /* 0x0c00006063607389 */ /* 0x00006200000e005e */
[----:B------:R-:W-:Y:S05]  /*19820*/  RET.REL.NODEC R92 `(_ZN10layer_norm31ln_parallel_residual_fwd_kernelINS_13Kernel_traitsI13__nv_bfloat16S2_S2_S2_fjLj1024ELj1ELj4ELj1ELj16ENS_18Kernel_traits_baseILj1024ES2_S2_S2_S2_fjLj128EEEEELb1ELb0ELb1EEEvNS_9FwdParamsE) ;  /* 0xfffe67d05c007950 */ /* 0x000fea0003c3ffff */
.L_x_1657:
        /* <DEDUP_REMOVED lines=13> */
.L_x_26495:


//--------------------- .text._ZN10layer_norm31ln_parallel_residual_fwd_kernelINS_13Kernel_traitsI13__nv_bfloat16S2_S2_S2_fjLj1024ELj1ELj4ELj1ELj16ENS_18Kernel_traits_baseILj1024ES2_S2_S2_S2_fjLj128EEEEELb1ELb1ELb0EEEvNS_9FwdParamsE --------------------------
	.section	.text._ZN10layer_norm31ln_parallel_residual_fwd_kernelINS_13Kernel_traitsI13__nv_bfloat16S2_S2_S2_fjLj1024ELj1ELj4ELj1ELj16ENS_18Kernel_traits_baseILj1024ES2_S2_S2_S2_fjLj128EEEEELb1ELb1ELb0EEEvNS_9FwdParamsE,"ax",@progbits
	.sectioninfo	@"SHI_REGISTERS=147"
	.align	128
        .global         _ZN10layer_norm31ln_parallel_residual_fwd_kernelINS_13Kernel_traitsI13__nv_bfloat16S2_S2_S2_fjLj1024ELj1ELj4ELj1ELj16ENS_18Kernel_traits_baseILj1024ES2_S2_S2_S2_fjLj128EEEEELb1ELb1ELb0EEEvNS_9FwdParamsE
        .type           _ZN10layer_norm31ln_parallel_residual_fwd_kernelINS_13Kernel_traitsI13__nv_bfloat16S2_S2_S2_fjLj1024ELj1ELj4ELj1ELj16ENS_18Kernel_traits_baseILj1024ES2_S2_S2_S2_fjLj128EEEEELb1ELb1ELb0EEEvNS_9FwdParamsE,@function
        .size           _ZN10layer_norm31ln_parallel_residual_fwd_kernelINS_13Kernel_traitsI13__nv_bfloat16S2_S2_S2_fjLj1024ELj1ELj4ELj1ELj16ENS_18Kernel_traits_baseILj1024ES2_S2_S2_S2_fjLj128EEEEELb1ELb1ELb0EEEvNS_9FwdParamsE,(.L_x_26496 - _ZN10layer_norm31ln_parallel_residual_fwd_kernelINS_13Kernel_traitsI13__nv_bfloat16S2_S2_S2_fjLj1024ELj1ELj4ELj1ELj16ENS_18Kernel_traits_baseILj1024ES2_S2_S2_S2_fjLj128EEEEELb1ELb1ELb0EEEvNS_9FwdParamsE)
        .other          _ZN10layer_norm31ln_parallel_residual_fwd_kernelINS_13Kernel_traitsI13__nv_bfloat16S2_S2_S2_fjLj1024ELj1ELj4ELj1ELj16ENS_18Kernel_traits_baseILj1024ES2_S2_S2_S2_fjLj128EEEEELb1ELb1ELb0EEEvNS_9FwdParamsE,@"STO_CUDA_ENTRY STV_DEFAULT"
_ZN10layer_norm31ln_parallel_residual_fwd_kernelINS_13Kernel_traitsI13__nv_bfloat16S2_S2_S2_fjLj1024ELj1ELj4ELj1ELj16ENS_18Kernel_traits_baseILj1024ES2_S2_S2_S2_fjLj128EEEEELb1ELb1ELb0EEEvNS_9FwdParamsE:
.text._ZN10layer_norm31ln_parallel_residual_fwd_kernelINS_13Kernel_traitsI13__nv_bfloat16S2_S2_S2_fjLj1024ELj1ELj4ELj1ELj16ENS_18Kernel_traits_baseILj1024ES2_S2_S2_S2_fjLj128EEEEELb1ELb1ELb0EEEvNS_9FwdParamsE:
        /* <DEDUP_REMOVED lines=36> */
[----:B------:R-:W-:Y:S02]  /*0240*/  UIADD3 UR10, UR5, -0x4498517b, URZ ;  /* 0xbb67ae85050a7890 */ /* 0x000fe4000fffe03f */
[----:B------:R-:W-:-:S02]  /*0250*/  UIADD3 UR12, UR5, 0x76cf5d0a, URZ ;  /* 0x76cf5d0a050c7890 */ /* 0x000fc4000fffe03f */
[----:B------:R-:W-:Y:S01]  /*0260*/  IMAD.WIDE.U32 R8, R8, -0x326172a9, RZ ;  /* 0xcd9e8d5708087825 */ /* 0x000fe200078e00ff */
[----:B------:R-:W-:Y:S01]  /*0270*/  UIADD3 UR14, UR5, 0x32370b8f, URZ ;  /* 0x32370b8f050e7890 */ /* 0x000fe2000fffe03f */
[----:B------:R-:W-:Y:S01]  /*0280*/  LOP3.LUT R7, R3, UR10, R4, 0x96, !PT ;  /* 0x0000000a03077c12 */ /* 0x000fe2000f8e9604 */
[----:B------:R-:W-:Y:S02]  /*0290*/  UIADD3 UR15, UR4, 0x78dde6e4, URZ ;  /* 0x78dde6e4040f7890 */ /* 0x000fe4000fffe03f */
[----:B------:R-:W-:Y:S01]  /*02a0*/  LOP3.LUT R4, R9, UR9, R6, 0x96, !PT ;  /* 0x0000000909047c12 */ /* 0x000fe2000f8e9606 */
[----:B------:R-:W-:Y:S01]  /*02b0*/  UIADD3 UR16, UR5, -0x126145ec, URZ ;  /* 0xed9eba1405107890 */ /* 0x000fe2000fffe03f */
[----:B------:R-:W-:Y:S01]  /*02c0*/  IMAD.WIDE.U32 R6, R7, -0x326172a9, RZ ;  /* 0xcd9e8d5707067825 */ /* 0x000fe200078e00ff */
[----:B------:R-:W-:Y:S02]  /*02d0*/  UIADD3 UR18, UR5, -0x56f99767, URZ ;  /* 0xa906689905127890 */ /* 0x000fe4000fffe03f */
[----:B------:R-:W-:Y:S01]  /*02e0*/  UIADD3 UR17, UR4, 0x1715609d, URZ ;  /* 0x1715609d04117890 */ /* 0x000fe2000fffe03f */
[----:B------:R-:W-:Y:S01]  /*02f0*/  IMAD.WIDE.U32 R4, R4, -0x2daee0ad, RZ ;  /* 0xd2511f5304047825 */ /* 0x000fe200078e00ff */
[----:B------:R-:W-:Y:S01]  /*0300*/  LOP3.LUT R3, R7, UR11, R8, 0x96, !PT ;  /* 0x0000000b07037c12 */ /* 0x000fe2000f8e9608 */
[----:B------:R-:W-:-:S02]  /*0310*/  UIADD3 UR19, UR4, -0x4ab325aa, URZ ;  /* 0xb54cda5604137890 */ /* 0x000fc4000fffe03f */
[----:B------:R-:W-:Y:S01]  /*0320*/  UIADD3 UR20, UR5, 0x646e171e, URZ ;  /* 0x646e171e05147890 */ /* 0x000fe2000fffe03f */
[----:B------:R-:W-:Y:S01]  /*0330*/  LOP3.LUT R8, R5, UR12, R2, 0x96, !PT ;  /* 0x0000000c05087c12 */ /* 0x000fe2000f8e9602 */
[----:B------:R-:W-:Y:S01]  /*0340*/  IMAD.WIDE.U32 R2, R3, -0x2daee0ad, RZ ;  /* 0xd2511f5303027825 */ /* 0x000fe200078e00ff */
[----:B------:R-:W-:Y:S02]  /*0350*/  UIADD3 UR21, UR4, 0x5384540f, URZ ;  /* 0x5384540f04157890 */ /* 0x000fe4000fffe03f */
[----:B------:R-:W-:Y:S01]  /*0360*/  UIADD3 UR22, UR5, 0x1fd5c5a3, URZ ;  /* 0x1fd5c5a305167890 */ /* 0x000fe2000fffe03f */
[----:B------:R-:W-:Y:S01]  /*0370*/  IMAD.WIDE.U32 R8, R8, -0x326172a9, RZ ;  /* 0xcd9e8d5708087825 */ /* 0x000fe200078e00ff */
[----:B------:R-:W-:Y:S01]  /*0380*/  LOP3.LUT R7, R3, UR14, R4, 0x96, !PT ;  /* 0x0000000e03077c12 */ /* 0x000fe2000f8e9604 */
[----:B------:R-:W-:Y:S02]  /*0390*/  UIADD3 UR23, UR4, -0xe443238, URZ ;  /* 0xf1bbcdc804177890 */ /* 0x000fe4000fffe03f */
[----:B------:R-:W-:Y:S01]  /*03a0*/  UIADD3 UR24, UR5, -0x24c28bd8, URZ ;  /* 0xdb3d742805187890 */ /* 0x000fe2000fffe03f */
[----:B------:R-:W-:Y:S01]  /*03b0*/  LOP3.LUT R4, R9, UR13, R6, 0x96, !PT ;  /* 0x0000000d09047c12 */ /* 0x000fe2000f8e9606 */
[----:B------:R-:W-:Y:S01]  /*03c0*/  IMAD.WIDE.U32 R6, R7, -0x326172a9, RZ ;  /* 0xcd9e8d5707067825 */ /* 0x000fe200078e00ff */
[----:B------:R-:W-:-:S02]  /*03d0*/  UIADD3 UR25, UR4, -0x700cb87f, URZ ;  /* 0x8ff3478104197890 */ /* 0x000fc4000fffe03f */
[----:B------:R-:W-:Y:S01]  /*03e0*/  UIADD3 UR26, UR5, -0x695add53, URZ ;  /* 0x96a522ad051a7890 */ /* 0x000fe2000fffe03f */
[----:B------:R-:W-:Y:S01]  /*03f0*/  IMAD.WIDE.U32 R4, R4, -0x2daee0ad, RZ ;  /* 0xd2511f5304047825 */ /* 0x000fe200078e00ff */
[----:B------:R-:W-:-:S04]  /*0400*/  LOP3.LUT R3, R7, UR15, R8, 0x96, !PT ;  /* 0x0000000f07037c12 */ /* 0x000fc8000f8e9608 */
[----:B------:R-:W-:Y:S01]  /*0410*/  LOP3.LUT R8, R5, UR16, R2, 0x96, !PT ;  /* 0x0000001005087c12 */ /* 0x000fe2000f8e9602 */
[----:B------:R-:W-:-:S04]  /*0420*/  IMAD.WIDE.U32 R2, R3, -0x2daee0ad, RZ ;  /* 0xd2511f5303027825 */ /* 0x000fc800078e00ff */
[----:B------:R-:W-:Y:S01]  /*0430*/  IMAD.WIDE.U32 R8, R8, -0x326172a9, RZ ;  /* 0xcd9e8d5708087825 */ /* 0x000fe200078e00ff */
[----:B------:R-:W-:-:S03]  /*0440*/  LOP3.LUT R7, R3, UR18, R4, 0x96, !PT ;  /* 0x0000001203077c12 */ /* 0x000fc6000f8e9604 */
[----:B------:R-:W-:Y:S01]  /*0450*/  IMAD.MOV.U32 R3, RZ, RZ, c[0x0][0x168] ;  /* 0x00005a00ff037624 */ /* 0x000fe200078e00ff */
[----:B------:R-:W-:Y:S01]  /*0460*/  LOP3.LUT R4, R9, UR17, R6, 0x96, !PT ;  /* 0x0000001109047c12 */ /* 0x000fe2000f8e9606 */
[----:B------:R-:W-:-:S03]  /*0470*/  IMAD.WIDE.U32 R6, R7, -0x326172a9, RZ ;  /* 0xcd9e8d5707067825 */ /* 0x000fc600078e00ff */
[----:B------:R-:W-:Y:S01]  /*0480*/  SHF.R.S32.HI R3, RZ, 0x1f, R3 ;  /* 0x0000001fff037819 */ /* 0x000fe20000011403 */
[----:B------:R-:W-:Y:S01]  /*0490*/  IMAD.WIDE.U32 R4, R4, -0x2daee0ad, RZ ;  /* 0xd2511f5304047825 */ /* 0x000fe200078e00ff */
[----:B------:R-:W-:Y:S02]  /*04a0*/  LOP3.LUT R8, R7, UR19, R8, 0x96, !PT ;  /* 0x0000001307087c12 */ /* 0x000fe4000f8e9608 */
[----:B------:R-:W-:Y:S02]  /*04b0*/  LEA.HI R3, R3, c[0x0][0x168], RZ, 0x3 ;  /* 0x00005a0003037a11 */ /* 0x000fe400078f18ff */
[----:B------:R-:W-:Y:S01]  /*04c0*/  LOP3.LUT R10, R5, UR20, R2, 0x96, !PT ;  /* 0x00000014050a7c12 */ /* 0x000fe2000f8e9602 */
[----:B------:R-:W-:Y:S01]  /*04d0*/  IMAD.WIDE.U32 R8, R8, -0x2daee0ad, RZ ;  /* 0xd2511f5308087825 */ /* 0x000fe200078e00ff */
[----:B------:R-:W-:-:S03]  /*04e0*/  LEA.HI.SX32 R28, R3, R28, 0x1d ;  /* 0x0000001c031c7211 */ /* 0x000fc600078feaff */
[----:B------:R-:W-:Y:S01]  /*04f0*/  IMAD.WIDE.U32 R10, R10, -0x326172a9, RZ ;  /* 0xcd9e8d570a0a7825 */ /* 0x000fe200078e00ff */
[C---:B------:R-:W-:Y:S02]  /*0500*/  LOP3.LUT P5, RZ, R28.reuse, 0xffffffe0, RZ, 0xc0, !PT ;  /* 0xffffffe01cff7812 */ /* 0x040fe400078ac0ff */
[C---:B------:R-:W-:Y:S02]  /*0510*/  ISETP.GE.U32.AND P4, PT, R28.reuse, 0x40, PT ;  /* 0x000000401c00780c */ /* 0x040fe40003f86070 */
[C---:B------:R-:W-:Y:S02]  /*0520*/  ISETP.GE.U32.AND P3, PT, R28.reuse, 0x60, PT ;  /* 0x000000601c00780c */ /* 0x040fe40003f66070 */
[----:B------:R-:W-:Y:S02]  /*0530*/  ISETP.GE.U32.AND P2, PT, R28, 0x80, PT ;  /* 0x000000801c00780c */ /* 0x000fe40003f46070 */
[----:B------:R-:W-:Y:S02]  /*0540*/  LOP3.LUT R76, R9, UR22, R4, 0x96, !PT ;  /* 0x00000016094c7c12 */ /* 0x000fe4000f8e9604 */
[----:B------:R-:W-:-:S03]  /*0550*/  LOP3.LUT R75, R11, UR21, R6, 0x96, !PT ;  /* 0x000000150b4b7c12 */ /* 0x000fc6000f8e9606 */
[----:B------:R-:W-:Y:S01]  /*0560*/  @P5 LOP3.LUT R0, R0, 0x20, RZ, 0xfc, !PT ;  /* 0x0000002000005812 */ /* 0x000fe200078efcff */
[----:B------:R-:W-:-:S03]  /*0570*/  IMAD.HI.U32 R17, R76, -0x326172a9, RZ ;  /* 0xcd9e8d574c117827 */ /* 0x000fc600078e00ff */
[----:B------:R-:W-:Y:S01]  /*0580*/  LOP3.LUT R0, R0, 0xfffffeff, RZ, 0xc0, !PT ;  /* 0xfffffeff00007812 */ /* 0x000fe200078ec0ff */
[----:B------:R-:W-:-:S03]  /*0590*/  IMAD.HI.U32 R15, R75, -0x2daee0ad, RZ ;  /* 0xd2511f534b0f7827 */ /* 0x000fc600078e00ff */
[----:B------:R-:W-:-:S04]  /*05a0*/  @P4 LOP3.LUT R0, R0, 0x100, RZ, 0xfc, !PT ;  /* 0x0000010000004812 */ /* 0x000fc800078efcff */
[----:B------:R-:W-:-:S04]  /*05b0*/  LOP3.LUT R0, R0, 0xffffff7f, RZ, 0xc0, !PT ;  /* 0xffffff7f00007812 */ /* 0x000fc800078ec0ff */
[----:B------:R-:W-:-:S04]  /*05c0*/  @P3 LOP3.LUT R0, R0, 0x80, RZ, 0xfc, !PT ;  /* 0x0000008000003812 */ /* 0x000fc800078efcff */
[----:B------:R-:W-:-:S04]  /*05d0*/  LOP3.LUT R0, R0, 0xffffffbf, RZ, 0xc0, !PT ;  /* 0xffffffbf00007812 */ /* 0x000fc800078ec0ff */
[----:B------:R-:W-:Y:S01]  /*05e0*/  @P2 LOP3.LUT R0, R0, 0x40, RZ, 0xfc, !PT ;  /* 0x0000004000002812 */ /* 0x000fe200078efcff */
        /* <DEDUP_REMOVED lines=12> */
.L_x_1659:
[----:B0-----:R-:W-:Y:S05]  /*06b0*/  BSYNC B0 ;  /* 0x0000000000007941 */ /* 0x001fea0003800000 */
.L_x_1658:
        /* <DEDUP_REMOVED lines=13> */
.L_x_1661:
[----:B0-----:R-:W-:Y:S05]  /*0790*/  BSYNC B0 ;  /* 0x0000000000007941 */ /* 0x001fea0003800000 */
.L_x_1660:
        /* <DEDUP_REMOVED lines=13> */
.L_x_1663:
[----:B0-----:R-:W-:Y:S05]  /*0870*/  BSYNC B0 ;  /* 0x0000000000007941 */ /* 0x001fea0003800000 */
.L_x_1662:
        /* <DEDUP_REMOVED lines=12> */
.L_x_1665:
[----:B0-----:R-:W-:Y:S05]  /*0940*/  BSYNC B0 ;  /* 0x0000000000007941 */ /* 0x001fea0003800000 */
.L_x_1664:
[----:B------:R-:W-:Y:S02]  /*0950*/  ISETP.GE.AND P0, PT, R26, c[0x0][0x164], PT ;  /* 0x000059001a007a0c */ /* 0x000fe40003f06270 */
[----:B------:R-:W-:Y:S02]  /*0960*/  LOP3.LUT R80, R17, UR23, R10, 0x96, !PT ;  /* 0x0000001711507c12 */ /* 0x000fe4000f8e960a */
        /* <DEDUP_REMOVED lines=9> */
[----:B------:R-:W-:Y:S01]  /*0a00*/  IMAD.HI.U32 R40, R80, -0x2daee0ad, RZ ;  /* 0xd2511f5350287827 */ /* 0x000fe200078e00ff */
[--C-:B------:R-:W-:Y:S01]  /*0a10*/  PRMT R68, RZ, 0x5410, R41.reuse ;  /* 0x00005410ff447816 */ /* 0x100fe20000000029 */
[----:B------:R-:W-:Y:S01]  /*0a20*/  ULDC.U8 UR8, c[0x0][0x1f0] ;  /* 0x00007c0000087ab9 */ /* 0x000fe20000000000 */
        /* <DEDUP_REMOVED lines=39> */
[----:B------:R-:W-:Y:S02]  /*0ca0*/  PRMT R53, RZ, 0x5410, R54 ;  /* 0x00005410ff357816 */ /* 0x000fe40000000036 */
[----:B------:R-:W-:Y:S01]  /*0cb0*/  LOP3.LUT R81, R78, 0x3, RZ, 0xc0, !PT ;  /* 0x000000034e517812 */ /* 0x000fe200078ec0ff */
[----:B------:R-:W-:Y:S01]  /*0cc0*/  IMAD.MOV.U32 R78, RZ, RZ, RZ ;  /* 0x000000ffff4e7224 */ /* 0x000fe200078e00ff */
        /* <DEDUP_REMOVED lines=14> */
[----:B------:R-:W-:Y:S02]  /*0db0*/  LOP3.LUT R76, R41, UR25, R76, 0x96, !PT ;  /* 0x00000019294c7c12 */ /* 0x000fe4000f8e964c */
[----:B------:R-:W-:Y:S02]  /*0dc0*/  LOP3.LUT R75, R40, UR26, R75, 0x96, !PT ;  /* 0x0000001a284b7c12 */ /* 0x000fe4000f8e964b */
        /* <DEDUP_REMOVED lines=8> */
.L_x_2201:
        /* <DEDUP_REMOVED lines=37> */
.L_x_1670:
[----:B0-----:R-:W-:Y:S02]  /*10a0*/  IMAD.MOV.U32 R102, RZ, RZ, R82 ;  /* 0x000000ffff667224 */ /* 0x001fe400078e0052 */
.L_x_1671:
[----:B------:R-:W-:Y:S05]  /*10b0*/  BSYNC B2 ;  /* 0x0000000000027941 */ /* 0x000fea0003800000 */
.L_x_1669:
        /* <DEDUP_REMOVED lines=16> */
.L_x_1675:
[----:B------:R-:W-:Y:S05]  /*11c0*/  BSYNC B3 ;  /* 0x0000000000037941 */ /* 0x000fea0003800000 */
.L_x_1674:
        /* <DEDUP_REMOVED lines=43> */
.L_x_1673:
[----:B------:R-:W-:Y:S05]  /*1480*/  BSYNC B2 ;  /* 0x0000000000027941 */ /* 0x000fea0003800000 */
.L_x_1672:
        /* <DEDUP_REMOVED lines=18> */
.L_x_1676:
        /* <DEDUP_REMOVED lines=12> */
.L_x_1679:
[----:B------:R-:W-:Y:S02]  /*1670*/  IMAD.MOV.U32 R102, RZ, RZ, R82 ;  /* 0x000000ffff667224 */ /* 0x000fe400078e0052 */
.L_x_1680:
[----:B------:R-:W-:Y:S05]  /*1680*/  BSYNC B2 ;  /* 0x0000000000027941 */ /* 0x000fea0003800000 */
.L_x_1678:
        /* <DEDUP_REMOVED lines=16> */
.L_x_1684:
[----:B------:R-:W-:Y:S05]  /*1790*/  BSYNC B3 ;  /* 0x0000000000037941 */ /* 0x000fea0003800000 */
.L_x_1683:
        /* <DEDUP_REMOVED lines=43> */
.L_x_1682:
[----:B------:R-:W-:Y:S05]  /*1a50*/  BSYNC B2 ;  /* 0x0000000000027941 */ /* 0x000fea0003800000 */
.L_x_1681:
        /* <DEDUP_REMOVED lines=10> */
.L_x_1677:
        /* <DEDUP_REMOVED lines=12> */
.L_x_1686:
[----:B------:R-:W-:Y:S02]  /*1bc0*/  IMAD.MOV.U32 R102, RZ, RZ, R82 ;  /* 0x000000ffff667224 */ /* 0x000fe400078e0052 */
.L_x_1687:
[----:B------:R-:W-:Y:S05]  /*1bd0*/  BSYNC B2 ;  /* 0x0000000000027941 */ /* 0x000fea0003800000 */
.L_x_1685:
        /* <DEDUP_REMOVED lines=16> */
.L_x_1691:
[----:B------:R-:W-:Y:S05]  /*1ce0*/  BSYNC B3 ;  /* 0x0000000000037941 */ /* 0x000fea0003800000 */
.L_x_1690:
        /* <DEDUP_REMOVED lines=43> */
.L_x_1689:
[----:B------:R-:W-:Y:S05]  /*1fa0*/  BSYNC B2 ;  /* 0x0000000000027941 */ /* 0x000fea0003800000 */
.L_x_1688:
        /* <DEDUP_REMOVED lines=15> */
.L_x_1692:
        /* <DEDUP_REMOVED lines=12> */
.L_x_1695:
[----:B------:R-:W-:Y:S02]  /*2160*/  IMAD.MOV.U32 R48, RZ, RZ, R82 ;  /* 0x000000ffff307224 */ /* 0x000fe400078e0052 */
.L_x_1696:
[----:B------:R-:W-:Y:S05]  /*2170*/  BSYNC B2 ;  /* 0x0000000000027941 */ /* 0x000fea0003800000 */
.L_x_1694:
        /* <DEDUP_REMOVED lines=16> */
.L_x_1700:
[----:B------:R-:W-:Y:S05]  /*2280*/  BSYNC B3 ;  /* 0x0000000000037941 */ /* 0x000fea0003800000 */
.L_x_1699:
        /* <DEDUP_REMOVED lines=43> */
.L_x_1698:
[----:B------:R-:W-:Y:S05]  /*2540*/  BSYNC B2 ;  /* 0x0000000000027941 */ /* 0x000fea0003800000 */
.L_x_1697:
        /* <DEDUP_REMOVED lines=10> */
.L_x_1693:
        /* <DEDUP_REMOVED lines=12> */
.L_x_1702:
[----:B------:R-:W-:Y:S02]  /*26b0*/  IMAD.MOV.U32 R48, RZ, RZ, R82 ;  /* 0x000000ffff307224 */ /* 0x000fe400078e0052 */
.L_x_1703:
[----:B------:R-:W-:Y:S05]  /*26c0*/  BSYNC B2 ;  /* 0x0000000000027941 */ /* 0x000fea0003800000 */
.L_x_1701:
        /* <DEDUP_REMOVED lines=16> */
.L_x_1707:
[----:B------:R-:W-:Y:S05]  /*27d0*/  BSYNC B3 ;  /* 0x0000000000037941 */ /* 0x000fea0003800000 */
.L_x_1706:
        /* <DEDUP_REMOVED lines=43> */
.L_x_1705:
[----:B------:R-:W-:Y:S05]  /*2a90*/  BSYNC B2 ;  /* 0x0000000000027941 */ /* 0x000fea0003800000 */
.L_x_1704:
[----:B------:R-:W0:Y:S01]  /*2aa0*/  I2F.U32 R48, R48 ;  /* 0x0000003000307306 */ /* 0x000e220000201000 */
[----:B------:R-:W-:Y:S01]  /*2ab0*/  LOP3.LUT R0, R0, 0xfffffffd, RZ, 0xc0, !PT ;  /* 0xfffffffd00007812 */ /* 0x000fe200078ec0ff */
[----:B0-----:R-:W-:Y:S01]  /*2ac0*/  FFMA.FTZ R81, R48, R129, 1.1641532182693481445e-10 ;  /* 0x2f00000030517423 */ /* 0x001fe20000010081 */
[----:B------:R-:W-:-:S04]  /*2ad0*/  PRMT R48, RZ, 0x5410, R49 ;  /* 0x00005410ff307816 */ /* 0x000fc80000000031 */
[----:B------:R-:W-:Y:S01]  /*2ae0*/  FSETP.GTU.FTZ.AND P2, PT, R81, c[0x0][0x1e4], PT ;  /* 0x0000790051007a0b */ /* 0x000fe20003f5c000 */
[----:B------:R-:W-:-:S05]  /*2af0*/  FMUL.FTZ R102, R48, c[0x0][0x1e8] ;  /* 0x00007a0030667a20 */ /* 0x000fca0000410000 */
[----:B------:R-:W-:-:S07]  /*2b00*/  FSEL R102, R102, RZ, !P2 ;  /* 0x000000ff66667208 */ /* 0x000fce0005000000 */
        /* <DEDUP_REMOVED lines=8> */
.L_x_1708:
        /* <DEDUP_REMOVED lines=12> */
.L_x_1711:
[----:B------:R-:W-:Y:S02]  /*2c50*/  IMAD.MOV.U32 R48, RZ, RZ, R82 ;  /* 0x000000ffff307224 */ /* 0x000fe400078e0052 */
.L_x_1712:
[----:B------:R-:W-:Y:S05]  /*2c60*/  BSYNC B2 ;  /* 0x0000000000027941 */ /* 0x000fea0003800000 */
.L_x_1710:
        /* <DEDUP_REMOVED lines=16> */
.L_x_1716:
[----:B------:R-:W-:Y:S05]  /*2d70*/  BSYNC B3 ;  /* 0x0000000000037941 */ /* 0x000fea0003800000 */
.L_x_1715:
        /* <DEDUP_REMOVED lines=43> */
.L_x_1714:
[----:B------:R-:W-:Y:S05]  /*3030*/  BSYNC B2 ;  /* 0x0000000000027941 */ /* 0x000fea0003800000 */
.L_x_1713:
        /* <DEDUP_REMOVED lines=10> */
.L_x_1709:
        /* <DEDUP_REMOVED lines=12> */
.L_x_1718:
[----:B------:R-:W-:Y:S02]  /*31a0*/  IMAD.MOV.U32 R48, RZ, RZ, R82 ;  /* 0x000000ffff307224 */ /* 0x000fe400078e0052 */
.L_x_1719:
[----:B------:R-:W-:Y:S05]  /*31b0*/  BSYNC B2 ;  /* 0x0000000000027941 */ /* 0x000fea0003800000 */
.L_x_1717:
        /* <DEDUP_REMOVED lines=16> */
.L_x_1723:
[----:B------:R-:W-:Y:S05]  /*32c0*/  BSYNC B3 ;  /* 0x0000000000037941 */ /* 0x000fea0003800000 */
.L_x_1722:
        /* <DEDUP_REMOVED lines=43> */
.L_x_1721:
[----:B------:R-:W-:Y:S05]  /*3580*/  BSYNC B2 ;  /* 0x0000000000027941 */ /* 0x000fea0003800000 */
.L_x_1720:
        /* <DEDUP_REMOVED lines=15> */
.L_x_1724:
        /* <DEDUP_REMOVED lines=12> */
.L_x_1727:
[----:B------:R-:W-:Y:S02]  /*3740*/  IMAD.MOV.U32 R109, RZ, RZ, R82 ;  /* 0x000000ffff6d7224 */ /* 0x000fe400078e0052 */
.L_x_1728:
[----:B------:R-:W-:Y:S05]  /*3750*/  BSYNC B2 ;  /* 0x0000000000027941 */ /* 0x000fea0003800000 */
.L_x_1726:
        /* <DEDUP_REMOVED lines=16> */
.L_x_1732:
[----:B------:R-:W-:Y:S05]  /*3860*/  BSYNC B3 ;  /* 0x0000000000037941 */ /* 0x000fea0003800000 */
.L_x_1731:
        /* <DEDUP_REMOVED lines=43> */
.L_x_1730:
[----:B------:R-:W-:Y:S05]  /*3b20*/  BSYNC B2 ;  /* 0x0000000000027941 */ /* 0x000fea0003800000 */
.L_x_1729:
        /* <DEDUP_REMOVED lines=10> */
.L_x_1725:
        /* <DEDUP_REMOVED lines=12> */
.L_x_1734:
[----:B------:R-:W-:Y:S02]  /*3c90*/  IMAD.MOV.U32 R123, RZ, RZ, R82 ;  /* 0x000000ffff7b7224 */ /* 0x000fe400078e0052 */
.L_x_1735:
[----:B------:R-:W-:Y:S05]  /*3ca0*/  BSYNC B2 ;  /* 0x0000000000027941 */ /* 0x000fea0003800000 */
.L_x_1733:
        /* <DEDUP_REMOVED lines=16> */
.L_x_1739:
[----:B------:R-:W-:Y:S05]  /*3db0*/  BSYNC B3 ;  /* 0x0000000000037941 */ /* 0x000fea0003800000 */
.L_x_1738:
        /* <DEDUP_REMOVED lines=43> */
.L_x_1737:
[----:B------:R-:W-:Y:S05]  /*4070*/  BSYNC B2 ;  /* 0x0000000000027941 */ /* 0x000fea0003800000 */
.L_x_1736:
        /* <DEDUP_REMOVED lines=13> */
.L_x_1740:
        /* <DEDUP_REMOVED lines=12> */
.L_x_1743:
[----:B------:R-:W-:Y:S02]  /*4210*/  IMAD.MOV.U32 R123, RZ, RZ, R82 ;  /* 0x000000ffff7b7224 */ /* 0x000fe400078e0052 */
.L_x_1744:
[----:B------:R-:W-:Y:S05]  /*4220*/  BSYNC B2 ;  /* 0x0000000000027941 */ /* 0x000fea0003800000 */
.L_x_1742:
        /* <DEDUP_REMOVED lines=16> */
.L_x_1748:
[----:B------:R-:W-:Y:S05]  /*4330*/  BSYNC B3 ;  /* 0x0000000000037941 */ /* 0x000fea0003800000 */
.L_x_1747:
        /* <DEDUP_REMOVED lines=43> */
.L_x_1746:
[----:B------:R-:W-:Y:S05]  /*45f0*/  BSYNC B2 ;  /* 0x0000000000027941 */ /* 0x000fea0003800000 */
.L_x_1745:
        /* <DEDUP_REMOVED lines=10> */
.L_x_1741:
        /* <DEDUP_REMOVED lines=12> */
.L_x_1750:
[----:B------:R-:W-:Y:S02]  /*4760*/  IMAD.MOV.U32 R123, RZ, RZ, R82 ;  /* 0x000000ffff7b7224 */ /* 0x000fe400078e0052 */
.L_x_1751:
[----:B------:R-:W-:Y:S05]  /*4770*/  BSYNC B2 ;  /* 0x0000000000027941 */ /* 0x000fea0003800000 */
.L_x_1749:
        /* <DEDUP_REMOVED lines=16> */
.L_x_1755:
[----:B------:R-:W-:Y:S05]  /*4880*/  BSYNC B3 ;  /* 0x0000000000037941 */ /* 0x000fea0003800000 */
.L_x_1754:
        /* <DEDUP_REMOVED lines=43> */
.L_x_1753:
[----:B------:R-:W-:Y:S05]  /*4b40*/  BSYNC B2 ;  /* 0x0000000000027941 */ /* 0x000fea0003800000 */
.L_x_1752:
        /* <DEDUP_REMOVED lines=13> */
.L_x_1756:
        /* <DEDUP_REMOVED lines=12> */
.L_x_1759:
[----:B------:R-:W-:Y:S02]  /*4ce0*/  IMAD.MOV.U32 R50, RZ, RZ, R82 ;  /* 0x000000ffff327224 */ /* 0x000fe400078e0052 */
.L_x_1760:
[----:B------:R-:W-:Y:S05]  /*4cf0*/  BSYNC B2 ;  /* 0x0000000000027941 */ /* 0x000fea0003800000 */
.L_x_1758:
        /* <DEDUP_REMOVED lines=16> */
.L_x_1764:
[----:B------:R-:W-:Y:S05]  /*4e00*/  BSYNC B3 ;  /* 0x0000000000037941 */ /* 0x000fea0003800000 */
.L_x_1763:
        /* <DEDUP_REMOVED lines=43> */
.L_x_1762:
[----:B------:R-:W-:Y:S05]  /*50c0*/  BSYNC B2 ;  /* 0x0000000000027941 */ /* 0x000fea0003800000 */
.L_x_1761:
        /* <DEDUP_REMOVED lines=10> */
.L_x_1757:
        /* <DEDUP_REMOVED lines=12> */
.L_x_1766:
[----:B------:R-:W-:Y:S02]  /*5230*/  IMAD.MOV.U32 R50, RZ, RZ, R82 ;  /* 0x000000ffff327224 */ /* 0x000fe400078e0052 */
.L_x_1767:
[----:B------:R-:W-:Y:S05]  /*5240*/  BSYNC B2 ;  /* 0x0000000000027941 */ /* 0x000fea0003800000 */
.L_x_1765:
        /* <DEDUP_REMOVED lines=16> */
.L_x_1771:
[----:B------:R-:W-:Y:S05]  /*5350*/  BSYNC B3 ;  /* 0x0000000000037941 */ /* 0x000fea0003800000 */
.L_x_1770:
        /* <DEDUP_REMOVED lines=43> */
.L_x_1769:
[----:B------:R-:W-:Y:S05]  /*5610*/  BSYNC B2 ;  /* 0x0000000000027941 */ /* 0x000fea0003800000 */
.L_x_1768:
        /* <DEDUP_REMOVED lines=13> */
.L_x_1772:
        /* <DEDUP_REMOVED lines=12> */
.L_x_1775:
[----:B------:R-:W-:Y:S02]  /*57b0*/  IMAD.MOV.U32 R50, RZ, RZ, R82 ;  /* 0x000000ffff327224 */ /* 0x000fe400078e0052 */
.L_x_1776:
[----:B------:R-:W-:Y:S05]  /*57c0*/  BSYNC B2 ;  /* 0x0000000000027941 */ /* 0x000fea0003800000 */
.L_x_1774:
        /* <DEDUP_REMOVED lines=16> */
.L_x_1780:
[----:B------:R-:W-:Y:S05]  /*58d0*/  BSYNC B3 ;  /* 0x0000000000037941 */ /* 0x000fea0003800000 */
.L_x_1779:
        /* <DEDUP_REMOVED lines=43> */
.L_x_1778:
[----:B------:R-:W-:Y:S05]  /*5b90*/  BSYNC B2 ;  /* 0x0000000000027941 */ /* 0x000fea0003800000 */
.L_x_1777:
        /* <DEDUP_REMOVED lines=10> */
.L_x_1773:
        /* <DEDUP_REMOVED lines=12> */
.L_x_1782:
[----:B------:R-:W-:Y:S02]  /*5d00*/  IMAD.MOV.U32 R50, RZ, RZ, R82 ;  /* 0x000000ffff327224 */ /* 0x000fe400078e0052 */
.L_x_1783:
[----:B------:R-:W-:Y:S05]  /*5d10*/  BSYNC B2 ;  /* 0x0000000000027941 */ /* 0x000fea0003800000 */
.L_x_1781:
        /* <DEDUP_REMOVED lines=16> */
.L_x_1787:
[----:B------:R-:W-:Y:S05]  /*5e20*/  BSYNC B3 ;  /* 0x0000000000037941 */ /* 0x000fea0003800000 */
.L_x_1786:
        /* <DEDUP_REMOVED lines=43> */
.L_x_1785:
[----:B------:R-:W-:Y:S05]  /*60e0*/  BSYNC B2 ;  /* 0x0000000000027941 */ /* 0x000fea0003800000 */
.L_x_1784:
        /* <DEDUP_REMOVED lines=13> */
.L_x_1788:
        /* <DEDUP_REMOVED lines=12> */
.L_x_1791:
[----:B------:R-:W-:Y:S02]  /*6280*/  IMAD.MOV.U32 R131, RZ, RZ, R82 ;  /* 0x000000ffff837224 */ /* 0x000fe400078e0052 */
.L_x_1792:
[----:B------:R-:W-:Y:S05]  /*6290*/  BSYNC B2 ;  /* 0x0000000000027941 */ /* 0x000fea0003800000 */
.L_x_1790:
        /* <DEDUP_REMOVED lines=16> */
.L_x_1796:
[----:B------:R-:W-:Y:S05]  /*63a0*/  BSYNC B3 ;  /* 0x0000000000037941 */ /* 0x000fea0003800000 */
.L_x_1795:
        /* <DEDUP_REMOVED lines=43> */
.L_x_1794:
[----:B------:R-:W-:Y:S05]  /*6660*/  BSYNC B2 ;  /* 0x0000000000027941 */ /* 0x000fea0003800000 */
.L_x_1793:
        /* <DEDUP_REMOVED lines=10> */
.L_x_1789:
[----:B------:R-:W-:Y:S02]  /*6710*/  SEL R134, RZ, 0x10000, P4 ;  /* 0x00010000ff867807 */ /* 0x000fe40002000000 */
[C---:B------:R-:W-:Y:S02]  /*6720*/  LOP3.LUT P4, RZ, R0.reuse, 0x1, RZ, 0xc0, !PT ;  /* 0x0000000100ff7812 */ /* 0x040fe4000788c0ff */
[----:B------:R-:W-:Y:S02]  /*6730*/  SEL R49, RZ, 0x1000000, P5 ;  /* 0x01000000ff317807 */ /* 0x000fe40002800000 */
[----:B------:R-:W-:Y:S02]  /*6740*/  SEL R50, RZ, 0x1, P4 ;  /* 0x00000001ff327807 */ /* 0x000fe40002000000 */
[C---:B------:R-:W-:Y:S02]  /*6750*/  LOP3.LUT P0, RZ, R0.reuse, 0x4, RZ, 0xc0, !PT ;  /* 0x0000000400ff7812 */ /* 0x040fe4000780c0ff */
[----:B------:R-:W-:Y:S01]  /*6760*/  LOP3.LUT P5, RZ, R0, 0x2, RZ, 0xc0, !PT ;  /* 0x0000000200ff7812 */ /* 0x000fe200078ac0ff */
[----:B------:R-:W-:Y:S01]  /*6770*/  IMAD.WIDE.U32 R50, R50, 0x1000000, RZ ;  /* 0x0100000032327825 */ /* 0x000fe200078e00ff */
[----:B------:R-:W-:-:S02]  /*6780*/  SEL R131, RZ, 0x100, P3 ;  /* 0x00000100ff837807 */ /* 0x000fc40001800000 */
[----:B------:R-:W-:Y:S02]  /*6790*/  SEL R48, RZ, 0x1, P5 ;  /* 0x00000001ff307807 */ /* 0x000fe40002800000 */
[----:B------:R-:W-:Y:S02]  /*67a0*/  SEL R136, RZ, 0x1, P0 ;  /* 0x00000001ff887807 */ /* 0x000fe40000000000 */
[----:B------:R-:W-:Y:S02]  /*67b0*/  SEL R129, RZ, 0x1, P2 ;  /* 0x00000001ff817807 */ /* 0x000fe40001000000 */
[----:B------:R-:W-:Y:S01]  /*67c0*/  LOP3.LUT R131, R131, R49, R134, 0xfe, !PT ;  /* 0x0000003183837212 */ /* 0x000fe200078efe86 */
[----:B------:R-:W-:Y:S01]  /*67d0*/  IMAD.WIDE.U32 R48, R48, 0x10000, RZ ;  /* 0x0001000030307825 */ /* 0x000fe200078e00ff */
[----:B------:R-:W-:Y:S02]  /*67e0*/  LEA R138, P0, R98, c[0x0][0x188], 0x4 ;  /* 0x00006200628a7a11 */ /* 0x000fe400078020ff */
[----:B------:R-:W-:Y:S01]  /*67f0*/  LOP3.LUT R51, R51, R131, R129, 0xfe, !PT ;  /* 0x0000008333337212 */ /* 0x000fe200078efe81 */
[----:B------:R-:W-:Y:S01]  /*6800*/  IMAD.WIDE.U32 R136, R136, 0x100, RZ ;  /* 0x0000010088887825 */ /* 0x000fe200078e00ff */
[----:B------:R-:W-:-:S02]  /*6810*/  LOP3.LUT P6, RZ, R0, 0x8, RZ, 0xc0, !PT ;  /* 0x0000000800ff7812 */ /* 0x000fc400078cc0ff */
[C---:B------:R-:W-:Y:S01]  /*6820*/  LEA.HI.X R139, R98.reuse, c[0x0][0x18c], RZ, 0x4, P0 ;  /* 0x00006300628b7a11 */ /* 0x040fe200000f24ff */
[----:B------:R-:W-:Y:S01]  /*6830*/  IMAD.SHL.U32 R131, R98, 0x8, RZ ;  /* 0x0000000862837824 */ /* 0x000fe200078e00ff */
[----:B------:R-:W-:Y:S02]  /*6840*/  LOP3.LUT R129, R136, R50, R48, 0xfe, !PT ;  /* 0x0000003288817212 */ /* 0x000fe400078efe30 */
[----:B------:R-:W-:Y:S02]  /*6850*/  SEL R136, RZ, 0x1, P6 ;  /* 0x00000001ff887807 */ /* 0x000fe40003000000 */
[----:B------:R-:W-:Y:S02]  /*6860*/  SHF.L.U64.HI R133, R98, 0x3, RZ ;  /* 0x0000000362857819 */ /* 0x000fe400000102ff */
[----:B------:R-:W-:Y:S02]  /*6870*/  IADD3 R134, P0, R131, c[0x0][0x190], RZ ;  /* 0x0000640083867a10 */ /* 0x000fe40007f1e0ff */
[----:B------:R-:W-:-:S02]  /*6880*/  LOP3.LUT R137, R137, R51, R49, 0xfe, !PT ;  /* 0x0000003389897212 */ /* 0x000fc400078efe31 */
[----:B------:R-:W-:Y:S02]  /*6890*/  F2FP.BF16.PACK_AB R51, R126, R123 ;  /* 0x0000007b7e33723e */ /* 0x000fe400000010ff */
[----:B------:R-:W-:Y:S02]  /*68a0*/  F2FP.BF16.PACK_AB R50, R124, R109 ;  /* 0x0000006d7c32723e */ /* 0x000fe400000010ff */
[----:B------:R-:W-:Y:S02]  /*68b0*/  F2FP.BF16.PACK_AB R49, R111, R102 ;  /* 0x000000666f31723e */ /* 0x000fe400000010ff */
[----:B------:R-:W-:Y:S02]  /*68c0*/  F2FP.BF16.PACK_AB R48, R104, R97 ;  /* 0x000000616830723e */ /* 0x000fe400000010ff */
        /* <DEDUP_REMOVED lines=26> */
.L_x_1797:
[----:B------:R-:W-:Y:S02]  /*6a70*/  IADD3 R129, R98, 0x20, RZ ;  /* 0x0000002062817810 */ /* 0x000fe40007ffe0ff */
.L_x_1668:
[----:B------:R-:W-:Y:S05]  /*6a80*/  BSYNC B1 ;  /* 0x0000000000017941 */ /* 0x000fea0003800000 */
.L_x_1667:
        /* <DEDUP_REMOVED lines=30> */
.L_x_1801:
[----:B0-----:R-:W-:Y:S02]  /*6c70*/  IMAD.MOV.U32 R103, RZ, RZ, R82 ;  /* 0x000000ffff677224 */ /* 0x001fe400078e0052 */
.L_x_1802:
[----:B------:R-:W-:Y:S05]  /*6c80*/  BSYNC B2 ;  /* 0x0000000000027941 */ /* 0x000fea0003800000 */
.L_x_1800:
        /* <DEDUP_REMOVED lines=16> */
.L_x_1806:
[----:B------:R-:W-:Y:S05]  /*6d90*/  BSYNC B3 ;  /* 0x0000000000037941 */ /* 0x000fea0003800000 */
.L_x_1805:
        /* <DEDUP_REMOVED lines=43> */
.L_x_1804:
[----:B------:R-:W-:Y:S05]  /*7050*/  BSYNC B2 ;  /* 0x0000000000027941 */ /* 0x000fea0003800000 */
.L_x_1803:
        /* <DEDUP_REMOVED lines=18> */
.L_x_1807:
        /* <DEDUP_REMOVED lines=12> */
.L_x_1810:
[----:B------:R-:W-:Y:S02]  /*7240*/  IMAD.MOV.U32 R103, RZ, RZ, R82 ;  /* 0x000000ffff677224 */ /* 0x000fe400078e0052 */
.L_x_1811:
[----:B------:R-:W-:Y:S05]  /*7250*/  BSYNC B2 ;  /* 0x0000000000027941 */ /* 0x000fea0003800000 */
.L_x_1809:
        /* <DEDUP_REMOVED lines=16> */
.L_x_1815:
[----:B------:R-:W-:Y:S05]  /*7360*/  BSYNC B3 ;  /* 0x0000000000037941 */ /* 0x000fea0003800000 */
.L_x_1814:
        /* <DEDUP_REMOVED lines=43> */
.L_x_1813:
[----:B------:R-:W-:Y:S05]  /*7620*/  BSYNC B2 ;  /* 0x0000000000027941 */ /* 0x000fea0003800000 */
.L_x_1812:
        /* <DEDUP_REMOVED lines=10> */
.L_x_1808:
        /* <DEDUP_REMOVED lines=12> */
.L_x_1817:
[----:B------:R-:W-:Y:S02]  /*7790*/  IMAD.MOV.U32 R103, RZ, RZ, R82 ;  /* 0x000000ffff677224 */ /* 0x000fe400078e0052 */
.L_x_1818:
[----:B------:R-:W-:Y:S05]  /*77a0*/  BSYNC B2 ;  /* 0x0000000000027941 */ /* 0x000fea0003800000 */
.L_x_1816:
        /* <DEDUP_REMOVED lines=16> */
.L_x_1822:
[----:B------:R-:W-:Y:S05]  /*78b0*/  BSYNC B3 ;  /* 0x0000000000037941 */ /* 0x000fea0003800000 */
.L_x_1821:
        /* <DEDUP_REMOVED lines=43> */
.L_x_1820:
[----:B------:R-:W-:Y:S05]  /*7b70*/  BSYNC B2 ;  /* 0x0000000000027941 */ /* 0x000fea0003800000 */
.L_x_1819:
        /* <DEDUP_REMOVED lines=15> */
.L_x_1823:
        /* <DEDUP_REMOVED lines=12> */
.L_x_1826:
[----:B------:R-:W-:Y:S02]  /*7d30*/  IMAD.MOV.U32 R48, RZ, RZ, R82 ;  /* 0x000000ffff307224 */ /* 0x000fe400078e0052 */
.L_x_1827:
[----:B------:R-:W-:Y:S05]  /*7d40*/  BSYNC B2 ;  /* 0x0000000000027941 */ /* 0x000fea0003800000 */
.L_x_1825:
        /* <DEDUP_REMOVED lines=16> */
.L_x_1831:
[----:B------:R-:W-:Y:S05]  /*7e50*/  BSYNC B3 ;  /* 0x0000000000037941 */ /* 0x000fea0003800000 */
.L_x_1830:
        /* <DEDUP_REMOVED lines=43> */
.L_x_1829:
[----:B------:R-:W-:Y:S05]  /*8110*/  BSYNC B2 ;  /* 0x0000000000027941 */ /* 0x000fea0003800000 */
.L_x_1828:
        /* <DEDUP_REMOVED lines=10> */
.L_x_1824:
        /* <DEDUP_REMOVED lines=12> */
.L_x_1833:
[----:B------:R-:W-:Y:S02]  /*8280*/  IMAD.MOV.U32 R48, RZ, RZ, R82 ;  /* 0x000000ffff307224 */ /* 0x000fe400078e0052 */
.L_x_1834:
[----:B------:R-:W-:Y:S05]  /*8290*/  BSYNC B2 ;  /* 0x0000000000027941 */ /* 0x000fea0003800000 */
.L_x_1832:
        /* <DEDUP_REMOVED lines=16> */
.L_x_1838:
[----:B------:R-:W-:Y:S05]  /*83a0*/  BSYNC B3 ;  /* 0x0000000000037941 */ /* 0x000fea0003800000 */
.L_x_1837:
        /* <DEDUP_REMOVED lines=43> */
.L_x_1836:
[----:B------:R-:W-:Y:S05]  /*8660*/  BSYNC B2 ;  /* 0x0000000000027941 */ /* 0x000fea0003800000 */
.L_x_1835:
        /* <DEDUP_REMOVED lines=15> */
.L_x_1839:
        /* <DEDUP_REMOVED lines=12> */
.L_x_1842:
[----:B------:R-:W-:Y:S02]  /*8820*/  IMAD.MOV.U32 R48, RZ, RZ, R82 ;  /* 0x000000ffff307224 */ /* 0x000fe400078e0052 */
.L_x_1843:
[----:B------:R-:W-:Y:S05]  /*8830*/  BSYNC B2 ;  /* 0x0000000000027941 */ /* 0x000fea0003800000 */
.L_x_1841:
        /* <DEDUP_REMOVED lines=16> */
.L_x_1847:
[----:B------:R-:W-:Y:S05]  /*8940*/  BSYNC B3 ;  /* 0x0000000000037941 */ /* 0x000fea0003800000 */
.L_x_1846:
        /* <DEDUP_REMOVED lines=43> */
.L_x_1845:
[----:B------:R-:W-:Y:S05]  /*8c00*/  BSYNC B2 ;  /* 0x0000000000027941 */ /* 0x000fea0003800000 */
.L_x_1844:
        /* <DEDUP_REMOVED lines=10> */
.L_x_1840:
        /* <DEDUP_REMOVED lines=12> */
.L_x_1849:
[----:B------:R-:W-:Y:S02]  /*8d70*/  IMAD.MOV.U32 R48, RZ, RZ, R82 ;  /* 0x000000ffff307224 */ /* 0x000fe400078e0052 */
.L_x_1850:
[----:B------:R-:W-:Y:S05]  /*8d80*/  BSYNC B2 ;  /* 0x0000000000027941 */ /* 0x000fea0003800000 */
.L_x_1848:
        /* <DEDUP_REMOVED lines=16> */
.L_x_1854:
[----:B------:R-:W-:Y:S05]  /*8e90*/  BSYNC B3 ;  /* 0x0000000000037941 */ /* 0x000fea0003800000 */
.L_x_1853:
        /* <DEDUP_REMOVED lines=43> */
.L_x_1852:
[----:B------:R-:W-:Y:S05]  /*9150*/  BSYNC B2 ;  /* 0x0000000000027941 */ /* 0x000fea0003800000 */
.L_x_1851:
        /* <DEDUP_REMOVED lines=15> */
.L_x_1855:
        /* <DEDUP_REMOVED lines=12> */
.L_x_1858:
[----:B------:R-:W-:Y:S02]  /*9310*/  IMAD.MOV.U32 R113, RZ, RZ, R82 ;  /* 0x000000ffff717224 */ /* 0x000fe400078e0052 */
.L_x_1859:
[----:B------:R-:W-:Y:S05]  /*9320*/  BSYNC B2 ;  /* 0x0000000000027941 */ /* 0x000fea0003800000 */
.L_x_1857:
        /* <DEDUP_REMOVED lines=16> */
.L_x_1863:
[----:B------:R-:W-:Y:S05]  /*9430*/  BSYNC B3 ;  /* 0x0000000000037941 */ /* 0x000fea0003800000 */
.L_x_1862:
        /* <DEDUP_REMOVED lines=43> */
.L_x_1861:
[----:B------:R-:W-:Y:S05]  /*96f0*/  BSYNC B2 ;  /* 0x0000000000027941 */ /* 0x000fea0003800000 */
.L_x_1860:
        /* <DEDUP_REMOVED lines=10> */
.L_x_1856:
        /* <DEDUP_REMOVED lines=12> */
.L_x_1865:
[----:B------:R-:W-:Y:S02]  /*9860*/  IMAD.MOV.U32 R121, RZ, RZ, R82 ;  /* 0x000000ffff797224 */ /* 0x000fe400078e0052 */
.L_x_1866:
[----:B------:R-:W-:Y:S05]  /*9870*/  BSYNC B2 ;  /* 0x0000000000027941 */ /* 0x000fea0003800000 */
.L_x_1864:
        /* <DEDUP_REMOVED lines=16> */
.L_x_1870:
[----:B------:R-:W-:Y:S05]  /*9980*/  BSYNC B3 ;  /* 0x0000000000037941 */ /* 0x000fea0003800000 */
.L_x_1869:
        /* <DEDUP_REMOVED lines=43> */
.L_x_1868:
[----:B------:R-:W-:Y:S05]  /*9c40*/  BSYNC B2 ;  /* 0x0000000000027941 */ /* 0x000fea0003800000 */
.L_x_1867:
        /* <DEDUP_REMOVED lines=13> */
.L_x_1871:
        /* <DEDUP_REMOVED lines=12> */
.L_x_1874:
[----:B------:R-:W-:Y:S02]  /*9de0*/  IMAD.MOV.U32 R121, RZ, RZ, R82 ;  /* 0x000000ffff797224 */ /* 0x000fe400078e0052 */
.L_x_1875:
[----:B------:R-:W-:Y:S05]  /*9df0*/  BSYNC B2 ;  /* 0x0000000000027941 */ /* 0x000fea0003800000 */
.L_x_1873:
        /* <DEDUP_REMOVED lines=16> */
.L_x_1879:
[----:B------:R-:W-:Y:S05]  /*9f00*/  BSYNC B3 ;  /* 0x0000000000037941 */ /* 0x000fea0003800000 */
.L_x_1878:
        /* <DEDUP_REMOVED lines=43> */
.L_x_1877:
[----:B------:R-:W-:Y:S05]  /*a1c0*/  BSYNC B2 ;  /* 0x0000000000027941 */ /* 0x000fea0003800000 */
.L_x_1876:
        /* <DEDUP_REMOVED lines=10> */
.L_x_1872:
        /* <DEDUP_REMOVED lines=12> */
.L_x_1881:
[----:B------:R-:W-:Y:S02]  /*a330*/  IMAD.MOV.U32 R121, RZ, RZ, R82 ;  /* 0x000000ffff797224 */ /* 0x000fe400078e0052 */
.L_x_1882:
[----:B------:R-:W-:Y:S05]  /*a340*/  BSYNC B2 ;  /* 0x0000000000027941 */ /* 0x000fea0003800000 */
.L_x_1880:
        /* <DEDUP_REMOVED lines=16> */
.L_x_1886:
[----:B------:R-:W-:Y:S05]  /*a450*/  BSYNC B3 ;  /* 0x0000000000037941 */ /* 0x000fea0003800000 */
.L_x_1885:
        /* <DEDUP_REMOVED lines=43> */
.L_x_1884:
[----:B------:R-:W-:Y:S05]  /*a710*/  BSYNC B2 ;  /* 0x0000000000027941 */ /* 0x000fea0003800000 */
.L_x_1883:
        /* <DEDUP_REMOVED lines=13> */
.L_x_1887:
        /* <DEDUP_REMOVED lines=12> */
.L_x_1890:
[----:B------:R-:W-:Y:S02]  /*a8b0*/  IMAD.MOV.U32 R50, RZ, RZ, R82 ;  /* 0x000000ffff327224 */ /* 0x000fe400078e0052 */
.L_x_1891:
[----:B------:R-:W-:Y:S05]  /*a8c0*/  BSYNC B2 ;  /* 0x0000000000027941 */ /* 0x000fea0003800000 */
.L_x_1889:
        /* <DEDUP_REMOVED lines=16> */
.L_x_1895:
[----:B------:R-:W-:Y:S05]  /*a9d0*/  BSYNC B3 ;  /* 0x0000000000037941 */ /* 0x000fea0003800000 */
.L_x_1894:
        /* <DEDUP_REMOVED lines=43> */
.L_x_1893:
[----:B------:R-:W-:Y:S05]  /*ac90*/  BSYNC B2 ;  /* 0x0000000000027941 */ /* 0x000fea0003800000 */
.L_x_1892:
        /* <DEDUP_REMOVED lines=10> */
.L_x_1888:
        /* <DEDUP_REMOVED lines=12> */
.L_x_1897:
[----:B------:R-:W-:Y:S02]  /*ae00*/  IMAD.MOV.U32 R50, RZ, RZ, R82 ;  /* 0x000000ffff327224 */ /* 0x000fe400078e0052 */
.L_x_1898:
[----:B------:R-:W-:Y:S05]  /*ae10*/  BSYNC B2 ;  /* 0x0000000000027941 */ /* 0x000fea0003800000 */
.L_x_1896:
        /* <DEDUP_REMOVED lines=16> */
.L_x_1902:
[----:B------:R-:W-:Y:S05]  /*af20*/  BSYNC B3 ;  /* 0x0000000000037941 */ /* 0x000fea0003800000 */
.L_x_1901:
        /* <DEDUP_REMOVED lines=43> */
.L_x_1900:
[----:B------:R-:W-:Y:S05]  /*b1e0*/  BSYNC B2 ;  /* 0x0000000000027941 */ /* 0x000fea0003800000 */
.L_x_1899:
        /* <DEDUP_REMOVED lines=13> */
.L_x_1903:
        /* <DEDUP_REMOVED lines=12> */
.L_x_1906:
[----:B------:R-:W-:Y:S02]  /*b380*/  IMAD.MOV.U32 R50, RZ, RZ, R82 ;  /* 0x000000ffff327224 */ /* 0x000fe400078e0052 */
.L_x_1907:
[----:B------:R-:W-:Y:S05]  /*b390*/  BSYNC B2 ;  /* 0x0000000000027941 */ /* 0x000fea0003800000 */
.L_x_1905:
        /* <DEDUP_REMOVED lines=16> */
.L_x_1911:
[----:B------:R-:W-:Y:S05]  /*b4a0*/  BSYNC B3 ;  /* 0x0000000000037941 */ /* 0x000fea0003800000 */
.L_x_1910:
        /* <DEDUP_REMOVED lines=43> */
.L_x_1909:
[----:B------:R-:W-:Y:S05]  /*b760*/  BSYNC B2 ;  /* 0x0000000000027941 */ /* 0x000fea0003800000 */
.L_x_1908:
        /* <DEDUP_REMOVED lines=10> */
.L_x_1904:
        /* <DEDUP_REMOVED lines=12> */
.L_x_1913:
[----:B------:R-:W-:Y:S02]  /*b8d0*/  IMAD.MOV.U32 R50, RZ, RZ, R82 ;  /* 0x000000ffff327224 */ /* 0x000fe400078e0052 */
.L_x_1914:
[----:B------:R-:W-:Y:S05]  /*b8e0*/  BSYNC B2 ;  /* 0x0000000000027941 */ /* 0x000fea0003800000 */
.L_x_1912:
        /* <DEDUP_REMOVED lines=16> */
.L_x_1918:
[----:B------:R-:W-:Y:S05]  /*b9f0*/  BSYNC B3 ;  /* 0x0000000000037941 */ /* 0x000fea0003800000 */
.L_x_1917:
        /* <DEDUP_REMOVED lines=43> */
.L_x_1916:
[----:B------:R-:W-:Y:S05]  /*bcb0*/  BSYNC B2 ;  /* 0x0000000000027941 */ /* 0x000fea0003800000 */
.L_x_1915:
        /* <DEDUP_REMOVED lines=13> */
.L_x_1919:
        /* <DEDUP_REMOVED lines=12> */
.L_x_1922:
[----:B------:R-:W-:Y:S02]  /*be50*/  IMAD.MOV.U32 R133, RZ, RZ, R82 ;  /* 0x000000ffff857224 */ /* 0x000fe400078e0052 */
.L_x_1923:
[----:B------:R-:W-:Y:S05]  /*be60*/  BSYNC B2 ;  /* 0x0000000000027941 */ /* 0x000fea0003800000 */
.L_x_1921:
        /* <DEDUP_REMOVED lines=16> */
.L_x_1927:
[----:B------:R-:W-:Y:S05]  /*bf70*/  BSYNC B3 ;  /* 0x0000000000037941 */ /* 0x000fea0003800000 */
.L_x_1926:
        /* <DEDUP_REMOVED lines=43> */
.L_x_1925:
[----:B------:R-:W-:Y:S05]  /*c230*/  BSYNC B2 ;  /* 0x0000000000027941 */ /* 0x000fea0003800000 */
.L_x_1924:
        /* <DEDUP_REMOVED lines=10> */
.L_x_1920:
        /* <DEDUP_REMOVED lines=18> */
[C---:B------:R-:W-:Y:S01]  /*c400*/  IMAD.SHL.U32 R133, R129.reuse, 0x8, RZ ;  /* 0x0000000881857824 */ /* 0x040fe200078e00ff */
        /* <DEDUP_REMOVED lines=28> */
[----:B------:R-:W-:Y:S01]  /*c5d0*/  IMAD.WIDE.U32 R48, R49, 0x100, RZ ;  /* 0x0000010031307825 */ /* 0x000fe200078e00ff */
[----:B------:R-:W-:Y:S02]  /*c5e0*/  IADD3.X R137, R140, c[0x0][0x19c], RZ, P0, !PT ;  /* 0x000067008c897a10 */ /* 0x000fe400007fe4ff */
[----:B------:R-:W-:Y:S02]  /*c5f0*/  LOP3.LUT R131, R51, R131, R135, 0xfe, !PT ;  /* 0x0000008333837212 */ /* 0x000fe400078efe87 */
[----:B------:R-:W-:-:S02]  /*c600*/  LOP3.LUT R133, R48, R134, R50, 0xfe, !PT ;  /* 0x0000008630857212 */ /* 0x000fc400078efe32 */
[----:B------:R-:W-:Y:S02]  /*c610*/  LOP3.LUT R49, R131, R49, RZ, 0xfc, !PT ;  /* 0x0000003183317212 */ /* 0x000fe400078efcff */
[----:B------:R-:W-:-:S05]  /*c620*/  LOP3.LUT R48, R133, 0xff, R96, 0xf8, !PT ;  /* 0x000000ff85307812 */ /* 0x000fca00078ef860 */
[----:B------:R0:W-:Y:S02]  /*c630*/  STG.E.64 [R136.64], R48 ;  /* 0x0000003088007986 */ /* 0x0001e4000c101b06 */
.L_x_1928:
[----:B------:R-:W-:Y:S02]  /*c640*/  IADD3 R129, R129, 0x20, RZ ;  /* 0x0000002081817810 */ /* 0x000fe40007ffe0ff */
.L_x_1799:
[----:B------:R-:W-:Y:S05]  /*c650*/  BSYNC B1 ;  /* 0x0000000000017941 */ /* 0x000fea0003800000 */
.L_x_1798:
        /* <DEDUP_REMOVED lines=30> */
.L_x_1932:
[----:B0-----:R-:W-:Y:S02]  /*c840*/  IMAD.MOV.U32 R105, RZ, RZ, R82 ;  /* 0x000000ffff697224 */ /* 0x001fe400078e0052 */
.L_x_1933:
[----:B------:R-:W-:Y:S05]  /*c850*/  BSYNC B2 ;  /* 0x0000000000027941 */ /* 0x000fea0003800000 */
.L_x_1931:
        /* <DEDUP_REMOVED lines=16> */
.L_x_1937:
[----:B------:R-:W-:Y:S05]  /*c960*/  BSYNC B3 ;  /* 0x0000000000037941 */ /* 0x000fea0003800000 */
.L_x_1936:
        /* <DEDUP_REMOVED lines=43> */
.L_x_1935:
[----:B------:R-:W-:Y:S05]  /*cc20*/  BSYNC B2 ;  /* 0x0000000000027941 */ /* 0x000fea0003800000 */
.L_x_1934:
        /* <DEDUP_REMOVED lines=18> */
.L_x_1938:
        /* <DEDUP_REMOVED lines=12> */
.L_x_1941:
[----:B------:R-:W-:Y:S02]  /*ce10*/  IMAD.MOV.U32 R105, RZ, RZ, R82 ;  /* 0x000000ffff697224 */ /* 0x000fe400078e0052 */
.L_x_1942:
[----:B------:R-:W-:Y:S05]  /*ce20*/  BSYNC B2 ;  /* 0x0000000000027941 */ /* 0x000fea0003800000 */
.L_x_1940:
        /* <DEDUP_REMOVED lines=16> */
.L_x_1946:
[----:B------:R-:W-:Y:S05]  /*cf30*/  BSYNC B3 ;  /* 0x0000000000037941 */ /* 0x000fea0003800000 */
.L_x_1945:
        /* <DEDUP_REMOVED lines=43> */
.L_x_1944:
[----:B------:R-:W-:Y:S05]  /*d1f0*/  BSYNC B2 ;  /* 0x0000000000027941 */ /* 0x000fea0003800000 */
.L_x_1943:
        /* <DEDUP_REMOVED lines=10> */
.L_x_1939:
        /* <DEDUP_REMOVED lines=12> */
.L_x_1948:
[----:B------:R-:W-:Y:S02]  /*d360*/  IMAD.MOV.U32 R105, RZ, RZ, R82 ;  /* 0x000000ffff697224 */ /* 0x000fe400078e0052 */
.L_x_1949:
[----:B------:R-:W-:Y:S05]  /*d370*/  BSYNC B2 ;  /* 0x0000000000027941 */ /* 0x000fea0003800000 */
.L_x_1947:
        /* <DEDUP_REMOVED lines=16> */
.L_x_1953:
[----:B------:R-:W-:Y:S05]  /*d480*/  BSYNC B3 ;  /* 0x0000000000037941 */ /* 0x000fea0003800000 */
.L_x_1952:
        /* <DEDUP_REMOVED lines=43> */
.L_x_1951:
[----:B------:R-:W-:Y:S05]  /*d740*/  BSYNC B2 ;  /* 0x0000000000027941 */ /* 0x000fea0003800000 */
.L_x_1950:
        /* <DEDUP_REMOVED lines=15> */
.L_x_1954:
        /* <DEDUP_REMOVED lines=12> */
.L_x_1957:
[----:B------:R-:W-:Y:S02]  /*d900*/  IMAD.MOV.U32 R48, RZ, RZ, R82 ;  /* 0x000000ffff307224 */ /* 0x000fe400078e0052 */
.L_x_1958:
[----:B------:R-:W-:Y:S05]  /*d910*/  BSYNC B2 ;  /* 0x0000000000027941 */ /* 0x000fea0003800000 */
.L_x_1956:
        /* <DEDUP_REMOVED lines=16> */
.L_x_1962:
[----:B------:R-:W-:Y:S05]  /*da20*/  BSYNC B3 ;  /* 0x0000000000037941 */ /* 0x000fea0003800000 */
.L_x_1961:
        /* <DEDUP_REMOVED lines=43> */
.L_x_1960:
[----:B------:R-:W-:Y:S05]  /*dce0*/  BSYNC B2 ;  /* 0x0000000000027941 */ /* 0x000fea0003800000 */
.L_x_1959:
        /* <DEDUP_REMOVED lines=10> */
.L_x_1955:
        /* <DEDUP_REMOVED lines=12> */
.L_x_1964:
[----:B------:R-:W-:Y:S02]  /*de50*/  IMAD.MOV.U32 R48, RZ, RZ, R82 ;  /* 0x000000ffff307224 */ /* 0x000fe400078e0052 */
.L_x_1965:
[----:B------:R-:W-:Y:S05]  /*de60*/  BSYNC B2 ;  /* 0x0000000000027941 */ /* 0x000fea0003800000 */
.L_x_1963:
        /* <DEDUP_REMOVED lines=16> */
.L_x_1969:
[----:B------:R-:W-:Y:S05]  /*df70*/  BSYNC B3 ;  /* 0x0000000000037941 */ /* 0x000fea0003800000 */
.L_x_1968:
        /* <DEDUP_REMOVED lines=43> */
.L_x_1967:
[----:B------:R-:W-:Y:S05]  /*e230*/  BSYNC B2 ;  /* 0x0000000000027941 */ /* 0x000fea0003800000 */
.L_x_1966:
        /* <DEDUP_REMOVED lines=15> */
.L_x_1970:
        /* <DEDUP_REMOVED lines=12> */
.L_x_1973:
[----:B------:R-:W-:Y:S02]  /*e3f0*/  IMAD.MOV.U32 R48, RZ, RZ, R82 ;  /* 0x000000ffff307224 */ /* 0x000fe400078e0052 */
.L_x_1974:
[----:B------:R-:W-:Y:S05]  /*e400*/  BSYNC B2 ;  /* 0x0000000000027941 */ /* 0x000fea0003800000 */
.L_x_1972:
        /* <DEDUP_REMOVED lines=16> */
.L_x_1978:
[----:B------:R-:W-:Y:S05]  /*e510*/  BSYNC B3 ;  /* 0x0000000000037941 */ /* 0x000fea0003800000 */
.L_x_1977:
        /* <DEDUP_REMOVED lines=43> */
.L_x_1976:
[----:B------:R-:W-:Y:S05]  /*e7d0*/  BSYNC B2 ;  /* 0x0000000000027941 */ /* 0x000fea0003800000 */
.L_x_1975:
        /* <DEDUP_REMOVED lines=10> */
.L_x_1971:
        /* <DEDUP_REMOVED lines=12> */
.L_x_1980:
[----:B------:R-:W-:Y:S02]  /*e940*/  IMAD.MOV.U32 R48, RZ, RZ, R82 ;  /* 0x000000ffff307224 */ /* 0x000fe400078e0052 */
.L_x_1981:
[----:B------:R-:W-:Y:S05]  /*e950*/  BSYNC B2 ;  /* 0x0000000000027941 */ /* 0x000fea0003800000 */
.L_x_1979:
        /* <DEDUP_REMOVED lines=16> */
.L_x_1985:
[----:B------:R-:W-:Y:S05]  /*ea60*/  BSYNC B3 ;  /* 0x0000000000037941 */ /* 0x000fea0003800000 */
.L_x_1984:
        /* <DEDUP_REMOVED lines=43> */
.L_x_1983:
[----:B------:R-:W-:Y:S05]  /*ed20*/  BSYNC B2 ;  /* 0x0000000000027941 */ /* 0x000fea0003800000 */
.L_x_1982:
        /* <DEDUP_REMOVED lines=15> */
.L_x_1986:
        /* <DEDUP_REMOVED lines=12> */
.L_x_1989:
[----:B------:R-:W-:Y:S02]  /*eee0*/  IMAD.MOV.U32 R115, RZ, RZ, R82 ;  /* 0x000000ffff737224 */ /* 0x000fe400078e0052 */
.L_x_1990:
[----:B------:R-:W-:Y:S05]  /*eef0*/  BSYNC B2 ;  /* 0x0000000000027941 */ /* 0x000fea0003800000 */
.L_x_1988:
        /* <DEDUP_REMOVED lines=16> */
.L_x_1994:
[----:B------:R-:W-:Y:S05]  /*f000*/  BSYNC B3 ;  /* 0x0000000000037941 */ /* 0x000fea0003800000 */
.L_x_1993:
        /* <DEDUP_REMOVED lines=43> */
.L_x_1992:
[----:B------:R-:W-:Y:S05]  /*f2c0*/  BSYNC B2 ;  /* 0x0000000000027941 */ /* 0x000fea0003800000 */
.L_x_1991:
        /* <DEDUP_REMOVED lines=10> */
.L_x_1987:
        /* <DEDUP_REMOVED lines=12> */
.L_x_1996:
[----:B------:R-:W-:Y:S02]  /*f430*/  IMAD.MOV.U32 R119, RZ, RZ, R82 ;  /* 0x000000ffff777224 */ /* 0x000fe400078e0052 */
.L_x_1997:
[----:B------:R-:W-:Y:S05]  /*f440*/  BSYNC B2 ;  /* 0x0000000000027941 */ /* 0x000fea0003800000 */
.L_x_1995:
        /* <DEDUP_REMOVED lines=16> */
.L_x_2001:
[----:B------:R-:W-:Y:S05]  /*f550*/  BSYNC B3 ;  /* 0x0000000000037941 */ /* 0x000fea0003800000 */
.L_x_2000:
        /* <DEDUP_REMOVED lines=43> */
.L_x_1999:
[----:B------:R-:W-:Y:S05]  /*f810*/  BSYNC B2 ;  /* 0x0000000000027941 */ /* 0x000fea0003800000 */
.L_x_1998:
        /* <DEDUP_REMOVED lines=13> */
.L_x_2002:
        /* <DEDUP_REMOVED lines=12> */
.L_x_2005:
[----:B------:R-:W-:Y:S02]  /*f9b0*/  IMAD.MOV.U32 R119, RZ, RZ, R82 ;  /* 0x000000ffff777224 */ /* 0x000fe400078e0052 */
.L_x_2006:
[----:B------:R-:W-:Y:S05]  /*f9c0*/  BSYNC B2 ;  /* 0x0000000000027941 */ /* 0x000fea0003800000 */
.L_x_2004:
        /* <DEDUP_REMOVED lines=16> */
.L_x_2010:
[----:B------:R-:W-:Y:S05]  /*fad0*/  BSYNC B3 ;  /* 0x0000000000037941 */ /* 0x000fea0003800000 */
.L_x_2009:
        /* <DEDUP_REMOVED lines=43> */
.L_x_2008:
[----:B------:R-:W-:Y:S05]  /*fd90*/  BSYNC B2 ;  /* 0x0000000000027941 */ /* 0x000fea0003800000 */
.L_x_2007:
        /* <DEDUP_REMOVED lines=10> */
.L_x_2003:
        /* <DEDUP_REMOVED lines=12> */
.L_x_2012:
[----:B------:R-:W-:Y:S02]  /*ff00*/  IMAD.MOV.U32 R119, RZ, RZ, R82 ;  /* 0x000000ffff777224 */ /* 0x000fe400078e0052 */
.L_x_2013:
[----:B------:R-:W-:Y:S05]  /*ff10*/  BSYNC B2 ;  /* 0x0000000000027941 */ /* 0x000fea0003800000 */
.L_x_2011:
        /* <DEDUP_REMOVED lines=16> */
.L_x_2017:
[----:B------:R-:W-:Y:S05]  /*10020*/  BSYNC B3 ;  /* 0x0000000000037941 */ /* 0x000fea0003800000 */
.L_x_2016:
        /* <DEDUP_REMOVED lines=43> */
.L_x_2015:
[----:B------:R-:W-:Y:S05]  /*102e0*/  BSYNC B2 ;  /* 0x0000000000027941 */ /* 0x000fea0003800000 */
.L_x_2014:
        /* <DEDUP_REMOVED lines=13> */
.L_x_2018:
        /* <DEDUP_REMOVED lines=12> */
.L_x_2021:
[----:B------:R-:W-:Y:S02]  /*10480*/  IMAD.MOV.U32 R50, RZ, RZ, R82 ;  /* 0x000000ffff327224 */ /* 0x000fe400078e0052 */
.L_x_2022:
[----:B------:R-:W-:Y:S05]  /*10490*/  BSYNC B2 ;  /* 0x0000000000027941 */ /* 0x000fea0003800000 */
.L_x_2020:
        /* <DEDUP_REMOVED lines=16> */
.L_x_2026:
[----:B------:R-:W-:Y:S05]  /*105a0*/  BSYNC B3 ;  /* 0x0000000000037941 */ /* 0x000fea0003800000 */
.L_x_2025:
        /* <DEDUP_REMOVED lines=43> */
.L_x_2024:
[----:B------:R-:W-:Y:S05]  /*10860*/  BSYNC B2 ;  /* 0x0000000000027941 */ /* 0x000fea0003800000 */
.L_x_2023:
        /* <DEDUP_REMOVED lines=10> */
.L_x_2019:
        /* <DEDUP_REMOVED lines=12> */
.L_x_2028:
[----:B------:R-:W-:Y:S02]  /*109d0*/  IMAD.MOV.U32 R50, RZ, RZ, R82 ;  /* 0x000000ffff327224 */ /* 0x000fe400078e0052 */
.L_x_2029:
[----:B------:R-:W-:Y:S05]  /*109e0*/  BSYNC B2 ;  /* 0x0000000000027941 */ /* 0x000fea0003800000 */
.L_x_2027:
        /* <DEDUP_REMOVED lines=16> */
.L_x_2033:
[----:B------:R-:W-:Y:S05]  /*10af0*/  BSYNC B3 ;  /* 0x0000000000037941 */ /* 0x000fea0003800000 */
.L_x_2032:
        /* <DEDUP_REMOVED lines=43> */
.L_x_2031:
[----:B------:R-:W-:Y:S05]  /*10db0*/  BSYNC B2 ;  /* 0x0000000000027941 */ /* 0x000fea0003800000 */
.L_x_2030:
        /* <DEDUP_REMOVED lines=13> */
.L_x_2034:
        /* <DEDUP_REMOVED lines=12> */
.L_x_2037:
[----:B------:R-:W-:Y:S02]  /*10f50*/  IMAD.MOV.U32 R50, RZ, RZ, R82 ;  /* 0x000000ffff327224 */ /* 0x000fe400078e0052 */
.L_x_2038:
[----:B------:R-:W-:Y:S05]  /*10f60*/  BSYNC B2 ;  /* 0x0000000000027941 */ /* 0x000fea0003800000 */
.L_x_2036:
        /* <DEDUP_REMOVED lines=16> */
.L_x_2042:
[----:B------:R-:W-:Y:S05]  /*11070*/  BSYNC B3 ;  /* 0x0000000000037941 */ /* 0x000fea0003800000 */
.L_x_2041:
        /* <DEDUP_REMOVED lines=43> */
.L_x_2040:
[----:B------:R-:W-:Y:S05]  /*11330*/  BSYNC B2 ;  /* 0x0000000000027941 */ /* 0x000fea0003800000 */
.L_x_2039:
        /* <DEDUP_REMOVED lines=10> */
.L_x_2035:
        /* <DEDUP_REMOVED lines=12> */
.L_x_2044:
[----:B------:R-:W-:Y:S02]  /*114a0*/  IMAD.MOV.U32 R50, RZ, RZ, R82 ;  /* 0x000000ffff327224 */ /* 0x000fe400078e0052 */
.L_x_2045:
[----:B------:R-:W-:Y:S05]  /*114b0*/  BSYNC B2 ;  /* 0x0000000000027941 */ /* 0x000fea0003800000 */
.L_x_2043:
        /* <DEDUP_REMOVED lines=16> */
.L_x_2049:
[----:B------:R-:W-:Y:S05]  /*115c0*/  BSYNC B3 ;  /* 0x0000000000037941 */ /* 0x000fea0003800000 */
.L_x_2048:
        /* <DEDUP_REMOVED lines=43> */
.L_x_2047:
[----:B------:R-:W-:Y:S05]  /*11880*/  BSYNC B2 ;  /* 0x0000000000027941 */ /* 0x000fea0003800000 */
.L_x_2046:
        /* <DEDUP_REMOVED lines=13> */
.L_x_2050:
        /* <DEDUP_REMOVED lines=12> */
.L_x_2053:
[----:B------:R-:W-:Y:S02]  /*11a20*/  IMAD.MOV.U32 R131, RZ, RZ, R82 ;  /* 0x000000ffff837224 */ /* 0x000fe400078e0052 */
.L_x_2054:
[----:B------:R-:W-:Y:S05]  /*11a30*/  BSYNC B2 ;  /* 0x0000000000027941 */ /* 0x000fea0003800000 */
.L_x_2052:
        /* <DEDUP_REMOVED lines=16> */
.L_x_2058:
[----:B------:R-:W-:Y:S05]  /*11b40*/  BSYNC B3 ;  /* 0x0000000000037941 */ /* 0x000fea0003800000 */
.L_x_2057:
        /* <DEDUP_REMOVED lines=43> */
.L_x_2056:
[----:B------:R-:W-:Y:S05]  /*11e00*/  BSYNC B2 ;  /* 0x0000000000027941 */ /* 0x000fea0003800000 */
.L_x_2055:
        /* <DEDUP_REMOVED lines=10> */
.L_x_2051:
        /* <DEDUP_REMOVED lines=54> */
.L_x_2059:
[----:B------:R-:W-:Y:S02]  /*12210*/  IADD3 R129, R129, 0x20, RZ ;  /* 0x0000002081817810 */ /* 0x000fe40007ffe0ff */
.L_x_1930:
[----:B------:R-:W-:Y:S05]  /*12220*/  BSYNC B1 ;  /* 0x0000000000017941 */ /* 0x000fea0003800000 */
.L_x_1929:
        /* <DEDUP_REMOVED lines=30> */
.L_x_2063:
[----:B0-----:R-:W-:Y:S02]  /*12410*/  IMAD.MOV.U32 R107, RZ, RZ, R82 ;  /* 0x000000ffff6b7224 */ /* 0x001fe400078e0052 */
.L_x_2064:
[----:B------:R-:W-:Y:S05]  /*12420*/  BSYNC B2 ;  /* 0x0000000000027941 */ /* 0x000fea0003800000 */
.L_x_2062:
        /* <DEDUP_REMOVED lines=16> */
.L_x_2068:
[----:B------:R-:W-:Y:S05]  /*12530*/  BSYNC B3 ;  /* 0x0000000000037941 */ /* 0x000fea0003800000 */
.L_x_2067:
        /* <DEDUP_REMOVED lines=43> */
.L_x_2066:
[----:B------:R-:W-:Y:S05]  /*127f0*/  BSYNC B2 ;  /* 0x0000000000027941 */ /* 0x000fea0003800000 */
.L_x_2065:
        /* <DEDUP_REMOVED lines=18> */
.L_x_2069:
        /* <DEDUP_REMOVED lines=12> */
.L_x_2072:
[----:B------:R-:W-:Y:S02]  /*129e0*/  IMAD.MOV.U32 R107, RZ, RZ, R82 ;  /* 0x000000ffff6b7224 */ /* 0x000fe400078e0052 */
.L_x_2073:
[----:B------:R-:W-:Y:S05]  /*129f0*/  BSYNC B2 ;  /* 0x0000000000027941 */ /* 0x000fea0003800000 */
.L_x_2071:
        /* <DEDUP_REMOVED lines=16> */
.L_x_2077:
[----:B------:R-:W-:Y:S05]  /*12b00*/  BSYNC B3 ;  /* 0x0000000000037941 */ /* 0x000fea0003800000 */
.L_x_2076:
        /* <DEDUP_REMOVED lines=43> */
.L_x_2075:
[----:B------:R-:W-:Y:S05]  /*12dc0*/  BSYNC B2 ;  /* 0x0000000000027941 */ /* 0x000fea0003800000 */
.L_x_2074:
        /* <DEDUP_REMOVED lines=10> */
.L_x_2070:
        /* <DEDUP_REMOVED lines=12> */
.L_x_2079:
[----:B------:R-:W-:Y:S02]  /*12f30*/  IMAD.MOV.U32 R107, RZ, RZ, R82 ;  /* 0x000000ffff6b7224 */ /* 0x000fe400078e0052 */
.L_x_2080:
[----:B------:R-:W-:Y:S05]  /*12f40*/  BSYNC B2 ;  /* 0x0000000000027941 */ /* 0x000fea0003800000 */
.L_x_2078:
        /* <DEDUP_REMOVED lines=16> */
.L_x_2084:
[----:B------:R-:W-:Y:S05]  /*13050*/  BSYNC B3 ;  /* 0x0000000000037941 */ /* 0x000fea0003800000 */
.L_x_2083:
        /* <DEDUP_REMOVED lines=43> */
.L_x_2082:
[----:B------:R-:W-:Y:S05]  /*13310*/  BSYNC B2 ;  /* 0x0000000000027941 */ /* 0x000fea0003800000 */
.L_x_2081:
        /* <DEDUP_REMOVED lines=15> */
.L_x_2085:
        /* <DEDUP_REMOVED lines=12> */
.L_x_2088:
[----:B------:R-:W-:Y:S02]  /*134d0*/  IMAD.MOV.U32 R48, RZ, RZ, R82 ;  /* 0x000000ffff307224 */ /* 0x000fe400078e0052 */
.L_x_2089:
[----:B------:R-:W-:Y:S05]  /*134e0*/  BSYNC B2 ;  /* 0x0000000000027941 */ /* 0x000fea0003800000 */
.L_x_2087:
        /* <DEDUP_REMOVED lines=16> */
.L_x_2093:
[----:B------:R-:W-:Y:S05]  /*135f0*/  BSYNC B3 ;  /* 0x0000000000037941 */ /* 0x000fea0003800000 */
.L_x_2092:
        /* <DEDUP_REMOVED lines=43> */
.L_x_2091:
[----:B------:R-:W-:Y:S05]  /*138b0*/  BSYNC B2 ;  /* 0x0000000000027941 */ /* 0x000fea0003800000 */
.L_x_2090:
        /* <DEDUP_REMOVED lines=10> */
.L_x_2086:
        /* <DEDUP_REMOVED lines=12> */
.L_x_2095:
[----:B------:R-:W-:Y:S02]  /*13a20*/  IMAD.MOV.U32 R48, RZ, RZ, R82 ;  /* 0x000000ffff307224 */ /* 0x000fe400078e0052 */
.L_x_2096:
[----:B------:R-:W-:Y:S05]  /*13a30*/  BSYNC B2 ;  /* 0x0000000000027941 */ /* 0x000fea0003800000 */
.L_x_2094:
        /* <DEDUP_REMOVED lines=16> */
.L_x_2100:
[----:B------:R-:W-:Y:S05]  /*13b40*/  BSYNC B3 ;  /* 0x0000000000037941 */ /* 0x000fea0003800000 */
.L_x_2099:
        /* <DEDUP_REMOVED lines=43> */
.L_x_2098:
[----:B------:R-:W-:Y:S05]  /*13e00*/  BSYNC B2 ;  /* 0x0000000000027941 */ /* 0x000fea0003800000 */
.L_x_2097:
        /* <DEDUP_REMOVED lines=15> */
.L_x_2101:
        /* <DEDUP_REMOVED lines=12> */
.L_x_2104:
[----:B------:R-:W-:Y:S02]  /*13fc0*/  IMAD.MOV.U32 R48, RZ, RZ, R82 ;  /* 0x000000ffff307224 */ /* 0x000fe400078e0052 */
.L_x_2105:
[----:B------:R-:W-:Y:S05]  /*13fd0*/  BSYNC B2 ;  /* 0x0000000000027941 */ /* 0x000fea0003800000 */
.L_x_2103:
        /* <DEDUP_REMOVED lines=16> */
.L_x_2109:
[----:B------:R-:W-:Y:S05]  /*140e0*/  BSYNC B3 ;  /* 0x0000000000037941 */ /* 0x000fea0003800000 */
.L_x_2108:
        /* <DEDUP_REMOVED lines=43> */
.L_x_2107:
[----:B------:R-:W-:Y:S05]  /*143a0*/  BSYNC B2 ;  /* 0x0000000000027941 */ /* 0x000fea0003800000 */
.L_x_2106:
        /* <DEDUP_REMOVED lines=10> */
.L_x_2102:
        /* <DEDUP_REMOVED lines=12> */
.L_x_2111:
[----:B------:R-:W-:Y:S02]  /*14510*/  IMAD.MOV.U32 R48, RZ, RZ, R82 ;  /* 0x000000ffff307224 */ /* 0x000fe400078e0052 */
.L_x_2112:
[----:B------:R-:W-:Y:S05]  /*14520*/  BSYNC B2 ;  /* 0x0000000000027941 */ /* 0x000fea0003800000 */
.L_x_2110:
        /* <DEDUP_REMOVED lines=16> */
.L_x_2116:
[----:B------:R-:W-:Y:S05]  /*14630*/  BSYNC B3 ;  /* 0x0000000000037941 */ /* 0x000fea0003800000 */
.L_x_2115:
        /* <DEDUP_REMOVED lines=43> */
.L_x_2114:
[----:B------:R-:W-:Y:S05]  /*148f0*/  BSYNC B2 ;  /* 0x0000000000027941 */ /* 0x000fea0003800000 */
.L_x_2113:
        /* <DEDUP_REMOVED lines=15> */
.L_x_2117:
        /* <DEDUP_REMOVED lines=12> */
.L_x_2120:
[----:B------:R-:W-:Y:S02]  /*14ab0*/  IMAD.MOV.U32 R117, RZ, RZ, R82 ;  /* 0x000000ffff757224 */ /* 0x000fe400078e0052 */
.L_x_2121:
[----:B------:R-:W-:Y:S05]  /*14ac0*/  BSYNC B2 ;  /* 0x0000000000027941 */ /* 0x000fea0003800000 */
.L_x_2119:
        /* <DEDUP_REMOVED lines=16> */
.L_x_2125:
[----:B------:R-:W-:Y:S05]  /*14bd0*/  BSYNC B3 ;  /* 0x0000000000037941 */ /* 0x000fea0003800000 */
.L_x_2124:
        /* <DEDUP_REMOVED lines=43> */
.L_x_2123:
[----:B------:R-:W-:Y:S05]  /*14e90*/  BSYNC B2 ;  /* 0x0000000000027941 */ /* 0x000fea0003800000 */
.L_x_2122:
        /* <DEDUP_REMOVED lines=10> */
.L_x_2118:
        /* <DEDUP_REMOVED lines=12> */
.L_x_2127:
[----:B------:R-:W-:Y:S02]  /*15000*/  IMAD.MOV.U32 R118, RZ, RZ, R82 ;  /* 0x000000ffff767224 */ /* 0x000fe400078e0052 */
.L_x_2128:
[----:B------:R-:W-:Y:S05]  /*15010*/  BSYNC B2 ;  /* 0x0000000000027941 */ /* 0x000fea0003800000 */
.L_x_2126:
        /* <DEDUP_REMOVED lines=16> */
.L_x_2132:
[----:B------:R-:W-:Y:S05]  /*15120*/  BSYNC B3 ;  /* 0x0000000000037941 */ /* 0x000fea0003800000 */
.L_x_2131:
        /* <DEDUP_REMOVED lines=43> */
.L_x_2130:
[----:B------:R-:W-:Y:S05]  /*153e0*/  BSYNC B2 ;  /* 0x0000000000027941 */ /* 0x000fea0003800000 */
.L_x_2129:
        /* <DEDUP_REMOVED lines=13> */
.L_x_2133:
        /* <DEDUP_REMOVED lines=12> */
.L_x_2136:
[----:B------:R-:W-:Y:S02]  /*15580*/  IMAD.MOV.U32 R118, RZ, RZ, R82 ;  /* 0x000000ffff767224 */ /* 0x000fe400078e0052 */
.L_x_2137:
[----:B------:R-:W-:Y:S05]  /*15590*/  BSYNC B2 ;  /* 0x0000000000027941 */ /* 0x000fea0003800000 */
.L_x_2135:
        /* <DEDUP_REMOVED lines=16> */
.L_x_2141:
[----:B------:R-:W-:Y:S05]  /*156a0*/  BSYNC B3 ;  /* 0x0000000000037941 */ /* 0x000fea0003800000 */
.L_x_2140:
        /* <DEDUP_REMOVED lines=43> */
.L_x_2139:
[----:B------:R-:W-:Y:S05]  /*15960*/  BSYNC B2 ;  /* 0x0000000000027941 */ /* 0x000fea0003800000 */
.L_x_2138:
[----:B------:R0:W1:Y:S01]  /*15970*/  I2F.U32 R92, R118 ;  /* 0x00000076005c7306 */ /* 0x0000620000201000 */
[----:B------:R-:W-:-:S05]  /*15980*/  PRMT R49, RZ, 0x5410, R46 ;  /* 0x00005410ff317816 */ /* 0x000fca000000002e */
[----:B------:R-:W-:Y:S01]  /*15990*/  FMUL.FTZ R49, R49, c[0x0][0x1e8] ;  /* 0x00007a0031317a20 */ /* 0x000fe20000410000 */
[----:B0-----:R-:W-:Y:S01]  /*159a0*/  @P0 PRMT R118, RZ, 0x5410, R42 ;  /* 0x00005410ff760816 */ /* 0x001fe2000000002a */
[----:B-1----:R-:W-:-:S05]  /*159b0*/  FFMA.FTZ R92, R92, R131, 1.1641532182693481445e-10 ;  /* 0x2f0000005c5c7423 */ /* 0x002fca0000010083 */
[----:B------:R-:W-:-:S04]  /*159c0*/  FSETP.GTU.FTZ.AND P3, PT, R92, c[0x0][0x1e4], PT ;  /* 0x000079005c007a0b */ /* 0x000fc80003f7c000 */
[----:B------:R-:W-:Y:S02]  /*159d0*/  FSEL R132, R49, RZ, !P3 ;  /* 0x000000ff31847208 */ /* 0x000fe40005800000 */
[----:B------:R-:W-:-:S03]  /*159e0*/  SEL R92, RZ, 0x1, P3 ;  /* 0x00000001ff5c7807 */ /* 0x000fc60001800000 */
[----:B------:R-:W-:-:S04]  /*159f0*/  FADD.FTZ R117, R132, R117 ;  /* 0x0000007584757221 */ /* 0x000fc80000010000 */
[----:B------:R-:W-:Y:S02]  /*15a00*/  @P0 FADD.FTZ R117, R118, R117 ;  /* 0x0000007576750221 */ /* 0x000fe40000010000 */
.L_x_2134:
        /* <DEDUP_REMOVED lines=12> */
.L_x_2143:
[----:B------:R-:W-:Y:S02]  /*15ad0*/  IMAD.MOV.U32 R125, RZ, RZ, R82 ;  /* 0x000000ffff7d7224 */ /* 0x000fe400078e0052 */
.L_x_2144:
[----:B------:R-:W-:Y:S05]  /*15ae0*/  BSYNC B2 ;  /* 0x0000000000027941 */ /* 0x000fea0003800000 */
.L_x_2142:
        /* <DEDUP_REMOVED lines=16> */
.L_x_2148:
[----:B------:R-:W-:Y:S05]  /*15bf0*/  BSYNC B3 ;  /* 0x0000000000037941 */ /* 0x000fea0003800000 */
.L_x_2147:
        /* <DEDUP_REMOVED lines=43> */
.L_x_2146:
[----:B------:R-:W-:Y:S05]  /*15eb0*/  BSYNC B2 ;  /* 0x0000000000027941 */ /* 0x000fea0003800000 */
.L_x_2145:
        /* <DEDUP_REMOVED lines=13> */
.L_x_2149:
        /* <DEDUP_REMOVED lines=12> */
.L_x_2152:
[----:B------:R-:W-:Y:S02]  /*16050*/  IMAD.MOV.U32 R50, RZ, RZ, R82 ;  /* 0x000000ffff327224 */ /* 0x000fe400078e0052 */
.L_x_2153:
[----:B------:R-:W-:Y:S05]  /*16060*/  BSYNC B2 ;  /* 0x0000000000027941 */ /* 0x000fea0003800000 */
.L_x_2151:
        /* <DEDUP_REMOVED lines=16> */
.L_x_2157:
[----:B------:R-:W-:Y:S05]  /*16170*/  BSYNC B3 ;  /* 0x0000000000037941 */ /* 0x000fea0003800000 */
.L_x_2156:
        /* <DEDUP_REMOVED lines=43> */
.L_x_2155:
[----:B------:R-:W-:Y:S05]  /*16430*/  BSYNC B2 ;  /* 0x0000000000027941 */ /* 0x000fea0003800000 */
.L_x_2154:
        /* <DEDUP_REMOVED lines=10> */
.L_x_2150:
        /* <DEDUP_REMOVED lines=12> */
.L_x_2159:
[----:B------:R-:W-:Y:S02]  /*165a0*/  IMAD.MOV.U32 R50, RZ, RZ, R82 ;  /* 0x000000ffff327224 */ /* 0x000fe400078e0052 */
.L_x_2160:
[----:B------:R-:W-:Y:S05]  /*165b0*/  BSYNC B2 ;  /* 0x0000000000027941 */ /* 0x000fea0003800000 */
.L_x_2158:
        /* <DEDUP_REMOVED lines=16> */
.L_x_2164:
[----:B------:R-:W-:Y:S05]  /*166c0*/  BSYNC B3 ;  /* 0x0000000000037941 */ /* 0x000fea0003800000 */
.L_x_2163:
        /* <DEDUP_REMOVED lines=43> */
.L_x_2162:
[----:B------:R-:W-:Y:S05]  /*16980*/  BSYNC B2 ;  /* 0x0000000000027941 */ /* 0x000fea0003800000 */
.L_x_2161:
        /* <DEDUP_REMOVED lines=13> */
.L_x_2165:
        /* <DEDUP_REMOVED lines=12> */
.L_x_2168:
[----:B------:R-:W-:Y:S02]  /*16b20*/  IMAD.MOV.U32 R50, RZ, RZ, R82 ;  /* 0x000000ffff327224 */ /* 0x000fe400078e0052 */
.L_x_2169:
[----:B------:R-:W-:Y:S05]  /*16b30*/  BSYNC B2 ;  /* 0x0000000000027941 */ /* 0x000fea0003800000 */
.L_x_2167:
        /* <DEDUP_REMOVED lines=16> */
.L_x_2173:
[----:B------:R-:W-:Y:S05]  /*16c40*/  BSYNC B3 ;  /* 0x0000000000037941 */ /* 0x000fea0003800000 */
.L_x_2172:
        /* <DEDUP_REMOVED lines=43> */
.L_x_2171:
[----:B------:R-:W-:Y:S05]  /*16f00*/  BSYNC B2 ;  /* 0x0000000000027941 */ /* 0x000fea0003800000 */
.L_x_2170:
        /* <DEDUP_REMOVED lines=10> */
.L_x_2166:
        /* <DEDUP_REMOVED lines=12> */
.L_x_2175:
[----:B------:R-:W-:Y:S02]  /*17070*/  IMAD.MOV.U32 R50, RZ, RZ, R82 ;  /* 0x000000ffff327224 */ /* 0x000fe400078e0052 */
.L_x_2176:
[----:B------:R-:W-:Y:S05]  /*17080*/  BSYNC B2 ;  /* 0x0000000000027941 */ /* 0x000fea0003800000 */
.L_x_2174:
        /* <DEDUP_REMOVED lines=16> */
.L_x_2180:
[----:B------:R-:W-:Y:S05]  /*17190*/  BSYNC B3 ;  /* 0x0000000000037941 */ /* 0x000fea0003800000 */
.L_x_2179:
        /* <DEDUP_REMOVED lines=43> */
.L_x_2178:
[----:B------:R-:W-:Y:S05]  /*17450*/  BSYNC B2 ;  /* 0x0000000000027941 */ /* 0x000fea0003800000 */
.L_x_2177:
        /* <DEDUP_REMOVED lines=13> */
.L_x_2181:
        /* <DEDUP_REMOVED lines=12> */
.L_x_2184:
[----:B------:R-:W-:Y:S02]  /*175f0*/  IMAD.MOV.U32 R133, RZ, RZ, R82 ;  /* 0x000000ffff857224 */ /* 0x000fe400078e0052 */
.L_x_2185:
[----:B------:R-:W-:Y:S05]  /*17600*/  BSYNC B2 ;  /* 0x0000000000027941 */ /* 0x000fea0003800000 */
.L_x_2183:
        /* <DEDUP_REMOVED lines=16> */
.L_x_2189:
[----:B------:R-:W-:Y:S05]  /*17710*/  BSYNC B3 ;  /* 0x0000000000037941 */ /* 0x000fea0003800000 */
.L_x_2188:
        /* <DEDUP_REMOVED lines=43> */
.L_x_2187:
[----:B------:R-:W-:Y:S05]  /*179d0*/  BSYNC B2 ;  /* 0x0000000000027941 */ /* 0x000fea0003800000 */
.L_x_2186:
        /* <DEDUP_REMOVED lines=10> */
.L_x_2182:
        /* <DEDUP_REMOVED lines=21> */
[----:B------:R-:W-:Y:S02]  /*17bd0*/  SHF.R.U32.HI R140, RZ, 0x1d, R129 ;  /* 0x0000001dff8c7819 */ /* 0x000fe40000011681 */
        /* <DEDUP_REMOVED lines=32> */
.L_x_2061:
[----:B------:R-:W-:Y:S05]  /*17de0*/  BSYNC B1 ;  /* 0x0000000000017941 */ /* 0x000fea0003800000 */
.L_x_2060:
[----:B0-----:R-:W-:Y:S01]  /*17df0*/  FADD.FTZ R49, RZ, R97 ;  /* 0x00000061ff317221 */ /* 0x001fe20000010000 */
[----:B------:R-:W-:Y:S02]  /*17e00*/  LOP3.LUT P0, RZ, R0, 0x20, RZ, 0xc0, !PT ;  /* 0x0000002000ff7812 */ /* 0x000fe4000780c0ff */
[----:B------:R-:W-:Y:S01]  /*17e10*/  ISETP.GT.U32.AND P1, PT, R28, 0x5f, PT ;  /* 0x0000005f1c00780c */ /* 0x000fe20003f24070 */
        /* <DEDUP_REMOVED lines=37> */
.L_x_2202:
        /* <DEDUP_REMOVED lines=46> */
[----:B------:R-:W-:Y:S02]  /*18350*/  @P0 FFMA.FTZ R48, R50, R50, R49 ;  /* 0x0000003232300223 */ /* 0x000fe40000010031 */
[--C-:B------:R-:W-:Y:S02]  /*18360*/  FADD.FTZ R49, R99, -R127.reuse ;  /* 0x8000007f63317221 */ /* 0x100fe40000010000 */
[----:B------:R-:W-:Y:S02]  /*18370*/  FADD.FTZ R50, R108, -R127 ;  /* 0x8000007f6c327221 */ /* 0x000fe40000010000 */
        /* <DEDUP_REMOVED lines=37> */
.L_x_2203:
[----:B------:R-:W-:Y:S01]  /*185d0*/  FMUL.FTZ R48, R127, R127 ;  /* 0x0000007f7f307220 */ /* 0x000fe20000410000 */
[----:B------:R-:W-:Y:S01]  /*185e0*/  ISETP.NE.AND P0, PT, RZ, UR8, PT ;  /* 0x00000008ff007c0c */ /* 0x000fe2000bf05270 */
[----:B------:R-:W-:Y:S01]  /*185f0*/  IMAD.MOV.U32 R50, RZ, RZ, c[0x0][0x1e0] ;  /* 0x00007800ff327624 */ /* 0x000fe200078e00ff */
[----:B------:R-:W-:Y:S01]  /*18600*/  LOP3.LUT P1, RZ, R0, 0x20, RZ, 0xc0, !PT ;  /* 0x0000002000ff7812 */ /* 0x000fe2000782c0ff */
[----:B-1----:R-:W-:Y:S01]  /*18610*/  FADD.FTZ R129, R129, R134 ;  /* 0x0000008681817221 */ /* 0x002fe20000010000 */
        /* <DEDUP_REMOVED lines=14> */
[--C-:B------:R-:W-:Y:S02]  /*18700*/  FADD.FTZ R50, R104, -R131.reuse ;  /* 0x8000008368327221 */ /* 0x100fe40000010000 */
[--C-:B0-----:R-:W-:Y:S02]  /*18710*/  FADD.FTZ R134, R102, -R131.reuse ;  /* 0x8000008366867221 */ /* 0x101fe40000010000 */
        /* <DEDUP_REMOVED lines=29> */
.L_x_2193:
[----:B------:R-:W-:Y:S05]  /*188f0*/  BSYNC B1 ;  /* 0x0000000000017941 */ /* 0x000fea0003800000 */
.L_x_2192:
[----:B------:R-:W-:Y:S01]  /*18900*/  LOP3.LUT P0, RZ, R0, 0x100, RZ, 0xc0, !PT ;  /* 0x0000010000ff7812 */ /* 0x000fe2000780c0ff */
        /* <DEDUP_REMOVED lines=34> */
.L_x_2195:
[----:B------:R-:W-:Y:S05]  /*18b30*/  BSYNC B1 ;  /* 0x0000000000017941 */ /* 0x000fea0003800000 */
.L_x_2194:
        /* <DEDUP_REMOVED lines=35> */
.L_x_2197:
[----:B------:R-:W-:Y:S05]  /*18d70*/  BSYNC B1 ;  /* 0x0000000000017941 */ /* 0x000fea0003800000 */
.L_x_2196:
        /* <DEDUP_REMOVED lines=24> */
[----:B------:R-:W-:Y:S02]  /*18f00*/  FFMA.FTZ R129, R73, R140, R88 ;  /* 0x0000008c49817223 */ /* 0x000fe40000010058 */
[----:B------:R-:W-:Y:S01]  /*18f10*/  FFMA.FTZ R136, R71, R136, R86 ;  /* 0x0000008847887223 */ /* 0x000fe20000010056 */
[----:B------:R-:W-:Y:S01]  /*18f20*/  F2FP.BF16.PACK_AB R51, R144, R51 ;  /* 0x000000339033723e */ /* 0x000fe200000010ff */
[----:B------:R-:W-:Y:S01]  /*18f30*/  FFMA.FTZ R127, R69, R50, R84 ;  /* 0x00000032457f7223 */ /* 0x000fe20000010054 */
[----:B------:R-:W-:Y:S01]  /*18f40*/  F2FP.BF16.PACK_AB R50, R129, R138 ;  /* 0x0000008a8132723e */ /* 0x000fe200000010ff */
[----:B------:R-:W-:Y:S01]  /*18f50*/  IMAD.MOV.U32 R135, RZ, RZ, 0x10 ;  /* 0x00000010ff877424 */ /* 0x000fe200078e00ff */
[----:B------:R-:W-:-:S02]  /*18f60*/  F2FP.BF16.PACK_AB R49, R136, R49 ;  /* 0x000000318831723e */ /* 0x000fc400000010ff */
[----:B------:R-:W-:Y:S01]  /*18f70*/  F2FP.BF16.PACK_AB R48, R127, R48 ;  /* 0x000000307f30723e */ /* 0x000fe200000010ff */
[----:B------:R-:W-:-:S05]  /*18f80*/  IMAD.WIDE.U32 R134, R98, R135, c[0x0][0x208] ;  /* 0x0000820062867625 */ /* 0x000fca00078e0087 */
[----:B------:R0:W-:Y:S02]  /*18f90*/  STG.E.128 [R134.64], R48 ;  /* 0x0000003086007986 */ /* 0x0001e4000c101d06 */
.L_x_2199:
[----:B------:R-:W-:Y:S05]  /*18fa0*/  BSYNC B1 ;  /* 0x0000000000017941 */ /* 0x000fea0003800000 */
.L_x_2198:
[----:B01----:R-:W-:-:S04]  /*18fb0*/  IMAD.MOV.U32 R49, RZ, RZ, 0x4 ;  /* 0x00000004ff317424 */ /* 0x003fc800078e00ff */
[----:B------:R-:W-:-:S05]  /*18fc0*/  IMAD R26, R49, c[0x0][0x160], R26 ;  /* 0x00005800311a7a24 */ /* 0x000fca00078e021a */
[----:B------:R-:W-:-:S13]  /*18fd0*/  ISETP.GE.AND P0, PT, R26, c[0x0][0x164], PT ;  /* 0x000059001a007a0c */ /* 0x000fda0003f06270 */
[----:B------:R-:W-:Y:S01]  /*18fe0*/  @P0 CALL.REL.NOINC `(.L_x_2200) ;  /* 0x0000001000000944 */ /* 0x000fe20003c00000 */
[----:B------:R-:W-:Y:S05]  /*18ff0*/  BRA `(.L_x_2201) ;  /* 0xfffe7e5000007947 */ /* 0x000fea000383ffff */
.L_x_2200:
[----:B------:R-:W-:Y:S05]  /*19000*/  BSYNC B0 ;  /* 0x0000000000007941 */ /* 0x000fea0003800000 */
.L_x_1666:
[----:B------:R-:W-:Y:S05]  /*19010*/  EXIT ;  /* 0x000000000000794d */ /* 0x000fea0003800000 */
.L_x_2190:
[----:B------:R-:W-:Y:S01]  /*19020*/  IMAD.MOV.U32 R129, RZ, RZ, 0x1 ;  /* 0x00000001ff817424 */ /* 0x000fe200078e00ff */
[----:B------:R-:W-:Y:S01]  /*19030*/  MOV R48, 0x19070 ;  /* 0x0001907000307802 */ /* 0x000fe20000000f00 */
[----:B------:R-:W-:Y:S02]  /*19040*/  IMAD.MOV.U32 R51, RZ, RZ, 0x1f ;  /* 0x0000001fff337424 */ /* 0x000fe400078e00ff */
[----:B------:R-:W-:Y:S02]  /*19050*/  IMAD.MOV.U32 R136, RZ, RZ, -0x1 ;  /* 0xffffffffff887424 */ /* 0x000fe400078e00ff */
[----:B------:R-:W-:Y:S05]  /*19060*/  CALL.REL.NOINC `($__internal_6_$__cuda_sm70_shflsync_bfly_p) ;  /* 0x000007d000007944 */ /* 0x000fea0003c00000 */
[----:B-1----:R-:W-:Y:S01]  /*19070*/  IMAD.MOV.U32 R49, RZ, RZ, R129 ;  /* 0x000000ffff317224 */ /* 0x002fe200078e0081 */
[----:B0-----:R-:W-:Y:S05]  /*19080*/  BRA `(.L_x_2202) ;  /* 0xffffefe000007947 */ /* 0x001fea000383ffff */
.L_x_2191:
[----:B0-----:R-:W-:Y:S01]  /*19090*/  IMAD.MOV.U32 R50, RZ, RZ, R131 ;  /* 0x000000ffff327224 */ /* 0x001fe200078e0083 */
[----:B------:R-:W-:Y:S01]  /*190a0*/  MOV R48, 0x190f0 ;  /* 0x000190f000307802 */ /* 0x000fe20000000f00 */
[----:B------:R-:W-:Y:S02]  /*190b0*/  IMAD.MOV.U32 R129, RZ, RZ, 0x2 ;  /* 0x00000002ff817424 */ /* 0x000fe400078e00ff */
[----:B------:R-:W-:Y:S02]  /*190c0*/  IMAD.MOV.U32 R51, RZ, RZ, 0x1f ;  /* 0x0000001fff337424 */ /* 0x000fe400078e00ff */
[----:B------:R-:W-:-:S02]  /*190d0*/  IMAD.MOV.U32 R136, RZ, RZ, -0x1 ;  /* 0xffffffffff887424 */ /* 0x000fc400078e00ff */
[----:B------:R-:W-:Y:S05]  /*190e0*/  CALL.REL.NOINC `($__internal_6_$__cuda_sm70_shflsync_bfly_p) ;  /* 0x0000075000007944 */ /* 0x000fea0003c00000 */
[----:B01----:R-:W-:Y:S01]  /*190f0*/  FADD.FTZ R50, R131, R129 ;  /* 0x0000008183327221 */ /* 0x003fe20000010000 */
[----:B------:R-:W-:Y:S01]  /*19100*/  MOV R48, 0x19150 ;  /* 0x0001915000307802 */ /* 0x000fe20000000f00 */
[----:B------:R-:W-:-:S02]  /*19110*/  IMAD.MOV.U32 R129, RZ, RZ, 0x4 ;  /* 0x00000004ff817424 */ /* 0x000fc400078e00ff */
[----:B------:R-:W-:Y:S02]  /*19120*/  IMAD.MOV.U32 R51, RZ, RZ, 0x1f ;  /* 0x0000001fff337424 */ /* 0x000fe400078e00ff */
[----:B------:R-:W-:Y:S02]  /*19130*/  IMAD.MOV.U32 R136, RZ, RZ, -0x1 ;  /* 0xffffffffff887424 */ /* 0x000fe400078e00ff */
[----:B------:R-:W-:Y:S05]  /*19140*/  CALL.REL.NOINC `($__internal_6_$__cuda_sm70_shflsync_bfly_p) ;  /* 0x000006f000007944 */ /* 0x000fea0003c00000 */
[----:B01----:R-:W-:Y:S01]  /*19150*/  FADD.FTZ R50, R50, R129 ;  /* 0x0000008132327221 */ /* 0x003fe20000010000 */
[----:B------:R-:W-:Y:S01]  /*19160*/  MOV R48, 0x191b0 ;  /* 0x000191b000307802 */ /* 0x000fe20000000f00 */
[----:B------:R-:W-:Y:S02]  /*19170*/  IMAD.MOV.U32 R129, RZ, RZ, 0x8 ;  /* 0x00000008ff817424 */ /* 0x000fe400078e00ff */
[----:B------:R-:W-:Y:S02]  /*19180*/  IMAD.MOV.U32 R51, RZ, RZ, 0x1f ;  /* 0x0000001fff337424 */ /* 0x000fe400078e00ff */
[----:B------:R-:W-:Y:S02]  /*19190*/  IMAD.MOV.U32 R136, RZ, RZ, -0x1 ;  /* 0xffffffffff887424 */ /* 0x000fe400078e00ff */
[----:B------:R-:W-:Y:S05]  /*191a0*/  CALL.REL.NOINC `($__internal_6_$__cuda_sm70_shflsync_bfly_p) ;  /* 0x0000069000007944 */ /* 0x000fea0003c00000 */
[----:B01----:R-:W-:Y:S01]  /*191b0*/  FADD.FTZ R50, R50, R129 ;  /* 0x0000008132327221 */ /* 0x003fe20000010000 */
[----:B------:R-:W-:Y:S01]  /*191c0*/  MOV R48, 0x19210 ;  /* 0x0001921000307802 */ /* 0x000fe20000000f00 */
[----:B------:R-:W-:-:S02]  /*191d0*/  IMAD.MOV.U32 R129, RZ, RZ, 0x10 ;  /* 0x00000010ff817424 */ /* 0x000fc400078e00ff */
[----:B------:R-:W-:Y:S02]  /*191e0*/  IMAD.MOV.U32 R51, RZ, RZ, 0x1f ;  /* 0x0000001fff337424 */ /* 0x000fe400078e00ff */
[----:B------:R-:W-:Y:S02]  /*191f0*/  IMAD.MOV.U32 R136, RZ, RZ, -0x1 ;  /* 0xffffffffff887424 */ /* 0x000fe400078e00ff */
[----:B------:R-:W-:Y:S05]  /*19200*/  CALL.REL.NOINC `($__internal_6_$__cuda_sm70_shflsync_bfly_p) ;  /* 0x0000063000007944 */ /* 0x000fea0003c00000 */
[----:B-1----:R-:W-:Y:S01]  /*19210*/  FADD.FTZ R127, R50, R129 ;  /* 0x00000081327f7221 */ /* 0x002fe20000010000 */
[----:B------:R-:W-:Y:S01]  /*19220*/  LOP3.LUT P4, RZ, R0, 0x20, RZ, 0xc0, !PT ;  /* 0x0000002000ff7812 */ /* 0x000fe2000788c0ff */
[----:B------:R-:W-:Y:S02]  /*19230*/  IMAD.MOV.U32 R129, RZ, RZ, 0x1 ;  /* 0x00000001ff817424 */ /* 0x000fe400078e00ff */
[----:B------:R-:W-:Y:S02]  /*19240*/  FMUL.FTZ R127, R127, c[0x0][0x1e0] ;  /* 0x000078007f7f7a20 */ /* 0x000fe40000410000 */
[----:B0-----:R-:W-:Y:S02]  /*19250*/  IMAD.MOV.U32 R136, RZ, RZ, -0x1 ;  /* 0xffffffffff887424 */ /* 0x001fe400078e00ff */
        /* <DEDUP_REMOVED lines=64> */
[----:B------:R-:W-:Y:S01]  /*19660*/  @P2 FFMA.FTZ R50, R48, R48, R51 ;  /* 0x0000003030322223 */ /* 0x000fe20000010033 */
[----:B------:R-:W-:Y:S01]  /*19670*/  MOV R48, 0x196a0 ;  /* 0x000196a000307802 */ /* 0x000fe20000000f00 */
[----:B------:R-:W-:Y:S02]  /*19680*/  IMAD.MOV.U32 R51, RZ, RZ, 0x1f ;  /* 0x0000001fff337424 */ /* 0x000fe400078e00ff */
        /* <DEDUP_REMOVED lines=19> */
[----:B-1----:R-:W-:Y:S01]  /*197c0*/  FADD.FTZ R134, R50, R129 ;  /* 0x0000008132867221 */ /* 0x002fe20000010000 */
[----:B------:R-:W-:Y:S01]  /*197d0*/  MOV R48, 0x19830 ;  /* 0x0001983000307802 */ /* 0x000fe20000000f00 */
[----:B------:R-:W-:-:S02]  /*197e0*/  IMAD.MOV.U32 R129, RZ, RZ, 0x10 ;  /* 0x00000010ff817424 */ /* 0x000fc400078e00ff */
[----:B0-----:R-:W-:Y:S02]  /*197f0*/  IMAD.MOV.U32 R51, RZ, RZ, 0x1f ;  /* 0x0000001fff337424 */ /* 0x001fe400078e00ff */
[----:B------:R-:W-:Y:S02]  /*19800*/  IMAD.MOV.U32 R136, RZ, RZ, -0x1 ;  /* 0xffffffffff887424 */ /* 0x000fe400078e00ff */
[----:B------:R-:W-:Y:S02]  /*19810*/  IMAD.MOV.U32 R50, RZ, RZ, R134 ;  /* 0x000000ffff327224 */ /* 0x000fe400078e0086 */
[----:B------:R-:W-:Y:S05]  /*19820*/  CALL.REL.NOINC `($__internal_6_$__cuda_sm70_shflsync_bfly_p) ;  /* 0x0000001000007944 */ /* 0x000fea0003c00000 */
[----:B01----:R-:W-:Y:S05]  /*19830*/  BRA `(.L_x_2203) ;  /* 0xffffed9000007947 */ /* 0x003fea000383ffff */
        .weak           $__internal_6_$__cuda_sm70_shflsync_bfly_p
        .type           $__internal_6_$__cuda_sm70_shflsync_bfly_p,@function
        .size           $__internal_6_$__cuda_sm70_shflsync_bfly_p,(.L_x_26496 - $__internal_6_$__cuda_sm70_shflsync_bfly_p)
$__internal_6_$__cuda_sm70_shflsync_bfly_p:
[----:B------:R-:W-:Y:S01]  /*19840*/  IMAD.MOV.U32 R49, RZ, RZ, 0x0 ;  /* 0x00000000ff317424 */ /* 0x000fe200078e00ff */
[----:B------:R-:W-:Y:S04]  /*19850*/  WARPSYNC R136 ;  /* 0x0000008800007348 */ /* 0x000fe80003800000 */
[----:B------:R0:W1:Y:S01]  /*19860*/  SHFL.BFLY PT, R129, R50, R129, R51 ;  /* 0x0c00008132817389 */ /* 0x00006200000e0033 */
[----:B------:R-:W-:Y:S05]  /*19870*/  RET.REL.NODEC R48 `(_ZN10layer_norm31ln_parallel_residual_fwd_kernelINS_13Kernel_traitsI13__nv_bfloat16S2_S2_S2_fjLj1024ELj1ELj4ELj1ELj16ENS_18Kernel_traits_baseILj1024ES2_S2_S2_S2_fjLj128EEEEELb1ELb1ELb0EEEvNS_9FwdParamsE) ;  /* 0xfffe678030007950 */ /* 0x000fea0003c3ffff */
.L_x_2204:
        /* <DEDUP_REMOVED lines=16> */
.L_x_26496:


//--------------------- .text._ZN10layer_norm31ln_parallel_residual_fwd_kernelINS_13Kernel_traitsI13__nv_bfloat16S2_S2_S2_fjLj1024ELj1ELj4ELj1ELj16ENS_18Kernel_traits_baseILj1024ES2_S2_S2_S2_fjLj128EEEEELb1ELb1ELb1EEEvNS_9FwdParamsE --------------------------
	.section	.text._ZN10layer_norm31ln_parallel_residual_fwd_kernelINS_13Kernel_traitsI13__nv_bfloat16S2_S2_S2_fjLj1024ELj1ELj4ELj1ELj16ENS_18Kernel_traits_baseILj1024ES2_S2_S2_S2_fjLj128EEEEELb1ELb1ELb1EEEvNS_9FwdParamsE,"ax",@progbits
	.sectioninfo	@"SHI_REGISTERS=128"
	.align	128
        .global         _ZN10layer_norm31ln_parallel_residual_fwd_kernelINS_13Kernel_traitsI13__nv_bfloat16S2_S2_S2_fjLj1024ELj1ELj4ELj1ELj16ENS_18Kernel_traits_baseILj1024ES2_S2_S2_S2_fjLj128EEEEELb1ELb1ELb1EEEvNS_9FwdParamsE
        .type           _ZN10layer_norm31ln_parallel_residual_fwd_kernelINS_13Kernel_traitsI13__nv_bfloat16S2_S2_S2_fjLj1024ELj1ELj4ELj1ELj16ENS_18Kernel_traits_baseILj1024ES2_S2_S2_S2_fjLj128EEEEELb1ELb1ELb1EEEvNS_9FwdParamsE,@function
        .size           _ZN10layer_norm31ln_parallel_residual_fwd_kernelINS_13Kernel_traitsI13__nv_bfloat16S2_S2_S2_fjLj1024ELj1ELj4ELj1ELj16ENS_18Kernel_traits_baseILj1024ES2_S2_S2_S2_fjLj128EEEEELb1ELb1ELb1EEEvNS_9FwdParamsE,(.L_x_26497 - _ZN10layer_norm31ln_parallel_residual_fwd_kernelINS_13Kernel_traitsI13__nv_bfloat16S2_S2_S2_fjLj1024ELj1ELj4ELj1ELj16ENS_18Kernel_traits_baseILj1024ES2_S2_S2_S2_fjLj128EEEEELb1ELb1ELb1EEEvNS_9FwdParamsE)
        .other          _ZN10layer_norm31ln_parallel_residual_fwd_kernelINS_13Kernel_traitsI13__nv_bfloat16S2_S2_S2_fjLj1024ELj1ELj4ELj1ELj16ENS_18Kernel_traits_baseILj1024ES2_S2_S2_S2_fjLj128EEEEELb1ELb1ELb1EEEvNS_9FwdParamsE,@"STO_CUDA_ENTRY STV_DEFAULT"
_ZN10layer_norm31ln_parallel_residual_fwd_kernelINS_13Kernel_traitsI13__nv_bfloat16S2_S2_S2_fjLj1024ELj1ELj4ELj1ELj16ENS_18Kernel_traits_baseILj1024ES2_S2_S2_S2_fjLj128EEEEELb1ELb1ELb1EEEvNS_9FwdParamsE:
.text._ZN10layer_norm31ln_parallel_residual_fwd_kernelINS_13Kernel_traitsI13__nv_bfloat16S2_S2_S2_fjLj1024ELj1ELj4ELj1ELj16ENS_18Kernel_traits_baseILj1024ES2_S2_S2_S2_fjLj128EEEEELb1ELb1ELb1EEEvNS_9FwdParamsE:
        /* <DEDUP_REMOVED lines=12> */
[----:B------:R-:W3:Y:S04]  /*00c0*/  @P0 LDG.E.64 R4, [R8.64] ;  /* 0x0000000608040981 */ /* 0x000ee8000c1e1b00 */
[----:B------:R-:W0:Y:S04]  /*00d0*/  S2R R68, SR_TID.X ;  /* 0x0000000000447919 */ /* 0x000e280000002100 */
[----:B------:R-:W0:Y:S02]  /*00e0*/  S2R R21, SR_CTAID.X ;  /* 0x0000000000157919 */ /* 0x000e240000002500 */
[----:B0-----:R-:W-:-:S04]  /*00f0*/  IMAD R75, R21, c[0x0][0x0], R68 ;  /* 0x00000000154b7a24 */ /* 0x001fc800078e0244 */
[----:B------:R-:W-:Y:S01]  /*0100*/  IMAD.WIDE.U32 R6, R75, -0x326172a9, RZ ;  /* 0xcd9e8d574b067825 */ /* 0x000fe200078e00ff */
[----:B--2---:R-:W0:Y:S08]  /*0110*/  @P0 R2UR UR4, R2 ;  /* 0x00000000020403c2 */ /* 0x004e3000000e0000 */
[----:B------:R1:W2:Y:S01]  /*0120*/  @P0 R2UR UR5, R3 ;  /* 0x00000000030503c2 */ /* 0x0002a200000e0000 */
[----:B---3--:R-:W-:-:S05]  /*0130*/  @P0 IADD3 R100, P1, R4, c[0x0][0x240], RZ ;  /* 0x0000900004640a10 */ /* 0x008fca0007f3e0ff */
[----:B------:R-:W-:Y:S01]  /*0140*/  @P0 IMAD.X R101, RZ, RZ, R5, P1 ;  /* 0x000000ffff650224 */ /* 0x000fe200008e0605 */
[----:B------:R-:W-:-:S04]  /*0150*/  ISETP.NE.U32.AND P0, PT, RZ, c[0x0][0x218], PT ;  /* 0x00008600ff007a0c */ /* 0x000fc80003f05070 */
[--C-:B------:R-:W-:Y:S02]  /*0160*/  SHF.R.U64 R73, R100, 0x2, R101.reuse ;  /* 0x0000000264497819 */ /* 0x100fe40000001265 */
[----:B------:R-:W-:Y:S02]  /*0170*/  SHF.R.U32.HI R71, RZ, 0x2, R101 ;  /* 0x00000002ff477819 */ /* 0x000fe40000011665 */
[----:B------:R-:W-:Y:S01]  /*0180*/  ISETP.NE.AND.EX P0, PT, RZ, c[0x0][0x21c], PT, P0 ;  /* 0x00008700ff007a0c */ /* 0x000fe20003f05300 */
        /* <DEDUP_REMOVED lines=8> */
[----:B------:R-:W-:Y:S01]  /*0210*/  IMAD.SHL.U32 R0, R68, 0x10, RZ ;  /* 0x0000001044007824 */ /* 0x000fe200078e00ff */
[----:B------:R-:W-:-:S02]  /*0220*/  UIADD3 UR12, UR5, 0x76cf5d0a, URZ ;  /* 0x76cf5d0a050c7890 */ /* 0x000fc4000fffe03f */
[----:B------:R-:W-:Y:S01]  /*0230*/  IMAD.WIDE.U32 R8, R8, -0x326172a9, RZ ;  /* 0xcd9e8d5708087825 */ /* 0x000fe200078e00ff */
[----:B------:R-:W-:Y:S01]  /*0240*/  UIADD3 UR14, UR5, 0x32370b8f, URZ ;  /* 0x32370b8f050e7890 */ /* 0x000fe2000fffe03f */
[----:B------:R-:W-:Y:S02]  /*0250*/  LOP3.LUT R7, R3, UR10, R4, 0x96, !PT ;  /* 0x0000000a03077c12 */ /* 0x000fe4000f8e9604 */
[----:B------:R-:W-:Y:S02]  /*0260*/  LOP3.LUT R0, R0, 0x1f0, RZ, 0xc0, !PT ;  /* 0x000001f000007812 */ /* 0x000fe400078ec0ff */
[----:B------:R-:W-:Y:S01]  /*0270*/  LOP3.LUT R4, R9, UR9, R6, 0x96, !PT ;  /* 0x0000000909047c12 */ /* 0x000fe2000f8e9606 */
[----:B------:R-:W-:Y:S01]  /*0280*/  IMAD.WIDE.U32 R6, R7, -0x326172a9, RZ ;  /* 0xcd9e8d5707067825 */ /* 0x000fe200078e00ff */
[----:B------:R-:W-:-:S03]  /*0290*/  IADD3 R40, P1, R0, c[0x0][0x218], RZ ;  /* 0x0000860000287a10 */ /* 0x000fc60007f3e0ff */
[----:B------:R-:W-:Y:S01]  /*02a0*/  IMAD.WIDE.U32 R4, R4, -0x2daee0ad, RZ ;  /* 0xd2511f5304047825 */ /* 0x000fe200078e00ff */
[----:B------:R-:W-:-:S03]  /*02b0*/  LOP3.LUT R3, R7, UR11, R8, 0x96, !PT ;  /* 0x0000000b07037c12 */ /* 0x000fc6000f8e9608 */
[----:B------:R-:W-:Y:S01]  /*02c0*/  IMAD.X R41, RZ, RZ, c[0x0][0x21c], P1 ;  /* 0x00008700ff297624 */ /* 0x000fe200008e06ff */
[----:B------:R-:W-:Y:S01]  /*02d0*/  LOP3.LUT R12, R5, UR12, R2, 0x96, !PT ;  /* 0x0000000c050c7c12 */ /* 0x000fe2000f8e9602 */
[----:B------:R-:W-:-:S03]  /*02e0*/  IMAD.WIDE.U32 R2, R3, -0x2daee0ad, RZ ;  /* 0xd2511f5303027825 */ /* 0x000fc600078e00ff */
[----:B------:R0:W5:Y:S01]  /*02f0*/  @P0 LDG.E.128 R8, [R40.64] ;  /* 0x0000000628080981 */ /* 0x000162000c1e1d00 */
[----:B------:R-:W-:Y:S01]  /*0300*/  IMAD.WIDE.U32 R12, R12, -0x326172a9, RZ ;  /* 0xcd9e8d570c0c7825 */ /* 0x000fe200078e00ff */
[----:B------:R-:W-:Y:S02]  /*0310*/  LOP3.LUT R16, R3, UR14, R4, 0x96, !PT ;  /* 0x0000000e03107c12 */ /* 0x000fe4000f8e9604 */
[----:B------:R0:W5:Y:S02]  /*0320*/  @P0 LDG.E.128 R44, [R40.64+0x400] ;  /* 0x00040006282c0981 */ /* 0x000164000c1e1d00 */
[----:B------:R-:W-:Y:S02]  /*0330*/  LOP3.LUT R14, R13, UR13, R6, 0x96, !PT ;  /* 0x0000000d0d0e7c12 */ /* 0x000fe4000f8e9606 */
[----:B------:R0:W5:Y:S04]  /*0340*/  @P0 LDG.E.128 R4, [R40.64+0x200] ;  /* 0x0002000628040981 */ /* 0x000168000c1e1d00 */
[----:B0-----:R-:W5:Y:S01]  /*0350*/  @P0 LDG.E.128 R40, [R40.64+0x600] ;  /* 0x0006000628280981 */ /* 0x001f62000c1e1d00 */
[----:B------:R-:W-:Y:S01]  /*0360*/  UIADD3 UR15, UR4, 0x78dde6e4, URZ ;  /* 0x78dde6e4040f7890 */ /* 0x000fe2000fffe03f */
[----:B------:R-:W-:Y:S01]  /*0370*/  IMAD.WIDE.U32 R16, R16, -0x326172a9, RZ ;  /* 0xcd9e8d5710107825 */ /* 0x000fe200078e00ff */
[----:B------:R-:W-:-:S03]  /*0380*/  UIADD3 UR16, UR5, -0x126145ec, URZ ;  /* 0xed9eba1405107890 */ /* 0x000fc6000fffe03f */
[----:B------:R-:W-:Y:S01]  /*0390*/  IMAD.WIDE.U32 R14, R14, -0x2daee0ad, RZ ;  /* 0xd2511f530e0e7825 */ /* 0x000fe200078e00ff */
[----:B------:R-:W-:Y:S01]  /*03a0*/  LOP3.LUT R3, R17, UR15, R12, 0x96, !PT ;  /* 0x0000000f11037c12 */ /* 0x000fe2000f8e960c */
[----:B------:R-:W-:-:S03]  /*03b0*/  UIADD3 UR18, UR5, -0x56f99767, URZ ;  /* 0xa906689905127890 */ /* 0x000fc6000fffe03f */
[----:B------:R-:W-:Y:S01]  /*03c0*/  LOP3.LUT R12, R15, UR16, R2, 0x96, !PT ;  /* 0x000000100f0c7c12 */ /* 0x000fe2000f8e9602 */
[----:B------:R-:W-:Y:S01]  /*03d0*/  UIADD3 UR17, UR4, 0x1715609d, URZ ;  /* 0x1715609d04117890 */ /* 0x000fe2000fffe03f */
[----:B------:R-:W-:-:S04]  /*03e0*/  IMAD.WIDE.U32 R2, R3, -0x2daee0ad, RZ ;  /* 0xd2511f5303027825 */ /* 0x000fc800078e00ff */
[----:B------:R-:W-:Y:S01]  /*03f0*/  IMAD.WIDE.U32 R12, R12, -0x326172a9, RZ ;  /* 0xcd9e8d570c0c7825 */ /* 0x000fe200078e00ff */
[----:B------:R-:W-:-:S04]  /*0400*/  LOP3.LUT R17, R3, UR18, R14, 0x96, !PT ;  /* 0x0000001203117c12 */ /* 0x000fc8000f8e960e */
[----:B------:R-:W-:Y:S01]  /*0410*/  LOP3.LUT R14, R13, UR17, R16, 0x96, !PT ;  /* 0x000000110d0e7c12 */ /* 0x000fe2000f8e9610 */
[----:B------:R-:W-:Y:S01]  /*0420*/  UIADD3 UR19, UR4, -0x4ab325aa, URZ ;  /* 0xb54cda5604137890 */ /* 0x000fe2000fffe03f */
[----:B------:R-:W-:Y:S01]  /*0430*/  IMAD.WIDE.U32 R16, R17, -0x326172a9, RZ ;  /* 0xcd9e8d5711107825 */ /* 0x000fe200078e00ff */
[----:B------:R-:W-:Y:S01]  /*0440*/  UIADD3 UR20, UR5, 0x646e171e, URZ ;  /* 0x646e171e05147890 */ /* 0x000fe2000fffe03f */
[----:B------:R-:W-:Y:S02]  /*0450*/  SHF.R.U32.HI R68, RZ, 0x5, R68 ;  /* 0x00000005ff447819 */ /* 0x000fe40000011644 */
[----:B------:R-:W-:Y:S01]  /*0460*/  IMAD.WIDE.U32 R14, R14, -0x2daee0ad, RZ ;  /* 0xd2511f530e0e7825 */ /* 0x000fe200078e00ff */
[----:B------:R-:W-:-:S03]  /*0470*/  LOP3.LUT R12, R17, UR19, R12, 0x96, !PT ;  /* 0x00000013110c7c12 */ /* 0x000fc6000f8e960c */
[----:B------:R-:W-:Y:S01]  /*0480*/  IMAD R68, R21, 0x4, R68 ;  /* 0x0000000415447824 */ /* 0x000fe200078e0244 */
[----:B------:R-:W-:Y:S01]  /*0490*/  LOP3.LUT R18, R15, UR20, R2, 0x96, !PT ;  /* 0x000000140f127c12 */ /* 0x000fe2000f8e9602 */
[----:B------:R-:W-:Y:S01]  /*04a0*/  UIADD3 UR21, UR4, 0x5384540f, URZ ;  /* 0x5384540f04157890 */ /* 0x000fe2000fffe03f */
[----:B------:R-:W-:Y:S01]  /*04b0*/  IMAD.WIDE.U32 R12, R12, -0x2daee0ad, RZ ;  /* 0xd2511f530c0c7825 */ /* 0x000fe200078e00ff */
[----:B------:R-:W-:Y:S01]  /*04c0*/  UIADD3 UR22, UR5, 0x1fd5c5a3, URZ ;  /* 0x1fd5c5a305167890 */ /* 0x000fe2000fffe03f */
[----:B------:R-:W-:Y:S02]  /*04d0*/  ISETP.GE.AND P1, PT, R68, c[0x0][0x164], PT ;  /* 0x0000590044007a0c */ /* 0x000fe40003f26270 */
[----:B------:R-:W-:-:S03]  /*04e0*/  IMAD.WIDE.U32 R18, R18, -0x326172a9, RZ ;  /* 0xcd9e8d5712127825 */ /* 0x000fc600078e00ff */
[----:B------:R-:W-:Y:S02]  /*04f0*/  LOP3.LUT R49, R13, UR22, R14, 0x96, !PT ;  /* 0x000000160d317c12 */ /* 0x000fe4000f8e960e */
[----:B------:R-:W-:Y:S01]  /*0500*/  LOP3.LUT R48, R19, UR21, R16, 0x96, !PT ;  /* 0x0000001513307c12 */ /* 0x000fe2000f8e9610 */
[----:B------:R-:W-:Y:S01]  /*0510*/  UIADD3 UR23, UR4, -0xe443238, URZ ;  /* 0xf1bbcdc804177890 */ /* 0x000fe2000fffe03f */
[----:B------:R-:W-:Y:S01]  /*0520*/  IADD3 R2, P2, R0, c[0x0][0x1b0], RZ ;  /* 0x00006c0000027a10 */ /* 0x000fe20007f5e0ff */
[----:B------:R-:W-:Y:S01]  /*0530*/  UIADD3 UR24, UR5, -0x24c28bd8, URZ ;  /* 0xdb3d742805187890 */ /* 0x000fe2000fffe03f */
[----:B------:R-:W-:-:S04]  /*0540*/  IMAD.HI.U32 R15, R49, -0x326172a9, RZ ;  /* 0xcd9e8d57310f7827 */ /* 0x000fc800078e00ff */
[----:B------:R-:W-:Y:S01]  /*0550*/  IMAD.HI.U32 R13, R48, -0x2daee0ad, RZ ;  /* 0xd2511f53300d7827 */ /* 0x000fe200078e00ff */
[----:B------:R-:W-:-:S03]  /*0560*/  LOP3.LUT R72, R15, UR23, R18, 0x96, !PT ;  /* 0x000000170f487c12 */ /* 0x000fc6000f8e9612 */
[----:B------:R-:W-:Y:S01]  /*0570*/  IMAD.X R3, RZ, RZ, c[0x0][0x1b4], P2 ;  /* 0x00006d00ff037624 */ /* 0x000fe200010e06ff */
[----:B------:R-:W-:Y:S01]  /*0580*/  LOP3.LUT R74, R13, UR24, R12, 0x96, !PT ;  /* 0x000000180d4a7c12 */ /* 0x000fe2000f8e960c */
[----:B------:R-:W-:Y:S06]  /*0590*/  @P1 EXIT ;  /* 0x000000000000194d */ /* 0x000fec0003800000 */
[----:B-----5:R-:W-:Y:S01]  /*05a0*/  @!P0 CS2R R8, SRZ ;  /* 0x0000000000088805 */ /* 0x020fe2000001ff00 */
[----:B------:R-:W-:Y:S01]  /*05b0*/  @!P0 CS2R R44, SRZ ;  /* 0x00000000002c8805 */ /* 0x000fe2000001ff00 */
[----:B------:R0:W5:Y:S01]  /*05c0*/  LDG.E.128 R36, [R2.64] ;  /* 0x0000000602247981 */ /* 0x000162000c1e1d00 */
[----:B------:R-:W-:Y:S01]  /*05d0*/  @!P0 CS2R R10, SRZ ;  /* 0x00000000000a8805 */ /* 0x000fe2000001ff00 */
[----:B------:R-:W-:Y:S01]  /*05e0*/  @!P0 CS2R R4, SRZ ;  /* 0x0000000000048805 */ /* 0x000fe2000001ff00 */
[----:B------:R-:W-:Y:S01]  /*05f0*/  @!P0 CS2R R6, SRZ ;  /* 0x0000000000068805 */ /* 0x000fe2000001ff00 */
[----:B------:R0:W5:Y:S01]  /*0600*/  LDG.E.128 R32, [R2.64+0x200] ;  /* 0x0002000602207981 */ /* 0x000162000c1e1d00 */
[--C-:B------:R-:W-:Y:S01]  /*0610*/  PRMT R67, RZ, 0x5410, R8.reuse ;  /* 0x00005410ff437816 */ /* 0x100fe20000000008 */
[----:B------:R-:W-:Y:S01]  /*0620*/  UIADD3 UR25, UR4, -0x700cb87f, URZ ;  /* 0x8ff3478104197890 */ /* 0x000fe2000fffe03f */
[----:B------:R-:W-:Y:S01]  /*0630*/  PRMT R66, RZ, 0x7610, R8 ;  /* 0x00007610ff427816 */ /* 0x000fe20000000008 */
[----:B------:R0:W5:Y:S01]  /*0640*/  LDG.E.128 R28, [R2.64+0x400] ;  /* 0x00040006021c7981 */ /* 0x000162000c1e1d00 */
[--C-:B------:R-:W-:Y:S01]  /*0650*/  PRMT R65, RZ, 0x5410, R9.reuse ;  /* 0x00005410ff417816 */ /* 0x100fe20000000009 */
[----:B------:R-:W-:Y:S01]  /*0660*/  @!P0 CS2R R46, SRZ ;  /* 0x00000000002e8805 */ /* 0x000fe2000001ff00 */
[----:B------:R-:W-:Y:S01]  /*0670*/  PRMT R64, RZ, 0x7610, R9 ;  /* 0x00007610ff407816 */ /* 0x000fe20000000009 */
[----:B------:R0:W5:Y:S01]  /*0680*/  LDG.E.128 R24, [R2.64+0x600] ;  /* 0x0006000602187981 */ /* 0x000162000c1e1d00 */
[--C-:B------:R-:W-:Y:S01]  /*0690*/  PRMT R9, RZ, 0x5410, R45.reuse ;  /* 0x00005410ff097816 */ /* 0x100fe2000000002d */
[----:B------:R-:W-:Y:S01]  /*06a0*/  UIADD3 UR26, UR5, -0x695add53, URZ ;  /* 0x96a522ad051a7890 */ /* 0x000fe2000fffe03f */
[----:B------:R-:W-:Y:S01]  /*06b0*/  PRMT R8, RZ, 0x7610, R45 ;  /* 0x00007610ff087816 */ /* 0x000fe2000000002d */
[----:B------:R-:W-:Y:S01]  /*06c0*/  IMAD.HI.U32 R0, R74, -0x326172a9, RZ ;  /* 0xcd9e8d574a007827 */ /* 0x000fe200078e00ff */
[----:B------:R-:W-:Y:S01]  /*06d0*/  @!P0 CS2R R40, SRZ ;  /* 0x0000000000288805 */ /* 0x000fe2000001ff00 */
[----:B------:R-:W-:Y:S01]  /*06e0*/  @!P0 CS2R R42, SRZ ;  /* 0x00000000002a8805 */ /* 0x000fe2000001ff00 */
[----:B------:R-:W-:Y:S01]  /*06f0*/  BSSY B0, `(.L_x_2205) ;  /* 0x0001832000007945 */ /* 0x000fe20003800000 */
[----:B------:R-:W-:Y:S01]  /*0700*/  IMAD.HI.U32 R45, R72, -0x2daee0ad, RZ ;  /* 0xd2511f53482d7827 */ /* 0x000fe200078e00ff */
[--C-:B------:R-:W-:Y:S01]  /*0710*/  PRMT R23, RZ, 0x5410, R10.reuse ;  /* 0x00005410ff177816 */ /* 0x100fe2000000000a */
[----:B------:R-:W-:Y:S01]  /*0720*/  ULDC.U8 UR8, c[0x0][0x1f0] ;  /* 0x00007c0000087ab9 */ /* 0x000fe20000000000 */
[----:B------:R-:W-:Y:S01]  /*0730*/  PRMT R22, RZ, 0x7610, R10 ;  /* 0x00007610ff167816 */ /* 0x000fe2000000000a */
[----:B0-----:R-:W-:Y:S01]  /*0740*/  IMAD R3, R49, -0x326172a9, RZ ;  /* 0xcd9e8d5731037824 */ /* 0x001fe200078e02ff */
[--C-:B------:R-:W-:Y:S01]  /*0750*/  PRMT R21, RZ, 0x5410, R11.reuse ;  /* 0x00005410ff157816 */ /* 0x100fe2000000000b */
[----:B------:R-:W-:Y:S01]  /*0760*/  IMAD R2, R48, -0x2daee0ad, RZ ;  /* 0xd2511f5330027824 */ /* 0x000fe200078e02ff */
[----:B------:R-:W-:Y:S01]  /*0770*/  PRMT R20, RZ, 0x7610, R11 ;  /* 0x00007610ff147816 */ /* 0x000fe2000000000b */
[----:B------:R-:W-:Y:S01]  /*0780*/  IMAD R74, R74, -0x326172a9, RZ ;  /* 0xcd9e8d574a4a7824 */ /* 0x000fe200078e02ff */
[--C-:B------:R-:W-:Y:S01]  /*0790*/  PRMT R19, RZ, 0x5410, R4.reuse ;  /* 0x00005410ff137816 */ /* 0x100fe20000000004 */
[----:B------:R-:W-:Y:S01]  /*07a0*/  IMAD R72, R72, -0x2daee0ad, RZ ;  /* 0xd2511f5348487824 */ /* 0x000fe200078e02ff */
[----:B------:R-:W-:Y:S01]  /*07b0*/  PRMT R18, RZ, 0x7610, R4 ;  /* 0x00007610ff127816 */ /* 0x000fe20000000004 */
[----:B------:R-:W-:Y:S01]  /*07c0*/  IMAD.MOV.U32 R70, RZ, RZ, RZ ;  /* 0x000000ffff467224 */ /* 0x000fe200078e00ff */
[----:B------:R-:W-:-:S02]  /*07d0*/  PRMT R17, RZ, 0x5410, R5 ;  /* 0x00005410ff117816 */ /* 0x000fc40000000005 */
[----:B------:R-:W-:Y:S02]  /*07e0*/  PRMT R16, RZ, 0x7610, R5 ;  /* 0x00007610ff107816 */ /* 0x000fe40000000005 */
[--C-:B------:R-:W-:Y:S02]  /*07f0*/  PRMT R15, RZ, 0x5410, R6.reuse ;  /* 0x00005410ff0f7816 */ /* 0x100fe40000000006 */
[----:B------:R-:W-:Y:S02]  /*0800*/  PRMT R14, RZ, 0x7610, R6 ;  /* 0x00007610ff0e7816 */ /* 0x000fe40000000006 */
[--C-:B------:R-:W-:Y:S02]  /*0810*/  PRMT R13, RZ, 0x5410, R7.reuse ;  /* 0x00005410ff0d7816 */ /* 0x100fe40000000007 */
[----:B------:R-:W-:Y:S02]  /*0820*/  PRMT R12, RZ, 0x7610, R7 ;  /* 0x00007610ff0c7816 */ /* 0x000fe40000000007 */
[----:B------:R-:W-:-:S02]  /*0830*/  LOP3.LUT R3, R0, UR25, R3, 0x96, !PT ;  /* 0x0000001900037c12 */ /* 0x000fc4000f8e9603 */
[--C-:B------:R-:W-:Y:S02]  /*0840*/  PRMT R11, RZ, 0x5410, R44.reuse ;  /* 0x00005410ff0b7816 */ /* 0x100fe4000000002c */
[----:B------:R-:W-:Y:S02]  /*0850*/  PRMT R10, RZ, 0x7610, R44 ;  /* 0x00007610ff0a7816 */ /* 0x000fe4000000002c */
[--C-:B------:R-:W-:Y:S02]  /*0860*/  PRMT R7, RZ, 0x5410, R46.reuse ;  /* 0x00005410ff077816 */ /* 0x100fe4000000002e */
[----:B------:R-:W-:Y:S02]  /*0870*/  PRMT R6, RZ, 0x7610, R46 ;  /* 0x00007610ff067816 */ /* 0x000fe4000000002e */
[--C-:B------:R-:W-:Y:S02]  /*0880*/  PRMT R5, RZ, 0x5410, R47.reuse ;  /* 0x00005410ff057816 */ /* 0x100fe4000000002f */
[----:B------:R-:W-:-:S02]  /*0890*/  PRMT R4, RZ, 0x7610, R47 ;  /* 0x00007610ff047816 */ /* 0x000fc4000000002f */
        /* <DEDUP_REMOVED lines=10> */
.L_x_2725:
[----:B------:R-:W0:Y:S01]  /*0940*/  S2R R54, SR_TID.X ;  /* 0x0000000000367919 */ /* 0x000e220000002100 */
[----:B------:R-:W-:Y:S01]  /*0950*/  IMAD R48, R68, c[0x0][0x168], RZ ;  /* 0x00005a0044307a24 */ /* 0x000fe200078e02ff */
[----:B------:R-:W-:Y:S01]  /*0960*/  ISETP.NE.U32.AND P0, PT, RZ, c[0x0][0x178], PT ;  /* 0x00005e00ff007a0c */ /* 0x000fe20003f05070 */
[----:B------:R-:W-:Y:S01]  /*0970*/  IMAD.MOV.U32 R91, RZ, RZ, 0x10 ;  /* 0x00000010ff5b7424 */ /* 0x000fe200078e00ff */
[----:B------:R-:W-:-:S02]  /*0980*/  ISETP.NE.U32.AND P1, PT, RZ, c[0x0][0x180], PT ;  /* 0x00006000ff007a0c */ /* 0x000fc40003f25070 */
[----:B------:R-:W-:Y:S02]  /*0990*/  SHF.R.S32.HI R49, RZ, 0x1f, R48 ;  /* 0x0000001fff317819 */ /* 0x000fe40000011430 */
[----:B------:R-:W-:Y:S02]  /*09a0*/  ISETP.NE.AND.EX P2, PT, RZ, c[0x0][0x17c], PT, P0 ;  /* 0x00005f00ff007a0c */ /* 0x000fe40003f45300 */
[----:B------:R-:W-:Y:S02]  /*09b0*/  ISETP.NE.AND.EX P0, PT, RZ, c[0x0][0x184], PT, P1 ;  /* 0x00006100ff007a0c */ /* 0x000fe40003f05310 */
[----:B------:R-:W-:Y:S02]  /*09c0*/  LEA.HI R49, R49, R48, RZ, 0x3 ;  /* 0x0000003031317211 */ /* 0x000fe400078f18ff */
[----:B0-----:R-:W-:Y:S01]  /*09d0*/  LOP3.LUT R54, R54, 0x1f, RZ, 0xc0, !PT ;  /* 0x0000001f36367812 */ /* 0x001fe200078ec0ff */
[----:B------:R-:W-:Y:S01]  /*09e0*/  BSSY B1, `(.L_x_2206) ;  /* 0x0000015000017945 */ /* 0x000fe20003800000 */
[----:B------:R-:W-:-:S02]  /*09f0*/  P2R R52, PR, RZ, 0x4 ;  /* 0x00000004ff347803 */ /* 0x000fc40000000000 */
[----:B------:R-:W-:-:S05]  /*0a00*/  LEA.HI.SX32 R60, R49, R54, 0x1d ;  /* 0x00000036313c7211 */ /* 0x000fca00078feaff */
[----:B------:R-:W-:-:S04]  /*0a10*/  IMAD.WIDE.U32 R48, R60, R91, c[0x0][0x170] ;  /* 0x00005c003c307625 */ /* 0x000fc800078e005b */
[CC--:B------:R-:W-:Y:S02]  /*0a20*/  @P2 IMAD.WIDE.U32 R58, R60.reuse, R91.reuse, c[0x0][0x178] ;  /* 0x00005e003c3a2625 */ /* 0x0c0fe400078e005b */
[----:B-----5:R-:W5:Y:S02]  /*0a30*/  LDG.E.128 R48, [R48.64] ;  /* 0x0000000630307981 */ /* 0x020f64000c1e1d00 */
[----:B------:R-:W-:Y:S02]  /*0a40*/  @P0 IMAD.WIDE.U32 R56, R60, R91, c[0x0][0x180] ;  /* 0x000060003c380625 */ /* 0x000fe400078e005b */
[----:B------:R0:W5:Y:S04]  /*0a50*/  @P2 LDG.E.128 R40, [R58.64] ;  /* 0x000000063a282981 */ /* 0x000168000c1e1d00 */
[----:B------:R0:W5:Y:S01]  /*0a60*/  @P0 LDG.E.128 R44, [R56.64] ;  /* 0x00000006382c0981 */ /* 0x000162000c1e1d00 */
[----:B------:R-:W-:-:S02]  /*0a70*/  ISETP.NE.AND P1, PT, R100, 0x1, PT ;  /* 0x000000016400780c */ /* 0x000fc40003f25270 */
[----:B------:R-:W-:-:S11]  /*0a80*/  IADD3 R62, R100, 0x1, RZ ;  /* 0x00000001643e7810 */ /* 0x000fd60007ffe0ff */
[----:B------:R-:W-:Y:S05]  /*0a90*/  @!P1 BRA `(.L_x_2207) ;  /* 0x0000008000009947 */ /* 0x000fea0003800000 */
[----:B0-----:R-:W-:Y:S02]  /*0aa0*/  ISETP.NE.AND P1, PT, R100, 0x2, PT ;  /* 0x000000026400780c */ /* 0x001fe40003f25270 */
[----:B------:R-:W-:-:S11]  /*0ab0*/  MOV R55, R2 ;  /* 0x0000000200377202 */ /* 0x000fd60000000f00 */
[----:B------:R-:W-:Y:S05]  /*0ac0*/  @!P1 BRA `(.L_x_2208) ;  /* 0x0000006000009947 */ /* 0x000fea0003800000 */
[----:B------:R-:W-:Y:S01]  /*0ad0*/  ISETP.NE.AND P1, PT, R100, 0x3, PT ;  /* 0x000000036400780c */ /* 0x000fe20003f25270 */
[----:B------:R-:W-:-:S12]  /*0ae0*/  IMAD.MOV.U32 R55, RZ, RZ, R3 ;  /* 0x000000ffff377224 */ /* 0x000fd800078e0003 */
[----:B------:R-:W-:Y:S05]  /*0af0*/  @P1 BRA `(.L_x_2208) ;  /* 0x0000003000001947 */ /* 0x000fea0003800000 */
[----:B------:R-:W-:Y:S01]  /*0b00*/  IMAD.MOV.U32 R55, RZ, RZ, R72 ;  /* 0x000000ffff377224 */ /* 0x000fe200078e0048 */
[----:B------:R-:W-:Y:S05]  /*0b10*/  BRA `(.L_x_2208) ;  /* 0x0000001000007947 */ /* 0x000fea0003800000 */
.L_x_2207:
[----:B0-----:R-:W-:Y:S02]  /*0b20*/  IMAD.MOV.U32 R55, RZ, RZ, R74 ;  /* 0x000000ffff377224 */ /* 0x001fe400078e004a */
.L_x_2208:
[----:B------:R-:W-:Y:S05]  /*0b30*/  BSYNC B1 ;  /* 0x0000000000017941 */ /* 0x000fea0003800000 */
.L_x_2206:
        /* <DEDUP_REMOVED lines=16> */
.L_x_2212:
[----:B------:R-:W-:Y:S05]  /*0c40*/  BSYNC B2 ;  /* 0x0000000000027941 */ /* 0x000fea0003800000 */
.L_x_2211:
        /* <DEDUP_REMOVED lines=42> */
[----:B------:R-:W-:Y:S02]  /*0ef0*/  IMAD.MOV.U32 R72, RZ, RZ, R56 ;  /* 0x000000ffff487224 */ /* 0x000fe400078e0038 */
[----:B------:R-:W-:Y:S02]  /*0f00*/  IMAD.MOV.U32 R62, RZ, RZ, RZ ;  /* 0x000000ffff3e7224 */ /* 0x000fe400078e00ff */
.L_x_2210:
[----:B------:R-:W-:Y:S05]  /*0f10*/  BSYNC B1 ;  /* 0x0000000000017941 */ /* 0x000fea0003800000 */
.L_x_2209:
[----:B------:R-:W0:Y:S01]  /*0f20*/  I2F.U32 R56, R55 ;  /* 0x0000003700387306 */ /* 0x000e220000201000 */
[----:B------:R-:W-:Y:S01]  /*0f30*/  ISETP.NE.U32.AND P1, PT, RZ, c[0x0][0x178], PT ;  /* 0x00005e00ff007a0c */ /* 0x000fe20003f25070 */
[----:B------:R-:W-:Y:S01]  /*0f40*/  IMAD.MOV.U32 R63, RZ, RZ, 0x2f800000 ;  /* 0x2f800000ff3f7424 */ /* 0x000fe200078e00ff */
[----:B-----5:R-:W-:Y:S02]  /*0f50*/  PRMT R53, RZ, 0x5410, R48 ;  /* 0x00005410ff357816 */ /* 0x020fe40000000030 */
[----:B------:R-:W-:-:S03]  /*0f60*/  ISETP.NE.AND.EX P1, PT, RZ, c[0x0][0x17c], PT, P1 ;  /* 0x00005f00ff007a0c */ /* 0x000fc60003f25310 */
[----:B------:R-:W-:Y:S02]  /*0f70*/  FMUL.FTZ R53, R53, c[0x0][0x1e8] ;  /* 0x00007a0035357a20 */ /* 0x000fe40000410000 */
[----:B0-----:R-:W-:-:S05]  /*0f80*/  FFMA.FTZ R56, R56, R63, 1.1641532182693481445e-10 ;  /* 0x2f00000038387423 */ /* 0x001fca000001003f */
[----:B------:R-:W-:-:S04]  /*0f90*/  FSETP.GTU.FTZ.AND P2, PT, R56, c[0x0][0x1e4], PT ;  /* 0x0000790038007a0b */ /* 0x000fc80003f5c000 */
[----:B------:R-:W-:Y:S02]  /*0fa0*/  P2R R61, PR, RZ, 0x4 ;  /* 0x00000004ff3d7803 */ /* 0x000fe40000000000 */
        /* <DEDUP_REMOVED lines=8> */
.L_x_2213:
        /* <DEDUP_REMOVED lines=10> */
[----:B------:R-:W-:Y:S01]  /*10d0*/  MOV R55, R72 ;  /* 0x0000004800377202 */ /* 0x000fe20000000f00 */
[----:B------:R-:W-:Y:S05]  /*10e0*/  BRA `(.L_x_2217) ;  /* 0x0000001000007947 */ /* 0x000fea0003800000 */
.L_x_2216:
[----:B------:R-:W-:Y:S02]  /*10f0*/  IMAD.MOV.U32 R55, RZ, RZ, R74 ;  /* 0x000000ffff377224 */ /* 0x000fe400078e004a */
.L_x_2217:
[----:B------:R-:W-:Y:S05]  /*1100*/  BSYNC B1 ;  /* 0x0000000000017941 */ /* 0x000fea0003800000 */
.L_x_2215:
        /* <DEDUP_REMOVED lines=16> */
.L_x_2221:
[----:B------:R-:W-:Y:S05]  /*1210*/  BSYNC B2 ;  /* 0x0000000000027941 */ /* 0x000fea0003800000 */
.L_x_2220:
        /* <DEDUP_REMOVED lines=44> */
.L_x_2219:
[----:B------:R-:W-:Y:S05]  /*14e0*/  BSYNC B1 ;  /* 0x0000000000017941 */ /* 0x000fea0003800000 */
.L_x_2218:
        /* <DEDUP_REMOVED lines=10> */
.L_x_2214:
        /* <DEDUP_REMOVED lines=12> */
.L_x_2223:
[----:B------:R-:W-:Y:S02]  /*1650*/  IMAD.MOV.U32 R55, RZ, RZ, R74 ;  /* 0x000000ffff377224 */ /* 0x000fe400078e004a */
.L_x_2224:
[----:B------:R-:W-:Y:S05]  /*1660*/  BSYNC B1 ;  /* 0x0000000000017941 */ /* 0x000fea0003800000 */
.L_x_2222:
        /* <DEDUP_REMOVED lines=16> */
.L_x_2228:
[----:B------:R-:W-:Y:S05]  /*1770*/  BSYNC B2 ;  /* 0x0000000000027941 */ /* 0x000fea0003800000 */
.L_x_2227:
        /* <DEDUP_REMOVED lines=39> */
[----:B------:R-:W-:Y:S02]  /*19f0*/  LOP3.LUT R3, R59, UR25, R92, 0x96, !PT ;  /* 0x000000193b037c12 */ /* 0x000fe4000f8e965c */
[----:B------:R-:W-:Y:S01]  /*1a00*/  MOV R74, R58 ;  /* 0x0000003a004a7202 */ /* 0x000fe20000000f00 */
[----:B------:R-:W-:Y:S01]  /*1a10*/  IMAD.MOV.U32 R72, RZ, RZ, R56 ;  /* 0x000000ffff487224 */ /* 0x000fe200078e0038 */
[----:B------:R-:W-:Y:S01]  /*1a20*/  LOP3.LUT R2, R57, UR26, R2, 0x96, !PT ;  /* 0x0000001a39027c12 */ /* 0x000fe2000f8e9602 */
[----:B------:R-:W-:Y:S02]  /*1a30*/  IMAD.MOV.U32 R57, RZ, RZ, RZ ;  /* 0x000000ffff397224 */ /* 0x000fe400078e00ff */
.L_x_2226:
[----:B------:R-:W-:Y:S05]  /*1a40*/  BSYNC B1 ;  /* 0x0000000000017941 */ /* 0x000fea0003800000 */
.L_x_2225:
[----:B------:R-:W0:Y:S01]  /*1a50*/  I2F.U32 R56, R55 ;  /* 0x0000003700387306 */ /* 0x000e220000201000 */
[----:B------:R-:W-:-:S05]  /*1a60*/  PRMT R48, RZ, 0x7610, R48 ;  /* 0x00007610ff307816 */ /* 0x000fca0000000030 */
        /* <DEDUP_REMOVED lines=12> */
.L_x_2229:
        /* <DEDUP_REMOVED lines=12> */
.L_x_2232:
[----:B------:R-:W-:Y:S02]  /*1bf0*/  IMAD.MOV.U32 R48, RZ, RZ, R74 ;  /* 0x000000ffff307224 */ /* 0x000fe400078e004a */
.L_x_2233:
[----:B------:R-:W-:Y:S05]  /*1c00*/  BSYNC B1 ;  /* 0x0000000000017941 */ /* 0x000fea0003800000 */
.L_x_2231:
        /* <DEDUP_REMOVED lines=16> */
.L_x_2237:
[----:B------:R-:W-:Y:S05]  /*1d10*/  BSYNC B2 ;  /* 0x0000000000027941 */ /* 0x000fea0003800000 */
.L_x_2236:
        /* <DEDUP_REMOVED lines=44> */
.L_x_2235:
[----:B------:R-:W-:Y:S05]  /*1fe0*/  BSYNC B1 ;  /* 0x0000000000017941 */ /* 0x000fea0003800000 */
.L_x_2234:
        /* <DEDUP_REMOVED lines=10> */
.L_x_2230:
[C---:B------:R-:W-:Y:S01]  /*2090*/  ISETP.NE.AND P2, PT, R55.reuse, 0x1, PT ;  /* 0x000000013700780c */ /* 0x040fe20003f45270 */
[----:B------:R-:W-:Y:S01]  /*20a0*/  BSSY B1, `(.L_x_2238) ;  /* 0x000000c000017945 */ /* 0x000fe20003800000 */
[----:B------:R-:W-:-:S11]  /*20b0*/  IADD3 R57, R55, 0x1, RZ ;  /* 0x0000000137397810 */ /* 0x000fd60007ffe0ff */
[----:B------:R-:W-:Y:S05]  /*20c0*/  @!P2 BRA `(.L_x_2239) ;  /* 0x000000800000a947 */ /* 0x000fea0003800000 */
[----:B------:R-:W-:Y:S02]  /*20d0*/  ISETP.NE.AND P2, PT, R55, 0x2, PT ;  /* 0x000000023700780c */ /* 0x000fe40003f45270 */
[----:B------:R-:W-:-:S11]  /*20e0*/  MOV R48, R2 ;  /* 0x0000000200307202 */ /* 0x000fd60000000f00 */
[----:B------:R-:W-:Y:S05]  /*20f0*/  @!P2 BRA `(.L_x_2240) ;  /* 0x000000600000a947 */ /* 0x000fea0003800000 */
[----:B------:R-:W-:Y:S01]  /*2100*/  ISETP.NE.AND P2, PT, R55, 0x3, PT ;  /* 0x000000033700780c */ /* 0x000fe20003f45270 */
[----:B------:R-:W-:-:S12]  /*2110*/  IMAD.MOV.U32 R48, RZ, RZ, R3 ;  /* 0x000000ffff307224 */ /* 0x000fd800078e0003 */
[----:B------:R-:W-:Y:S05]  /*2120*/  @P2 BRA `(.L_x_2240) ;  /* 0x0000003000002947 */ /* 0x000fea0003800000 */
[----:B------:R-:W-:Y:S01]  /*2130*/  IMAD.MOV.U32 R48, RZ, RZ, R72 ;  /* 0x000000ffff307224 */ /* 0x000fe200078e0048 */
[----:B------:R-:W-:Y:S05]  /*2140*/  BRA `(.L_x_2240) ;  /* 0x0000001000007947 */ /* 0x000fea0003800000 */
.L_x_2239:
[----:B------:R-:W-:Y:S02]  /*2150*/  IMAD.MOV.U32 R48, RZ, RZ, R74 ;  /* 0x000000ffff307224 */ /* 0x000fe400078e004a */
.L_x_2240:
[----:B------:R-:W-:Y:S05]  /*2160*/  BSYNC B1 ;  /* 0x0000000000017941 */ /* 0x000fea0003800000 */
.L_x_2238:
        /* <DEDUP_REMOVED lines=16> */
.L_x_2244:
[----:B------:R-:W-:Y:S05]  /*2270*/  BSYNC B2 ;  /* 0x0000000000027941 */ /* 0x000fea0003800000 */
.L_x_2243:
        /* <DEDUP_REMOVED lines=44> */
.L_x_2242:
[----:B------:R-:W-:Y:S05]  /*2540*/  BSYNC B1 ;  /* 0x0000000000017941 */ /* 0x000fea0003800000 */
.L_x_2241:
[----:B------:R-:W0:Y:S02]  /*2550*/  I2F.U32 R48, R48 ;  /* 0x0000003000307306 */ /* 0x000e240000201000 */
[----:B0-----:R-:W-:Y:S01]  /*2560*/  FFMA.FTZ R55, R48, R63, 1.1641532182693481445e-10 ;  /* 0x2f00000030377423 */ /* 0x001fe2000001003f */
[----:B------:R-:W-:-:S04]  /*2570*/  PRMT R48, RZ, 0x5410, R49 ;  /* 0x00005410ff307816 */ /* 0x000fc80000000031 */
[----:B------:R-:W-:Y:S01]  /*2580*/  FSETP.GTU.FTZ.AND P2, PT, R55, c[0x0][0x1e4], PT ;  /* 0x0000790037007a0b */ /* 0x000fe20003f5c000 */
[----:B------:R-:W-:-:S03]  /*2590*/  FMUL.FTZ R55, R48, c[0x0][0x1e8] ;  /* 0x00007a0030377a20 */ /* 0x000fc60000410000 */
        /* <DEDUP_REMOVED lines=9> */
.L_x_2245:
        /* <DEDUP_REMOVED lines=12> */
.L_x_2248:
[----:B------:R-:W-:Y:S02]  /*26f0*/  MOV R48, R74 ;  /* 0x0000004a00307202 */ /* 0x000fe40000000f00 */
.L_x_2249:
[----:B------:R-:W-:Y:S05]  /*2700*/  BSYNC B1 ;  /* 0x0000000000017941 */ /* 0x000fea0003800000 */
.L_x_2247:
        /* <DEDUP_REMOVED lines=16> */
.L_x_2253:
[----:B------:R-:W-:Y:S05]  /*2810*/  BSYNC B2 ;  /* 0x0000000000027941 */ /* 0x000fea0003800000 */
.L_x_2252:
        /* <DEDUP_REMOVED lines=44> */
.L_x_2251:
[----:B------:R-:W-:Y:S05]  /*2ae0*/  BSYNC B1 ;  /* 0x0000000000017941 */ /* 0x000fea0003800000 */
.L_x_2250:
        /* <DEDUP_REMOVED lines=10> */
.L_x_2246:
        /* <DEDUP_REMOVED lines=12> */
.L_x_2255:
[----:B------:R-:W-:Y:S02]  /*2c50*/  IMAD.MOV.U32 R48, RZ, RZ, R74 ;  /* 0x000000ffff307224 */ /* 0x000fe400078e004a */
.L_x_2256:
[----:B------:R-:W-:Y:S05]  /*2c60*/  BSYNC B1 ;  /* 0x0000000000017941 */ /* 0x000fea0003800000 */
.L_x_2254:
        /* <DEDUP_REMOVED lines=16> */
.L_x_2260:
[----:B------:R-:W-:Y:S05]  /*2d70*/  BSYNC B2 ;  /* 0x0000000000027941 */ /* 0x000fea0003800000 */
.L_x_2259:
        /* <DEDUP_REMOVED lines=42> */
[----:B------:R-:W-:Y:S01]  /*3020*/  IMAD.MOV.U32 R59, RZ, RZ, RZ ;  /* 0x000000ffff3b7224 */ /* 0x000fe200078e00ff */
[----:B------:R-:W-:Y:S02]  /*3030*/  MOV R72, R58 ;  /* 0x0000003a00487202 */ /* 0x000fe40000000f00 */
.L_x_2258:
[----:B------:R-:W-:Y:S05]  /*3040*/  BSYNC B1 ;  /* 0x0000000000017941 */ /* 0x000fea0003800000 */
.L_x_2257:
        /* <DEDUP_REMOVED lines=14> */
.L_x_2261:
        /* <DEDUP_REMOVED lines=12> */
.L_x_2264:
[----:B------:R-:W-:Y:S02]  /*31f0*/  IMAD.MOV.U32 R57, RZ, RZ, R74 ;  /* 0x000000ffff397224 */ /* 0x000fe400078e004a */
.L_x_2265:
[----:B------:R-:W-:Y:S05]  /*3200*/  BSYNC B1 ;  /* 0x0000000000017941 */ /* 0x000fea0003800000 */
.L_x_2263:
        /* <DEDUP_REMOVED lines=16> */
.L_x_2269:
[----:B------:R-:W-:Y:S05]  /*3310*/  BSYNC B2 ;  /* 0x0000000000027941 */ /* 0x000fea0003800000 */
.L_x_2268:
        /* <DEDUP_REMOVED lines=44> */
.L_x_2267:
[----:B------:R-:W-:Y:S05]  /*35e0*/  BSYNC B1 ;  /* 0x0000000000017941 */ /* 0x000fea0003800000 */
.L_x_2266:
        /* <DEDUP_REMOVED lines=10> */
.L_x_2262:
[C---:B------:R-:W-:Y:S01]  /*3690*/  ISETP.NE.AND P2, PT, R48.reuse, 0x1, PT ;  /* 0x000000013000780c */ /* 0x040fe20003f45270 */
[----:B------:R-:W-:Y:S01]  /*36a0*/  BSSY B1, `(.L_x_2270) ;  /* 0x000000c000017945 */ /* 0x000fe20003800000 */
[----:B------:R-:W-:-:S11]  /*36b0*/  IADD3 R49, R48, 0x1, RZ ;  /* 0x0000000130317810 */ /* 0x000fd60007ffe0ff */
[----:B------:R-:W-:Y:S05]  /*36c0*/  @!P2 BRA `(.L_x_2271) ;  /* 0x000000800000a947 */ /* 0x000fea0003800000 */
[----:B------:R-:W-:Y:S01]  /*36d0*/  ISETP.NE.AND P2, PT, R48, 0x2, PT ;  /* 0x000000023000780c */ /* 0x000fe20003f45270 */
[----:B------:R-:W-:-:S12]  /*36e0*/  IMAD.MOV.U32 R59, RZ, RZ, R2 ;  /* 0x000000ffff3b7224 */ /* 0x000fd800078e0002 */
[----:B------:R-:W-:Y:S05]  /*36f0*/  @!P2 BRA `(.L_x_2272) ;  /* 0x000000600000a947 */ /* 0x000fea0003800000 */
[----:B------:R-:W-:Y:S02]  /*3700*/  ISETP.NE.AND P2, PT, R48, 0x3, PT ;  /* 0x000000033000780c */ /* 0x000fe40003f45270 */
[----:B------:R-:W-:-:S11]  /*3710*/  MOV R59, R3 ;  /* 0x00000003003b7202 */ /* 0x000fd60000000f00 */
[----:B------:R-:W-:Y:S05]  /*3720*/  @P2 BRA `(.L_x_2272) ;  /* 0x0000003000002947 */ /* 0x000fea0003800000 */
[----:B------:R-:W-:Y:S01]  /*3730*/  IMAD.MOV.U32 R59, RZ, RZ, R72 ;  /* 0x000000ffff3b7224 */ /* 0x000fe200078e0048 */
[----:B------:R-:W-:Y:S05]  /*3740*/  BRA `(.L_x_2272) ;  /* 0x0000001000007947 */ /* 0x000fea0003800000 */
.L_x_2271:
[----:B------:R-:W-:Y:S02]  /*3750*/  IMAD.MOV.U32 R59, RZ, RZ, R74 ;  /* 0x000000ffff3b7224 */ /* 0x000fe400078e004a */
.L_x_2272:
[----:B------:R-:W-:Y:S05]  /*3760*/  BSYNC B1 ;  /* 0x0000000000017941 */ /* 0x000fea0003800000 */
.L_x_2270:
        /* <DEDUP_REMOVED lines=16> */
.L_x_2276:
[----:B------:R-:W-:Y:S05]  /*3870*/  BSYNC B2 ;  /* 0x0000000000027941 */ /* 0x000fea0003800000 */
.L_x_2275:
        /* <DEDUP_REMOVED lines=44> */
.L_x_2274:
[----:B------:R-:W-:Y:S05]  /*3b40*/  BSYNC B1 ;  /* 0x0000000000017941 */ /* 0x000fea0003800000 */
.L_x_2273:
        /* <DEDUP_REMOVED lines=13> */
.L_x_2277:
        /* <DEDUP_REMOVED lines=12> */
.L_x_2280:
[----:B------:R-:W-:Y:S02]  /*3ce0*/  IMAD.MOV.U32 R59, RZ, RZ, R74 ;  /* 0x000000ffff3b7224 */ /* 0x000fe400078e004a */
.L_x_2281:
[----:B------:R-:W-:Y:S05]  /*3cf0*/  BSYNC B1 ;  /* 0x0000000000017941 */ /* 0x000fea0003800000 */
.L_x_2279:
        /* <DEDUP_REMOVED lines=14> */
[----:B------:R-:W-:-:S05]  /*3de0*/  @P4 IADD3 R2, R70, RZ, RZ ;  /* 0x000000ff46024210 */ /* 0x000fca0007ffe0ff */
[----:B------:R-:W-:Y:S02]  /*3df0*/  @!P3 IMAD.MOV.U32 R70, RZ, RZ, R2 ;  /* 0x000000ffff46b224 */ /* 0x000fe400078e0002 */
.L_x_2285:
[----:B------:R-:W-:Y:S05]  /*3e00*/  BSYNC B2 ;  /* 0x0000000000027941 */ /* 0x000fea0003800000 */
.L_x_2284:
        /* <DEDUP_REMOVED lines=44> */
.L_x_2283:
[----:B------:R-:W-:Y:S05]  /*40d0*/  BSYNC B1 ;  /* 0x0000000000017941 */ /* 0x000fea0003800000 */
.L_x_2282:
        /* <DEDUP_REMOVED lines=10> */
.L_x_2278:
        /* <DEDUP_REMOVED lines=12> */
.L_x_2287:
[----:B------:R-:W-:Y:S02]  /*4240*/  IMAD.MOV.U32 R59, RZ, RZ, R74 ;  /* 0x000000ffff3b7224 */ /* 0x000fe400078e004a */
.L_x_2288:
[----:B------:R-:W-:Y:S05]  /*4250*/  BSYNC B1 ;  /* 0x0000000000017941 */ /* 0x000fea0003800000 */
.L_x_2286:
        /* <DEDUP_REMOVED lines=16> */
.L_x_2292:
[----:B------:R-:W-:Y:S05]  /*4360*/  BSYNC B2 ;  /* 0x0000000000027941 */ /* 0x000fea0003800000 */
.L_x_2291:
        /* <DEDUP_REMOVED lines=42> */
[----:B------:R-:W-:Y:S01]  /*4610*/  HFMA2.MMA R49, -RZ, RZ, 0, 0 ;  /* 0x00000000ff317435 */ /* 0x000fe200000001ff */
[----:B------:R-:W-:-:S05]  /*4620*/  IMAD.MOV.U32 R72, RZ, RZ, R48 ;  /* 0x000000ffff487224 */ /* 0x000fca00078e0030 */
.L_x_2290:
[----:B------:R-:W-:Y:S05]  /*4630*/  BSYNC B1 ;  /* 0x0000000000017941 */ /* 0x000fea0003800000 */
.L_x_2289:
        /* <DEDUP_REMOVED lines=13> */
.L_x_2293:
        /* <DEDUP_REMOVED lines=12> */
.L_x_2296:
[----:B------:R-:W-:Y:S02]  /*47d0*/  IMAD.MOV.U32 R50, RZ, RZ, R74 ;  /* 0x000000ffff327224 */ /* 0x000fe400078e004a */
.L_x_2297:
[----:B------:R-:W-:Y:S05]  /*47e0*/  BSYNC B1 ;  /* 0x0000000000017941 */ /* 0x000fea0003800000 */
.L_x_2295:
        /* <DEDUP_REMOVED lines=16> */
.L_x_2301:
[----:B------:R-:W-:Y:S05]  /*48f0*/  BSYNC B2 ;  /* 0x0000000000027941 */ /* 0x000fea0003800000 */
.L_x_2300:
        /* <DEDUP_REMOVED lines=44> */
.L_x_2299:
[----:B------:R-:W-:Y:S05]  /*4bc0*/  BSYNC B1 ;  /* 0x0000000000017941 */ /* 0x000fea0003800000 */
.L_x_2298:
        /* <DEDUP_REMOVED lines=10> */
.L_x_2294:
        /* <DEDUP_REMOVED lines=12> */
.L_x_2303:
[----:B------:R-:W-:Y:S02]  /*4d30*/  IMAD.MOV.U32 R50, RZ, RZ, R74 ;  /* 0x000000ffff327224 */ /* 0x000fe400078e004a */
.L_x_2304:
[----:B------:R-:W-:Y:S05]  /*4d40*/  BSYNC B1 ;  /* 0x0000000000017941 */ /* 0x000fea0003800000 */
.L_x_2302:
        /* <DEDUP_REMOVED lines=16> */
.L_x_2308:
[----:B------:R-:W-:Y:S05]  /*4e50*/  BSYNC B2 ;  /* 0x0000000000027941 */ /* 0x000fea0003800000 */
.L_x_2307:
        /* <DEDUP_REMOVED lines=44> */
.L_x_2306:
[----:B------:R-:W-:Y:S05]  /*5120*/  BSYNC B1 ;  /* 0x0000000000017941 */ /* 0x000fea0003800000 */
.L_x_2305:
        /* <DEDUP_REMOVED lines=13> */
.L_x_2309:
        /* <DEDUP_REMOVED lines=12> */
.L_x_2312:
[----:B------:R-:W-:Y:S02]  /*52c0*/  IMAD.MOV.U32 R50, RZ, RZ, R74 ;  /* 0x000000ffff327224 */ /* 0x000fe400078e004a */
.L_x_2313:
[----:B------:R-:W-:Y:S05]  /*52d0*/  BSYNC B1 ;  /* 0x0000000000017941 */ /* 0x000fea0003800000 */
.L_x_2311:
        /* <DEDUP_REMOVED lines=10> */
[----:B------:R-:W-:Y:S02]  /*5380*/  @!P5 IADD3 R75, R75, 0x1, RZ ;  /* 0x000000014b4bd810 */ /* 0x000fe40007ffe0ff */
[----:B------:R-:W-:Y:S02]  /*5390*/  @!P5 IADD3 R2, R70, 0x1, RZ ;  /* 0x000000014602d810 */ /* 0x000fe40007ffe0ff */
[----:B------:R-:W-:Y:S02]  /*53a0*/  ISETP.NE.AND P6, PT, R75, RZ, !P5 ;  /* 0x000000ff4b00720c */ /* 0x000fe40006fc5270 */
[----:B------:R-:W-:-:S11]  /*53b0*/  @!P5 MOV R71, RZ ;  /* 0x000000ff0047d202 */ /* 0x000fd60000000f00 */
[----:B------:R-:W-:-:S04]  /*53c0*/  @P6 IMAD.MOV R2, RZ, RZ, R70 ;  /* 0x000000ffff026224 */ /* 0x000fc800078e0246 */
[----:B------:R-:W-:Y:S02]  /*53d0*/  @!P5 IMAD.MOV.U32 R70, RZ, RZ, R2 ;  /* 0x000000ffff46d224 */ /* 0x000fe400078e0002 */
.L_x_2317:
[----:B------:R-:W-:Y:S05]  /*53e0*/  BSYNC B2 ;  /* 0x0000000000027941 */ /* 0x000fea0003800000 */
.L_x_2316:
        /* <DEDUP_REMOVED lines=44> */
.L_x_2315:
[----:B------:R-:W-:Y:S05]  /*56b0*/  BSYNC B1 ;  /* 0x0000000000017941 */ /* 0x000fea0003800000 */
.L_x_2314:
[----:B------:R-:W0:Y:S02]  /*56c0*/  I2F.U32 R50, R50 ;  /* 0x0000003200327306 */ /* 0x000e240000201000 */
[----:B0-----:R-:W-:Y:S01]  /*56d0*/  FFMA.FTZ R49, R50, R63, 1.1641532182693481445e-10 ;  /* 0x2f00000032317423 */ /* 0x001fe2000001003f */
[----:B------:R-:W-:-:S04]  /*56e0*/  PRMT R50, RZ, 0x5410, R43 ;  /* 0x00005410ff327816 */ /* 0x000fc8000000002b */
[----:B------:R-:W-:Y:S01]  /*56f0*/  FSETP.GTU.FTZ.AND P5, PT, R49, c[0x0][0x1e4], PT ;  /* 0x0000790031007a0b */ /* 0x000fe20003fbc000 */
[----:B------:R-:W-:Y:S01]  /*5700*/  FMUL.FTZ R88, R50, c[0x0][0x1e8] ;  /* 0x00007a0032587a20 */ /* 0x000fe20000410000 */
[----:B------:R-:W-:-:S04]  /*5710*/  @P0 PRMT R50, RZ, 0x5410, R47 ;  /* 0x00005410ff320816 */ /* 0x000fc8000000002f */
[----:B------:R-:W-:Y:S02]  /*5720*/  FSEL R90, R88, RZ, !P5 ;  /* 0x000000ff585a7208 */ /* 0x000fe40006800000 */
[----:B------:R-:W-:-:S03]  /*5730*/  SEL R88, RZ, 0x1, P5 ;  /* 0x00000001ff587807 */ /* 0x000fc60002800000 */
[----:B------:R-:W-:-:S04]  /*5740*/  FADD.FTZ R59, R59, R90 ;  /* 0x0000005a3b3b7221 */ /* 0x000fc80000010000 */
[----:B------:R-:W-:Y:S02]  /*5750*/  @P0 FADD.FTZ R59, R59, R50 ;  /* 0x000000323b3b0221 */ /* 0x000fe40000010000 */
.L_x_2310:
        /* <DEDUP_REMOVED lines=12> */
.L_x_2319:
[----:B------:R-:W-:Y:S02]  /*5820*/  IMAD.MOV.U32 R50, RZ, RZ, R74 ;  /* 0x000000ffff327224 */ /* 0x000fe400078e004a */
.L_x_2320:
[----:B------:R-:W-:Y:S05]  /*5830*/  BSYNC B1 ;  /* 0x0000000000017941 */ /* 0x000fea0003800000 */
.L_x_2318:
        /* <DEDUP_REMOVED lines=16> */
.L_x_2324:
[----:B------:R-:W-:Y:S05]  /*5940*/  BSYNC B2 ;  /* 0x0000000000027941 */ /* 0x000fea0003800000 */
.L_x_2323:
        /* <DEDUP_REMOVED lines=44> */
.L_x_2322:
[----:B------:R-:W-:Y:S05]  /*5c10*/  BSYNC B1 ;  /* 0x0000000000017941 */ /* 0x000fea0003800000 */
.L_x_2321:
[----:B------:R-:W0:Y:S01]  /*5c20*/  I2F.U32 R48, R50 ;  /* 0x0000003200307306 */ /* 0x000e220000201000 */
[----:B------:R-:W-:-:S05]  /*5c30*/  PRMT R51, RZ, 0x7610, R51 ;  /* 0x00007610ff337816 */ /* 0x000fca0000000033 */
[----:B------:R-:W-:Y:S02]  /*5c40*/  FMUL.FTZ R51, R51, c[0x0][0x1e8] ;  /* 0x00007a0033337a20 */ /* 0x000fe40000410000 */
[----:B0-----:R-:W-:-:S05]  /*5c50*/  FFMA.FTZ R48, R48, R63, 1.1641532182693481445e-10 ;  /* 0x2f00000030307423 */ /* 0x001fca000001003f */
[----:B------:R-:W-:-:S04]  /*5c60*/  FSETP.GTU.FTZ.AND P5, PT, R48, c[0x0][0x1e4], PT ;  /* 0x0000790030007a0b */ /* 0x000fc80003fbc000 */
[----:B------:R-:W-:Y:S01]  /*5c70*/  FSEL R90, R51, RZ, !P5 ;  /* 0x000000ff335a7208 */ /* 0x000fe20006800000 */
[----:B------:R-:W-:Y:S05]  /*5c80*/  @P1 BRA `(.L_x_2325) ;  /* 0x0000006000001947 */ /* 0x000fea0003800000 */
[----:B------:R-:W-:Y:S01]  /*5c90*/  MOV R106, R49 ;  /* 0x00000031006a7202 */ /* 0x000fe20000000f00 */
[----:B------:R-:W-:Y:S05]  /*5ca0*/  @!P0 BRA `(.L_x_2326) ;  /* 0x000005c000008947 */ /* 0x000fea0003800000 */
[----:B------:R-:W-:Y:S01]  /*5cb0*/  IMAD.MOV.U32 R106, RZ, RZ, R49 ;  /* 0x000000ffff6a7224 */ /* 0x000fe200078e0031 */
[----:B------:R-:W-:-:S05]  /*5cc0*/  PRMT R49, RZ, 0x7610, R47 ;  /* 0x00007610ff317816 */ /* 0x000fca000000002f */
[----:B------:R-:W-:Y:S01]  /*5cd0*/  FADD.FTZ R90, R90, R49 ;  /* 0x000000315a5a7221 */ /* 0x000fe20000010000 */
[----:B------:R-:W-:Y:S05]  /*5ce0*/  BRA `(.L_x_2326) ;  /* 0x0000058000007947 */ /* 0x000fea0003800000 */
.L_x_2325:
        /* <DEDUP_REMOVED lines=12> */
.L_x_2328:
[----:B------:R-:W-:Y:S02]  /*5db0*/  IMAD.MOV.U32 R94, RZ, RZ, R74 ;  /* 0x000000ffff5e7224 */ /* 0x000fe400078e004a */
.L_x_2329:
[----:B------:R-:W-:Y:S05]  /*5dc0*/  BSYNC B1 ;  /* 0x0000000000017941 */ /* 0x000fea0003800000 */
.L_x_2327:
        /* <DEDUP_REMOVED lines=18> */
.L_x_2333:
[----:B------:R-:W-:Y:S05]  /*5ef0*/  BSYNC B2 ;  /* 0x0000000000027941 */ /* 0x000fea0003800000 */
.L_x_2332:
        /* <DEDUP_REMOVED lines=44> */
.L_x_2331:
[----:B------:R-:W-:Y:S05]  /*61c0*/  BSYNC B1 ;  /* 0x0000000000017941 */ /* 0x000fea0003800000 */
.L_x_2330:
        /* <DEDUP_REMOVED lines=10> */
.L_x_2326:
[----:B------:R-:W-:Y:S01]  /*6270*/  SEL R49, RZ, 0x10000, P4 ;  /* 0x00010000ff317807 */ /* 0x000fe20002000000 */
[----:B------:R-:W-:Y:S01]  /*6280*/  IMAD.WIDE.U32 R104, R60, R91, c[0x0][0x188] ;  /* 0x000062003c687625 */ /* 0x000fe200078e005b */
[----:B------:R-:W-:Y:S02]  /*6290*/  ISETP.NE.AND P4, PT, R97, RZ, PT ;  /* 0x000000ff6100720c */ /* 0x000fe40003f85270 */
[----:B------:R-:W-:Y:S02]  /*62a0*/  SEL R97, RZ, 0x1, P2 ;  /* 0x00000001ff617807 */ /* 0x000fe40001000000 */
[----:B------:R-:W-:Y:S02]  /*62b0*/  SEL R48, RZ, 0x100, P3 ;  /* 0x00000100ff307807 */ /* 0x000fe40001800000 */
[----:B------:R-:W-:Y:S02]  /*62c0*/  ISETP.NE.AND P2, PT, R98, RZ, PT ;  /* 0x000000ff6200720c */ /* 0x000fe40003f45270 */
[----:B------:R-:W-:-:S02]  /*62d0*/  ISETP.NE.AND P3, PT, R96, RZ, PT ;  /* 0x000000ff6000720c */ /* 0x000fc40003f65270 */
[----:B------:R-:W-:Y:S02]  /*62e0*/  SEL R94, RZ, 0x1, P2 ;  /* 0x00000001ff5e7807 */ /* 0x000fe40001000000 */
[----:B------:R-:W-:Y:S02]  /*62f0*/  SEL R92, RZ, 0x1, P3 ;  /* 0x00000001ff5c7807 */ /* 0x000fe40001800000 */
[----:B------:R-:W-:Y:S01]  /*6300*/  SEL R100, RZ, 0x1, P4 ;  /* 0x00000001ff647807 */ /* 0x000fe20002000000 */
[----:B------:R-:W-:Y:S01]  /*6310*/  IMAD.WIDE.U32 R94, R94, 0x1000000, RZ ;  /* 0x010000005e5e7825 */ /* 0x000fe200078e00ff */
[----:B------:R-:W-:Y:S02]  /*6320*/  SEL R50, RZ, 0x1000000, P5 ;  /* 0x01000000ff327807 */ /* 0x000fe40002800000 */
[----:B------:R-:W-:Y:S01]  /*6330*/  ISETP.NE.AND P5, PT, R61, RZ, PT ;  /* 0x000000ff3d00720c */ /* 0x000fe20003fa5270 */
[----:B------:R-:W-:Y:S01]  /*6340*/  IMAD.WIDE.U32 R92, R92, 0x10000, RZ ;  /* 0x000100005c5c7825 */ /* 0x000fe200078e00ff */
[----:B------:R-:W-:-:S02]  /*6350*/  LOP3.LUT R48, R48, R50, R49, 0xfe, !PT ;  /* 0x0000003230307212 */ /* 0x000fc400078efe31 */
[----:B------:R-:W-:Y:S01]  /*6360*/  F2FP.BF16.PACK_AB R51, R90, R59 ;  /* 0x0000003b5a33723e */ /* 0x000fe200000010ff */
[----:B------:R-:W-:Y:S01]  /*6370*/  IMAD.WIDE.U32 R100, R100, 0x100, RZ ;  /* 0x0000010064647825 */ /* 0x000fe200078e00ff */
[----:B------:R-:W-:Y:S02]  /*6380*/  LOP3.LUT R97, R95, R48, R97, 0xfe, !PT ;  /* 0x000000305f617212 */ /* 0x000fe400078efe61 */
[----:B------:R-:W-:Y:S01]  /*6390*/  F2FP.BF16.PACK_AB R50, R62, R57 ;  /* 0x000000393e32723e */ /* 0x000fe200000010ff */
[----:B------:R-:W-:Y:S01]  /*63a0*/  IMAD.MOV.U32 R61, RZ, RZ, 0x8 ;  /* 0x00000008ff3d7424 */ /* 0x000fe200078e00ff */
[----:B------:R-:W-:Y:S02]  /*63b0*/  LOP3.LUT R95, R100, R94, R92, 0xfe, !PT ;  /* 0x0000005e645f7212 */ /* 0x000fe400078efe5c */
[----:B------:R-:W-:Y:S01]  /*63c0*/  SEL R92, RZ, 0x1, P5 ;  /* 0x00000001ff5c7807 */ /* 0x000fe20002800000 */
[----:B------:R-:W-:Y:S01]  /*63d0*/  IMAD.WIDE.U32 R102, R60, R61, c[0x0][0x190] ;  /* 0x000064003c667625 */ /* 0x000fe200078e003d */
[----:B------:R-:W-:-:S02]  /*63e0*/  F2FP.BF16.PACK_AB R49, R58, R55 ;  /* 0x000000373a31723e */ /* 0x000fc400000010ff */
[----:B------:R-:W-:Y:S02]  /*63f0*/  F2FP.BF16.PACK_AB R48, R56, R53 ;  /* 0x000000353830723e */ /* 0x000fe400000010ff */
[----:B------:R-:W-:Y:S02]  /*6400*/  LOP3.LUT R101, R101, R97, R93, 0xfe, !PT ;  /* 0x0000006165657212 */ /* 0x000fe400078efe5d */
[----:B------:R-:W-:Y:S01]  /*6410*/  LOP3.LUT R100, R95, R92, RZ, 0xfc, !PT ;  /* 0x0000005c5f647212 */ /* 0x000fe200078efcff */
[----:B------:R0:W-:Y:S01]  /*6420*/  STG.E.128 [R104.64], R48 ;  /* 0x0000003068007986 */ /* 0x0001e2000c101d06 */
[----:B------:R-:W-:Y:S02]  /*6430*/  ISETP.NE.AND P6, PT, R52, RZ, PT ;  /* 0x000000ff3400720c */ /* 0x000fe40003fc5270 */
        /* <DEDUP_REMOVED lines=25> */
.L_x_2334:
        /* <DEDUP_REMOVED lines=10> */
[----:B------:R-:W-:Y:S02]  /*6670*/  ISETP.NE.AND P2, PT, R106, 0x3, PT ;  /* 0x000000036a00780c */ /* 0x000fe40003f45270 */
[----:B------:R-:W-:-:S11]  /*6680*/  MOV R95, R3 ;  /* 0x00000003005f7202 */ /* 0x000fd60000000f00 */
[----:B------:R-:W-:Y:S05]  /*6690*/  @P2 BRA `(.L_x_2337) ;  /* 0x0000003000002947 */ /* 0x000fea0003800000 */
[----:B------:R-:W-:Y:S01]  /*66a0*/  IMAD.MOV.U32 R95, RZ, RZ, R72 ;  /* 0x000000ffff5f7224 */ /* 0x000fe200078e0048 */
[----:B------:R-:W-:Y:S05]  /*66b0*/  BRA `(.L_x_2337) ;  /* 0x0000001000007947 */ /* 0x000fea0003800000 */
.L_x_2336:
[----:B-1----:R-:W-:Y:S02]  /*66c0*/  IMAD.MOV.U32 R95, RZ, RZ, R74 ;  /* 0x000000ffff5f7224 */ /* 0x002fe400078e004a */
.L_x_2337:
[----:B------:R-:W-:Y:S05]  /*66d0*/  BSYNC B1 ;  /* 0x0000000000017941 */ /* 0x000fea0003800000 */
.L_x_2335:
        /* <DEDUP_REMOVED lines=16> */
.L_x_2341:
[----:B------:R-:W-:Y:S05]  /*67e0*/  BSYNC B2 ;  /* 0x0000000000027941 */ /* 0x000fea0003800000 */
.L_x_2340:
        /* <DEDUP_REMOVED lines=44> */
.L_x_2339:
[----:B------:R-:W-:Y:S05]  /*6ab0*/  BSYNC B1 ;  /* 0x0000000000017941 */ /* 0x000fea0003800000 */
.L_x_2338:
[----:B------:R-:W0:Y:S01]  /*6ac0*/  I2F.U32 R92, R95 ;  /* 0x0000005f005c7306 */ /* 0x000e220000201000 */
[----:B-----5:R-:W-:-:S05]  /*6ad0*/  PRMT R93, RZ, 0x5410, R48 ;  /* 0x00005410ff5d7816 */ /* 0x020fca0000000030 */
        /* <DEDUP_REMOVED lines=12> */
.L_x_2342:
        /* <DEDUP_REMOVED lines=12> */
.L_x_2345:
[----:B------:R-:W-:Y:S02]  /*6c60*/  IMAD.MOV.U32 R93, RZ, RZ, R74 ;  /* 0x000000ffff5d7224 */ /* 0x000fe400078e004a */
.L_x_2346:
[----:B------:R-:W-:Y:S05]  /*6c70*/  BSYNC B1 ;  /* 0x0000000000017941 */ /* 0x000fea0003800000 */
.L_x_2344:
        /* <DEDUP_REMOVED lines=16> */
.L_x_2350:
[----:B------:R-:W-:Y:S05]  /*6d80*/  BSYNC B2 ;  /* 0x0000000000027941 */ /* 0x000fea0003800000 */
.L_x_2349:
        /* <DEDUP_REMOVED lines=44> */
.L_x_2348:
[----:B------:R-:W-:Y:S05]  /*7050*/  BSYNC B1 ;  /* 0x0000000000017941 */ /* 0x000fea0003800000 */
.L_x_2347:
        /* <DEDUP_REMOVED lines=10> */
.L_x_2343:
        /* <DEDUP_REMOVED lines=12> */
.L_x_2352:
[----:B------:R-:W-:Y:S02]  /*71c0*/  IMAD.MOV.U32 R93, RZ, RZ, R74 ;  /* 0x000000ffff5d7224 */ /* 0x000fe400078e004a */
.L_x_2353:
[----:B------:R-:W-:Y:S05]  /*71d0*/  BSYNC B1 ;  /* 0x0000000000017941 */ /* 0x000fea0003800000 */
.L_x_2351:
        /* <DEDUP_REMOVED lines=16> */
.L_x_2357:
[----:B------:R-:W-:Y:S05]  /*72e0*/  BSYNC B2 ;  /* 0x0000000000027941 */ /* 0x000fea0003800000 */
.L_x_2356:
        /* <DEDUP_REMOVED lines=41> */
[----:B------:R-:W-:Y:S01]  /*7580*/  HFMA2.MMA R96, -RZ, RZ, 0, 0 ;  /* 0x00000000ff607435 */ /* 0x000fe200000001ff */
[----:B------:R-:W-:Y:S01]  /*7590*/  IMAD.MOV.U32 R74, RZ, RZ, R98 ;  /* 0x000000ffff4a7224 */ /* 0x000fe200078e0062 */
[----:B------:R-:W-:-:S04]  /*75a0*/  LOP3.LUT R2, R97, UR26, R2, 0x96, !PT ;  /* 0x0000001a61027c12 */ /* 0x000fc8000f8e9602 */
.L_x_2355:
[----:B------:R-:W-:Y:S05]  /*75b0*/  BSYNC B1 ;  /* 0x0000000000017941 */ /* 0x000fea0003800000 */
.L_x_2354:
        /* <DEDUP_REMOVED lines=14> */
.L_x_2358:
        /* <DEDUP_REMOVED lines=12> */
.L_x_2361:
[----:B------:R-:W-:Y:S02]  /*7760*/  IMAD.MOV.U32 R48, RZ, RZ, R74 ;  /* 0x000000ffff307224 */ /* 0x000fe400078e004a */
.L_x_2362:
[----:B------:R-:W-:Y:S05]  /*7770*/  BSYNC B1 ;  /* 0x0000000000017941 */ /* 0x000fea0003800000 */
.L_x_2360:
        /* <DEDUP_REMOVED lines=16> */
.L_x_2366:
[----:B------:R-:W-:Y:S05]  /*7880*/  BSYNC B2 ;  /* 0x0000000000027941 */ /* 0x000fea0003800000 */
.L_x_2365:
        /* <DEDUP_REMOVED lines=44> */
.L_x_2364:
[----:B------:R-:W-:Y:S05]  /*7b50*/  BSYNC B1 ;  /* 0x0000000000017941 */ /* 0x000fea0003800000 */
.L_x_2363:
        /* <DEDUP_REMOVED lines=10> */
.L_x_2359:
        /* <DEDUP_REMOVED lines=12> */
.L_x_2368:
[----:B------:R-:W-:Y:S02]  /*7cc0*/  IMAD.MOV.U32 R48, RZ, RZ, R74 ;  /* 0x000000ffff307224 */ /* 0x000fe400078e004a */
.L_x_2369:
[----:B------:R-:W-:Y:S05]  /*7cd0*/  BSYNC B1 ;  /* 0x0000000000017941 */ /* 0x000fea0003800000 */
.L_x_2367:
        /* <DEDUP_REMOVED lines=16> */
.L_x_2373:
[----:B------:R-:W-:Y:S05]  /*7de0*/  BSYNC B2 ;  /* 0x0000000000027941 */ /* 0x000fea0003800000 */
.L_x_2372:
        /* <DEDUP_REMOVED lines=44> */
.L_x_2371:
[----:B------:R-:W-:Y:S05]  /*80b0*/  BSYNC B1 ;  /* 0x0000000000017941 */ /* 0x000fea0003800000 */
.L_x_2370:
        /* <DEDUP_REMOVED lines=14> */
.L_x_2374:
        /* <DEDUP_REMOVED lines=12> */
.L_x_2377:
[----:B------:R-:W-:Y:S02]  /*8260*/  IMAD.MOV.U32 R48, RZ, RZ, R74 ;  /* 0x000000ffff307224 */ /* 0x000fe400078e004a */
.L_x_2378:
[----:B------:R-:W-:Y:S05]  /*8270*/  BSYNC B1 ;  /* 0x0000000000017941 */ /* 0x000fea0003800000 */
.L_x_2376:
        /* <DEDUP_REMOVED lines=14> */
[----:B------:R-:W-:-:S05]  /*8360*/  @P3 IMAD.MOV R2, RZ, RZ, R70 ;  /* 0x000000ffff023224 */ /* 0x000fca00078e0246 */
[----:B------:R-:W-:Y:S02]  /*8370*/  @!P2 MOV R70, R2 ;  /* 0x000000020046a202 */ /* 0x000fe40000000f00 */
.L_x_2382:
[----:B------:R-:W-:Y:S05]  /*8380*/  BSYNC B2 ;  /* 0x0000000000027941 */ /* 0x000fea0003800000 */
.L_x_2381:
        /* <DEDUP_REMOVED lines=44> */
.L_x_2380:
[----:B------:R-:W-:Y:S05]  /*8650*/  BSYNC B1 ;  /* 0x0000000000017941 */ /* 0x000fea0003800000 */
.L_x_2379:
        /* <DEDUP_REMOVED lines=10> */
.L_x_2375:
        /* <DEDUP_REMOVED lines=12> */
.L_x_2384:
[----:B------:R-:W-:Y:S02]  /*87c0*/  IMAD.MOV.U32 R48, RZ, RZ, R74 ;  /* 0x000000ffff307224 */ /* 0x000fe400078e004a */
.L_x_2385:
[----:B------:R-:W-:Y:S05]  /*87d0*/  BSYNC B1 ;  /* 0x0000000000017941 */ /* 0x000fea0003800000 */
.L_x_2383:
        /* <DEDUP_REMOVED lines=16> */
.L_x_2389:
[----:B------:R-:W-:Y:S05]  /*88e0*/  BSYNC B2 ;  /* 0x0000000000027941 */ /* 0x000fea0003800000 */
.L_x_2388:
        /* <DEDUP_REMOVED lines=44> */
.L_x_2387:
[----:B------:R-:W-:Y:S05]  /*8bb0*/  BSYNC B1 ;  /* 0x0000000000017941 */ /* 0x000fea0003800000 */
.L_x_2386:
        /* <DEDUP_REMOVED lines=8> */
[----:B------:R-:W-:Y:S01]  /*8c40*/  MOV R48, R96 ;  /* 0x0000006000307202 */ /* 0x000fe20000000f00 */
[----:B------:R-:W-:Y:S05]  /*8c50*/  @!P0 BRA `(.L_x_2391) ;  /* 0x000005a000008947 */ /* 0x000fea0003800000 */
[----:B------:R-:W-:Y:S01]  /*8c60*/  PRMT R49, RZ, 0x7610, R45 ;  /* 0x00007610ff317816 */ /* 0x000fe2000000002d */
[----:B------:R-:W-:-:S04]  /*8c70*/  IMAD.MOV.U32 R48, RZ, RZ, R96 ;  /* 0x000000ffff307224 */ /* 0x000fc800078e0060 */
[----:B------:R-:W-:Y:S01]  /*8c80*/  FADD.FTZ R98, R49, R98 ;  /* 0x0000006231627221 */ /* 0x000fe20000010000 */
[----:B------:R-:W-:Y:S05]  /*8c90*/  BRA `(.L_x_2391) ;  /* 0x0000056000007947 */ /* 0x000fea0003800000 */
.L_x_2390:
        /* <DEDUP_REMOVED lines=12> */
.L_x_2393:
[----:B------:R-:W-:Y:S02]  /*8d60*/  IMAD.MOV.U32 R99, RZ, RZ, R74 ;  /* 0x000000ffff637224 */ /* 0x000fe400078e004a */
.L_x_2394:
[----:B------:R-:W-:Y:S05]  /*8d70*/  BSYNC B1 ;  /* 0x0000000000017941 */ /* 0x000fea0003800000 */
.L_x_2392:
        /* <DEDUP_REMOVED lines=16> */
.L_x_2398:
[----:B------:R-:W-:Y:S05]  /*8e80*/  BSYNC B2 ;  /* 0x0000000000027941 */ /* 0x000fea0003800000 */
.L_x_2397:
        /* <DEDUP_REMOVED lines=44> */
.L_x_2396:
[----:B------:R-:W-:Y:S05]  /*9150*/  BSYNC B1 ;  /* 0x0000000000017941 */ /* 0x000fea0003800000 */
.L_x_2395:
        /* <DEDUP_REMOVED lines=10> */
.L_x_2391:
        /* <DEDUP_REMOVED lines=12> */
.L_x_2400:
[----:B------:R-:W-:Y:S02]  /*92c0*/  MOV R99, R74 ;  /* 0x0000004a00637202 */ /* 0x000fe40000000f00 */
.L_x_2401:
[----:B------:R-:W-:Y:S05]  /*92d0*/  BSYNC B1 ;  /* 0x0000000000017941 */ /* 0x000fea0003800000 */
.L_x_2399:
        /* <DEDUP_REMOVED lines=16> */
.L_x_2405:
[----:B------:R-:W-:Y:S05]  /*93e0*/  BSYNC B2 ;  /* 0x0000000000027941 */ /* 0x000fea0003800000 */
.L_x_2404:
        /* <DEDUP_REMOVED lines=44> */
.L_x_2403:
[----:B------:R-:W-:Y:S05]  /*96b0*/  BSYNC B1 ;  /* 0x0000000000017941 */ /* 0x000fea0003800000 */
.L_x_2402:
        /* <DEDUP_REMOVED lines=13> */
.L_x_2406:
        /* <DEDUP_REMOVED lines=12> */
.L_x_2409:
[----:B------:R-:W-:Y:S02]  /*9850*/  IMAD.MOV.U32 R97, RZ, RZ, R74 ;  /* 0x000000ffff617224 */ /* 0x000fe400078e004a */
.L_x_2410:
[----:B------:R-:W-:Y:S05]  /*9860*/  BSYNC B1 ;  /* 0x0000000000017941 */ /* 0x000fea0003800000 */
.L_x_2408:
        /* <DEDUP_REMOVED lines=16> */
.L_x_2414:
[----:B------:R-:W-:Y:S05]  /*9970*/  BSYNC B2 ;  /* 0x0000000000027941 */ /* 0x000fea0003800000 */
.L_x_2413:
        /* <DEDUP_REMOVED lines=44> */
.L_x_2412:
[----:B------:R-:W-:Y:S05]  /*9c40*/  BSYNC B1 ;  /* 0x0000000000017941 */ /* 0x000fea0003800000 */
.L_x_2411:
        /* <DEDUP_REMOVED lines=10> */
.L_x_2407:
        /* <DEDUP_REMOVED lines=12> */
.L_x_2416:
[----:B------:R-:W-:Y:S02]  /*9db0*/  IMAD.MOV.U32 R97, RZ, RZ, R74 ;  /* 0x000000ffff617224 */ /* 0x000fe400078e004a */
.L_x_2417:
[----:B------:R-:W-:Y:S05]  /*9dc0*/  BSYNC B1 ;  /* 0x0000000000017941 */ /* 0x000fea0003800000 */
.L_x_2415:
        /* <DEDUP_REMOVED lines=16> */
.L_x_2421:
[----:B------:R-:W-:Y:S05]  /*9ed0*/  BSYNC B2 ;  /* 0x0000000000027941 */ /* 0x000fea0003800000 */
.L_x_2420:
        /* <DEDUP_REMOVED lines=44> */
.L_x_2419:
[----:B------:R-:W-:Y:S05]  /*a1a0*/  BSYNC B1 ;  /* 0x0000000000017941 */ /* 0x000fea0003800000 */
.L_x_2418:
        /* <DEDUP_REMOVED lines=13> */
.L_x_2422:
        /* <DEDUP_REMOVED lines=12> */
.L_x_2425:
[----:B------:R-:W-:Y:S02]  /*a340*/  IMAD.MOV.U32 R50, RZ, RZ, R74 ;  /* 0x000000ffff327224 */ /* 0x000fe400078e004a */
.L_x_2426:
[----:B------:R-:W-:Y:S05]  /*a350*/  BSYNC B1 ;  /* 0x0000000000017941 */ /* 0x000fea0003800000 */
.L_x_2424:
        /* <DEDUP_REMOVED lines=16> */
.L_x_2430:
[----:B------:R-:W-:Y:S05]  /*a460*/  BSYNC B2 ;  /* 0x0000000000027941 */ /* 0x000fea0003800000 */
.L_x_2429:
        /* <DEDUP_REMOVED lines=44> */
.L_x_2428:
[----:B------:R-:W-:Y:S05]  /*a730*/  BSYNC B1 ;  /* 0x0000000000017941 */ /* 0x000fea0003800000 */
.L_x_2427:
        /* <DEDUP_REMOVED lines=10> */
.L_x_2423:
        /* <DEDUP_REMOVED lines=12> */
.L_x_2432:
[----:B------:R-:W-:Y:S02]  /*a8a0*/  IMAD.MOV.U32 R50, RZ, RZ, R74 ;  /* 0x000000ffff327224 */ /* 0x000fe400078e004a */
.L_x_2433:
[----:B------:R-:W-:Y:S05]  /*a8b0*/  BSYNC B1 ;  /* 0x0000000000017941 */ /* 0x000fea0003800000 */
.L_x_2431:
        /* <DEDUP_REMOVED lines=16> */
.L_x_2437:
[----:B------:R-:W-:Y:S05]  /*a9c0*/  BSYNC B2 ;  /* 0x0000000000027941 */ /* 0x000fea0003800000 */
.L_x_2436:
        /* <DEDUP_REMOVED lines=44> */
.L_x_2435:
[----:B------:R-:W-:Y:S05]  /*ac90*/  BSYNC B1 ;  /* 0x0000000000017941 */ /* 0x000fea0003800000 */
.L_x_2434:
        /* <DEDUP_REMOVED lines=13> */
.L_x_2438:
        /* <DEDUP_REMOVED lines=12> */
.L_x_2441:
[----:B------:R-:W-:Y:S02]  /*ae30*/  MOV R50, R74 ;  /* 0x0000004a00327202 */ /* 0x000fe40000000f00 */
.L_x_2442:
[----:B------:R-:W-:Y:S05]  /*ae40*/  BSYNC B1 ;  /* 0x0000000000017941 */ /* 0x000fea0003800000 */
.L_x_2440:
        /* <DEDUP_REMOVED lines=16> */
.L_x_2446:
[----:B------:R-:W-:Y:S05]  /*af50*/  BSYNC B2 ;  /* 0x0000000000027941 */ /* 0x000fea0003800000 */
.L_x_2445:
        /* <DEDUP_REMOVED lines=44> */
.L_x_2444:
[----:B------:R-:W-:Y:S05]  /*b220*/  BSYNC B1 ;  /* 0x0000000000017941 */ /* 0x000fea0003800000 */
.L_x_2443:
        /* <DEDUP_REMOVED lines=10> */
.L_x_2439:
        /* <DEDUP_REMOVED lines=12> */
.L_x_2448:
[----:B------:R-:W-:Y:S02]  /*b390*/  IMAD.MOV.U32 R50, RZ, RZ, R74 ;  /* 0x000000ffff327224 */ /* 0x000fe400078e004a */
.L_x_2449:
[----:B------:R-:W-:Y:S05]  /*b3a0*/  BSYNC B1 ;  /* 0x0000000000017941 */ /* 0x000fea0003800000 */
.L_x_2447:
        /* <DEDUP_REMOVED lines=16> */
.L_x_2453:
[----:B------:R-:W-:Y:S05]  /*b4b0*/  BSYNC B2 ;  /* 0x0000000000027941 */ /* 0x000fea0003800000 */
.L_x_2452:
        /* <DEDUP_REMOVED lines=44> */
.L_x_2451:
[----:B------:R-:W-:Y:S05]  /*b780*/  BSYNC B1 ;  /* 0x0000000000017941 */ /* 0x000fea0003800000 */
.L_x_2450:
        /* <DEDUP_REMOVED lines=13> */
.L_x_2454:
        /* <DEDUP_REMOVED lines=12> */
.L_x_2457:
[----:B------:R-:W-:Y:S02]  /*b920*/  IMAD.MOV.U32 R103, RZ, RZ, R74 ;  /* 0x000000ffff677224 */ /* 0x000fe400078e004a */
.L_x_2458:
[----:B------:R-:W-:Y:S05]  /*b930*/  BSYNC B1 ;  /* 0x0000000000017941 */ /* 0x000fea0003800000 */
.L_x_2456:
        /* <DEDUP_REMOVED lines=18> */
.L_x_2462:
[----:B------:R-:W-:Y:S05]  /*ba60*/  BSYNC B2 ;  /* 0x0000000000027941 */ /* 0x000fea0003800000 */
.L_x_2461:
        /* <DEDUP_REMOVED lines=37> */
[----:B------:R-:W-:Y:S01]  /*bcc0*/  IMAD.WIDE.U32 R50, R50, -0x326172a9, RZ ;  /* 0xcd9e8d5732327825 */ /* 0x000fe200078e00ff */
[----:B------:R-:W-:-:S03]  /*bcd0*/  HFMA2.MMA R101, -RZ, RZ, 0, 0 ;  /* 0x00000000ff657435 */ /* 0x000fc600000001ff */
[----:B------:R-:W-:Y:S01]  /*bce0*/  IMAD.WIDE.U32 R48, R48, -0x2daee0ad, RZ ;  /* 0xd2511f5330307825 */ /* 0x000fe200078e00ff */
[----:B------:R-:W-:-:S03]  /*bcf0*/  LOP3.LUT R3, R51, UR25, R100, 0x96, !PT ;  /* 0x0000001933037c12 */ /* 0x000fc6000f8e9664 */
[----:B------:R-:W-:Y:S01]  /*bd00*/  IMAD.MOV.U32 R74, RZ, RZ, R50 ;  /* 0x000000ffff4a7224 */ /* 0x000fe200078e0032 */
[----:B------:R-:W-:Y:S01]  /*bd10*/  LOP3.LUT R2, R49, UR26, R2, 0x96, !PT ;  /* 0x0000001a31027c12 */ /* 0x000fe2000f8e9602 */
[----:B------:R-:W-:Y:S02]  /*bd20*/  IMAD.MOV.U32 R72, RZ, RZ, R48 ;  /* 0x000000ffff487224 */ /* 0x000fe400078e0030 */
.L_x_2460:
[----:B------:R-:W-:Y:S05]  /*bd30*/  BSYNC B1 ;  /* 0x0000000000017941 */ /* 0x000fea0003800000 */
.L_x_2459:
        /* <DEDUP_REMOVED lines=10> */
.L_x_2455:
[----:B------:R-:W-:Y:S01]  /*bde0*/  SEL R103, RZ, 0x1, P2 ;  /* 0x00000001ff677807 */ /* 0x000fe20001000000 */
[C---:B------:R-:W-:Y:S01]  /*bdf0*/  IMAD.WIDE.U32 R114, R94.reuse, R91, c[0x0][0x188] ;  /* 0x000062005e727625 */ /* 0x040fe200078e005b */
[----:B------:R-:W-:Y:S02]  /*be00*/  SEL R49, RZ, 0x10000, P4 ;  /* 0x00010000ff317807 */ /* 0x000fe40002000000 */
[----:B------:R-:W-:Y:S01]  /*be10*/  SEL R100, RZ, 0x100, P3 ;  /* 0x00000100ff647807 */ /* 0x000fe20001800000 */
[----:B------:R-:W-:Y:S01]  /*be20*/  IMAD.WIDE.U32 R112, R94, R61, c[0x0][0x190] ;  /* 0x000064005e707625 */ /* 0x000fe200078e003d */
[----:B------:R-:W-:Y:S02]  /*be30*/  ISETP.NE.AND P2, PT, R107, RZ, PT ;  /* 0x000000ff6b00720c */ /* 0x000fe40003f45270 */
[----:B------:R-:W-:Y:S02]  /*be40*/  ISETP.NE.AND P4, PT, R106, RZ, PT ;  /* 0x000000ff6a00720c */ /* 0x000fe40003f85270 */
[----:B------:R-:W-:-:S02]  /*be50*/  ISETP.NE.AND P3, PT, R105, RZ, PT ;  /* 0x000000ff6900720c */ /* 0x000fc40003f65270 */
[----:B------:R-:W-:Y:S02]  /*be60*/  SEL R48, RZ, 0x1000000, P5 ;  /* 0x01000000ff307807 */ /* 0x000fe40002800000 */
[----:B------:R-:W-:Y:S02]  /*be70*/  ISETP.NE.AND P5, PT, R104, RZ, PT ;  /* 0x000000ff6800720c */ /* 0x000fe40003fa5270 */
[----:B------:R-:W-:Y:S02]  /*be80*/  SEL R108, RZ, 0x1, P2 ;  /* 0x00000001ff6c7807 */ /* 0x000fe40001000000 */
[----:B------:R-:W-:Y:S02]  /*be90*/  SEL R106, RZ, 0x1, P3 ;  /* 0x00000001ff6a7807 */ /* 0x000fe40001800000 */
[----:B------:R-:W-:Y:S01]  /*bea0*/  SEL R104, RZ, 0x1, P4 ;  /* 0x00000001ff687807 */ /* 0x000fe20002000000 */
[----:B------:R-:W-:Y:S01]  /*beb0*/  IMAD.WIDE.U32 R108, R108, 0x1000000, RZ ;  /* 0x010000006c6c7825 */ /* 0x000fe200078e00ff */
[----:B------:R-:W-:-:S02]  /*bec0*/  LOP3.LUT R100, R100, R48, R49, 0xfe, !PT ;  /* 0x0000003064647212 */ /* 0x000fc400078efe31 */
[----:B------:R-:W-:Y:S01]  /*bed0*/  F2FP.BF16.PACK_AB R51, R102, R97 ;  /* 0x000000616633723e */ /* 0x000fe200000010ff */
[----:B------:R-:W-:Y:S01]  /*bee0*/  IMAD.WIDE.U32 R106, R106, 0x10000, RZ ;  /* 0x000100006a6a7825 */ /* 0x000fe200078e00ff */
[----:B------:R-:W-:Y:S02]  /*bef0*/  LOP3.LUT R109, R109, R100, R103, 0xfe, !PT ;  /* 0x000000646d6d7212 */ /* 0x000fe400078efe67 */
[----:B------:R-:W-:Y:S01]  /*bf00*/  SEL R103, RZ, 0x1, P5 ;  /* 0x00000001ff677807 */ /* 0x000fe20002800000 */
[----:B------:R-:W-:Y:S01]  /*bf10*/  IMAD.WIDE.U32 R104, R104, 0x100, RZ ;  /* 0x0000010068687825 */ /* 0x000fe200078e00ff */
[----:B------:R-:W-:Y:S02]  /*bf20*/  F2FP.BF16.PACK_AB R50, R99, R96 ;  /* 0x000000606332723e */ /* 0x000fe400000010ff */
[----:B------:R-:W-:Y:S02]  /*bf30*/  F2FP.BF16.PACK_AB R49, R98, R93 ;  /* 0x0000005d6231723e */ /* 0x000fe400000010ff */
[----:B------:R-:W-:-:S02]  /*bf40*/  LOP3.LUT R108, R104, R108, R106, 0xfe, !PT ;  /* 0x0000006c686c7212 */ /* 0x000fc400078efe6a */
        /* <DEDUP_REMOVED lines=30> */
.L_x_2463:
        /* <DEDUP_REMOVED lines=15> */
.L_x_2465:
[----:B-1----:R-:W-:Y:S02]  /*c220*/  IMAD.MOV.U32 R94, RZ, RZ, R74 ;  /* 0x000000ffff5e7224 */ /* 0x002fe400078e004a */
.L_x_2466:
[----:B------:R-:W-:Y:S05]  /*c230*/  BSYNC B1 ;  /* 0x0000000000017941 */ /* 0x000fea0003800000 */
.L_x_2464:
        /* <DEDUP_REMOVED lines=16> */
.L_x_2470:
[----:B------:R-:W-:Y:S05]  /*c340*/  BSYNC B2 ;  /* 0x0000000000027941 */ /* 0x000fea0003800000 */
.L_x_2469:
        /* <DEDUP_REMOVED lines=44> */
.L_x_2468:
[----:B------:R-:W-:Y:S05]  /*c610*/  BSYNC B1 ;  /* 0x0000000000017941 */ /* 0x000fea0003800000 */
.L_x_2467:
[----:B------:R-:W0:Y:S02]  /*c620*/  I2F.U32 R94, R94 ;  /* 0x0000005e005e7306 */ /* 0x000e240000201000 */
[----:B0-----:R-:W-:Y:S01]  /*c630*/  FFMA.FTZ R101, R94, R63, 1.1641532182693481445e-10 ;  /* 0x2f0000005e657423 */ /* 0x001fe2000001003f */
[----:B-----5:R-:W-:-:S04]  /*c640*/  PRMT R94, RZ, 0x5410, R48 ;  /* 0x00005410ff5e7816 */ /* 0x020fc80000000030 */
[----:B------:R-:W-:Y:S01]  /*c650*/  FSETP.GTU.FTZ.AND P2, PT, R101, c[0x0][0x1e4], PT ;  /* 0x0000790065007a0b */ /* 0x000fe20003f5c000 */
[----:B------:R-:W-:-:S03]  /*c660*/  FMUL.FTZ R101, R94, c[0x0][0x1e8] ;  /* 0x00007a005e657a20 */ /* 0x000fc60000410000 */
        /* <DEDUP_REMOVED lines=9> */
.L_x_2471:
        /* <DEDUP_REMOVED lines=12> */
.L_x_2474:
[----:B------:R-:W-:Y:S02]  /*c7c0*/  IMAD.MOV.U32 R103, RZ, RZ, R74 ;  /* 0x000000ffff677224 */ /* 0x000fe400078e004a */
.L_x_2475:
[----:B------:R-:W-:Y:S05]  /*c7d0*/  BSYNC B1 ;  /* 0x0000000000017941 */ /* 0x000fea0003800000 */
.L_x_2473:
        /* <DEDUP_REMOVED lines=16> */
.L_x_2479:
[----:B------:R-:W-:Y:S05]  /*c8e0*/  BSYNC B2 ;  /* 0x0000000000027941 */ /* 0x000fea0003800000 */
.L_x_2478:
        /* <DEDUP_REMOVED lines=44> */
.L_x_2477:
[----:B------:R-:W-:Y:S05]  /*cbb0*/  BSYNC B1 ;  /* 0x0000000000017941 */ /* 0x000fea0003800000 */
.L_x_2476:
        /* <DEDUP_REMOVED lines=10> */
.L_x_2472:
        /* <DEDUP_REMOVED lines=12> */
.L_x_2481:
[----:B------:R-:W-:Y:S02]  /*cd20*/  IMAD.MOV.U32 R103, RZ, RZ, R74 ;  /* 0x000000ffff677224 */ /* 0x000fe400078e004a */
.L_x_2482:
[----:B------:R-:W-:Y:S05]  /*cd30*/  BSYNC B1 ;  /* 0x0000000000017941 */ /* 0x000fea0003800000 */
.L_x_2480:
        /* <DEDUP_REMOVED lines=16> */
.L_x_2486:
[----:B------:R-:W-:Y:S05]  /*ce40*/  BSYNC B2 ;  /* 0x0000000000027941 */ /* 0x000fea0003800000 */
.L_x_2485:
        /* <DEDUP_REMOVED lines=44> */
.L_x_2484:
[----:B------:R-:W-:Y:S05]  /*d110*/  BSYNC B1 ;  /* 0x0000000000017941 */ /* 0x000fea0003800000 */
.L_x_2483:
        /* <DEDUP_REMOVED lines=14> */
.L_x_2487:
        /* <DEDUP_REMOVED lines=12> */
.L_x_2490:
[----:B------:R-:W-:Y:S02]  /*d2c0*/  IMAD.MOV.U32 R48, RZ, RZ, R74 ;  /* 0x000000ffff307224 */ /* 0x000fe400078e004a */
.L_x_2491:
[----:B------:R-:W-:Y:S05]  /*d2d0*/  BSYNC B1 ;  /* 0x0000000000017941 */ /* 0x000fea0003800000 */
.L_x_2489:
        /* <DEDUP_REMOVED lines=16> */
.L_x_2495:
[----:B------:R-:W-:Y:S05]  /*d3e0*/  BSYNC B2 ;  /* 0x0000000000027941 */ /* 0x000fea0003800000 */
.L_x_2494:
        /* <DEDUP_REMOVED lines=44> */
.L_x_2493:
[----:B------:R-:W-:Y:S05]  /*d6b0*/  BSYNC B1 ;  /* 0x0000000000017941 */ /* 0x000fea0003800000 */
.L_x_2492:
        /* <DEDUP_REMOVED lines=10> */
.L_x_2488:
        /* <DEDUP_REMOVED lines=12> */
.L_x_2497:
[----:B------:R-:W-:Y:S02]  /*d820*/  IMAD.MOV.U32 R48, RZ, RZ, R74 ;  /* 0x000000ffff307224 */ /* 0x000fe400078e004a */
.L_x_2498:
[----:B------:R-:W-:Y:S05]  /*d830*/  BSYNC B1 ;  /* 0x0000000000017941 */ /* 0x000fea0003800000 */
.L_x_2496:
        /* <DEDUP_REMOVED lines=16> */
.L_x_2502:
[----:B------:R-:W-:Y:S05]  /*d940*/  BSYNC B2 ;  /* 0x0000000000027941 */ /* 0x000fea0003800000 */
.L_x_2501:
        /* <DEDUP_REMOVED lines=44> */
.L_x_2500:
[----:B------:R-:W-:Y:S05]  /*dc10*/  BSYNC B1 ;  /* 0x0000000000017941 */ /* 0x000fea0003800000 */
.L_x_2499:
        /* <DEDUP_REMOVED lines=14> */
.L_x_2503:
        /* <DEDUP_REMOVED lines=12> */
.L_x_2506:
[----:B------:R-:W-:Y:S02]  /*ddc0*/  IMAD.MOV.U32 R48, RZ, RZ, R74 ;  /* 0x000000ffff307224 */ /* 0x000fe400078e004a */
.L_x_2507:
[----:B------:R-:W-:Y:S05]  /*ddd0*/  BSYNC B1 ;  /* 0x0000000000017941 */ /* 0x000fea0003800000 */
.L_x_2505:
        /* <DEDUP_REMOVED lines=16> */
.L_x_2511:
[----:B------:R-:W-:Y:S05]  /*dee0*/  BSYNC B2 ;  /* 0x0000000000027941 */ /* 0x000fea0003800000 */
.L_x_2510:
        /* <DEDUP_REMOVED lines=44> */
.L_x_2509:
[----:B------:R-:W-:Y:S05]  /*e1b0*/  BSYNC B1 ;  /* 0x0000000000017941 */ /* 0x000fea0003800000 */
.L_x_2508:
        /* <DEDUP_REMOVED lines=10> */
.L_x_2504:
        /* <DEDUP_REMOVED lines=12> */
.L_x_2513:
[----:B------:R-:W-:Y:S02]  /*e320*/  IMAD.MOV.U32 R48, RZ, RZ, R74 ;  /* 0x000000ffff307224 */ /* 0x000fe400078e004a */
.L_x_2514:
[----:B------:R-:W-:Y:S05]  /*e330*/  BSYNC B1 ;  /* 0x0000000000017941 */ /* 0x000fea0003800000 */
.L_x_2512:
        /* <DEDUP_REMOVED lines=16> */
.L_x_2518:
[----:B------:R-:W-:Y:S05]  /*e440*/  BSYNC B2 ;  /* 0x0000000000027941 */ /* 0x000fea0003800000 */
.L_x_2517:
        /* <DEDUP_REMOVED lines=44> */
.L_x_2516:
[----:B------:R-:W-:Y:S05]  /*e710*/  BSYNC B1 ;  /* 0x0000000000017941 */ /* 0x000fea0003800000 */
.L_x_2515:
        /* <DEDUP_REMOVED lines=14> */
.L_x_2519:
        /* <DEDUP_REMOVED lines=12> */
.L_x_2522:
[----:B------:R-:W-:Y:S02]  /*e8c0*/  IMAD.MOV.U32 R105, RZ, RZ, R74 ;  /* 0x000000ffff697224 */ /* 0x000fe400078e004a */
.L_x_2523:
[----:B------:R-:W-:Y:S05]  /*e8d0*/  BSYNC B1 ;  /* 0x0000000000017941 */ /* 0x000fea0003800000 */
.L_x_2521:
        /* <DEDUP_REMOVED lines=16> */
.L_x_2527:
[----:B------:R-:W-:Y:S05]  /*e9e0*/  BSYNC B2 ;  /* 0x0000000000027941 */ /* 0x000fea0003800000 */
.L_x_2526:
        /* <DEDUP_REMOVED lines=44> */
.L_x_2525:
[----:B------:R-:W-:Y:S05]  /*ecb0*/  BSYNC B1 ;  /* 0x0000000000017941 */ /* 0x000fea0003800000 */
.L_x_2524:
        /* <DEDUP_REMOVED lines=10> */
.L_x_2520:
        /* <DEDUP_REMOVED lines=12> */
.L_x_2529:
[----:B------:R-:W-:Y:S02]  /*ee20*/  IMAD.MOV.U32 R107, RZ, RZ, R74 ;  /* 0x000000ffff6b7224 */ /* 0x000fe400078e004a */
.L_x_2530:
[----:B------:R-:W-:Y:S05]  /*ee30*/  BSYNC B1 ;  /* 0x0000000000017941 */ /* 0x000fea0003800000 */
.L_x_2528:
        /* <DEDUP_REMOVED lines=16> */
.L_x_2534:
[----:B------:R-:W-:Y:S05]  /*ef40*/  BSYNC B2 ;  /* 0x0000000000027941 */ /* 0x000fea0003800000 */
.L_x_2533:
        /* <DEDUP_REMOVED lines=44> */
.L_x_2532:
[----:B------:R-:W-:Y:S05]  /*f210*/  BSYNC B1 ;  /* 0x0000000000017941 */ /* 0x000fea0003800000 */
.L_x_2531:
        /* <DEDUP_REMOVED lines=13> */
.L_x_2535:
        /* <DEDUP_REMOVED lines=12> */
.L_x_2538:
[----:B------:R-:W-:Y:S02]  /*f3b0*/  IMAD.MOV.U32 R107, RZ, RZ, R74 ;  /* 0x000000ffff6b7224 */ /* 0x000fe400078e004a */
.L_x_2539:
[----:B------:R-:W-:Y:S05]  /*f3c0*/  BSYNC B1 ;  /* 0x0000000000017941 */ /* 0x000fea0003800000 */
.L_x_2537:
        /* <DEDUP_REMOVED lines=16> */
.L_x_2543:
[----:B------:R-:W-:Y:S05]  /*f4d0*/  BSYNC B2 ;  /* 0x0000000000027941 */ /* 0x000fea0003800000 */
.L_x_2542:
        /* <DEDUP_REMOVED lines=44> */
.L_x_2541:
[----:B------:R-:W-:Y:S05]  /*f7a0*/  BSYNC B1 ;  /* 0x0000000000017941 */ /* 0x000fea0003800000 */
.L_x_2540:
        /* <DEDUP_REMOVED lines=10> */
.L_x_2536:
        /* <DEDUP_REMOVED lines=12> */
.L_x_2545:
[----:B------:R-:W-:Y:S02]  /*f910*/  IMAD.MOV.U32 R107, RZ, RZ, R74 ;  /* 0x000000ffff6b7224 */ /* 0x000fe400078e004a */
.L_x_2546:
[----:B------:R-:W-:Y:S05]  /*f920*/  BSYNC B1 ;  /* 0x0000000000017941 */ /* 0x000fea0003800000 */
.L_x_2544:
        /* <DEDUP_REMOVED lines=16> */
.L_x_2550:
[----:B------:R-:W-:Y:S05]  /*fa30*/  BSYNC B2 ;  /* 0x0000000000027941 */ /* 0x000fea0003800000 */
.L_x_2549:
        /* <DEDUP_REMOVED lines=44> */
.L_x_2548:
[----:B------:R-:W-:Y:S05]  /*fd00*/  BSYNC B1 ;  /* 0x0000000000017941 */ /* 0x000fea0003800000 */
.L_x_2547:
        /* <DEDUP_REMOVED lines=13> */
.L_x_2551:
        /* <DEDUP_REMOVED lines=12> */
.L_x_2554:
[----:B------:R-:W-:Y:S02]  /*fea0*/  IMAD.MOV.U32 R50, RZ, RZ, R74 ;  /* 0x000000ffff327224 */ /* 0x000fe400078e004a */
.L_x_2555:
[----:B------:R-:W-:Y:S05]  /*feb0*/  BSYNC B1 ;  /* 0x0000000000017941 */ /* 0x000fea0003800000 */
.L_x_2553:
        /* <DEDUP_REMOVED lines=16> */
.L_x_2559:
[----:B------:R-:W-:Y:S05]  /*ffc0*/  BSYNC B2 ;  /* 0x0000000000027941 */ /* 0x000fea0003800000 */
.L_x_2558:
        /* <DEDUP_REMOVED lines=44> */
.L_x_2557:
[----:B------:R-:W-:Y:S05]  /*10290*/  BSYNC B1 ;  /* 0x0000000000017941 */ /* 0x000fea0003800000 */
.L_x_2556:
[----:B------:R-:W0:Y:S02]  /*102a0*/  I2F.U32 R50, R50 ;  /* 0x0000003200327306 */ /* 0x000e240000201000 */
[----:B0-----:R-:W-:Y:S01]  /*102b0*/  FFMA.FTZ R49, R50, R63, 1.1641532182693481445e-10 ;  /* 0x2f00000032317423 */ /* 0x001fe2000001003f */
[----:B------:R-:W-:-:S04]  /*102c0*/  PRMT R50, RZ, 0x7610, R42 ;  /* 0x00007610ff327816 */ /* 0x000fc8000000002a */
[----:B------:R-:W-:Y:S01]  /*102d0*/  FSETP.GTU.FTZ.AND P4, PT, R49, c[0x0][0x1e4], PT ;  /* 0x0000790031007a0b */ /* 0x000fe20003f9c000 */
[----:B------:R-:W-:-:S05]  /*102e0*/  FMUL.FTZ R87, R50, c[0x0][0x1e8] ;  /* 0x00007a0032577a20 */ /* 0x000fca0000410000 */
[----:B------:R-:W-:Y:S02]  /*102f0*/  FSEL R49, R87, RZ, !P4 ;  /* 0x000000ff57317208 */ /* 0x000fe40006000000 */
[----:B------:R-:W-:-:S03]  /*10300*/  SEL R87, RZ, 0x1, P4 ;  /* 0x00000001ff577807 */ /* 0x000fc60002000000 */
[----:B------:R-:W-:Y:S01]  /*10310*/  FADD.FTZ R108, R108, R49 ;  /* 0x000000316c6c7221 */ /* 0x000fe20000010000 */
[----:B------:R-:W-:-:S05]  /*10320*/  @P0 PRMT R49, RZ, 0x7610, R46 ;  /* 0x00007610ff310816 */ /* 0x000fca000000002e */
[----:B------:R-:W-:Y:S02]  /*10330*/  @P0 FADD.FTZ R108, R49, R108 ;  /* 0x0000006c316c0221 */ /* 0x000fe40000010000 */
.L_x_2552:
        /* <DEDUP_REMOVED lines=12> */
.L_x_2561:
[----:B------:R-:W-:Y:S02]  /*10400*/  IMAD.MOV.U32 R50, RZ, RZ, R74 ;  /* 0x000000ffff327224 */ /* 0x000fe400078e004a */
.L_x_2562:
[----:B------:R-:W-:Y:S05]  /*10410*/  BSYNC B1 ;  /* 0x0000000000017941 */ /* 0x000fea0003800000 */
.L_x_2560:
        /* <DEDUP_REMOVED lines=16> */
.L_x_2566:
[----:B------:R-:W-:Y:S05]  /*10520*/  BSYNC B2 ;  /* 0x0000000000027941 */ /* 0x000fea0003800000 */
.L_x_2565:
        /* <DEDUP_REMOVED lines=44> */
.L_x_2564:
[----:B------:R-:W-:Y:S05]  /*107f0*/  BSYNC B1 ;  /* 0x0000000000017941 */ /* 0x000fea0003800000 */
.L_x_2563:
        /* <DEDUP_REMOVED lines=13> */
.L_x_2567:
        /* <DEDUP_REMOVED lines=12> */
.L_x_2570:
[----:B------:R-:W-:Y:S02]  /*10990*/  IMAD.MOV.U32 R50, RZ, RZ, R74 ;  /* 0x000000ffff327224 */ /* 0x000fe400078e004a */
.L_x_2571:
[----:B------:R-:W-:Y:S05]  /*109a0*/  BSYNC B1 ;  /* 0x0000000000017941 */ /* 0x000fea0003800000 */
.L_x_2569:
        /* <DEDUP_REMOVED lines=16> */
.L_x_2575:
[----:B------:R-:W-:Y:S05]  /*10ab0*/  BSYNC B2 ;  /* 0x0000000000027941 */ /* 0x000fea0003800000 */
.L_x_2574:
        /* <DEDUP_REMOVED lines=41> */
[----:B------:R-:W-:Y:S01]  /*10d50*/  MOV R72, R48 ;  /* 0x0000003000487202 */ /* 0x000fe20000000f00 */
[----:B------:R-:W-:Y:S01]  /*10d60*/  IMAD.MOV.U32 R48, RZ, RZ, RZ ;  /* 0x000000ffff307224 */ /* 0x000fe200078e00ff */
[----:B------:R-:W-:Y:S02]  /*10d70*/  LOP3.LUT R2, R49, UR26, R2, 0x96, !PT ;  /* 0x0000001a31027c12 */ /* 0x000fe4000f8e9602 */
.L_x_2573:
[----:B------:R-:W-:Y:S05]  /*10d80*/  BSYNC B1 ;  /* 0x0000000000017941 */ /* 0x000fea0003800000 */
.L_x_2572:
        /* <DEDUP_REMOVED lines=10> */
.L_x_2568:
        /* <DEDUP_REMOVED lines=12> */
.L_x_2577:
[----:B------:R-:W-:Y:S02]  /*10ef0*/  IMAD.MOV.U32 R50, RZ, RZ, R74 ;  /* 0x000000ffff327224 */ /* 0x000fe400078e004a */
.L_x_2578:
[----:B------:R-:W-:Y:S05]  /*10f00*/  BSYNC B1 ;  /* 0x0000000000017941 */ /* 0x000fea0003800000 */
.L_x_2576:
        /* <DEDUP_REMOVED lines=16> */
.L_x_2582:
[----:B------:R-:W-:Y:S05]  /*11010*/  BSYNC B2 ;  /* 0x0000000000027941 */ /* 0x000fea0003800000 */
.L_x_2581:
        /* <DEDUP_REMOVED lines=44> */
.L_x_2580:
[----:B------:R-:W-:Y:S05]  /*112e0*/  BSYNC B1 ;  /* 0x0000000000017941 */ /* 0x000fea0003800000 */
.L_x_2579:
        /* <DEDUP_REMOVED lines=13> */
.L_x_2583:
        /* <DEDUP_REMOVED lines=12> */
.L_x_2586:
[----:B------:R-:W-:Y:S02]  /*11480*/  IMAD.MOV.U32 R111, RZ, RZ, R74 ;  /* 0x000000ffff6f7224 */ /* 0x000fe400078e004a */
.L_x_2587:
[----:B------:R-:W-:Y:S05]  /*11490*/  BSYNC B1 ;  /* 0x0000000000017941 */ /* 0x000fea0003800000 */
.L_x_2585:
        /* <DEDUP_REMOVED lines=18> */
.L_x_2591:
[----:B------:R-:W-:Y:S05]  /*115c0*/  BSYNC B2 ;  /* 0x0000000000027941 */ /* 0x000fea0003800000 */
.L_x_2590:
        /* <DEDUP_REMOVED lines=44> */
.L_x_2589:
[----:B------:R-:W-:Y:S05]  /*11890*/  BSYNC B1 ;  /* 0x0000000000017941 */ /* 0x000fea0003800000 */
.L_x_2588:
        /* <DEDUP_REMOVED lines=10> */
.L_x_2584:
[----:B------:R-:W-:Y:S01]  /*11940*/  SEL R113, RZ, 0x1000000, P5 ;  /* 0x01000000ff717807 */ /* 0x000fe20002800000 */
[----:B------:R-:W-:Y:S01]  /*11950*/  IMAD.WIDE.U32 R118, R100, R91, c[0x0][0x188] ;  /* 0x0000620064767625 */ /* 0x000fe200078e005b */
[----:B------:R-:W-:Y:S02]  /*11960*/  P2R R48, PR, RZ, 0x2 ;  /* 0x00000002ff307803 */ /* 0x000fe40000000000 */
[----:B------:R-:W-:Y:S02]  /*11970*/  ISETP.NE.AND P5, PT, R94, RZ, PT ;  /* 0x000000ff5e00720c */ /* 0x000fe40003fa5270 */
[----:B------:R-:W-:Y:S02]  /*11980*/  ISETP.NE.AND P1, PT, R116, RZ, PT ;  /* 0x000000ff7400720c */ /* 0x000fe40003f25270 */
[----:B------:R-:W-:Y:S02]  /*11990*/  SEL R111, RZ, 0x10000, P4 ;  /* 0x00010000ff6f7807 */ /* 0x000fe40002000000 */
[----:B------:R-:W-:-:S02]  /*119a0*/  SEL R94, RZ, 0x100, P3 ;  /* 0x00000100ff5e7807 */ /* 0x000fc40001800000 */
[----:B------:R-:W-:Y:S02]  /*119b0*/  ISETP.NE.AND P4, PT, R114, RZ, PT ;  /* 0x000000ff7200720c */ /* 0x000fe40003f85270 */
[----:B------:R-:W-:Y:S02]  /*119c0*/  ISETP.NE.AND P3, PT, R115, RZ, PT ;  /* 0x000000ff7300720c */ /* 0x000fe40003f65270 */
[----:B------:R-:W-:Y:S02]  /*119d0*/  SEL R116, RZ, 0x1, P1 ;  /* 0x00000001ff747807 */ /* 0x000fe40000800000 */
[----:B------:R-:W-:Y:S02]  /*119e0*/  SEL R114, RZ, 0x1, P3 ;  /* 0x00000001ff727807 */ /* 0x000fe40001800000 */
[----:B------:R-:W-:Y:S01]  /*119f0*/  SEL R112, RZ, 0x1, P4 ;  /* 0x00000001ff707807 */ /* 0x000fe20002000000 */
[----:B------:R-:W-:Y:S01]  /*11a00*/  IMAD.WIDE.U32 R116, R116, 0x1000000, RZ ;  /* 0x0100000074747825 */ /* 0x000fe200078e00ff */
[----:B------:R-:W-:-:S02]  /*11a10*/  LOP3.LUT R94, R94, R113, R111, 0xfe, !PT ;  /* 0x000000715e5e7212 */ /* 0x000fc400078efe6f */
[----:B------:R-:W-:Y:S01]  /*11a20*/  SEL R111, RZ, 0x1, P2 ;  /* 0x00000001ff6f7807 */ /* 0x000fe20001000000 */
[----:B------:R-:W-:Y:S01]  /*11a30*/  IMAD.WIDE.U32 R114, R114, 0x10000, RZ ;  /* 0x0001000072727825 */ /* 0x000fe200078e00ff */
[----:B------:R-:W-:Y:S02]  /*11a40*/  ISETP.NE.AND P1, PT, R48, RZ, PT ;  /* 0x000000ff3000720c */ /* 0x000fe40003f25270 */
[----:B------:R-:W-:Y:S01]  /*11a50*/  F2FP.BF16.PACK_AB R51, R110, R107 ;  /* 0x0000006b6e33723e */ /* 0x000fe200000010ff */
[----:B------:R-:W-:Y:S01]  /*11a60*/  IMAD.WIDE.U32 R112, R112, 0x100, RZ ;  /* 0x0000010070707825 */ /* 0x000fe200078e00ff */
[----:B------:R-:W-:Y:S02]  /*11a70*/  F2FP.BF16.PACK_AB R50, R108, R105 ;  /* 0x000000696c32723e */ /* 0x000fe400000010ff */
[----:B------:R-:W-:Y:S02]  /*11a80*/  F2FP.BF16.PACK_AB R49, R106, R103 ;  /* 0x000000676a31723e */ /* 0x000fe400000010ff */
[----:B------:R-:W-:-:S02]  /*11a90*/  F2FP.BF16.PACK_AB R48, R104, R101 ;  /* 0x000000656830723e */ /* 0x000fc400000010ff */
[----:B------:R-:W-:Y:S02]  /*11aa0*/  LOP3.LUT R117, R117, R94, R111, 0xfe, !PT ;  /* 0x0000005e75757212 */ /* 0x000fe400078efe6f */
[----:B------:R-:W-:Y:S01]  /*11ab0*/  LOP3.LUT R116, R112, R116, R114, 0xfe, !PT ;  /* 0x0000007470747212 */ /* 0x000fe200078efe72 */
[----:B------:R0:W-:Y:S01]  /*11ac0*/  STG.E.128 [R118.64], R48 ;  /* 0x0000003076007986 */ /* 0x0001e2000c101d06 */
[----:B------:R-:W-:Y:S02]  /*11ad0*/  SEL R111, RZ, 0x1, P5 ;  /* 0x00000001ff6f7807 */ /* 0x000fe40002800000 */
[----:B------:R-:W-:Y:S02]  /*11ae0*/  ISETP.NE.AND P6, PT, R52, RZ, PT ;  /* 0x000000ff3400720c */ /* 0x000fe40003fc5270 */
[----:B------:R-:W-:Y:S02]  /*11af0*/  IADD3 R94, R60, 0x60, RZ ;  /* 0x000000603c5e7810 */ /* 0x000fe40007ffe0ff */
[----:B0-----:R-:W-:Y:S01]  /*11b00*/  LOP3.LUT R49, R113, R117, R115, 0xfe, !PT ;  /* 0x0000007571317212 */ /* 0x001fe200078efe73 */
[----:B------:R-:W-:Y:S01]  /*11b10*/  IMAD.WIDE.U32 R50, R100, R61, c[0x0][0x190] ;  /* 0x0000640064327625 */ /* 0x000fe200078e003d */
[----:B------:R-:W-:-:S07]  /*11b20*/  LOP3.LUT R48, R116, R111, RZ, 0xfc, !PT ;  /* 0x0000006f74307212 */ /* 0x000fce00078efcff */
[CC--:B------:R-:W-:Y:S01]  /*11b30*/  @P6 IMAD.WIDE.U32 R116, R94.reuse, R91.reuse, c[0x0][0x178] ;  /* 0x00005e005e746625 */ /* 0x0c0fe200078e005b */
[----:B------:R0:W-:Y:S03]  /*11b40*/  STG.E.64 [R50.64], R48 ;  /* 0x0000003032007986 */ /* 0x0001e6000c101b06 */
[----:B------:R-:W-:-:S04]  /*11b50*/  @P0 IMAD.WIDE.U32 R114, R94, R91, c[0x0][0x180] ;  /* 0x000060005e720625 */ /* 0x000fc800078e005b */
[----:B------:R-:W-:Y:S01]  /*11b60*/  IMAD.WIDE.U32 R118, R94, R91, c[0x0][0x170] ;  /* 0x00005c005e767625 */ /* 0x000fe200078e005b */
[----:B------:R-:W-:Y:S05]  /*11b70*/  @!P6 BRA `(.L_x_2592) ;  /* 0x000001300000e947 */ /* 0x000fea0003800000 */
[----:B0-----:R-:W-:Y:S01]  /*11b80*/  IMAD.U32 R49, R88, 0x10000, RZ ;  /* 0x0001000058317824 */ /* 0x001fe200078e00ff */
[----:B------:R-:W-:Y:S02]  /*11b90*/  LOP3.LUT R48, R89, 0xffff, RZ, 0xc0, !PT ;  /* 0x0000ffff59307812 */ /* 0x000fe400078ec0ff */
[----:B------:R-:W-:Y:S02]  /*11ba0*/  LOP3.LUT R112, R85, 0xff, RZ, 0xc0, !PT ;  /* 0x000000ff55707812 */ /* 0x000fe400078ec0ff */
[----:B------:R-:W-:Y:S02]  /*11bb0*/  LOP3.LUT R49, R49, 0xff0000, RZ, 0xc0, !PT ;  /* 0x00ff000031317812 */ /* 0x000fe400078ec0ff */
[----:B------:R-:W-:Y:S01]  /*11bc0*/  LOP3.LUT R50, R84, 0xff, RZ, 0xc0, !PT ;  /* 0x000000ff54327812 */ /* 0x000fe200078ec0ff */
[----:B------:R-:W-:Y:S01]  /*11bd0*/  IMAD.WIDE.U32 R112, R112, 0x1000000, RZ ;  /* 0x0100000070707825 */ /* 0x000fe200078e00ff */
[----:B------:R-:W-:-:S02]  /*11be0*/  PRMT R48, R49, 0x4210, R48 ;  /* 0x0000421031307816 */ /* 0x000fc40000000030 */
[----:B------:R-:W-:Y:S01]  /*11bf0*/  PRMT R49, R87, 0x7104, RZ ;  /* 0x0000710457317816 */ /* 0x000fe200000000ff */
[----:B------:R-:W-:-:S03]  /*11c00*/  IMAD.WIDE.U32 R50, R50, 0x10000, RZ ;  /* 0x0001000032327825 */ /* 0x000fc600078e00ff */
[----:B------:R-:W-:Y:S02]  /*11c10*/  LOP3.LUT R49, R48, 0xff00, R49, 0xf8, !PT ;  /* 0x0000ff0030317812 */ /* 0x000fe400078ef831 */
[----:B------:R-:W-:Y:S02]  /*11c20*/  LOP3.LUT R48, R83, 0xff, RZ, 0xc0, !PT ;  /* 0x000000ff53307812 */ /* 0x000fe400078ec0ff */
[----:B------:R-:W-:-:S03]  /*11c30*/  LOP3.LUT R111, R49, 0xff, R86, 0xf8, !PT ;  /* 0x000000ff316f7812 */ /* 0x000fc600078ef856 */
[----:B------:R-:W-:Y:S01]  /*11c40*/  IMAD.WIDE.U32 R48, R48, 0x100, RZ ;  /* 0x0000010030307825 */ /* 0x000fe200078e00ff */
[----:B------:R-:W-:-:S04]  /*11c50*/  LOP3.LUT R111, R51, R111, R113, 0xfe, !PT ;  /* 0x0000006f336f7212 */ /* 0x000fc800078efe71 */
[----:B------:R-:W-:Y:S02]  /*11c60*/  LOP3.LUT R51, R48, R112, R50, 0xfe, !PT ;  /* 0x0000007030337212 */ /* 0x000fe400078efe32 */
[----:B------:R-:W-:Y:S02]  /*11c70*/  LOP3.LUT R49, R111, R49, RZ, 0xfc, !PT ;  /* 0x000000316f317212 */ /* 0x000fe400078efcff */
[----:B------:R-:W-:Y:S01]  /*11c80*/  LOP3.LUT R48, R51, 0xff, R82, 0xf8, !PT ;  /* 0x000000ff33307812 */ /* 0x000fe200078ef852 */
[----:B------:R-:W-:-:S05]  /*11c90*/  IMAD.WIDE.U32 R50, R100, R61, c[0x0][0x198] ;  /* 0x0000660064327625 */ /* 0x000fca00078e003d */
[----:B------:R0:W-:Y:S02]  /*11ca0*/  STG.E.64 [R50.64], R48 ;  /* 0x0000003032007986 */ /* 0x0001e4000c101b06 */
.L_x_2592:
        /* <DEDUP_REMOVED lines=15> */
.L_x_2594:
[----:B-1----:R-:W-:Y:S02]  /*11da0*/  MOV R100, R74 ;  /* 0x0000004a00647202 */ /* 0x002fe40000000f00 */
.L_x_2595:
[----:B------:R-:W-:Y:S05]  /*11db0*/  BSYNC B1 ;  /* 0x0000000000017941 */ /* 0x000fea0003800000 */
.L_x_2593:
        /* <DEDUP_REMOVED lines=16> */
.L_x_2599:
[----:B------:R-:W-:Y:S05]  /*11ec0*/  BSYNC B2 ;  /* 0x0000000000027941 */ /* 0x000fea0003800000 */
.L_x_2598:
        /* <DEDUP_REMOVED lines=44> */
.L_x_2597:
[----:B------:R-:W-:Y:S05]  /*12190*/  BSYNC B1 ;  /* 0x0000000000017941 */ /* 0x000fea0003800000 */
.L_x_2596:
        /* <DEDUP_REMOVED lines=14> */
.L_x_2600:
        /* <DEDUP_REMOVED lines=12> */
.L_x_2603:
[----:B------:R-:W-:Y:S02]  /*12340*/  IMAD.MOV.U32 R100, RZ, RZ, R74 ;  /* 0x000000ffff647224 */ /* 0x000fe400078e004a */
.L_x_2604:
[----:B------:R-:W-:Y:S05]  /*12350*/  BSYNC B1 ;  /* 0x0000000000017941 */ /* 0x000fea0003800000 */
.L_x_2602:
        /* <DEDUP_REMOVED lines=16> */
.L_x_2608:
[----:B------:R-:W-:Y:S05]  /*12460*/  BSYNC B2 ;  /* 0x0000000000027941 */ /* 0x000fea0003800000 */
.L_x_2607:
        /* <DEDUP_REMOVED lines=44> */
.L_x_2606:
[----:B------:R-:W-:Y:S05]  /*12730*/  BSYNC B1 ;  /* 0x0000000000017941 */ /* 0x000fea0003800000 */
.L_x_2605:
        /* <DEDUP_REMOVED lines=10> */
.L_x_2601:
        /* <DEDUP_REMOVED lines=12> */
.L_x_2610:
[----:B------:R-:W-:Y:S02]  /*128a0*/  IMAD.MOV.U32 R100, RZ, RZ, R74 ;  /* 0x000000ffff647224 */ /* 0x000fe400078e004a */
.L_x_2611:
[----:B------:R-:W-:Y:S05]  /*128b0*/  BSYNC B1 ;  /* 0x0000000000017941 */ /* 0x000fea0003800000 */
.L_x_2609:
        /* <DEDUP_REMOVED lines=16> */
.L_x_2615:
[----:B------:R-:W-:Y:S05]  /*129c0*/  BSYNC B2 ;  /* 0x0000000000027941 */ /* 0x000fea0003800000 */
.L_x_2614:
        /* <DEDUP_REMOVED lines=9> */
[----:B------:R-:W-:Y:S01]  /*12a60*/  LOP3.LUT R3, R115, UR10, R3, 0x96, !PT ;  /* 0x0000000a73037c12 */ /* 0x000fe2000f8e9603 */
[----:B------:R-:W-:-:S03]  /*12a70*/  HFMA2.MMA R111, -RZ, RZ, 0, 0 ;  /* 0x00000000ff6f7435 */ /* 0x000fc600000001ff */
        /* <DEDUP_REMOVED lines=33> */
.L_x_2613:
[----:B------:R-:W-:Y:S05]  /*12c90*/  BSYNC B1 ;  /* 0x0000000000017941 */ /* 0x000fea0003800000 */
.L_x_2612:
        /* <DEDUP_REMOVED lines=14> */
.L_x_2616:
        /* <DEDUP_REMOVED lines=12> */
.L_x_2619:
[----:B------:R-:W-:Y:S02]  /*12e40*/  IMAD.MOV.U32 R48, RZ, RZ, R74 ;  /* 0x000000ffff307224 */ /* 0x000fe400078e004a */
.L_x_2620:
[----:B------:R-:W-:Y:S05]  /*12e50*/  BSYNC B1 ;  /* 0x0000000000017941 */ /* 0x000fea0003800000 */
.L_x_2618:
        /* <DEDUP_REMOVED lines=16> */
.L_x_2624:
[----:B------:R-:W-:Y:S05]  /*12f60*/  BSYNC B2 ;  /* 0x0000000000027941 */ /* 0x000fea0003800000 */
.L_x_2623:
        /* <DEDUP_REMOVED lines=44> */
.L_x_2622:
[----:B------:R-:W-:Y:S05]  /*13230*/  BSYNC B1 ;  /* 0x0000000000017941 */ /* 0x000fea0003800000 */
.L_x_2621:
        /* <DEDUP_REMOVED lines=10> */
.L_x_2617:
        /* <DEDUP_REMOVED lines=12> */
.L_x_2626:
[----:B------:R-:W-:Y:S02]  /*133a0*/  IMAD.MOV.U32 R48, RZ, RZ, R74 ;  /* 0x000000ffff307224 */ /* 0x000fe400078e004a */
.L_x_2627:
[----:B------:R-:W-:Y:S05]  /*133b0*/  BSYNC B1 ;  /* 0x0000000000017941 */ /* 0x000fea0003800000 */
.L_x_2625:
        /* <DEDUP_REMOVED lines=16> */
.L_x_2631:
[----:B------:R-:W-:Y:S05]  /*134c0*/  BSYNC B2 ;  /* 0x0000000000027941 */ /* 0x000fea0003800000 */
.L_x_2630:
        /* <DEDUP_REMOVED lines=44> */
.L_x_2629:
[----:B------:R-:W-:Y:S05]  /*13790*/  BSYNC B1 ;  /* 0x0000000000017941 */ /* 0x000fea0003800000 */
.L_x_2628:
        /* <DEDUP_REMOVED lines=14> */
.L_x_2632:
        /* <DEDUP_REMOVED lines=12> */
.L_x_2635:
[----:B------:R-:W-:Y:S02]  /*13940*/  MOV R48, R74 ;  /* 0x0000004a00307202 */ /* 0x000fe40000000f00 */
.L_x_2636:
[----:B------:R-:W-:Y:S05]  /*13950*/  BSYNC B1 ;  /* 0x0000000000017941 */ /* 0x000fea0003800000 */
.L_x_2634:
        /* <DEDUP_REMOVED lines=16> */
.L_x_2640:
[----:B------:R-:W-:Y:S05]  /*13a60*/  BSYNC B2 ;  /* 0x0000000000027941 */ /* 0x000fea0003800000 */
.L_x_2639:
        /* <DEDUP_REMOVED lines=44> */
.L_x_2638:
[----:B------:R-:W-:Y:S05]  /*13d30*/  BSYNC B1 ;  /* 0x0000000000017941 */ /* 0x000fea0003800000 */
.L_x_2637:
        /* <DEDUP_REMOVED lines=10> */
.L_x_2633:
        /* <DEDUP_REMOVED lines=12> */
.L_x_2642:
[----:B------:R-:W-:Y:S02]  /*13ea0*/  IMAD.MOV.U32 R48, RZ, RZ, R74 ;  /* 0x000000ffff307224 */ /* 0x000fe400078e004a */
.L_x_2643:
[----:B------:R-:W-:Y:S05]  /*13eb0*/  BSYNC B1 ;  /* 0x0000000000017941 */ /* 0x000fea0003800000 */
.L_x_2641:
        /* <DEDUP_REMOVED lines=16> */
.L_x_2647:
[----:B------:R-:W-:Y:S05]  /*13fc0*/  BSYNC B2 ;  /* 0x0000000000027941 */ /* 0x000fea0003800000 */
.L_x_2646:
        /* <DEDUP_REMOVED lines=43> */
[----:B------:R-:W-:Y:S02]  /*14280*/  LOP3.LUT R2, R115, UR26, R2, 0x96, !PT ;  /* 0x0000001a73027c12 */ /* 0x000fe4000f8e9602 */
.L_x_2645:
[----:B------:R-:W-:Y:S05]  /*14290*/  BSYNC B1 ;  /* 0x0000000000017941 */ /* 0x000fea0003800000 */
.L_x_2644:
        /* <DEDUP_REMOVED lines=14> */
.L_x_2648:
        /* <DEDUP_REMOVED lines=12> */
.L_x_2651:
[----:B------:R-:W-:Y:S02]  /*14440*/  IMAD.MOV.U32 R100, RZ, RZ, R74 ;  /* 0x000000ffff647224 */ /* 0x000fe400078e004a */
.L_x_2652:
[----:B------:R-:W-:Y:S05]  /*14450*/  BSYNC B1 ;  /* 0x0000000000017941 */ /* 0x000fea0003800000 */
.L_x_2650:
        /* <DEDUP_REMOVED lines=16> */
.L_x_2656:
[----:B------:R-:W-:Y:S05]  /*14560*/  BSYNC B2 ;  /* 0x0000000000027941 */ /* 0x000fea0003800000 */
.L_x_2655:
        /* <DEDUP_REMOVED lines=44> */
.L_x_2654:
[----:B------:R-:W-:Y:S05]  /*14830*/  BSYNC B1 ;  /* 0x0000000000017941 */ /* 0x000fea0003800000 */
.L_x_2653:
        /* <DEDUP_REMOVED lines=10> */
.L_x_2649:
        /* <DEDUP_REMOVED lines=12> */
.L_x_2658:
[----:B------:R-:W-:Y:S02]  /*149a0*/  IMAD.MOV.U32 R100, RZ, RZ, R74 ;  /* 0x000000ffff647224 */ /* 0x000fe400078e004a */
.L_x_2659:
[----:B------:R-:W-:Y:S05]  /*149b0*/  BSYNC B1 ;  /* 0x0000000000017941 */ /* 0x000fea0003800000 */
.L_x_2657:
        /* <DEDUP_REMOVED lines=16> */
.L_x_2663:
[----:B------:R-:W-:Y:S05]  /*14ac0*/  BSYNC B2 ;  /* 0x0000000000027941 */ /* 0x000fea0003800000 */
.L_x_2662:
        /* <DEDUP_REMOVED lines=44> */
.L_x_2661:
[----:B------:R-:W-:Y:S05]  /*14d90*/  BSYNC B1 ;  /* 0x0000000000017941 */ /* 0x000fea0003800000 */
.L_x_2660:
        /* <DEDUP_REMOVED lines=13> */
.L_x_2664:
        /* <DEDUP_REMOVED lines=12> */
.L_x_2667:
[----:B------:R-:W-:Y:S02]  /*14f30*/  IMAD.MOV.U32 R100, RZ, RZ, R74 ;  /* 0x000000ffff647224 */ /* 0x000fe400078e004a */
.L_x_2668:
[----:B------:R-:W-:Y:S05]  /*14f40*/  BSYNC B1 ;  /* 0x0000000000017941 */ /* 0x000fea0003800000 */
.L_x_2666:
        /* <DEDUP_REMOVED lines=16> */
.L_x_2672:
[----:B------:R-:W-:Y:S05]  /*15050*/  BSYNC B2 ;  /* 0x0000000000027941 */ /* 0x000fea0003800000 */
.L_x_2671:
        /* <DEDUP_REMOVED lines=44> */
.L_x_2670:
[----:B------:R-:W-:Y:S05]  /*15320*/  BSYNC B1 ;  /* 0x0000000000017941 */ /* 0x000fea0003800000 */
.L_x_2669:
        /* <DEDUP_REMOVED lines=10> */
.L_x_2665:
        /* <DEDUP_REMOVED lines=12> */
.L_x_2674:
[----:B------:R-:W-:Y:S02]  /*15490*/  IMAD.MOV.U32 R100, RZ, RZ, R74 ;  /* 0x000000ffff647224 */ /* 0x000fe400078e004a */
.L_x_2675:
[----:B------:R-:W-:Y:S05]  /*154a0*/  BSYNC B1 ;  /* 0x0000000000017941 */ /* 0x000fea0003800000 */
.L_x_2673:
        /* <DEDUP_REMOVED lines=16> */
.L_x_2679:
[----:B------:R-:W-:Y:S05]  /*155b0*/  BSYNC B2 ;  /* 0x0000000000027941 */ /* 0x000fea0003800000 */
.L_x_2678:
        /* <DEDUP_REMOVED lines=44> */
.L_x_2677:
[----:B------:R-:W-:Y:S05]  /*15880*/  BSYNC B1 ;  /* 0x0000000000017941 */ /* 0x000fea0003800000 */
.L_x_2676:
        /* <DEDUP_REMOVED lines=13> */
.L_x_2680:
        /* <DEDUP_REMOVED lines=12> */
.L_x_2683:
[----:B------:R-:W-:Y:S02]  /*15a20*/  IMAD.MOV.U32 R50, RZ, RZ, R74 ;  /* 0x000000ffff327224 */ /* 0x000fe400078e004a */
.L_x_2684:
[----:B------:R-:W-:Y:S05]  /*15a30*/  BSYNC B1 ;  /* 0x0000000000017941 */ /* 0x000fea0003800000 */
.L_x_2682:
        /* <DEDUP_REMOVED lines=16> */
.L_x_2688:
[----:B------:R-:W-:Y:S05]  /*15b40*/  BSYNC B2 ;  /* 0x0000000000027941 */ /* 0x000fea0003800000 */
.L_x_2687:
        /* <DEDUP_REMOVED lines=44> */
.L_x_2686:
[----:B------:R-:W-:Y:S05]  /*15e10*/  BSYNC B1 ;  /* 0x0000000000017941 */ /* 0x000fea0003800000 */
.L_x_2685:
        /* <DEDUP_REMOVED lines=10> */
.L_x_2681:
        /* <DEDUP_REMOVED lines=12> */
.L_x_2690:
[----:B------:R-:W-:Y:S02]  /*15f80*/  IMAD.MOV.U32 R50, RZ, RZ, R74 ;  /* 0x000000ffff327224 */ /* 0x000fe400078e004a */
.L_x_2691:
[----:B------:R-:W-:Y:S05]  /*15f90*/  BSYNC B1 ;  /* 0x0000000000017941 */ /* 0x000fea0003800000 */
.L_x_2689:
        /* <DEDUP_REMOVED lines=16> */
.L_x_2695:
[----:B------:R-:W-:Y:S05]  /*160a0*/  BSYNC B2 ;  /* 0x0000000000027941 */ /* 0x000fea0003800000 */
.L_x_2694:
        /* <DEDUP_REMOVED lines=44> */
.L_x_2693:
[----:B------:R-:W-:Y:S05]  /*16370*/  BSYNC B1 ;  /* 0x0000000000017941 */ /* 0x000fea0003800000 */
.L_x_2692:
        /* <DEDUP_REMOVED lines=9> */
[----:B------:R-:W-:Y:S02]  /*16410*/  PRMT R48, RZ, 0x5410, R47 ;  /* 0x00005410ff307816 */ /* 0x000fe4000000002f */
[----:B------:R-:W-:-:S03]  /*16420*/  MOV R49, R100 ;  /* 0x0000006400317202 */ /* 0x000fc60000000f00 */
[----:B------:R-:W-:Y:S01]  /*16430*/  FADD.FTZ R115, R48, R115 ;  /* 0x0000007330737221 */ /* 0x000fe20000010000 */
[----:B------:R-:W-:Y:S05]  /*16440*/  BRA `(.L_x_2697) ;  /* 0x0000056000007947 */ /* 0x000fea0003800000 */
.L_x_2696:
        /* <DEDUP_REMOVED lines=12> */
.L_x_2699:
[----:B------:R-:W-:Y:S02]  /*16510*/  IMAD.MOV.U32 R50, RZ, RZ, R74 ;  /* 0x000000ffff327224 */ /* 0x000fe400078e004a */
.L_x_2700:
[----:B------:R-:W-:Y:S05]  /*16520*/  BSYNC B1 ;  /* 0x0000000000017941 */ /* 0x000fea0003800000 */
.L_x_2698:
        /* <DEDUP_REMOVED lines=16> */
.L_x_2704:
[----:B------:R-:W-:Y:S05]  /*16630*/  BSYNC B2 ;  /* 0x0000000000027941 */ /* 0x000fea0003800000 */
.L_x_2703:
        /* <DEDUP_REMOVED lines=44> */
.L_x_2702:
[----:B------:R-:W-:Y:S05]  /*16900*/  BSYNC B1 ;  /* 0x0000000000017941 */ /* 0x000fea0003800000 */
.L_x_2701:
        /* <DEDUP_REMOVED lines=10> */
.L_x_2697:
        /* <DEDUP_REMOVED lines=12> */
.L_x_2706:
[----:B------:R-:W-:Y:S02]  /*16a70*/  MOV R50, R74 ;  /* 0x0000004a00327202 */ /* 0x000fe40000000f00 */
.L_x_2707:
[----:B------:R-:W-:Y:S05]  /*16a80*/  BSYNC B1 ;  /* 0x0000000000017941 */ /* 0x000fea0003800000 */
.L_x_2705:
        /* <DEDUP_REMOVED lines=16> */
.L_x_2711:
[----:B------:R-:W-:Y:S05]  /*16b90*/  BSYNC B2 ;  /* 0x0000000000027941 */ /* 0x000fea0003800000 */
.L_x_2710:
[----:B------:R-:W-:Y:S01]  /*16ba0*/  IMAD.HI.U32 R2, R75, -0x326172a9, RZ ;  /* 0xcd9e8d574b027827 */ /* 0x000fe200078e00ff */
[----:B------:R-:W-:-:S03]  /*16bb0*/  LOP3.LUT R3, R3, UR5, R70, 0x96, !PT ;  /* 0x0000000503037c12 */ /* 0x000fc6000f8e9646 */
[----:B------:R-:W-:Y:S01]  /*16bc0*/  IMAD R125, R75, -0x326172a9, RZ ;  /* 0xcd9e8d574b7d7824 */ /* 0x000fe200078e02ff */
[----:B------:R-:W-:Y:S01]  /*16bd0*/  LOP3.LUT R2, R2, UR4, R71, 0x96, !PT ;  /* 0x0000000402027c12 */ /* 0x000fe2000f8e9647 */
[----:B------:R-:W-:-:S04]  /*16be0*/  IMAD.WIDE.U32 R122, R3, -0x326172a9, RZ ;  /* 0xcd9e8d57037a7825 */ /* 0x000fc800078e00ff */
[----:B------:R-:W-:Y:S02]  /*16bf0*/  IMAD R3, R73, -0x2daee0ad, RZ ;  /* 0xd2511f5349037824 */ /* 0x000fe400078e02ff */
[----:B------:R-:W-:Y:S01]  /*16c00*/  IMAD.WIDE.U32 R48, R2, -0x2daee0ad, RZ ;  /* 0xd2511f5302307825 */ /* 0x000fe200078e00ff */
[----:B------:R-:W-:-:S04]  /*16c10*/  LOP3.LUT R2, R123, UR9, R125, 0x96, !PT ;  /* 0x000000097b027c12 */ /* 0x000fc8000f8e967d */
[----:B------:R-:W-:Y:S01]  /*16c20*/  LOP3.LUT R49, R49, UR10, R3, 0x96, !PT ;  /* 0x0000000a31317c12 */ /* 0x000fe2000f8e9603 */
[----:B------:R-:W-:-:S05]  /*16c30*/  IMAD.WIDE.U32 R2, R2, -0x2daee0ad, RZ ;  /* 0xd2511f5302027825 */ /* 0x000fca00078e00ff */
        /* <DEDUP_REMOVED lines=27> */
[----:B------:R-:W-:-:S04]  /*16df0*/  IMAD.WIDE.U32 R122, R123, -0x326172a9, RZ ;  /* 0xcd9e8d577b7a7825 */ /* 0x000fc800078e00ff */
[----:B------:R-:W-:Y:S01]  /*16e00*/  IMAD.MOV.U32 R74, RZ, RZ, R122 ;  /* 0x000000ffff4a7224 */ /* 0x000fe200078e007a */
[----:B------:R-:W-:Y:S01]  /*16e10*/  LOP3.LUT R3, R123, UR25, R48, 0x96, !PT ;  /* 0x000000197b037c12 */ /* 0x000fe2000f8e9630 */
[----:B------:R-:W-:-:S04]  /*16e20*/  IMAD.WIDE.U32 R48, R49, -0x2daee0ad, RZ ;  /* 0xd2511f5331307825 */ /* 0x000fc800078e00ff */
[----:B------:R-:W-:Y:S01]  /*16e30*/  IMAD.MOV.U32 R72, RZ, RZ, R48 ;  /* 0x000000ffff487224 */ /* 0x000fe200078e0030 */
[----:B------:R-:W-:Y:S01]  /*16e40*/  LOP3.LUT R2, R49, UR26, R2, 0x96, !PT ;  /* 0x0000001a31027c12 */ /* 0x000fe2000f8e9602 */
[----:B------:R-:W-:Y:S02]  /*16e50*/  IMAD.MOV.U32 R48, RZ, RZ, RZ ;  /* 0x000000ffff307224 */ /* 0x000fe400078e00ff */
.L_x_2709:
[----:B------:R-:W-:Y:S05]  /*16e60*/  BSYNC B1 ;  /* 0x0000000000017941 */ /* 0x000fea0003800000 */
.L_x_2708:
        /* <DEDUP_REMOVED lines=13> */
.L_x_2712:
        /* <DEDUP_REMOVED lines=12> */
.L_x_2715:
[----:B------:R-:W-:Y:S02]  /*17000*/  IMAD.MOV.U32 R124, RZ, RZ, R74 ;  /* 0x000000ffff7c7224 */ /* 0x000fe400078e004a */
.L_x_2716:
[----:B------:R-:W-:Y:S05]  /*17010*/  BSYNC B1 ;  /* 0x0000000000017941 */ /* 0x000fea0003800000 */
.L_x_2714:
        /* <DEDUP_REMOVED lines=16> */
.L_x_2720:
[----:B------:R-:W-:Y:S05]  /*17120*/  BSYNC B2 ;  /* 0x0000000000027941 */ /* 0x000fea0003800000 */
.L_x_2719:
        /* <DEDUP_REMOVED lines=44> */
.L_x_2718:
[----:B------:R-:W-:Y:S05]  /*173f0*/  BSYNC B1 ;  /* 0x0000000000017941 */ /* 0x000fea0003800000 */
.L_x_2717:
        /* <DEDUP_REMOVED lines=10> */
.L_x_2713:
[----:B------:R-:W-:Y:S02]  /*174a0*/  ISETP.NE.AND P0, PT, R117, RZ, PT ;  /* 0x000000ff7500720c */ /* 0x000fe40003f05270 */
[----:B------:R-:W-:Y:S02]  /*174b0*/  SEL R117, RZ, 0x1000000, P5 ;  /* 0x01000000ff757807 */ /* 0x000fe40002800000 */
[----:B------:R-:W-:Y:S02]  /*174c0*/  ISETP.NE.AND P6, PT, R120, RZ, PT ;  /* 0x000000ff7800720c */ /* 0x000fe40003fc5270 */
[----:B------:R-:W-:Y:S01]  /*174d0*/  ISETP.NE.AND P5, PT, R121, RZ, PT ;  /* 0x000000ff7900720c */ /* 0x000fe20003fa5270 */
[----:B------:R-:W-:Y:S01]  /*174e0*/  IMAD.WIDE.U32 R120, R94, R91, c[0x0][0x188] ;  /* 0x000062005e787625 */ /* 0x000fe200078e005b */
[----:B------:R-:W-:Y:S02]  /*174f0*/  F2FP.BF16.PACK_AB R51, R118, R115 ;  /* 0x000000737633723e */ /* 0x000fe400000010ff */
[----:B------:R-:W-:-:S02]  /*17500*/  F2FP.BF16.PACK_AB R50, R116, R113 ;  /* 0x000000717432723e */ /* 0x000fc400000010ff */
[----:B------:R-:W-:Y:S02]  /*17510*/  F2FP.BF16.PACK_AB R49, R114, R111 ;  /* 0x0000006f7231723e */ /* 0x000fe400000010ff */
[----:B------:R-:W-:Y:S02]  /*17520*/  F2FP.BF16.PACK_AB R48, R112, R109 ;  /* 0x0000006d7030723e */ /* 0x000fe400000010ff */
[----:B------:R-:W-:Y:S02]  /*17530*/  SEL R124, RZ, 0x1, P5 ;  /* 0x00000001ff7c7807 */ /* 0x000fe40002800000 */
[----:B------:R-:W-:Y:S01]  /*17540*/  SEL R122, RZ, 0x10000, P4 ;  /* 0x00010000ff7a7807 */ /* 0x000fe20002000000 */
[----:B------:R0:W-:Y:S01]  /*17550*/  STG.E.128 [R120.64], R48 ;  /* 0x0000003078007986 */ /* 0x0001e2000c101d06 */
[----:B------:R-:W-:Y:S01]  /*17560*/  SEL R63, RZ, 0x100, P3 ;  /* 0x00000100ff3f7807 */ /* 0x000fe20001800000 */
[----:B------:R-:W-:Y:S01]  /*17570*/  IMAD.WIDE.U32 R124, R124, 0x1000000, RZ ;  /* 0x010000007c7c7825 */ /* 0x000fe200078e00ff */
[----:B------:R-:W-:-:S02]  /*17580*/  SEL R91, RZ, 0x1, P2 ;  /* 0x00000001ff5b7807 */ /* 0x000fc40001000000 */
[----:B------:R-:W-:Y:S02]  /*17590*/  LOP3.LUT R63, R63, R117, R122, 0xfe, !PT ;  /* 0x000000753f3f7212 */ /* 0x000fe400078efe7a */
[----:B------:R-:W-:Y:S02]  /*175a0*/  ISETP.NE.AND P1, PT, R119, RZ, PT ;  /* 0x000000ff7700720c */ /* 0x000fe40003f25270 */
[----:B------:R-:W-:Y:S02]  /*175b0*/  LOP3.LUT R91, R125, R63, R91, 0xfe, !PT ;  /* 0x0000003f7d5b7212 */ /* 0x000fe400078efe5b */
[----:B------:R-:W-:Y:S02]  /*175c0*/  SEL R122, RZ, 0x1, P6 ;  /* 0x00000001ff7a7807 */ /* 0x000fe40003000000 */
[----:B------:R-:W-:Y:S02]  /*175d0*/  SEL R63, RZ, 0x1, P1 ;  /* 0x00000001ff3f7807 */ /* 0x000fe40000800000 */
[----:B------:R-:W-:Y:S01]  /*175e0*/  ISETP.NE.AND P1, PT, R54, RZ, PT ;  /* 0x000000ff3600720c */ /* 0x000fe20003f25270 */
[----:B------:R-:W-:Y:S01]  /*175f0*/  IMAD.WIDE.U32 R122, R122, 0x10000, RZ ;  /* 0x000100007a7a7825 */ /* 0x000fe200078e00ff */
[----:B0-----:R-:W-:-:S03]  /*17600*/  SEL R49, RZ, 0x1, P0 ;  /* 0x00000001ff317807 */ /* 0x001fc60000000000 */
[----:B------:R-:W-:Y:S01]  /*17610*/  FADD.FTZ R51, RZ, R53 ;  /* 0x00000035ff337221 */ /* 0x000fe20000010000 */
[----:B------:R-:W-:Y:S01]  /*17620*/  ISETP.NE.AND P0, PT, R52, RZ, PT ;  /* 0x000000ff3400720c */ /* 0x000fe20003f05270 */
[----:B------:R-:W-:-:S04]  /*17630*/  IMAD.WIDE.U32 R120, R63, 0x100, RZ ;  /* 0x000001003f787825 */ /* 0x000fc800078e00ff */
[----:B------:R-:W-:Y:S01]  /*17640*/  FADD.FTZ R50, R51, R56 ;  /* 0x0000003833327221 */ /* 0x000fe20000010000 */
[----:B------:R-:W-:Y:S02]  /*17650*/  LOP3.LUT R124, R120, R124, R122, 0xfe, !PT ;  /* 0x0000007c787c7212 */ /* 0x000fe400078efe7a */
[----:B------:R-:W-:Y:S01]  /*17660*/  LOP3.LUT R121, R121, R91, R123, 0xfe, !PT ;  /* 0x0000005b79797212 */ /* 0x000fe200078efe7b */
[----:B------:R-:W-:Y:S01]  /*17670*/  FADD.FTZ R51, R50, R55 ;  /* 0x0000003732337221 */ /* 0x000fe20000010000 */
[----:B------:R-:W-:Y:S01]  /*17680*/  LOP3.LUT R120, R124, R49, RZ, 0xfc, !PT ;  /* 0x000000317c787212 */ /* 0x000fe200078efcff */
[----:B------:R-:W-:-:S04]  /*17690*/  IMAD.WIDE.U32 R48, R94, R61, c[0x0][0x190] ;  /* 0x000064005e307625 */ /* 0x000fc800078e003d */
[----:B------:R-:W-:Y:S01]  /*176a0*/  FADD.FTZ R50, R51, R58 ;  /* 0x0000003a33327221 */ /* 0x000fe20000010000 */
[----:B------:R0:W-:Y:S03]  /*176b0*/  STG.E.64 [R48.64], R120 ;  /* 0x0000007830007986 */ /* 0x0001e6000c101b06 */
        /* <DEDUP_REMOVED lines=27> */
[----:B------:R-:W-:Y:S05]  /*17870*/  @!P0 BRA `(.L_x_2721) ;  /* 0x0000013000008947 */ /* 0x000fea0003800000 */
[----:B------:R-:W-:Y:S01]  /*17880*/  IMAD.U32 R49, R88, 0x10000, RZ ;  /* 0x0001000058317824 */ /* 0x000fe200078e00ff */
[----:B------:R-:W-:Y:S02]  /*17890*/  LOP3.LUT R48, R89, 0xffff, RZ, 0xc0, !PT ;  /* 0x0000ffff59307812 */ /* 0x000fe400078ec0ff */
[----:B------:R-:W-:Y:S02]  /*178a0*/  PRMT R51, R87, 0x7104, RZ ;  /* 0x0000710457337816 */ /* 0x000fe400000000ff */
[----:B------:R-:W-:Y:S02]  /*178b0*/  LOP3.LUT R49, R49, 0xff0000, RZ, 0xc0, !PT ;  /* 0x00ff000031317812 */ /* 0x000fe400078ec0ff */
[----:B------:R-:W-:Y:S02]  /*178c0*/  LOP3.LUT R120, R85, 0xff, RZ, 0xc0, !PT ;  /* 0x000000ff55787812 */ /* 0x000fe400078ec0ff */
[----:B------:R-:W-:-:S02]  /*178d0*/  PRMT R48, R49, 0x4210, R48 ;  /* 0x0000421031307816 */ /* 0x000fc40000000030 */
[----:B------:R-:W-:Y:S01]  /*178e0*/  LOP3.LUT R50, R84, 0xff, RZ, 0xc0, !PT ;  /* 0x000000ff54327812 */ /* 0x000fe200078ec0ff */
[----:B------:R-:W-:Y:S01]  /*178f0*/  IMAD.WIDE.U32 R120, R120, 0x1000000, RZ ;  /* 0x0100000078787825 */ /* 0x000fe200078e00ff */
[----:B------:R-:W-:Y:S02]  /*17900*/  LOP3.LUT R51, R48, 0xff00, R51, 0xf8, !PT ;  /* 0x0000ff0030337812 */ /* 0x000fe400078ef833 */
[----:B------:R-:W-:Y:S02]  /*17910*/  LOP3.LUT R48, R83, 0xff, RZ, 0xc0, !PT ;  /* 0x000000ff53307812 */ /* 0x000fe400078ec0ff */
[----:B------:R-:W-:Y:S01]  /*17920*/  LOP3.LUT R91, R51, 0xff, R86, 0xf8, !PT ;  /* 0x000000ff335b7812 */ /* 0x000fe200078ef856 */
[----:B------:R-:W-:-:S04]  /*17930*/  IMAD.WIDE.U32 R50, R50, 0x10000, RZ ;  /* 0x0001000032327825 */ /* 0x000fc800078e00ff */
[----:B------:R-:W-:Y:S01]  /*17940*/  IMAD.WIDE.U32 R48, R48, 0x100, RZ ;  /* 0x0000010030307825 */ /* 0x000fe200078e00ff */
[----:B------:R-:W-:-:S04]  /*17950*/  LOP3.LUT R91, R51, R91, R121, 0xfe, !PT ;  /* 0x0000005b335b7212 */ /* 0x000fc800078efe79 */
[----:B------:R-:W-:Y:S02]  /*17960*/  LOP3.LUT R51, R48, R120, R50, 0xfe, !PT ;  /* 0x0000007830337212 */ /* 0x000fe400078efe32 */
[----:B------:R-:W-:Y:S02]  /*17970*/  LOP3.LUT R49, R91, R49, RZ, 0xfc, !PT ;  /* 0x000000315b317212 */ /* 0x000fe400078efcff */
[----:B------:R-:W-:Y:S01]  /*17980*/  LOP3.LUT R48, R51, 0xff, R82, 0xf8, !PT ;  /* 0x000000ff33307812 */ /* 0x000fe200078ef852 */
[----:B------:R-:W-:-:S05]  /*17990*/  IMAD.WIDE.U32 R50, R94, R61, c[0x0][0x198] ;  /* 0x000066005e327625 */ /* 0x000fca00078e003d */
[----:B------:R0:W-:Y:S02]  /*179a0*/  STG.E.64 [R50.64], R48 ;  /* 0x0000003032007986 */ /* 0x0001e4000c101b06 */
.L_x_2721:
[----:B------:R-:W-:Y:S01]  /*179b0*/  FADD.FTZ R63, R63, R118 ;  /* 0x000000763f3f7221 */ /* 0x000fe20000010000 */
[----:B------:R-:W-:Y:S05]  /*179c0*/  BRA.DIV ~URZ, `(.L_x_2722) ;  /* 0x000010627f007947 */ /* 0x000fea000b800000 */
[----:B0-----:R0:W1:Y:S02]  /*179d0*/  SHFL.BFLY PT, R48, R63, 0x1, 0x1f ;  /* 0x0c201f003f307f89 */ /* 0x00106400000e0000 */
.L_x_2726:
        /* <DEDUP_REMOVED lines=84> */
.L_x_2727:
[C---:B------:R-:W-:Y:S01]  /*17f20*/  FMUL.FTZ R48, R61.reuse, R61 ;  /* 0x0000003d3d307220 */ /* 0x040fe20000410000 */
[----:B------:R-:W-:Y:S01]  /*17f30*/  ISETP.NE.AND P0, PT, RZ, UR8, PT ;  /* 0x00000008ff007c0c */ /* 0x000fe2000bf05270 */
[----:B01----:R-:W-:Y:S02]  /*17f40*/  FADD.FTZ R63, R52, R63 ;  /* 0x0000003f343f7221 */ /* 0x003fe40000010000 */
[----:B------:R-:W-:Y:S01]  /*17f50*/  IMAD.MOV.U32 R52, RZ, RZ, c[0x0][0x1e0] ;  /* 0x00007800ff347624 */ /* 0x000fe200078e00ff */
[----:B------:R-:W-:Y:S01]  /*17f60*/  FSEL R49, R48, RZ, P0 ;  /* 0x000000ff30317208 */ /* 0x000fe20000000000 */
[----:B------:R-:W-:Y:S01]  /*17f70*/  IMAD.MOV.U32 R91, RZ, RZ, 0x4 ;  /* 0x00000004ff5b7424 */ /* 0x000fe200078e00ff */
[----:B------:R-:W-:Y:S01]  /*17f80*/  FSEL R54, R61, RZ, !P0 ;  /* 0x000000ff3d367208 */ /* 0x000fe20004000000 */
[----:B------:R-:W-:Y:S02]  /*17f90*/  FFMA.FTZ R52, R63, R52, c[0x0][0x228] ;  /* 0x00008a003f347623 */ /* 0x000fe40000010034 */
[----:B------:R-:W-:-:S04]  /*17fa0*/  @!P1 IMAD.WIDE R50, R68, R91, c[0x0][0x1a0] ;  /* 0x0000680044329625 */ /* 0x000fc800078e025b */
[----:B------:R-:W-:Y:S01]  /*17fb0*/  FADD.FTZ R52, R52, R49 ;  /* 0x0000003134347221 */ /* 0x000fe20000010000 */
[----:B------:R0:W-:Y:S01]  /*17fc0*/  @!P1 STG.E [R50.64], R61 ;  /* 0x0000003d32009986 */ /* 0x0001e2000c101906 */
[C---:B------:R-:W-:Y:S02]  /*17fd0*/  FADD.FTZ R53, -R54.reuse, R53 ;  /* 0x0000003536357221 */ /* 0x040fe40000010100 */
[C---:B------:R-:W-:Y:S02]  /*17fe0*/  FADD.FTZ R56, -R54.reuse, R56 ;  /* 0x0000003836387221 */ /* 0x040fe40000010100 */
[----:B------:R-:W1:Y:S01]  /*17ff0*/  MUFU.RSQ R52, R52 ;  /* 0x0000003400347308 */ /* 0x000e620000001400 */
[----:B------:R-:W-:Y:S01]  /*18000*/  FADD.FTZ R119, -R54, R112 ;  /* 0x0000007036777221 */ /* 0x000fe20000010100 */
[----:B------:R-:W-:Y:S01]  /*18010*/  PRMT R112, RZ, 0x7610, R36 ;  /* 0x00007610ff707816 */ /* 0x000fe20000000024 */
[----:B------:R-:W-:-:S04]  /*18020*/  @!P1 IMAD.WIDE R48, R68, R91, c[0x0][0x1a8] ;  /* 0x00006a0044309625 */ /* 0x000fc800078e025b */
[C---:B------:R-:W-:Y:S02]  /*18030*/  FADD.FTZ R93, -R54.reuse, R93 ;  /* 0x0000005d365d7221 */ /* 0x040fe40000010100 */
[C---:B------:R-:W-:Y:S02]  /*18040*/  FADD.FTZ R92, -R54.reuse, R92 ;  /* 0x0000005c365c7221 */ /* 0x040fe40000010100 */
[C---:B------:R-:W-:Y:S02]  /*18050*/  FADD.FTZ R57, -R54.reuse, R57 ;  /* 0x0000003936397221 */ /* 0x040fe40000010100 */
[C---:B------:R-:W-:Y:S02]  /*18060*/  FADD.FTZ R95, -R54.reuse, R95 ;  /* 0x0000005f365f7221 */ /* 0x040fe40000010100 */
[----:B------:R-:W-:Y:S01]  /*18070*/  FADD.FTZ R62, -R54, R62 ;  /* 0x0000003e363e7221 */ /* 0x000fe20000010100 */
[----:B-1----:R1:W-:Y:S01]  /*18080*/  @!P1 STG.E [R48.64], R52 ;  /* 0x0000003430009986 */ /* 0x0023e2000c101906 */
[----:B0-----:R-:W-:-:S02]  /*18090*/  FMUL.FTZ R50, R52, R53 ;  /* 0x0000003534327220 */ /* 0x001fc40000410000 */
[C---:B------:R-:W-:Y:S02]  /*180a0*/  FMUL.FTZ R53, R52.reuse, R56 ;  /* 0x0000003834357220 */ /* 0x040fe40000410000 */
[----:B------:R-:W-:Y:S02]  /*180b0*/  FMUL.FTZ R92, R52, R92 ;  /* 0x0000005c345c7220 */ /* 0x000fe40000410000 */
[----:B------:R-:W-:Y:S01]  /*180c0*/  FFMA.FTZ R112, R53, R112, R66 ;  /* 0x0000007035707223 */ /* 0x000fe20000010042 */
[----:B------:R-:W-:Y:S01]  /*180d0*/  PRMT R53, RZ, 0x5410, R33 ;  /* 0x00005410ff357816 */ /* 0x000fe20000000021 */
[C---:B------:R-:W-:Y:S02]  /*180e0*/  FADD.FTZ R55, -R54.reuse, R55 ;  /* 0x0000003736377221 */ /* 0x040fe40000010100 */
[----:B------:R-:W-:Y:S02]  /*180f0*/  FADD.FTZ R97, -R54, R97 ;  /* 0x0000006136617221 */ /* 0x000fe40000010100 */
[----:B-1----:R-:W-:-:S02]  /*18100*/  FMUL.FTZ R48, R52, R93 ;  /* 0x0000005d34307220 */ /* 0x002fc40000410000 */
[----:B------:R-:W-:Y:S02]  /*18110*/  FADD.FTZ R58, -R54, R58 ;  /* 0x0000003a363a7221 */ /* 0x000fe40000010100 */
[----:B------:R-:W-:Y:S01]  /*18120*/  FFMA.FTZ R53, R48, R53, R17 ;  /* 0x0000003530357223 */ /* 0x000fe20000010011 */
[--C-:B------:R-:W-:Y:S01]  /*18130*/  PRMT R48, RZ, 0x5410, R32.reuse ;  /* 0x00005410ff307816 */ /* 0x100fe20000000020 */
[----:B------:R-:W-:Y:S02]  /*18140*/  FADD.FTZ R59, -R54, R59 ;  /* 0x0000003b363b7221 */ /* 0x000fe40000010100 */
[----:B------:R-:W-:Y:S02]  /*18150*/  FMUL.FTZ R56, R52, R57 ;  /* 0x0000003934387220 */ /* 0x000fe40000410000 */
[----:B------:R-:W-:Y:S01]  /*18160*/  FFMA.FTZ R92, R92, R48, R19 ;  /* 0x000000305c5c7223 */ /* 0x000fe20000010013 */
[----:B------:R-:W-:Y:S01]  /*18170*/  PRMT R48, RZ, 0x7610, R32 ;  /* 0x00007610ff307816 */ /* 0x000fe20000000020 */
        /* <DEDUP_REMOVED lines=16> */
[C---:B------:R-:W-:Y:S01]  /*18280*/  FADD.FTZ R121, -R54.reuse, R114 ;  /* 0x0000007236797221 */ /* 0x040fe20000010100 */
[----:B------:R-:W-:Y:S01]  /*18290*/  PRMT R114, RZ, 0x7610, R33 ;  /* 0x00007610ff727816 */ /* 0x000fe20000000021 */
[C---:B------:R-:W-:Y:S02]  /*182a0*/  FADD.FTZ R113, -R54.reuse, R113 ;  /* 0x0000007136717221 */ /* 0x040fe40000010100 */
[C---:B------:R-:W-:Y:S01]  /*182b0*/  FADD.FTZ R123, -R54.reuse, R116 ;  /* 0x00000074367b7221 */ /* 0x040fe20000010100 */
[----:B------:R-:W-:Y:S01]  /*182c0*/  PRMT R116, RZ, 0x7610, R27 ;  /* 0x00007610ff747816 */ /* 0x000fe2000000001b */
[----:B------:R-:W-:-:S02]  /*182d0*/  FADD.FTZ R115, -R54, R115 ;  /* 0x0000007336737221 */ /* 0x000fc40000010100 */
[----:B------:R-:W-:Y:S02]  /*182e0*/  FADD.FTZ R125, -R54, R118 ;  /* 0x00000076367d7221 */ /* 0x000fe40000010100 */
[C---:B------:R-:W-:Y:S02]  /*182f0*/  FMUL.FTZ R57, R52.reuse, R62 ;  /* 0x0000003e34397220 */ /* 0x040fe40000410000 */
[C---:B------:R-:W-:Y:S02]  /*18300*/  FMUL.FTZ R54, R52.reuse, R55 ;  /* 0x0000003734367220 */ /* 0x040fe40000410000 */
[C---:B------:R-:W-:Y:S01]  /*18310*/  FMUL.FTZ R62, R52.reuse, R97 ;  /* 0x00000061343e7220 */ /* 0x040fe20000410000 */
[----:B------:R-:W-:Y:S01]  /*18320*/  PRMT R97, RZ, 0x5410, R39 ;  /* 0x00005410ff617816 */ /* 0x000fe20000000027 */
[C---:B------:R-:W-:Y:S02]  /*18330*/  FMUL.FTZ R55, R52.reuse, R58 ;  /* 0x0000003a34377220 */ /* 0x040fe40000410000 */
[----:B------:R-:W-:-:S02]  /*18340*/  FMUL.FTZ R58, R52, R59 ;  /* 0x0000003b343a7220 */ /* 0x000fc40000410000 */
[----:B------:R-:W-:Y:S01]  /*18350*/  FFMA.FTZ R95, R95, R48, R18 ;  /* 0x000000305f5f7223 */ /* 0x000fe20000010012 */
[----:B------:R-:W-:Y:S01]  /*18360*/  PRMT R48, RZ, 0x5410, R31 ;  /* 0x00005410ff307816 */ /* 0x000fe2000000001f */
[----:B------:R-:W-:Y:S02]  /*18370*/  FMUL.FTZ R104, R52, R107 ;  /* 0x0000006b34687220 */ /* 0x000fe40000410000 */
[----:B------:R-:W-:Y:S01]  /*18380*/  FFMA.FTZ R58, R58, R97, R21 ;  /* 0x000000613a3a7223 */ /* 0x000fe20000010015 */
[----:B------:R-:W-:Y:S01]  /*18390*/  PRMT R97, RZ, 0x7610, R39 ;  /* 0x00007610ff617816 */ /* 0x000fe20000000027 */
[----:B------:R-:W-:Y:S02]  /*183a0*/  FMUL.FTZ R59, R52, R90 ;  /* 0x0000005a343b7220 */ /* 0x000fe40000410000 */
[----:B------:R-:W-:Y:S01]  /*183b0*/  FFMA.FTZ R104, R104, R48, R5 ;  /* 0x0000003068687223 */ /* 0x000fe20000010005 */
[----:B------:R-:W-:Y:S01]  /*183c0*/  PRMT R48, RZ, 0x7610, R31 ;  /* 0x00007610ff307816 */ /* 0x000fe2000000001f */
[----:B------:R-:W-:-:S02]  /*183d0*/  FMUL.FTZ R117, R52, R117 ;  /* 0x0000007534757220 */ /* 0x000fc40000410000 */
[----:B------:R-:W-:Y:S01]  /*183e0*/  FFMA.FTZ R59, R59, R97, R20 ;  /* 0x000000613b3b7223 */ /* 0x000fe20000010014 */
[----:B------:R-:W-:Y:S01]  /*183f0*/  PRMT R97, RZ, 0x5410, R38 ;  /* 0x00005410ff617816 */ /* 0x000fe20000000026 */
[----:B------:R-:W-:Y:S01]  /*18400*/  FFMA.FTZ R117, R117, R48, R4 ;  /* 0x0000003075757223 */ /* 0x000fe20000010004 */
[----:B------:R-:W-:Y:S01]  /*18410*/  PRMT R48, RZ, 0x5410, R30 ;  /* 0x00005410ff307816 */ /* 0x000fe2000000001e */
[C---:B------:R-:W-:Y:S02]  /*18420*/  FMUL.FTZ R93, R52.reuse, R102 ;  /* 0x00000066345d7220 */ /* 0x040fe40000410000 */
[----:B------:R-:W-:Y:S02]  /*18430*/  FMUL.FTZ R102, R52, R105 ;  /* 0x0000006934667220 */ /* 0x000fe40000410000 */
[----:B------:R-:W-:Y:S01]  /*18440*/  FFMA.FTZ R56, R56, R97, R23 ;  /* 0x0000006138387223 */ /* 0x000fe20000010017 */
[----:B------:R-:W-:Y:S01]  /*18450*/  PRMT R97, RZ, 0x7610, R38 ;  /* 0x00007610ff617816 */ /* 0x000fe20000000026 */
        /* <DEDUP_REMOVED lines=8> */
[----:B------:R-:W-:Y:S01]  /*184e0*/  FMUL.FTZ R98, R52, R103 ;  /* 0x0000006734627220 */ /* 0x000fe20000410000 */
[----:B------:R-:W-:Y:S01]  /*184f0*/  PRMT R103, RZ, 0x5410, R25 ;  /* 0x00005410ff677816 */ /* 0x000fe20000000019 */
        /* <DEDUP_REMOVED lines=8> */
[--C-:B------:R-:W-:Y:S01]  /*18580*/  PRMT R48, RZ, 0x5410, R28.reuse ;  /* 0x00005410ff307816 */ /* 0x100fe2000000001c */
        /* <DEDUP_REMOVED lines=12> */
[----:B------:R-:W-:Y:S01]  /*18650*/  FFMA.FTZ R93, R93, R50, R12 ;  /* 0x000000325d5d7223 */ /* 0x000fe2000001000c */
[----:B------:R-:W-:Y:S01]  /*18660*/  PRMT R50, RZ, 0x5410, R34 ;  /* 0x00005410ff327816 */ /* 0x000fe20000000022 */
[C---:B------:R-:W-:Y:S02]  /*18670*/  FMUL.FTZ R96, R52.reuse, R96 ;  /* 0x0000006034607220 */ /* 0x040fe40000410000 */
[----:B------:R-:W-:Y:S01]  /*18680*/  FFMA.FTZ R113, R113, R48, R78 ;  /* 0x0000003071717223 */ /* 0x000fe2000001004e */
[----:B------:R-:W-:Y:S01]  /*18690*/  PRMT R48, RZ, 0x7610, R26 ;  /* 0x00007610ff307816 */ /* 0x000fe2000000001a */
[----:B------:R-:W-:-:S02]  /*186a0*/  FMUL.FTZ R110, R52, R123 ;  /* 0x0000007b346e7220 */ /* 0x000fc40000410000 */
[----:B------:R-:W-:Y:S01]  /*186b0*/  FFMA.FTZ R96, R96, R50, R15 ;  /* 0x0000003260607223 */ /* 0x000fe2000001000f */
[----:B------:R-:W-:Y:S01]  /*186c0*/  PRMT R50, RZ, 0x7610, R34 ;  /* 0x00007610ff327816 */ /* 0x000fe20000000022 */
[----:B------:R-:W-:Y:S02]  /*186d0*/  FMUL.FTZ R99, R52, R99 ;  /* 0x0000006334637220 */ /* 0x000fe40000410000 */
[----:B------:R-:W-:Y:S01]  /*186e0*/  FFMA.FTZ R110, R110, R48, R79 ;  /* 0x000000306e6e7223 */ /* 0x000fe2000001004f */
[----:B------:R-:W-:Y:S01]  /*186f0*/  PRMT R48, RZ, 0x7610, R25 ;  /* 0x00007610ff307816 */ /* 0x000fe20000000019 */
[C---:B------:R-:W-:Y:S02]  /*18700*/  FMUL.FTZ R106, R52.reuse, R111 ;  /* 0x0000006f346a7220 */ /* 0x040fe40000410000 */
[C---:B------:R-:W-:Y:S02]  /*18710*/  FMUL.FTZ R108, R52.reuse, R121 ;  /* 0x00000079346c7220 */ /* 0x040fe40000410000 */
[----:B------:R-:W-:-:S02]  /*18720*/  FMUL.FTZ R51, R52, R51 ;  /* 0x0000003334337220 */ /* 0x000fc40000410000 */
[----:B------:R-:W-:Y:S01]  /*18730*/  FFMA.FTZ R99, R99, R50, R14 ;  /* 0x0000003263637223 */ /* 0x000fe2000001000e */
[----:B------:R-:W-:Y:S01]  /*18740*/  F2FP.BF16.PACK_AB R50, R57, R56 ;  /* 0x000000383932723e */ /* 0x000fe200000010ff */
[C---:B------:R-:W-:Y:S01]  /*18750*/  FMUL.FTZ R109, R52.reuse, R109 ;  /* 0x0000006d346d7220 */ /* 0x040fe20000410000 */
[----:B------:R-:W-:Y:S01]  /*18760*/  F2FP.BF16.PACK_AB R57, R61, R98 ;  /* 0x000000623d39723e */ /* 0x000fe200000010ff */
[----:B------:R-:W-:Y:S01]  /*18770*/  FMUL.FTZ R119, R52, R119 ;  /* 0x0000007734777220 */ /* 0x000fe20000410000 */
[----:B------:R-:W-:Y:S01]  /*18780*/  IADD3 R98, R60, 0x40, RZ ;  /* 0x000000403c627810 */ /* 0x000fe20007ffe0ff */
[----:B------:R-:W-:Y:S01]  /*18790*/  FFMA.FTZ R103, R106, R103, R69 ;  /* 0x000000676a677223 */ /* 0x000fe20000010045 */
[--C-:B------:R-:W-:Y:S01]  /*187a0*/  PRMT R106, RZ, 0x7610, R24.reuse ;  /* 0x00007610ff6a7816 */ /* 0x100fe20000000018 */
[----:B------:R-:W-:Y:S01]  /*187b0*/  FFMA.FTZ R108, R108, R48, R77 ;  /* 0x000000306c6c7223 */ /* 0x000fe2000001004d */
[----:B------:R-:W-:Y:S01]  /*187c0*/  PRMT R48, RZ, 0x5410, R24 ;  /* 0x00005410ff307816 */ /* 0x000fe20000000018 */
[----:B------:R-:W-:-:S02]  /*187d0*/  FMUL.FTZ R52, R52, R125 ;  /* 0x0000007d34347220 */ /* 0x000fc40000410000 */
[----:B------:R-:W-:Y:S01]  /*187e0*/  FFMA.FTZ R114, R49, R114, R16 ;  /* 0x0000007231727223 */ /* 0x000fe20000010010 */
[----:B------:R-:W-:Y:S01]  /*187f0*/  F2FP.BF16.PACK_AB R49, R55, R54 ;  /* 0x000000363731723e */ /* 0x000fe200000010ff */
[----:B------:R-:W-:Y:S01]  /*18800*/  FFMA.FTZ R101, R51, R101, R10 ;  /* 0x0000006533657223 */ /* 0x000fe2000001000a */
[----:B------:R-:W-:Y:S01]  /*18810*/  F2FP.BF16.PACK_AB R51, R59, R58 ;  /* 0x0000003a3b33723e */ /* 0x000fe200000010ff */
[----:B------:R-:W-:Y:S01]  /*18820*/  FFMA.FTZ R116, R52, R116, R81 ;  /* 0x0000007434747223 */ /* 0x000fe20000010051 */
[----:B------:R-:W-:Y:S01]  /*18830*/  F2FP.BF16.PACK_AB R54, R99, R96 ;  /* 0x000000606336723e */ /* 0x000fe200000010ff */
[----:B------:R-:W-:Y:S01]  /*18840*/  IMAD.MOV.U32 R99, RZ, RZ, 0x10 ;  /* 0x00000010ff637424 */ /* 0x000fe200078e00ff */
[----:B------:R-:W-:Y:S01]  /*18850*/  F2FP.BF16.PACK_AB R58, R63, R102 ;  /* 0x000000663f3a723e */ /* 0x000fe200000010ff */
[----:B------:R-:W-:Y:S01]  /*18860*/  FFMA.FTZ R109, R109, R48, R0 ;  /* 0x000000306d6d7223 */ /* 0x000fe20000010000 */
[C---:B------:R-:W-:Y:S01]  /*18870*/  LEA R96, P0, R60.reuse, c[0x0][0x208], 0x4 ;  /* 0x000082003c607a11 */ /* 0x040fe200078020ff */
[----:B------:R-:W-:Y:S01]  /*18880*/  FFMA.FTZ R106, R119, R106, R76 ;  /* 0x0000006a776a7223 */ /* 0x000fe2000001004c */
[----:B------:R-:W-:Y:S01]  /*18890*/  IADD3 R102, R60, 0x20, RZ ;  /* 0x000000203c667810 */ /* 0x000fe20007ffe0ff */
[----:B------:R-:W-:Y:S01]  /*188a0*/  IMAD R68, R91, c[0x0][0x160], R68 ;  /* 0x000058005b447a24 */ /* 0x000fe200078e0244 */
[----:B------:R-:W-:-:S02]  /*188b0*/  F2FP.BF16.PACK_AB R52, R95, R92 ;  /* 0x0000005c5f34723e */ /* 0x000fc400000010ff */
[----:B------:R-:W-:Y:S02]  /*188c0*/  F2FP.BF16.PACK_AB R48, R112, R97 ;  /* 0x000000617030723e */ /* 0x000fe400000010ff */
[----:B------:R-:W-:Y:S02]  /*188d0*/  LEA R92, P1, R94, c[0x0][0x208], 0x4 ;  /* 0x000082005e5c7a11 */ /* 0x000fe400078220ff */
[----:B------:R-:W-:Y:S01]  /*188e0*/  F2FP.BF16.PACK_AB R61, R108, R103 ;  /* 0x000000676c3d723e */ /* 0x000fe200000010ff */
[-C--:B------:R-:W-:Y:S01]  /*188f0*/  IMAD.WIDE.U32 R102, R102, R99.reuse, c[0x0][0x208] ;  /* 0x0000820066667625 */ /* 0x080fe200078e0063 */
[----:B------:R-:W-:Y:S02]  /*18900*/  LEA.HI.X R97, R60, c[0x0][0x20c], RZ, 0x4, P0 ;  /* 0x000083003c617a11 */ /* 0x000fe400000f24ff */
[----:B------:R-:W-:Y:S01]  /*18910*/  F2FP.BF16.PACK_AB R55, R93, R62 ;  /* 0x0000003e5d37723e */ /* 0x000fe200000010ff */
[----:B------:R-:W-:Y:S01]  /*18920*/  IMAD.WIDE.U32 R98, R98, R99, c[0x0][0x208] ;  /* 0x0000820062627625 */ /* 0x000fe200078e0063 */
[----:B------:R-:W-:Y:S01]  /*18930*/  F2FP.BF16.PACK_AB R53, R114, R53 ;  /* 0x000000357235723e */ /* 0x000fe200000010ff */
[----:B------:R0:W-:Y:S01]  /*18940*/  STG.E.128 [R96.64], R48 ;  /* 0x0000003060007986 */ /* 0x0001e2000c101d06 */
[----:B------:R-:W-:-:S02]  /*18950*/  F2FP.BF16.PACK_AB R59, R117, R104 ;  /* 0x00000068753b723e */ /* 0x000fc400000010ff */
[----:B------:R-:W-:Y:S01]  /*18960*/  F2FP.BF16.PACK_AB R56, R101, R90 ;  /* 0x0000005a6538723e */ /* 0x000fe200000010ff */
[----:B------:R0:W-:Y:S01]  /*18970*/  STG.E.128 [R102.64], R52 ;  /* 0x0000003466007986 */ /* 0x0001e2000c101d06 */
[----:B------:R-:W-:Y:S02]  /*18980*/  F2FP.BF16.PACK_AB R63, R116, R115 ;  /* 0x00000073743f723e */ /* 0x000fe400000010ff */
[----:B------:R-:W-:Y:S01]  /*18990*/  F2FP.BF16.PACK_AB R62, R110, R113 ;  /* 0x000000716e3e723e */ /* 0x000fe200000010ff */
[----:B------:R0:W-:Y:S01]  /*189a0*/  STG.E.128 [R98.64], R56 ;  /* 0x0000003862007986 */ /* 0x0001e2000c101d06 */
[----:B------:R-:W-:Y:S02]  /*189b0*/  F2FP.BF16.PACK_AB R60, R106, R109 ;  /* 0x0000006d6a3c723e */ /* 0x000fe400000010ff */
[----:B------:R-:W-:Y:S02]  /*189c0*/  LEA.HI.X R93, R94, c[0x0][0x20c], RZ, 0x4, P1 ;  /* 0x000083005e5d7a11 */ /* 0x000fe400008f24ff */
[----:B------:R-:W-:-:S03]  /*189d0*/  ISETP.GE.AND P0, PT, R68, c[0x0][0x164], PT ;  /* 0x0000590044007a0c */ /* 0x000fc60003f06270 */
[----:B------:R0:W-:Y:S10]  /*189e0*/  STG.E.128 [R92.64], R60 ;  /* 0x0000003c5c007986 */ /* 0x0001f4000c101d06 */
[----:B0-----:R-:W-:Y:S01]  /*189f0*/  @P0 CALL.REL.NOINC `(.L_x_2724) ;  /* 0x0000001000000944 */ /* 0x001fe20003c00000 */
[----:B------:R-:W-:Y:S05]  /*18a00*/  BRA `(.L_x_2725) ;  /* 0xfffe7f3000007947 */ /* 0x000fea000383ffff */
.L_x_2724:
[----:B------:R-:W-:Y:S05]  /*18a10*/  BSYNC B0 ;  /* 0x0000000000007941 */ /* 0x000fea0003800000 */
.L_x_2205:
[----:B------:R-:W-:Y:S05]  /*18a20*/  EXIT ;  /* 0x000000000000794d */ /* 0x000fea0003800000 */
.L_x_2722:
[----:B------:R-:W-:Y:S01]  /*18a30*/  IMAD.MOV.U32 R52, RZ, RZ, 0x1 ;  /* 0x00000001ff347424 */ /* 0x000fe200078e00ff */
[----:B0-----:R-:W-:Y:S01]  /*18a40*/  MOV R48, 0x18a80 ;  /* 0x00018a8000307802 */ /* 0x001fe20000000f00 */
[----:B------:R-:W-:-:S02]  /*18a50*/  IMAD.MOV.U32 R50, RZ, RZ, 0x1f ;  /* 0x0000001fff327424 */ /* 0x000fc400078e00ff */
[----:B------:R-:W-:Y:S02]  /*18a60*/  IMAD.MOV.U32 R51, RZ, RZ, -0x1 ;  /* 0xffffffffff337424 */ /* 0x000fe400078e00ff */
[----:B------:R-:W-:Y:S05]  /*18a70*/  CALL.REL.NOINC `($__internal_7_$__cuda_sm70_shflsync_bfly_p) ;  /* 0x0000079000007944 */ /* 0x000fea0003c00000 */
[----:B-1----:R-:W-:Y:S01]  /*18a80*/  IMAD.MOV.U32 R48, RZ, RZ, R52 ;  /* 0x000000ffff307224 */ /* 0x002fe200078e0034 */
[----:B0-----:R-:W-:Y:S05]  /*18a90*/  BRA `(.L_x_2726) ;  /* 0xffffef4000007947 */ /* 0x001fea000383ffff */
.L_x_2723:
[----:B------:R-:W-:Y:S01]  /*18aa0*/  HFMA2.MMA R50, -RZ, RZ, 0, 1.847743988037109375e-06 ;  /* 0x0000001fff327435 */ /* 0x000fe200000001ff */
[----:B------:R-:W-:Y:S01]  /*18ab0*/  IMAD.MOV.U32 R52, RZ, RZ, 0x2 ;  /* 0x00000002ff347424 */ /* 0x000fe200078e00ff */
[----:B------:R-:W-:Y:S01]  /*18ac0*/  MOV R48, 0x18af0 ;  /* 0x00018af000307802 */ /* 0x000fe20000000f00 */
[----:B------:R-:W-:-:S03]  /*18ad0*/  IMAD.MOV.U32 R51, RZ, RZ, -0x1 ;  /* 0xffffffffff337424 */ /* 0x000fc600078e00ff */
[----:B------:R-:W-:Y:S05]  /*18ae0*/  CALL.REL.NOINC `($__internal_7_$__cuda_sm70_shflsync_bfly_p) ;  /* 0x0000072000007944 */ /* 0x000fea0003c00000 */
[----:B01----:R-:W-:Y:S01]  /*18af0*/  FADD.FTZ R63, R63, R52 ;  /* 0x000000343f3f7221 */ /* 0x003fe20000010000 */
[----:B------:R-:W-:Y:S01]  /*18b00*/  MOV R48, 0x18b50 ;  /* 0x00018b5000307802 */ /* 0x000fe20000000f00 */
[----:B------:R-:W-:Y:S02]  /*18b10*/  IMAD.MOV.U32 R52, RZ, RZ, 0x4 ;  /* 0x00000004ff347424 */ /* 0x000fe400078e00ff */
[----:B------:R-:W-:Y:S02]  /*18b20*/  IMAD.MOV.U32 R50, RZ, RZ, 0x1f ;  /* 0x0000001fff327424 */ /* 0x000fe400078e00ff */
[----:B------:R-:W-:-:S02]  /*18b30*/  IMAD.MOV.U32 R51, RZ, RZ, -0x1 ;  /* 0xffffffffff337424 */ /* 0x000fc400078e00ff */
[----:B------:R-:W-:Y:S05]  /*18b40*/  CALL.REL.NOINC `($__internal_7_$__cuda_sm70_shflsync_bfly_p) ;  /* 0x000006c000007944 */ /* 0x000fea0003c00000 */
[----:B01----:R-:W-:Y:S01]  /*18b50*/  FADD.FTZ R63, R63, R52 ;  /* 0x000000343f3f7221 */ /* 0x003fe20000010000 */
[----:B------:R-:W-:Y:S01]  /*18b60*/  MOV R48, 0x18bb0 ;  /* 0x00018bb000307802 */ /* 0x000fe20000000f00 */
[----:B------:R-:W-:-:S02]  /*18b70*/  IMAD.MOV.U32 R52, RZ, RZ, 0x8 ;  /* 0x00000008ff347424 */ /* 0x000fc400078e00ff */
[----:B------:R-:W-:Y:S02]  /*18b80*/  IMAD.MOV.U32 R50, RZ, RZ, 0x1f ;  /* 0x0000001fff327424 */ /* 0x000fe400078e00ff */
[----:B------:R-:W-:Y:S02]  /*18b90*/  IMAD.MOV.U32 R51, RZ, RZ, -0x1 ;  /* 0xffffffffff337424 */ /* 0x000fe400078e00ff */
[----:B------:R-:W-:Y:S05]  /*18ba0*/  CALL.REL.NOINC `($__internal_7_$__cuda_sm70_shflsync_bfly_p) ;  /* 0x0000066000007944 */ /* 0x000fea0003c00000 */
[----:B01----:R-:W-:Y:S01]  /*18bb0*/  FADD.FTZ R63, R63, R52 ;  /* 0x000000343f3f7221 */ /* 0x003fe20000010000 */
[----:B------:R-:W-:Y:S01]  /*18bc0*/  MOV R48, 0x18c10 ;  /* 0x00018c1000307802 */ /* 0x000fe20000000f00 */
[----:B------:R-:W-:Y:S02]  /*18bd0*/  IMAD.MOV.U32 R52, RZ, RZ, 0x10 ;  /* 0x00000010ff347424 */ /* 0x000fe400078e00ff */
[----:B------:R-:W-:Y:S02]  /*18be0*/  IMAD.MOV.U32 R50, RZ, RZ, 0x1f ;  /* 0x0000001fff327424 */ /* 0x000fe400078e00ff */
[----:B------:R-:W-:Y:S02]  /*18bf0*/  IMAD.MOV.U32 R51, RZ, RZ, -0x1 ;  /* 0xffffffffff337424 */ /* 0x000fe400078e00ff */
[----:B------:R-:W-:Y:S05]  /*18c00*/  CALL.REL.NOINC `($__internal_7_$__cuda_sm70_shflsync_bfly_p) ;  /* 0x0000060000007944 */ /* 0x000fea0003c00000 */
        /* <DEDUP_REMOVED lines=70> */
[----:B------:R-:W-:Y:S05]  /*19070*/  CALL.REL.NOINC `($__internal_7_$__cuda_sm70_shflsync_bfly_p) ;  /* 0x0000019000007944 */ /* 0x000fea0003c00000 */
[----:B01----:R-:W-:Y:S01]  /*19080*/  FADD.FTZ R63, R63, R52 ;  /* 0x000000343f3f7221 */ /* 0x003fe20000010000 */
[----:B------:R-:W-:Y:S01]  /*19090*/  MOV R52, 0x2 ;  /* 0x0000000200347802 */ /* 0x000fe20000000f00 */
[----:B------:R-:W-:Y:S01]  /*190a0*/  IMAD.MOV.U32 R50, RZ, RZ, 0x1f ;  /* 0x0000001fff327424 */ /* 0x000fe200078e00ff */
[----:B------:R-:W-:Y:S01]  /*190b0*/  MOV R48, 0x190e0 ;  /* 0x000190e000307802 */ /* 0x000fe20000000f00 */
[----:B------:R-:W-:Y:S02]  /*190c0*/  IMAD.MOV.U32 R51, RZ, RZ, -0x1 ;  /* 0xffffffffff337424 */ /* 0x000fe400078e00ff */
        /* <DEDUP_REMOVED lines=19> */
[----:B01----:R-:W-:Y:S05]  /*19200*/  BRA `(.L_x_2727) ;  /* 0xffffed1000007947 */ /* 0x003fea000383ffff */
        .weak           $__internal_7_$__cuda_sm70_shflsync_bfly_p
        .type           $__internal_7_$__cuda_sm70_shflsync_bfly_p,@function
        .size           $__internal_7_$__cuda_sm70_shflsync_bfly_p,(.L_x_26497 - $__internal_7_$__cuda_sm70_shflsync_bfly_p)
$__internal_7_$__cuda_sm70_shflsync_bfly_p:
[----:B------:R-:W-:Y:S01]  /*19210*/  IMAD.MOV.U32 R49, RZ, RZ, 0x0 ;  /* 0x00000000ff317424 */ /* 0x000fe200078e00ff */
[----:B------:R-:W-:Y:S04]  /*19220*/  WARPSYNC R51 ;  /* 0x0000003300007348 */ /* 0x000fe80003800000 */
[----:B------:R0:W1:Y:S01]  /*19230*/  SHFL.BFLY PT, R52, R63, R52, R50 ;  /* 0x0c0000343f347389 */ /* 0x00006200000e0032 */
[----:B------:R-:W-:Y:S05]  /*19240*/  RET.REL.NODEC R48 `(_ZN10layer_norm31ln_parallel_residual_fwd_kernelINS_13Kernel_traitsI13__nv_bfloat16S2_S2_S2_fjLj1024ELj1ELj4ELj1ELj16ENS_18Kernel_traits_baseILj1024ES2_S2_S2_S2_fjLj128EEEEELb1ELb1ELb1EEEvNS_9FwdParamsE) ;  /* 0xfffe6db030007950 */ /* 0x000fea0003c3ffff */
.L_x_2728:
        /* <DEDUP_REMOVED lines=11> */
.L_x_26497:


//--------------------- .text._ZN10layer_norm31ln_parallel_residual_fwd_kernelINS_13Kernel_traitsI6__halfS2_S2_S2_fjLj1024ELj1ELj4ELj1ELj16ENS_18Kernel_traits_baseILj1024ES2_S2_S2_S2_fjLj128EEEEELb0ELb0ELb0EEEvNS_9FwdParamsE --------------------------
	.section	.text._ZN10layer_norm31ln_parallel_residual_fwd_kernelINS_13Kernel_traitsI6__halfS2_S2_S2_fjLj1024ELj1ELj4ELj1ELj16ENS_18Kernel_traits_baseILj1024ES2_S2_S2_S2_fjLj128EEEEELb0ELb0ELb0EEEvNS_9FwdParamsE,"ax",@progbits
	.sectioninfo	@"SHI_REGISTERS=199"
	.align	128
        .global         _ZN10layer_norm31ln_parallel_residual_fwd_kernelINS_13Kernel_traitsI6__halfS2_S2_S2_fjLj1024ELj1ELj4ELj1ELj16ENS_18Kernel_traits_baseILj1024ES2_S2_S2_S2_fjLj128EEEEELb0ELb0ELb0EEEvNS_9FwdParamsE
        .type           _ZN10layer_norm31ln_parallel_residual_fwd_kernelINS_13Kernel_traitsI6__halfS2_S2_S2_fjLj1024ELj1ELj4ELj1ELj16ENS_18Kernel_traits_baseILj1024ES2_S2_S2_S2_fjLj128EEEEELb0ELb0ELb0EEEvNS_9FwdParamsE,@function
        .size           _ZN10layer_norm31ln_parallel_residual_fwd_kernelINS_13Kernel_traitsI6__halfS2_S2_S2_fjLj1024ELj1ELj4ELj1ELj16ENS_18Kernel_traits_baseILj1024ES2_S2_S2_S2_fjLj128EEEEELb0ELb0ELb0EEEvNS_9FwdParamsE,(.L_x_26498 - _ZN10layer_norm31ln_parallel_residual_fwd_kernelINS_13Kernel_traitsI6__halfS2_S2_S2_fjLj1024ELj1ELj4ELj1ELj16ENS_18Kernel_traits_baseILj1024ES2_S2_S2_S2_fjLj128EEEEELb0ELb0ELb0EEEvNS_9FwdParamsE)
        .other          _ZN10layer_norm31ln_parallel_residual_fwd_kernelINS_13Kernel_traitsI6__halfS2_S2_S2_fjLj1024ELj1ELj4ELj1ELj16ENS_18Kernel_traits_baseILj1024ES2_S2_S2_S2_fjLj128EEEEELb0ELb0ELb0EEEvNS_9FwdParamsE,@"STO_CUDA_ENTRY STV_DEFAULT"
_ZN10layer_norm31ln_parallel_residual_fwd_kernelINS_13Kernel_traitsI6__halfS2_S2_S2_fjLj1024ELj1ELj4ELj1ELj16ENS_18Kernel_traits_baseILj1024ES2_S2_S2_S2_fjLj128EEEEELb0ELb0ELb0EEEvNS_9FwdParamsE:
.text._ZN10layer_norm31ln_parallel_residual_fwd_kernelINS_13Kernel_traitsI6__halfS2_S2_S2_fjLj1024ELj1ELj4ELj1ELj16ENS_18Kernel_traits_baseILj1024ES2_S2_S2_S2_fjLj128EEEEELb0ELb0ELb0EEEvNS_9FwdParamsE:
[----:B------:R-:W-:Y:S02]  /*0000*/  MOV R1, c[0x0][0x28] ;  /* 0x00000a0000017a02 */ /* 0x000fe40000000f00 */
[----:B------:R-:W0:Y:S01]  /*0010*/  S2R R60, SR_TID.X ;  /* 0x00000000003c7919 */ /* 0x000e220000002100 */
[----:B------:R-:W-:Y:S01]  /*0020*/  MOV R0, c[0x0][0x168] ;  /* 0x00005a0000007a02 */ /* 0x000fe20000000f00 */
[----:B------:R-:W-:Y:S01]  /*0030*/  ULDC.64 UR4, c[0x0][0x118] ;  /* 0x0000460000047ab9 */ /* 0x000fe20000000a00 */
[----:B------:R-:W-:Y:S01]  /*0040*/  BSSY B0, `(.L_x_2729) ;  /* 0x0000028000007945 */ /* 0x000fe20003800000 */
[----:B------:R-:W1:Y:S01]  /*0050*/  S2R R5, SR_CTAID.X ;  /* 0x0000000000057919 */ /* 0x000e620000002500 */
[----:B------:R-:W-:Y:S02]  /*0060*/  SHF.R.S32.HI R0, RZ, 0x1f, R0 ;  /* 0x0000001fff007819 */ /* 0x000fe40000011400 */
[----:B------:R-:W-:Y:S02]  /*0070*/  MOV R4, c[0x0][0x180] ;  /* 0x0000600000047a02 */ /* 0x000fe40000000f00 */
[----:B------:R-:W-:Y:S02]  /*0080*/  LEA.HI R0, R0, c[0x0][0x168], RZ, 0x3 ;  /* 0x00005a0000007a11 */ /* 0x000fe400078f18ff */
[----:B0-----:R-:W-:-:S02]  /*0090*/  LOP3.LUT R3, R60, 0x1f, RZ, 0xc, !PT ;  /* 0x0000001f3c037812 */ /* 0x001fc400078e0cff */
[----:B------:R-:W-:Y:S02]  /*00a0*/  SHF.R.U32.HI R2, RZ, 0x5, R60 ;  /* 0x00000005ff027819 */ /* 0x000fe4000001163c */
[----:B------:R-:W-:Y:S02]  /*00b0*/  LEA.HI.SX32 R0, R0, R3, 0x1d ;  /* 0x0000000300007211 */ /* 0x000fe400078feaff */
[----:B-1----:R-:W-:Y:S02]  /*00c0*/  LEA R156, R5, R2, 0x2 ;  /* 0x00000002059c7211 */ /* 0x002fe400078e10ff */
[C---:B------:R-:W-:Y:S02]  /*00d0*/  LOP3.LUT P0, RZ, R0.reuse, 0xffffffe0, RZ, 0xc0, !PT ;  /* 0xffffffe000ff7812 */ /* 0x040fe4000780c0ff */
[C---:B------:R-:W-:Y:S02]  /*00e0*/  ISETP.GE.U32.AND P6, PT, R0.reuse, 0x40, PT ;  /* 0x000000400000780c */ /* 0x040fe40003fc6070 */
[----:B------:R-:W-:-:S02]  /*00f0*/  ISETP.GE.U32.AND P5, PT, R0, 0x60, PT ;  /* 0x000000600000780c */ /* 0x000fc40003fa6070 */
[----:B------:R-:W-:Y:S02]  /*0100*/  P2R R2, PR, RZ, 0x40 ;  /* 0x00000040ff027803 */ /* 0x000fe40000000000 */
[----:B------:R-:W-:Y:S02]  /*0110*/  ISETP.GE.U32.AND P1, PT, R0, 0x80, PT ;  /* 0x000000800000780c */ /* 0x000fe40003f26070 */
[----:B------:R-:W-:Y:S02]  /*0120*/  P2R R2, PR, RZ, 0x20 ;  /* 0x00000020ff027803 */ /* 0x000fe40000000000 */
[----:B------:R-:W-:Y:S01]  /*0130*/  LOP3.LUT R60, R60, 0x1f, RZ, 0xc0, !PT ;  /* 0x0000001f3c3c7812 */ /* 0x000fe200078ec0ff */
[----:B------:R-:W-:Y:S05]  /*0140*/  @!P0 BRA `(.L_x_2730) ;  /* 0x0000017000008947 */ /* 0x000fea0003800000 */
[----:B------:R-:W-:Y:S02]  /*0150*/  ISETP.NE.U32.AND P2, PT, RZ, c[0x0][0x218], PT ;  /* 0x00008600ff007a0c */ /* 0x000fe40003f45070 */
[----:B------:R-:W-:Y:S02]  /*0160*/  ISETP.NE.U32.AND P3, PT, RZ, c[0x0][0x220], PT ;  /* 0x00008800ff007a0c */ /* 0x000fe40003f65070 */
[----:B------:R-:W-:-:S02]  /*0170*/  ISETP.NE.AND.EX P2, PT, RZ, c[0x0][0x21c], PT, P2 ;  /* 0x00008700ff007a0c */ /* 0x000fc40003f45320 */
[----:B------:R-:W-:Y:S02]  /*0180*/  ISETP.NE.AND.EX P3, PT, RZ, c[0x0][0x224], PT, P3 ;  /* 0x00008900ff007a0c */ /* 0x000fe40003f65330 */
[C---:B------:R-:W-:Y:S01]  /*0190*/  SHF.L.U32 R24, R60.reuse, 0x4, RZ ;  /* 0x000000043c187819 */ /* 0x040fe200000006ff */
[----:B------:R-:W-:Y:S01]  /*01a0*/  HFMA2.MMA R3, -RZ, RZ, 0, 9.5367431640625e-07 ;  /* 0x00000010ff037435 */ /* 0x000fe200000001ff */
[----:B------:R-:W-:-:S07]  /*01b0*/  SHF.L.U64.HI R5, R60, 0x4, RZ ;  /* 0x000000043c057819 */ /* 0x000fce00000102ff */
[----:B------:R-:W-:-:S04]  /*01c0*/  @P2 LEA R18, P4, R60, c[0x0][0x218], 0x4 ;  /* 0x000086003c122a11 */ /* 0x000fc800078820ff */
[----:B------:R-:W-:Y:S02]  /*01d0*/  @P2 LEA.HI.X R19, R60, c[0x0][0x21c], RZ, 0x4, P4 ;  /* 0x000087003c132a11 */ /* 0x000fe400020f24ff */
[----:B------:R-:W-:-:S04]  /*01e0*/  @P3 IADD3 R34, P4, R24, c[0x0][0x220], RZ ;  /* 0x0000880018223a10 */ /* 0x000fc80007f9e0ff */
[C---:B------:R-:W-:Y:S01]  /*01f0*/  @P3 IADD3.X R35, R5.reuse, c[0x0][0x224], RZ, P4, !PT ;  /* 0x0000890005233a10 */ /* 0x040fe200027fe4ff */
[----:B------:R-:W-:Y:S01]  /*0200*/  IMAD.WIDE.U32 R2, R60, R3, c[0x0][0x1b0] ;  /* 0x00006c003c027625 */ /* 0x000fe200078e0003 */
[----:B------:R-:W-:Y:S01]  /*0210*/  IADD3 R24, P4, R24, c[0x0][0x1b8], RZ ;  /* 0x00006e0018187a10 */ /* 0x000fe20007f9e0ff */
[----:B------:R-:W5:Y:S03]  /*0220*/  @P2 LDG.E.128 R16, [R18.64] ;  /* 0x0000000412102981 */ /* 0x000f66000c1e1d00 */
        /* <DEDUP_REMOVED lines=9> */
.L_x_2730:
[----:B0-----:R-:W-:Y:S05]  /*02c0*/  BSYNC B0 ;  /* 0x0000000000007941 */ /* 0x001fea0003800000 */
.L_x_2729:
[----:B------:R-:W-:Y:S01]  /*02d0*/  BSSY B0, `(.L_x_2731) ;  /* 0x0000019000007945 */ /* 0x000fe20003800000 */
[----:B------:R-:W-:Y:S05]  /*02e0*/  @!P6 BRA `(.L_x_2732) ;  /* 0x000001700000e947 */ /* 0x000fea0003800000 */
[----:B------:R-:W-:Y:S02]  /*02f0*/  ISETP.NE.U32.AND P2, PT, RZ, c[0x0][0x218], PT ;  /* 0x00008600ff007a0c */ /* 0x000fe40003f45070 */
[----:B------:R-:W-:-:S02]  /*0300*/  ISETP.NE.U32.AND P3, PT, RZ, c[0x0][0x220], PT ;  /* 0x00008800ff007a0c */ /* 0x000fc40003f65070 */
[----:B------:R-:W-:Y:S02]  /*0310*/  ISETP.NE.AND.EX P2, PT, RZ, c[0x0][0x21c], PT, P2 ;  /* 0x00008700ff007a0c */ /* 0x000fe40003f45320 */
[----:B------:R-:W-:Y:S02]  /*0320*/  ISETP.NE.AND.EX P3, PT, RZ, c[0x0][0x224], PT, P3 ;  /* 0x00008900ff007a0c */ /* 0x000fe40003f65330 */
[C---:B------:R-:W-:Y:S02]  /*0330*/  SHF.L.U32 R52, R60.reuse, 0x4, RZ ;  /* 0x000000043c347819 */ /* 0x040fe400000006ff */
[----:B------:R-:W-:-:S07]  /*0340*/  SHF.L.U64.HI R2, R60, 0x4, RZ ;  /* 0x000000043c027819 */ /* 0x000fce00000102ff */
[----:B------:R-:W-:-:S04]  /*0350*/  @P2 LEA R50, P4, R60, c[0x0][0x218], 0x4 ;  /* 0x000086003c322a11 */ /* 0x000fc800078820ff */
[----:B------:R-:W-:Y:S02]  /*0360*/  @P2 LEA.HI.X R51, R60, c[0x0][0x21c], RZ, 0x4, P4 ;  /* 0x000087003c332a11 */ /* 0x000fe400020f24ff */
[----:B------:R-:W-:Y:S02]  /*0370*/  @P3 IADD3 R90, P4, R52, c[0x0][0x220], RZ ;  /* 0x00008800345a3a10 */ /* 0x000fe40007f9e0ff */
[----:B------:R-:W-:Y:S02]  /*0380*/  MOV R41, 0x10 ;  /* 0x0000001000297802 */ /* 0x000fe40000000f00 */
        /* <DEDUP_REMOVED lines=13> */
.L_x_2732:
[----:B------:R-:W-:Y:S05]  /*0460*/  BSYNC B0 ;  /* 0x0000000000007941 */ /* 0x000fea0003800000 */
.L_x_2731:
[----:B------:R-:W-:Y:S01]  /*0470*/  BSSY B0, `(.L_x_2733) ;  /* 0x0000019000007945 */ /* 0x000fe20003800000 */
[----:B------:R-:W-:Y:S05]  /*0480*/  @!P5 BRA `(.L_x_2734) ;  /* 0x000001700000d947 */ /* 0x000fea0003800000 */
[----:B------:R-:W-:Y:S02]  /*0490*/  ISETP.NE.U32.AND P2, PT, RZ, c[0x0][0x218], PT ;  /* 0x00008600ff007a0c */ /* 0x000fe40003f45070 */
[----:B------:R-:W-:-:S02]  /*04a0*/  ISETP.NE.U32.AND P3, PT, RZ, c[0x0][0x220], PT ;  /* 0x00008800ff007a0c */ /* 0x000fc40003f65070 */
[----:B------:R-:W-:Y:S02]  /*04b0*/  ISETP.NE.AND.EX P2, PT, RZ, c[0x0][0x21c], PT, P2 ;  /* 0x00008700ff007a0c */ /* 0x000fe40003f45320 */
[----:B------:R-:W-:Y:S02]  /*04c0*/  ISETP.NE.AND.EX P3, PT, RZ, c[0x0][0x224], PT, P3 ;  /* 0x00008900ff007a0c */ /* 0x000fe40003f65330 */
[C---:B------:R-:W-:Y:S01]  /*04d0*/  SHF.L.U32 R72, R60.reuse, 0x4, RZ ;  /* 0x000000043c487819 */ /* 0x040fe200000006ff */
[----:B------:R-:W-:Y:S01]  /*04e0*/  HFMA2.MMA R77, -RZ, RZ, 0, 9.5367431640625e-07 ;  /* 0x00000010ff4d7435 */ /* 0x000fe200000001ff */
[----:B------:R-:W-:-:S07]  /*04f0*/  SHF.L.U64.HI R2, R60, 0x4, RZ ;  /* 0x000000043c027819 */ /* 0x000fce00000102ff */
[----:B------:R-:W-:-:S04]  /*0500*/  @P2 LEA R86, P4, R60, c[0x0][0x218], 0x4 ;  /* 0x000086003c562a11 */ /* 0x000fc800078820ff */
[----:B------:R-:W-:Y:S02]  /*0510*/  @P2 LEA.HI.X R87, R60, c[0x0][0x21c], RZ, 0x4, P4 ;  /* 0x000087003c572a11 */ /* 0x000fe400020f24ff */
[----:B------:R-:W-:-:S04]  /*0520*/  @P3 IADD3 R82, P4, R72, c[0x0][0x220], RZ ;  /* 0x0000880048523a10 */ /* 0x000fc80007f9e0ff */
[----:B------:R-:W-:Y:S01]  /*0530*/  @P3 IADD3.X R83, R2, c[0x0][0x224], RZ, P4, !PT ;  /* 0x0000890002533a10 */ /* 0x000fe200027fe4ff */
[----:B------:R-:W-:Y:S01]  /*0540*/  IMAD.WIDE.U32 R76, R60, R77, c[0x0][0x1b0] ;  /* 0x00006c003c4c7625 */ /* 0x000fe200078e004d */
[----:B------:R-:W-:Y:S01]  /*0550*/  IADD3 R72, P4, R72, c[0x0][0x1b8], RZ ;  /* 0x00006e0048487a10 */ /* 0x000fe20007f9e0ff */
[----:B------:R-:W5:Y:S03]  /*0560*/  @P2 LDG.E.128 R84, [R86.64] ;  /* 0x0000000456542981 */ /* 0x000f66000c1e1d00 */
        /* <DEDUP_REMOVED lines=9> */
.L_x_2734:
[----:B------:R-:W-:Y:S05]  /*0600*/  BSYNC B0 ;  /* 0x0000000000007941 */ /* 0x000fea0003800000 */
.L_x_2733:
[----:B------:R-:W-:Y:S01]  /*0610*/  BSSY B0, `(.L_x_2735) ;  /* 0x0000018000007945 */ /* 0x000fe20003800000 */
[----:B------:R-:W-:Y:S05]  /*0620*/  @!P1 BRA `(.L_x_2736) ;  /* 0x0000016000009947 */ /* 0x000fea0003800000 */
[----:B------:R-:W-:Y:S02]  /*0630*/  ISETP.NE.U32.AND P2, PT, RZ, c[0x0][0x218], PT ;  /* 0x00008600ff007a0c */ /* 0x000fe40003f45070 */
[----:B------:R-:W-:-:S02]  /*0640*/  ISETP.NE.U32.AND P3, PT, RZ, c[0x0][0x220], PT ;  /* 0x00008800ff007a0c */ /* 0x000fc40003f65070 */
[----:B------:R-:W-:Y:S02]  /*0650*/  ISETP.NE.AND.EX P2, PT, RZ, c[0x0][0x21c], PT, P2 ;  /* 0x00008700ff007a0c */ /* 0x000fe40003f45320 */
[----:B------:R-:W-:Y:S02]  /*0660*/  ISETP.NE.AND.EX P3, PT, RZ, c[0x0][0x224], PT, P3 ;  /* 0x00008900ff007a0c */ /* 0x000fe40003f65330 */
[----:B------:R-:W-:Y:S02]  /*0670*/  SHF.L.U32 R56, R60, 0x4, RZ ;  /* 0x000000043c387819 */ /* 0x000fe400000006ff */
[----:B------:R-:W-:-:S07]  /*0680*/  SHF.R.U32.HI R5, RZ, 0x1c, R60 ;  /* 0x0000001cff057819 */ /* 0x000fce000001163c */
[----:B------:R-:W-:-:S04]  /*0690*/  @P2 LEA R2, P4, R60, c[0x0][0x218], 0x4 ;  /* 0x000086003c022a11 */ /* 0x000fc800078820ff */
[----:B------:R-:W-:Y:S02]  /*06a0*/  @P2 LEA.HI.X R3, R60, c[0x0][0x21c], RZ, 0x4, P4 ;  /* 0x000087003c032a11 */ /* 0x000fe400020f24ff */
[C---:B------:R-:W-:Y:S02]  /*06b0*/  @P3 IADD3 R66, P4, R56.reuse, c[0x0][0x220], RZ ;  /* 0x0000880038423a10 */ /* 0x040fe40007f9e0ff */
[----:B------:R-:W-:Y:S01]  /*06c0*/  MOV R61, 0x10 ;  /* 0x00000010003d7802 */ /* 0x000fe20000000f00 */
        /* <DEDUP_REMOVED lines=12> */
.L_x_2736:
[----:B0-----:R-:W-:Y:S05]  /*0790*/  BSYNC B0 ;  /* 0x0000000000007941 */ /* 0x001fea0003800000 */
.L_x_2735:
[----:B------:R-:W-:Y:S02]  /*07a0*/  ISETP.GE.AND P3, PT, R156, c[0x0][0x164], PT ;  /* 0x000059009c007a0c */ /* 0x000fe40003f66270 */
[----:B------:R-:W-:-:S02]  /*07b0*/  LOP3.LUT P2, RZ, R4, c[0x0][0x178], RZ, 0xfc, !PT ;  /* 0x00005e0004ff7a12 */ /* 0x000fc4000784fcff */
[----:B------:R-:W-:-:S04]  /*07c0*/  MOV R2, c[0x0][0x184] ;  /* 0x0000610000027a02 */ /* 0x000fc80000000f00 */
[----:B------:R-:W-:-:S05]  /*07d0*/  LOP3.LUT P2, RZ, R2, c[0x0][0x17c], RZ, 0xfc, P2 ;  /* 0x00005f0002ff7a12 */ /* 0x000fca000104fcff */
[----:B------:R-:W-:Y:S08]  /*07e0*/  @P3 EXIT ;  /* 0x000000000000394d */ /* 0x000ff00003800000 */
[--C-:B-----5:R-:W-:Y:S01]  /*07f0*/  HADD2.F32 R2, -RZ, R8.reuse.H0_H0 ;  /* 0x20000008ff027230 */ /* 0x120fe20000004100 */
[----:B------:R-:W-:Y:S01]  /*0800*/  ULDC.U8 UR6, c[0x0][0x1f0] ;  /* 0x00007c0000067ab9 */ /* 0x000fe20000000000 */
[----:B------:R-:W-:Y:S02]  /*0810*/  HADD2.F32 R3, -RZ, R8.H1_H1 ;  /* 0x30000008ff037230 */ /* 0x000fe40000004100 */
[--C-:B------:R-:W-:Y:S02]  /*0820*/  HADD2.F32 R4, -RZ, R9.reuse.H0_H0 ;  /* 0x20000009ff047230 */ /* 0x100fe40000004100 */
[----:B------:R-:W-:Y:S02]  /*0830*/  HADD2.F32 R5, -RZ, R9.H1_H1 ;  /* 0x30000009ff057230 */ /* 0x000fe40000004100 */
[--C-:B------:R-:W-:Y:S02]  /*0840*/  HADD2.F32 R6, -RZ, R10.reuse.H0_H0 ;  /* 0x2000000aff067230 */ /* 0x100fe40000004100 */
[----:B------:R-:W-:-:S02]  /*0850*/  HADD2.F32 R7, -RZ, R10.H1_H1 ;  /* 0x3000000aff077230 */ /* 0x000fc40000004100 */
[--C-:B------:R-:W-:Y:S02]  /*0860*/  HADD2.F32 R8, -RZ, R11.reuse.H0_H0 ;  /* 0x2000000bff087230 */ /* 0x100fe40000004100 */
        /* <DEDUP_REMOVED lines=63> */
[----:B------:R-:W-:Y:S02]  /*0c60*/  HADD2.F32 R55, -RZ, R88.H0_H0 ;  /* 0x20000058ff377230 */ /* 0x000fe40000004100 */
[----:B------:R-:W-:-:S02]  /*0c70*/  HADD2.F32 R95, -RZ, R89.H0_H0 ;  /* 0x20000059ff5f7230 */ /* 0x000fc40000004100 */
[----:B------:R-:W-:Y:S02]  /*0c80*/  HADD2.F32 R96, -RZ, R90.H0_H0 ;  /* 0x2000005aff607230 */ /* 0x000fe40000004100 */
[----:B------:R-:W-:Y:S02]  /*0c90*/  HADD2.F32 R78, -RZ, R79.H0_H0 ;  /* 0x2000004fff4e7230 */ /* 0x000fe40000004100 */
[----:B------:R-:W-:Y:S02]  /*0ca0*/  HADD2.F32 R103, -RZ, R85.H0_H0 ;  /* 0x20000055ff677230 */ /* 0x000fe40000004100 */
[----:B------:R-:W-:Y:S02]  /*0cb0*/  HADD2.F32 R84, -RZ, R86.H0_H0 ;  /* 0x20000056ff547230 */ /* 0x000fe40000004100 */
[--C-:B------:R-:W-:Y:S02]  /*0cc0*/  HADD2.F32 R107, -RZ, R87.reuse.H0_H0 ;  /* 0x20000057ff6b7230 */ /* 0x100fe40000004100 */
[----:B------:R-:W-:-:S02]  /*0cd0*/  HADD2.F32 R104, -RZ, R87.H1_H1 ;  /* 0x30000057ff687230 */ /* 0x000fc40000004100 */
[----:B------:R-:W-:Y:S02]  /*0ce0*/  HADD2.F32 R115, -RZ, R81.H0_H0 ;  /* 0x20000051ff737230 */ /* 0x000fe40000004100 */
[--C-:B------:R-:W-:Y:S02]  /*0cf0*/  HADD2.F32 R82, -RZ, R83.reuse.H0_H0 ;  /* 0x20000053ff527230 */ /* 0x100fe40000004100 */
[----:B------:R-:W-:Y:S02]  /*0d00*/  HADD2.F32 R116, -RZ, R83.H1_H1 ;  /* 0x30000053ff747230 */ /* 0x000fe40000004100 */
[----:B------:R-:W-:Y:S02]  /*0d10*/  HADD2.F32 R88, -RZ, R88.H1_H1 ;  /* 0x30000058ff587230 */ /* 0x000fe40000004100 */
[----:B------:R-:W-:Y:S02]  /*0d20*/  HADD2.F32 R89, -RZ, R89.H1_H1 ;  /* 0x30000059ff597230 */ /* 0x000fe40000004100 */
[----:B------:R-:W-:-:S02]  /*0d30*/  HADD2.F32 R90, -RZ, R90.H1_H1 ;  /* 0x3000005aff5a7230 */ /* 0x000fc40000004100 */
[----:B------:R-:W-:Y:S02]  /*0d40*/  HADD2.F32 R79, -RZ, R79.H1_H1 ;  /* 0x3000004fff4f7230 */ /* 0x000fe40000004100 */
[----:B------:R-:W-:Y:S02]  /*0d50*/  HADD2.F32 R85, -RZ, R85.H1_H1 ;  /* 0x30000055ff557230 */ /* 0x000fe40000004100 */
[----:B------:R-:W-:Y:S02]  /*0d60*/  HADD2.F32 R86, -RZ, R86.H1_H1 ;  /* 0x30000056ff567230 */ /* 0x000fe40000004100 */
[--C-:B------:R-:W-:Y:S02]  /*0d70*/  HADD2.F32 R87, -RZ, R72.reuse.H0_H0 ;  /* 0x20000048ff577230 */ /* 0x100fe40000004100 */
[----:B------:R-:W-:Y:S02]  /*0d80*/  HADD2.F32 R108, -RZ, R72.H1_H1 ;  /* 0x30000048ff6c7230 */ /* 0x000fe40000004100 */
[----:B------:R-:W-:-:S02]  /*0d90*/  HADD2.F32 R106, -RZ, R73.H0_H0 ;  /* 0x20000049ff6a7230 */ /* 0x000fc40000004100 */
[----:B------:R-:W-:Y:S02]  /*0da0*/  HADD2.F32 R110, -RZ, R73.H1_H1 ;  /* 0x30000049ff6e7230 */ /* 0x000fe40000004100 */
[--C-:B------:R-:W-:Y:S02]  /*0db0*/  HADD2.F32 R109, -RZ, R74.reuse.H0_H0 ;  /* 0x2000004aff6d7230 */ /* 0x100fe40000004100 */
[----:B------:R-:W-:Y:S02]  /*0dc0*/  HADD2.F32 R112, -RZ, R74.H1_H1 ;  /* 0x3000004aff707230 */ /* 0x000fe40000004100 */
[--C-:B------:R-:W-:Y:S02]  /*0dd0*/  HADD2.F32 R111, -RZ, R75.reuse.H0_H0 ;  /* 0x2000004bff6f7230 */ /* 0x100fe40000004100 */
[----:B------:R-:W-:Y:S02]  /*0de0*/  HADD2.F32 R113, -RZ, R75.H1_H1 ;  /* 0x3000004bff717230 */ /* 0x000fe40000004100 */
        /* <DEDUP_REMOVED lines=33> */
.L_x_2884:
[----:B------:R-:W0:Y:S01]  /*1000*/  S2R R134, SR_TID.X ;  /* 0x0000000000867919 */ /* 0x000e220000002100 */
[----:B------:R-:W-:Y:S01]  /*1010*/  IMAD R68, R156, c[0x0][0x168], RZ ;  /* 0x00005a009c447a24 */ /* 0x000fe200078e02ff */
[----:B------:R-:W-:Y:S04]  /*1020*/  BSSY B0, `(.L_x_2737) ;  /* 0x000009a000007945 */ /* 0x000fe80003800000 */
[----:B------:R-:W-:-:S04]  /*1030*/  SHF.R.S32.HI R69, RZ, 0x1f, R68 ;  /* 0x0000001fff457819 */ /* 0x000fc80000011444 */
[----:B------:R-:W-:Y:S02]  /*1040*/  LEA.HI R69, R69, R68, RZ, 0x3 ;  /* 0x0000004445457211 */ /* 0x000fe400078f18ff */
[----:B0-----:R-:W-:-:S04]  /*1050*/  LOP3.LUT R134, R134, 0x1f, RZ, 0xc0, !PT ;  /* 0x0000001f86867812 */ /* 0x001fc800078ec0ff */
[----:B------:R-:W-:-:S04]  /*1060*/  LEA.HI.SX32 R170, R69, R134, 0x1d ;  /* 0x0000008645aa7211 */ /* 0x000fc800078feaff */
[----:B------:R-:W-:Y:S01]  /*1070*/  MOV R135, R170 ;  /* 0x000000aa00877202 */ /* 0x000fe20000000f00 */
[----:B------:R-:W-:Y:S05]  /*1080*/  @!P0 BRA `(.L_x_2738) ;  /* 0x0000093000008947 */ /* 0x000fea0003800000 */
[----:B------:R-:W-:Y:S01]  /*1090*/  ISETP.NE.U32.AND P3, PT, RZ, c[0x0][0x178], PT ;  /* 0x00005e00ff007a0c */ /* 0x000fe20003f65070 */
[----:B------:R-:W-:-:S03]  /*10a0*/  HFMA2.MMA R69, -RZ, RZ, 0, 9.5367431640625e-07 ;  /* 0x00000010ff457435 */ /* 0x000fc600000001ff */
[----:B------:R-:W-:-:S07]  /*10b0*/  ISETP.NE.AND.EX P3, PT, RZ, c[0x0][0x17c], PT, P3 ;  /* 0x00005f00ff007a0c */ /* 0x000fce0003f65330 */
[----:B------:R-:W-:-:S06]  /*10c0*/  IMAD.WIDE.U32 R68, R170, R69, c[0x0][0x170] ;  /* 0x00005c00aa447625 */ /* 0x000fcc00078e0045 */
[C---:B------:R-:W-:Y:S01]  /*10d0*/  @P3 LEA R74, P4, R170.reuse, c[0x0][0x178], 0x4 ;  /* 0x00005e00aa4a3a11 */ /* 0x040fe200078820ff */
[----:B------:R-:W2:Y:S03]  /*10e0*/  LDG.E.128 R68, [R68.64] ;  /* 0x0000000444447981 */ /* 0x000ea6000c1e1d00 */
        /* <DEDUP_REMOVED lines=8> */
[----:B------:R-:W-:Y:S01]  /*1170*/  ISETP.NE.AND.EX P5, PT, RZ, c[0x0][0x17c], PT, P5 ;  /* 0x00005f00ff007a0c */ /* 0x000fe20003fa5350 */
[----:B--2---:R-:W-:-:S12]  /*1180*/  HADD2.F32 R155, -RZ, R68.H0_H0 ;  /* 0x20000044ff9b7230 */ /* 0x004fd80000004100 */
[----:B------:R-:W-:Y:S05]  /*1190*/  @P5 BRA `(.L_x_2739) ;  /* 0x0000008000005947 */ /* 0x000fea0003800000 */
[----:B0-----:R-:W-:-:S04]  /*11a0*/  ISETP.NE.U32.AND P3, PT, RZ, c[0x0][0x180], PT ;  /* 0x00006000ff007a0c */ /* 0x001fc80003f65070 */
[----:B------:R-:W-:-:S13]  /*11b0*/  ISETP.NE.AND.EX P3, PT, RZ, c[0x0][0x184], PT, P3 ;  /* 0x00006100ff007a0c */ /* 0x000fda0003f65330 */
[----:B------:R-:W-:Y:S05]  /*11c0*/  @P3 BRA `(.L_x_2740) ;  /* 0x0000002000003947 */ /* 0x000fea0003800000 */
[----:B------:R-:W-:Y:S05]  /*11d0*/  @P2 BRA `(.L_x_2741) ;  /* 0x0000008000002947 */ /* 0x000fea0003800000 */
[----:B------:R-:W-:Y:S05]  /*11e0*/  BRA `(.L_x_2742) ;  /* 0x0000009000007947 */ /* 0x000fea0003800000 */
.L_x_2740:
[----:B-----5:R-:W-:-:S05]  /*11f0*/  HADD2.F32 R72, -RZ, R60.H0_H0 ;  /* 0x2000003cff487230 */ /* 0x020fca0000004100 */
[----:B------:R-:W-:Y:S01]  /*1200*/  FADD.FTZ R155, R72, R155 ;  /* 0x0000009b489b7221 */ /* 0x000fe20000010000 */
[----:B------:R-:W-:Y:S05]  /*1210*/  BRA `(.L_x_2741) ;  /* 0x0000004000007947 */ /* 0x000fea0003800000 */
.L_x_2739:
[----:B0----5:R-:W-:Y:S02]  /*1220*/  HADD2.F32 R72, -RZ, R56.H0_H0 ;  /* 0x20000038ff487230 */ /* 0x021fe40000004100 */
[----:B------:R-:W-:-:S03]  /*1230*/  @P4 HADD2.F32 R74, -RZ, R60.H0_H0 ;  /* 0x2000003cff4a4230 */ /* 0x000fc60000004100 */
[----:B------:R-:W-:-:S04]  /*1240*/  FADD.FTZ R155, R72, R155 ;  /* 0x0000009b489b7221 */ /* 0x000fc80000010000 */
[----:B------:R-:W-:-:S05]  /*1250*/  @P4 FADD.FTZ R155, R74, R155 ;  /* 0x0000009b4a9b4221 */ /* 0x000fca0000010000 */
.L_x_2741:
[----:B------:R-:W-:-:S04]  /*1260*/  F2FP.PACK_AB R72, RZ, R155 ;  /* 0x0000009bff48723e */ /* 0x000fc800000000ff */
[----:B------:R-:W-:Y:S02]  /*1270*/  PRMT R64, R72, 0x7610, R64 ;  /* 0x0000761048407816 */ /* 0x000fe40000000040 */
.L_x_2742:
[----:B------:R-:W-:Y:S01]  /*1280*/  HADD2.F32 R163, -RZ, R68.H1_H1 ;  /* 0x30000044ffa37230 */ /* 0x000fe20000004100 */
[----:B------:R-:W-:Y:S05]  /*1290*/  @P5 BRA `(.L_x_2743) ;  /* 0x0000008000005947 */ /* 0x000fea0003800000 */
[----:B------:R-:W-:-:S04]  /*12a0*/  ISETP.NE.U32.AND P3, PT, RZ, c[0x0][0x180], PT ;  /* 0x00006000ff007a0c */ /* 0x000fc80003f65070 */
[----:B------:R-:W-:-:S13]  /*12b0*/  ISETP.NE.AND.EX P3, PT, RZ, c[0x0][0x184], PT, P3 ;  /* 0x00006100ff007a0c */ /* 0x000fda0003f65330 */
[----:B------:R-:W-:Y:S05]  /*12c0*/  @P3 BRA `(.L_x_2744) ;  /* 0x0000002000003947 */ /* 0x000fea0003800000 */
[----:B------:R-:W-:Y:S05]  /*12d0*/  @P2 BRA `(.L_x_2745) ;  /* 0x0000008000002947 */ /* 0x000fea0003800000 */
[----:B------:R-:W-:Y:S05]  /*12e0*/  BRA `(.L_x_2746) ;  /* 0x0000009000007947 */ /* 0x000fea0003800000 */
.L_x_2744:
[----:B-----5:R-:W-:-:S05]  /*12f0*/  HADD2.F32 R68, -RZ, R60.H1_H1 ;  /* 0x3000003cff447230 */ /* 0x020fca0000004100 */
[----:B------:R-:W-:Y:S01]  /*1300*/  FADD.FTZ R163, R68, R163 ;  /* 0x000000a344a37221 */ /* 0x000fe20000010000 */
[----:B------:R-:W-:Y:S05]  /*1310*/  BRA `(.L_x_2745) ;  /* 0x0000004000007947 */ /* 0x000fea0003800000 */
.L_x_2743:
[----:B-----5:R-:W-:Y:S02]  /*1320*/  HADD2.F32 R68, -RZ, R56.H1_H1 ;  /* 0x30000038ff447230 */ /* 0x020fe40000004100 */
[----:B------:R-:W-:-:S03]  /*1330*/  @P4 HADD2.F32 R72, -RZ, R60.H1_H1 ;  /* 0x3000003cff484230 */ /* 0x000fc60000004100 */
[----:B------:R-:W-:-:S04]  /*1340*/  FADD.FTZ R163, R68, R163 ;  /* 0x000000a344a37221 */ /* 0x000fc80000010000 */
[----:B------:R-:W-:-:S05]  /*1350*/  @P4 FADD.FTZ R163, R72, R163 ;  /* 0x000000a348a34221 */ /* 0x000fca0000010000 */
.L_x_2745:
[----:B------:R-:W-:-:S04]  /*1360*/  F2FP.PACK_AB R68, RZ, R163 ;  /* 0x000000a3ff44723e */ /* 0x000fc800000000ff */
[----:B------:R-:W-:Y:S02]  /*1370*/  PRMT R64, R64, 0x5410, R68 ;  /* 0x0000541040407816 */ /* 0x000fe40000000044 */
.L_x_2746:
[----:B------:R-:W-:Y:S01]  /*1380*/  HADD2.F32 R162, -RZ, R69.H0_H0 ;  /* 0x20000045ffa27230 */ /* 0x000fe20000004100 */
[----:B------:R-:W-:Y:S05]  /*1390*/  @P5 BRA `(.L_x_2747) ;  /* 0x0000008000005947 */ /* 0x000fea0003800000 */
[----:B------:R-:W-:-:S04]  /*13a0*/  ISETP.NE.U32.AND P3, PT, RZ, c[0x0][0x180], PT ;  /* 0x00006000ff007a0c */ /* 0x000fc80003f65070 */
[----:B------:R-:W-:-:S13]  /*13b0*/  ISETP.NE.AND.EX P3, PT, RZ, c[0x0][0x184], PT, P3 ;  /* 0x00006100ff007a0c */ /* 0x000fda0003f65330 */
[----:B------:R-:W-:Y:S05]  /*13c0*/  @P3 BRA `(.L_x_2748) ;  /* 0x0000002000003947 */ /* 0x000fea0003800000 */
[----:B------:R-:W-:Y:S05]  /*13d0*/  @P2 BRA `(.L_x_2749) ;  /* 0x0000008000002947 */ /* 0x000fea0003800000 */
[----:B------:R-:W-:Y:S05]  /*13e0*/  BRA `(.L_x_2750) ;  /* 0x0000009000007947 */ /* 0x000fea0003800000 */
.L_x_2748:
[----:B-----5:R-:W-:-:S05]  /*13f0*/  HADD2.F32 R73, -RZ, R61.H0_H0 ;  /* 0x2000003dff497230 */ /* 0x020fca0000004100 */
[----:B------:R-:W-:Y:S01]  /*1400*/  FADD.FTZ R162, R73, R162 ;  /* 0x000000a249a27221 */ /* 0x000fe20000010000 */
[----:B------:R-:W-:Y:S05]  /*1410*/  BRA `(.L_x_2749) ;  /* 0x0000004000007947 */ /* 0x000fea0003800000 */
.L_x_2747:
[----:B-----5:R-:W-:Y:S02]  /*1420*/  HADD2.F32 R73, -RZ, R57.H0_H0 ;  /* 0x20000039ff497230 */ /* 0x020fe40000004100 */
[----:B------:R-:W-:-:S03]  /*1430*/  @P4 HADD2.F32 R75, -RZ, R61.H0_H0 ;  /* 0x2000003dff4b4230 */ /* 0x000fc60000004100 */
[----:B------:R-:W-:-:S04]  /*1440*/  FADD.FTZ R162, R73, R162 ;  /* 0x000000a249a27221 */ /* 0x000fc80000010000 */
[----:B------:R-:W-:-:S05]  /*1450*/  @P4 FADD.FTZ R162, R75, R162 ;  /* 0x000000a24ba24221 */ /* 0x000fca0000010000 */
.L_x_2749:
[----:B------:R-:W-:-:S04]  /*1460*/  F2FP.PACK_AB R68, RZ, R162 ;  /* 0x000000a2ff44723e */ /* 0x000fc800000000ff */
[----:B------:R-:W-:Y:S02]  /*1470*/  PRMT R65, R68, 0x7610, R65 ;  /* 0x0000761044417816 */ /* 0x000fe40000000041 */
.L_x_2750:
[----:B------:R-:W-:Y:S01]  /*1480*/  HADD2.F32 R169, -RZ, R69.H1_H1 ;  /* 0x30000045ffa97230 */ /* 0x000fe20000004100 */
[----:B------:R-:W-:Y:S05]  /*1490*/  @P5 BRA `(.L_x_2751) ;  /* 0x0000008000005947 */ /* 0x000fea0003800000 */
[----:B------:R-:W-:-:S04]  /*14a0*/  ISETP.NE.U32.AND P3, PT, RZ, c[0x0][0x180], PT ;  /* 0x00006000ff007a0c */ /* 0x000fc80003f65070 */
[----:B------:R-:W-:-:S13]  /*14b0*/  ISETP.NE.AND.EX P3, PT, RZ, c[0x0][0x184], PT, P3 ;  /* 0x00006100ff007a0c */ /* 0x000fda0003f65330 */
[----:B------:R-:W-:Y:S05]  /*14c0*/  @P3 BRA `(.L_x_2752) ;  /* 0x0000002000003947 */ /* 0x000fea0003800000 */
[----:B------:R-:W-:Y:S05]  /*14d0*/  @P2 BRA `(.L_x_2753) ;  /* 0x0000008000002947 */ /* 0x000fea0003800000 */
[----:B------:R-:W-:Y:S05]  /*14e0*/  BRA `(.L_x_2754) ;  /* 0x0000009000007947 */ /* 0x000fea0003800000 */
.L_x_2752:
[----:B-----5:R-:W-:-:S05]  /*14f0*/  HADD2.F32 R68, -RZ, R61.H1_H1 ;  /* 0x3000003dff447230 */ /* 0x020fca0000004100 */
[----:B------:R-:W-:Y:S01]  /*1500*/  FADD.FTZ R169, R68, R169 ;  /* 0x000000a944a97221 */ /* 0x000fe20000010000 */
[----:B------:R-:W-:Y:S05]  /*1510*/  BRA `(.L_x_2753) ;  /* 0x0000004000007947 */ /* 0x000fea0003800000 */
.L_x_2751:
[----:B-----5:R-:W-:Y:S02]  /*1520*/  HADD2.F32 R68, -RZ, R57.H1_H1 ;  /* 0x30000039ff447230 */ /* 0x020fe40000004100 */
[----:B------:R-:W-:-:S03]  /*1530*/  @P4 HADD2.F32 R72, -RZ, R61.H1_H1 ;  /* 0x3000003dff484230 */ /* 0x000fc60000004100 */
[----:B------:R-:W-:-:S04]  /*1540*/  FADD.FTZ R169, R68, R169 ;  /* 0x000000a944a97221 */ /* 0x000fc80000010000 */
[----:B------:R-:W-:-:S05]  /*1550*/  @P4 FADD.FTZ R169, R72, R169 ;  /* 0x000000a948a94221 */ /* 0x000fca0000010000 */
.L_x_2753:
[----:B------:R-:W-:-:S04]  /*1560*/  F2FP.PACK_AB R68, RZ, R169 ;  /* 0x000000a9ff44723e */ /* 0x000fc800000000ff */
[----:B------:R-:W-:Y:S02]  /*1570*/  PRMT R65, R65, 0x5410, R68 ;  /* 0x0000541041417816 */ /* 0x000fe40000000044 */
.L_x_2754:
[----:B------:R-:W-:Y:S01]  /*1580*/  HADD2.F32 R168, -RZ, R70.H0_H0 ;  /* 0x20000046ffa87230 */ /* 0x000fe20000004100 */
[----:B------:R-:W-:Y:S05]  /*1590*/  @P5 BRA `(.L_x_2755) ;  /* 0x0000008000005947 */ /* 0x000fea0003800000 */
[----:B------:R-:W-:-:S04]  /*15a0*/  ISETP.NE.U32.AND P3, PT, RZ, c[0x0][0x180], PT ;  /* 0x00006000ff007a0c */ /* 0x000fc80003f65070 */
[----:B------:R-:W-:-:S13]  /*15b0*/  ISETP.NE.AND.EX P3, PT, RZ, c[0x0][0x184], PT, P3 ;  /* 0x00006100ff007a0c */ /* 0x000fda0003f65330 */
[----:B------:R-:W-:Y:S05]  /*15c0*/  @P3 BRA `(.L_x_2756) ;  /* 0x0000002000003947 */ /* 0x000fea0003800000 */
[----:B------:R-:W-:Y:S05]  /*15d0*/  @P2 BRA `(.L_x_2757) ;  /* 0x0000008000002947 */ /* 0x000fea0003800000 */
[----:B------:R-:W-:Y:S05]  /*15e0*/  BRA `(.L_x_2758) ;  /* 0x0000009000007947 */ /* 0x000fea0003800000 */
.L_x_2756:
[----:B-----5:R-:W-:-:S05]  /*15f0*/  HADD2.F32 R69, -RZ, R62.H0_H0 ;  /* 0x2000003eff457230 */ /* 0x020fca0000004100 */
[----:B------:R-:W-:Y:S01]  /*1600*/  FADD.FTZ R168, R69, R168 ;  /* 0x000000a845a87221 */ /* 0x000fe20000010000 */
[----:B------:R-:W-:Y:S05]  /*1610*/  BRA `(.L_x_2757) ;  /* 0x0000004000007947 */ /* 0x000fea0003800000 */
.L_x_2755:
[----:B-----5:R-:W-:Y:S02]  /*1620*/  HADD2.F32 R69, -RZ, R58.H0_H0 ;  /* 0x2000003aff457230 */ /* 0x020fe40000004100 */
[----:B------:R-:W-:-:S03]  /*1630*/  @P4 HADD2.F32 R73, -RZ, R62.H0_H0 ;  /* 0x2000003eff494230 */ /* 0x000fc60000004100 */
[----:B------:R-:W-:-:S04]  /*1640*/  FADD.FTZ R168, R69, R168 ;  /* 0x000000a845a87221 */ /* 0x000fc80000010000 */
[----:B------:R-:W-:-:S05]  /*1650*/  @P4 FADD.FTZ R168, R73, R168 ;  /* 0x000000a849a84221 */ /* 0x000fca0000010000 */
.L_x_2757:
[----:B------:R-:W-:-:S04]  /*1660*/  F2FP.PACK_AB R68, RZ, R168 ;  /* 0x000000a8ff44723e */ /* 0x000fc800000000ff */
[----:B------:R-:W-:Y:S02]  /*1670*/  PRMT R66, R68, 0x7610, R66 ;  /* 0x0000761044427816 */ /* 0x000fe40000000042 */
.L_x_2758:
[----:B------:R-:W-:Y:S01]  /*1680*/  HADD2.F32 R176, -RZ, R70.H1_H1 ;  /* 0x30000046ffb07230 */ /* 0x000fe20000004100 */
[----:B------:R-:W-:Y:S05]  /*1690*/  @P5 BRA `(.L_x_2759) ;  /* 0x0000008000005947 */ /* 0x000fea0003800000 */
[----:B------:R-:W-:-:S04]  /*16a0*/  ISETP.NE.U32.AND P3, PT, RZ, c[0x0][0x180], PT ;  /* 0x00006000ff007a0c */ /* 0x000fc80003f65070 */
[----:B------:R-:W-:-:S13]  /*16b0*/  ISETP.NE.AND.EX P3, PT, RZ, c[0x0][0x184], PT, P3 ;  /* 0x00006100ff007a0c */ /* 0x000fda0003f65330 */
[----:B------:R-:W-:Y:S05]  /*16c0*/  @P3 BRA `(.L_x_2760) ;  /* 0x0000002000003947 */ /* 0x000fea0003800000 */
[----:B------:R-:W-:Y:S05]  /*16d0*/  @P2 BRA `(.L_x_2761) ;  /* 0x0000008000002947 */ /* 0x000fea0003800000 */
[----:B------:R-:W-:Y:S05]  /*16e0*/  BRA `(.L_x_2762) ;  /* 0x0000009000007947 */ /* 0x000fea0003800000 */
.L_x_2760:
[----:B-----5:R-:W-:-:S05]  /*16f0*/  HADD2.F32 R69, -RZ, R62.H1_H1 ;  /* 0x3000003eff457230 */ /* 0x020fca0000004100 */
[----:B------:R-:W-:Y:S01]  /*1700*/  FADD.FTZ R176, R69, R176 ;  /* 0x000000b045b07221 */ /* 0x000fe20000010000 */
[----:B------:R-:W-:Y:S05]  /*1710*/  BRA `(.L_x_2761) ;  /* 0x0000004000007947 */ /* 0x000fea0003800000 */
.L_x_2759:
[----:B-----5:R-:W-:Y:S02]  /*1720*/  HADD2.F32 R69, -RZ, R58.H1_H1 ;  /* 0x3000003aff457230 */ /* 0x020fe40000004100 */
[----:B------:R-:W-:-:S03]  /*1730*/  @P4 HADD2.F32 R73, -RZ, R62.H1_H1 ;  /* 0x3000003eff494230 */ /* 0x000fc60000004100 */
[----:B------:R-:W-:-:S04]  /*1740*/  FADD.FTZ R176, R69, R176 ;  /* 0x000000b045b07221 */ /* 0x000fc80000010000 */
[----:B------:R-:W-:-:S05]  /*1750*/  @P4 FADD.FTZ R176, R73, R176 ;  /* 0x000000b049b04221 */ /* 0x000fca0000010000 */
.L_x_2761:
[----:B------:R-:W-:-:S04]  /*1760*/  F2FP.PACK_AB R68, RZ, R176 ;  /* 0x000000b0ff44723e */ /* 0x000fc800000000ff */
[----:B------:R-:W-:Y:S02]  /*1770*/  PRMT R66, R66, 0x5410, R68 ;  /* 0x0000541042427816 */ /* 0x000fe40000000044 */
.L_x_2762:
[----:B------:R-:W-:Y:S01]  /*1780*/  HADD2.F32 R175, -RZ, R71.H0_H0 ;  /* 0x20000047ffaf7230 */ /* 0x000fe20000004100 */
[----:B------:R-:W-:Y:S05]  /*1790*/  @P5 BRA `(.L_x_2763) ;  /* 0x0000008000005947 */ /* 0x000fea0003800000 */
[----:B------:R-:W-:-:S04]  /*17a0*/  ISETP.NE.U32.AND P3, PT, RZ, c[0x0][0x180], PT ;  /* 0x00006000ff007a0c */ /* 0x000fc80003f65070 */
[----:B------:R-:W-:-:S13]  /*17b0*/  ISETP.NE.AND.EX P3, PT, RZ, c[0x0][0x184], PT, P3 ;  /* 0x00006100ff007a0c */ /* 0x000fda0003f65330 */
[----:B------:R-:W-:Y:S05]  /*17c0*/  @P3 BRA `(.L_x_2764) ;  /* 0x0000002000003947 */ /* 0x000fea0003800000 */
[----:B------:R-:W-:Y:S05]  /*17d0*/  @P2 BRA `(.L_x_2765) ;  /* 0x0000008000002947 */ /* 0x000fea0003800000 */
[----:B------:R-:W-:Y:S05]  /*17e0*/  BRA `(.L_x_2766) ;  /* 0x0000009000007947 */ /* 0x000fea0003800000 */
.L_x_2764:
[----:B-----5:R-:W-:-:S05]  /*17f0*/  HADD2.F32 R68, -RZ, R63.H0_H0 ;  /* 0x2000003fff447230 */ /* 0x020fca0000004100 */
[----:B------:R-:W-:Y:S01]  /*1800*/  FADD.FTZ R175, R68, R175 ;  /* 0x000000af44af7221 */ /* 0x000fe20000010000 */
[----:B------:R-:W-:Y:S05]  /*1810*/  BRA `(.L_x_2765) ;  /* 0x0000004000007947 */ /* 0x000fea0003800000 */
.L_x_2763:
[----:B-----5:R-:W-:Y:S02]  /*1820*/  HADD2.F32 R68, -RZ, R59.H0_H0 ;  /* 0x2000003bff447230 */ /* 0x020fe40000004100 */
[----:B------:R-:W-:-:S03]  /*1830*/  @P4 HADD2.F32 R70, -RZ, R63.H0_H0 ;  /* 0x2000003fff464230 */ /* 0x000fc60000004100 */
[----:B------:R-:W-:-:S04]  /*1840*/  FADD.FTZ R175, R68, R175 ;  /* 0x000000af44af7221 */ /* 0x000fc80000010000 */
[----:B------:R-:W-:-:S05]  /*1850*/  @P4 FADD.FTZ R175, R70, R175 ;  /* 0x000000af46af4221 */ /* 0x000fca0000010000 */
.L_x_2765:
[----:B------:R-:W-:-:S04]  /*1860*/  F2FP.PACK_AB R68, RZ, R175 ;  /* 0x000000afff44723e */ /* 0x000fc800000000ff */
[----:B------:R-:W-:Y:S02]  /*1870*/  PRMT R67, R68, 0x7610, R67 ;  /* 0x0000761044437816 */ /* 0x000fe40000000043 */
.L_x_2766:
[----:B------:R-:W-:Y:S01]  /*1880*/  HADD2.F32 R180, -RZ, R71.H1_H1 ;  /* 0x30000047ffb47230 */ /* 0x000fe20000004100 */
[----:B------:R-:W-:Y:S05]  /*1890*/  @P5 BRA `(.L_x_2767) ;  /* 0x0000008000005947 */ /* 0x000fea0003800000 */
[----:B------:R-:W-:-:S04]  /*18a0*/  ISETP.NE.U32.AND P3, PT, RZ, c[0x0][0x180], PT ;  /* 0x00006000ff007a0c */ /* 0x000fc80003f65070 */
[----:B------:R-:W-:-:S13]  /*18b0*/  ISETP.NE.AND.EX P3, PT, RZ, c[0x0][0x184], PT, P3 ;  /* 0x00006100ff007a0c */ /* 0x000fda0003f65330 */
[----:B------:R-:W-:Y:S05]  /*18c0*/  @P3 BRA `(.L_x_2768) ;  /* 0x0000002000003947 */ /* 0x000fea0003800000 */
[----:B------:R-:W-:Y:S05]  /*18d0*/  @P2 BRA `(.L_x_2769) ;  /* 0x0000008000002947 */ /* 0x000fea0003800000 */
[----:B------:R-:W-:Y:S05]  /*18e0*/  BRA `(.L_x_2770) ;  /* 0x0000009000007947 */ /* 0x000fea0003800000 */
.L_x_2768:
[----:B-----5:R-:W-:-:S05]  /*18f0*/  HADD2.F32 R69, -RZ, R63.H1_H1 ;  /* 0x3000003fff457230 */ /* 0x020fca0000004100 */
[----:B------:R-:W-:Y:S01]  /*1900*/  FADD.FTZ R180, R69, R180 ;  /* 0x000000b445b47221 */ /* 0x000fe20000010000 */
[----:B------:R-:W-:Y:S05]  /*1910*/  BRA `(.L_x_2769) ;  /* 0x0000004000007947 */ /* 0x000fea0003800000 */
.L_x_2767:
[----:B-----5:R-:W-:Y:S02]  /*1920*/  HADD2.F32 R69, -RZ, R59.H1_H1 ;  /* 0x3000003bff457230 */ /* 0x020fe40000004100 */
[----:B------:R-:W-:-:S03]  /*1930*/  @P4 HADD2.F32 R71, -RZ, R63.H1_H1 ;  /* 0x3000003fff474230 */ /* 0x000fc60000004100 */
[----:B------:R-:W-:-:S04]  /*1940*/  FADD.FTZ R180, R69, R180 ;  /* 0x000000b445b47221 */ /* 0x000fc80000010000 */
[----:B------:R-:W-:-:S05]  /*1950*/  @P4 FADD.FTZ R180, R71, R180 ;  /* 0x000000b447b44221 */ /* 0x000fca0000010000 */
.L_x_2769:
[----:B------:R-:W-:-:S04]  /*1960*/  F2FP.PACK_AB R68, RZ, R180 ;  /* 0x000000b4ff44723e */ /* 0x000fc800000000ff */
[----:B------:R-:W-:Y:S02]  /*1970*/  PRMT R67, R67, 0x5410, R68 ;  /* 0x0000541043437816 */ /* 0x000fe40000000044 */
.L_x_2770:
[C---:B------:R-:W-:Y:S02]  /*1980*/  @P2 LEA R68, P3, R170.reuse, c[0x0][0x188], 0x4 ;  /* 0x00006200aa442a11 */ /* 0x040fe400078620ff */
[C---:B------:R-:W-:Y:S02]  /*1990*/  IADD3 R135, R170.reuse, 0x20, RZ ;  /* 0x00000020aa877810 */ /* 0x040fe40007ffe0ff */
[----:B------:R-:W-:-:S05]  /*19a0*/  @P2 LEA.HI.X R69, R170, c[0x0][0x18c], RZ, 0x4, P3 ;  /* 0x00006300aa452a11 */ /* 0x000fca00018f24ff */
[----:B------:R0:W-:Y:S04]  /*19b0*/  @P2 STG.E.128 [R68.64], R64 ;  /* 0x0000004044002986 */ /* 0x0001e8000c101d04 */
.L_x_2738:
[----:B------:R-:W-:Y:S05]  /*19c0*/  BSYNC B0 ;  /* 0x0000000000007941 */ /* 0x000fea0003800000 */
.L_x_2737:
[----:B------:R-:W-:Y:S01]  /*19d0*/  ISETP.GE.U32.AND P3, PT, R0, 0x40, PT ;  /* 0x000000400000780c */ /* 0x000fe20003f66070 */
[----:B------:R-:W-:-:S12]  /*19e0*/  BSSY B0, `(.L_x_2771) ;  /* 0x0000095000007945 */ /* 0x000fd80003800000 */
[----:B------:R-:W-:Y:S05]  /*19f0*/  @!P3 BRA `(.L_x_2772) ;  /* 0x000009300000b947 */ /* 0x000fea0003800000 */
[----:B------:R-:W-:Y:S02]  /*1a00*/  ISETP.NE.U32.AND P3, PT, RZ, c[0x0][0x178], PT ;  /* 0x00005e00ff007a0c */ /* 0x000fe40003f65070 */
[----:B0-----:R-:W-:Y:S02]  /*1a10*/  MOV R68, 0x10 ;  /* 0x0000001000447802 */ /* 0x001fe40000000f00 */
[----:B------:R-:W-:-:S03]  /*1a20*/  ISETP.NE.AND.EX P3, PT, RZ, c[0x0][0x17c], PT, P3 ;  /* 0x00005f00ff007a0c */ /* 0x000fc60003f65330 */
[----:B------:R-:W-:-:S06]  /*1a30*/  IMAD.WIDE.U32 R68, R135, R68, c[0x0][0x170] ;  /* 0x00005c0087447625 */ /* 0x000fcc00078e0044 */
[----:B------:R-:W2:Y:S04]  /*1a40*/  LDG.E.128 R68, [R68.64] ;  /* 0x0000000444447981 */ /* 0x000ea8000c1e1d00 */
        /* <DEDUP_REMOVED lines=17> */
.L_x_2774:
[----:B-----5:R-:W-:-:S05]  /*1b60*/  HADD2.F32 R73, -RZ, R60.H0_H0 ;  /* 0x2000003cff497230 */ /* 0x020fca0000004100 */
[----:B------:R-:W-:Y:S01]  /*1b70*/  FADD.FTZ R154, R73, R154 ;  /* 0x0000009a499a7221 */ /* 0x000fe20000010000 */
[----:B------:R-:W-:Y:S05]  /*1b80*/  BRA `(.L_x_2775) ;  /* 0x0000004000007947 */ /* 0x000fea0003800000 */
.L_x_2773:
[----:B0----5:R-:W-:Y:S02]  /*1b90*/  HADD2.F32 R73, -RZ, R56.H0_H0 ;  /* 0x20000038ff497230 */ /* 0x021fe40000004100 */
[----:B------:R-:W-:-:S03]  /*1ba0*/  @P4 HADD2.F32 R75, -RZ, R60.H0_H0 ;  /* 0x2000003cff4b4230 */ /* 0x000fc60000004100 */
[----:B------:R-:W-:-:S04]  /*1bb0*/  FADD.FTZ R154, R73, R154 ;  /* 0x0000009a499a7221 */ /* 0x000fc80000010000 */
[----:B------:R-:W-:-:S05]  /*1bc0*/  @P4 FADD.FTZ R154, R75, R154 ;  /* 0x0000009a4b9a4221 */ /* 0x000fca0000010000 */
.L_x_2775:
[----:B------:R-:W-:-:S04]  /*1bd0*/  F2FP.PACK_AB R72, RZ, R154 ;  /* 0x0000009aff48723e */ /* 0x000fc800000000ff */
[----:B------:R-:W-:Y:S02]  /*1be0*/  PRMT R64, R72, 0x7610, R64 ;  /* 0x0000761048407816 */ /* 0x000fe40000000040 */
.L_x_2776:
[----:B------:R-:W-:Y:S01]  /*1bf0*/  HADD2.F32 R161, -RZ, R68.H1_H1 ;  /* 0x30000044ffa17230 */ /* 0x000fe20000004100 */
[----:B------:R-:W-:Y:S05]  /*1c00*/  @P5 BRA `(.L_x_2777) ;  /* 0x0000008000005947 */ /* 0x000fea0003800000 */
[----:B------:R-:W-:-:S04]  /*1c10*/  ISETP.NE.U32.AND P3, PT, RZ, c[0x0][0x180], PT ;  /* 0x00006000ff007a0c */ /* 0x000fc80003f65070 */
[----:B------:R-:W-:-:S13]  /*1c20*/  ISETP.NE.AND.EX P3, PT, RZ, c[0x0][0x184], PT, P3 ;  /* 0x00006100ff007a0c */ /* 0x000fda0003f65330 */
[----:B------:R-:W-:Y:S05]  /*1c30*/  @P3 BRA `(.L_x_2778) ;  /* 0x0000002000003947 */ /* 0x000fea0003800000 */
[----:B------:R-:W-:Y:S05]  /*1c40*/  @P2 BRA `(.L_x_2779) ;  /* 0x0000008000002947 */ /* 0x000fea0003800000 */
[----:B------:R-:W-:Y:S05]  /*1c50*/  BRA `(.L_x_2780) ;  /* 0x0000009000007947 */ /* 0x000fea0003800000 */
.L_x_2778:
[----:B-----5:R-:W-:-:S05]  /*1c60*/  HADD2.F32 R68, -RZ, R60.H1_H1 ;  /* 0x3000003cff447230 */ /* 0x020fca0000004100 */
[----:B------:R-:W-:Y:S01]  /*1c70*/  FADD.FTZ R161, R68, R161 ;  /* 0x000000a144a17221 */ /* 0x000fe20000010000 */
[----:B------:R-:W-:Y:S05]  /*1c80*/  BRA `(.L_x_2779) ;  /* 0x0000004000007947 */ /* 0x000fea0003800000 */
.L_x_2777:
[----:B-----5:R-:W-:Y:S02]  /*1c90*/  HADD2.F32 R68, -RZ, R56.H1_H1 ;  /* 0x30000038ff447230 */ /* 0x020fe40000004100 */
[----:B------:R-:W-:-:S03]  /*1ca0*/  @P4 HADD2.F32 R72, -RZ, R60.H1_H1 ;  /* 0x3000003cff484230 */ /* 0x000fc60000004100 */
[----:B------:R-:W-:-:S04]  /*1cb0*/  FADD.FTZ R161, R68, R161 ;  /* 0x000000a144a17221 */ /* 0x000fc80000010000 */
[----:B------:R-:W-:-:S05]  /*1cc0*/  @P4 FADD.FTZ R161, R72, R161 ;  /* 0x000000a148a14221 */ /* 0x000fca0000010000 */
.L_x_2779:
[----:B------:R-:W-:-:S04]  /*1cd0*/  F2FP.PACK_AB R68, RZ, R161 ;  /* 0x000000a1ff44723e */ /* 0x000fc800000000ff */
[----:B------:R-:W-:Y:S02]  /*1ce0*/  PRMT R64, R64, 0x5410, R68 ;  /* 0x0000541040407816 */ /* 0x000fe40000000044 */
.L_x_2780:
[----:B------:R-:W-:Y:S01]  /*1cf0*/  HADD2.F32 R160, -RZ, R69.H0_H0 ;  /* 0x20000045ffa07230 */ /* 0x000fe20000004100 */
[----:B------:R-:W-:Y:S05]  /*1d00*/  @P5 BRA `(.L_x_2781) ;  /* 0x0000008000005947 */ /* 0x000fea0003800000 */
[----:B------:R-:W-:-:S04]  /*1d10*/  ISETP.NE.U32.AND P3, PT, RZ, c[0x0][0x180], PT ;  /* 0x00006000ff007a0c */ /* 0x000fc80003f65070 */
[----:B------:R-:W-:-:S13]  /*1d20*/  ISETP.NE.AND.EX P3, PT, RZ, c[0x0][0x184], PT, P3 ;  /* 0x00006100ff007a0c */ /* 0x000fda0003f65330 */
[----:B------:R-:W-:Y:S05]  /*1d30*/  @P3 BRA `(.L_x_2782) ;  /* 0x0000002000003947 */ /* 0x000fea0003800000 */
[----:B------:R-:W-:Y:S05]  /*1d40*/  @P2 BRA `(.L_x_2783) ;  /* 0x0000008000002947 */ /* 0x000fea0003800000 */
[----:B------:R-:W-:Y:S05]  /*1d50*/  BRA `(.L_x_2784) ;  /* 0x0000009000007947 */ /* 0x000fea0003800000 */
.L_x_2782:
[----:B-----5:R-:W-:-:S05]  /*1d60*/  HADD2.F32 R73, -RZ, R61.H0_H0 ;  /* 0x2000003dff497230 */ /* 0x020fca0000004100 */
[----:B------:R-:W-:Y:S01]  /*1d70*/  FADD.FTZ R160, R73, R160 ;  /* 0x000000a049a07221 */ /* 0x000fe20000010000 */
[----:B------:R-:W-:Y:S05]  /*1d80*/  BRA `(.L_x_2783) ;  /* 0x0000004000007947 */ /* 0x000fea0003800000 */
.L_x_2781:
[----:B-----5:R-:W-:Y:S02]  /*1d90*/  HADD2.F32 R73, -RZ, R57.H0_H0 ;  /* 0x20000039ff497230 */ /* 0x020fe40000004100 */
[----:B------:R-:W-:-:S03]  /*1da0*/  @P4 HADD2.F32 R75, -RZ, R61.H0_H0 ;  /* 0x2000003dff4b4230 */ /* 0x000fc60000004100 */
[----:B------:R-:W-:-:S04]  /*1db0*/  FADD.FTZ R160, R73, R160 ;  /* 0x000000a049a07221 */ /* 0x000fc80000010000 */
[----:B------:R-:W-:-:S05]  /*1dc0*/  @P4 FADD.FTZ R160, R75, R160 ;  /* 0x000000a04ba04221 */ /* 0x000fca0000010000 */
.L_x_2783:
[----:B------:R-:W-:-:S04]  /*1dd0*/  F2FP.PACK_AB R68, RZ, R160 ;  /* 0x000000a0ff44723e */ /* 0x000fc800000000ff */
[----:B------:R-:W-:Y:S02]  /*1de0*/  PRMT R65, R68, 0x7610, R65 ;  /* 0x0000761044417816 */ /* 0x000fe40000000041 */
.L_x_2784:
[----:B------:R-:W-:Y:S01]  /*1df0*/  HADD2.F32 R167, -RZ, R69.H1_H1 ;  /* 0x30000045ffa77230 */ /* 0x000fe20000004100 */
[----:B------:R-:W-:Y:S05]  /*1e00*/  @P5 BRA `(.L_x_2785) ;  /* 0x0000008000005947 */ /* 0x000fea0003800000 */
[----:B------:R-:W-:-:S04]  /*1e10*/  ISETP.NE.U32.AND P3, PT, RZ, c[0x0][0x180], PT ;  /* 0x00006000ff007a0c */ /* 0x000fc80003f65070 */
[----:B------:R-:W-:-:S13]  /*1e20*/  ISETP.NE.AND.EX P3, PT, RZ, c[0x0][0x184], PT, P3 ;  /* 0x00006100ff007a0c */ /* 0x000fda0003f65330 */
[----:B------:R-:W-:Y:S05]  /*1e30*/  @P3 BRA `(.L_x_2786) ;  /* 0x0000002000003947 */ /* 0x000fea0003800000 */
[----:B------:R-:W-:Y:S05]  /*1e40*/  @P2 BRA `(.L_x_2787) ;  /* 0x0000008000002947 */ /* 0x000fea0003800000 */
[----:B------:R-:W-:Y:S05]  /*1e50*/  BRA `(.L_x_2788) ;  /* 0x0000009000007947 */ /* 0x000fea0003800000 */
.L_x_2786:
[----:B-----5:R-:W-:-:S05]  /*1e60*/  HADD2.F32 R68, -RZ, R61.H1_H1 ;  /* 0x3000003dff447230 */ /* 0x020fca0000004100 */
[----:B------:R-:W-:Y:S01]  /*1e70*/  FADD.FTZ R167, R68, R167 ;  /* 0x000000a744a77221 */ /* 0x000fe20000010000 */
[----:B------:R-:W-:Y:S05]  /*1e80*/  BRA `(.L_x_2787) ;  /* 0x0000004000007947 */ /* 0x000fea0003800000 */
.L_x_2785:
[----:B-----5:R-:W-:Y:S02]  /*1e90*/  HADD2.F32 R68, -RZ, R57.H1_H1 ;  /* 0x30000039ff447230 */ /* 0x020fe40000004100 */
[----:B------:R-:W-:-:S03]  /*1ea0*/  @P4 HADD2.F32 R72, -RZ, R61.H1_H1 ;  /* 0x3000003dff484230 */ /* 0x000fc60000004100 */
[----:B------:R-:W-:-:S04]  /*1eb0*/  FADD.FTZ R167, R68, R167 ;  /* 0x000000a744a77221 */ /* 0x000fc80000010000 */
[----:B------:R-:W-:-:S05]  /*1ec0*/  @P4 FADD.FTZ R167, R72, R167 ;  /* 0x000000a748a74221 */ /* 0x000fca0000010000 */
.L_x_2787:
[----:B------:R-:W-:-:S04]  /*1ed0*/  F2FP.PACK_AB R68, RZ, R167 ;  /* 0x000000a7ff44723e */ /* 0x000fc800000000ff */
[----:B------:R-:W-:Y:S02]  /*1ee0*/  PRMT R65, R65, 0x5410, R68 ;  /* 0x0000541041417816 */ /* 0x000fe40000000044 */
.L_x_2788:
[----:B------:R-:W-:Y:S01]  /*1ef0*/  HADD2.F32 R166, -RZ, R70.H0_H0 ;  /* 0x20000046ffa67230 */ /* 0x000fe20000004100 */
[----:B------:R-:W-:Y:S05]  /*1f00*/  @P5 BRA `(.L_x_2789) ;  /* 0x0000008000005947 */ /* 0x000fea0003800000 */
[----:B------:R-:W-:-:S04]  /*1f10*/  ISETP.NE.U32.AND P3, PT, RZ, c[0x0][0x180], PT ;  /* 0x00006000ff007a0c */ /* 0x000fc80003f65070 */
[----:B------:R-:W-:-:S13]  /*1f20*/  ISETP.NE.AND.EX P3, PT, RZ, c[0x0][0x184], PT, P3 ;  /* 0x00006100ff007a0c */ /* 0x000fda0003f65330 */
[----:B------:R-:W-:Y:S05]  /*1f30*/  @P3 BRA `(.L_x_2790) ;  /* 0x0000002000003947 */ /* 0x000fea0003800000 */
[----:B------:R-:W-:Y:S05]  /*1f40*/  @P2 BRA `(.L_x_2791) ;  /* 0x0000008000002947 */ /* 0x000fea0003800000 */
[----:B------:R-:W-:Y:S05]  /*1f50*/  BRA `(.L_x_2792) ;  /* 0x0000009000007947 */ /* 0x000fea0003800000 */
.L_x_2790:
[----:B-----5:R-:W-:-:S05]  /*1f60*/  HADD2.F32 R69, -RZ, R62.H0_H0 ;  /* 0x2000003eff457230 */ /* 0x020fca0000004100 */
[----:B------:R-:W-:Y:S01]  /*1f70*/  FADD.FTZ R166, R69, R166 ;  /* 0x000000a645a67221 */ /* 0x000fe20000010000 */
[----:B------:R-:W-:Y:S05]  /*1f80*/  BRA `(.L_x_2791) ;  /* 0x0000004000007947 */ /* 0x000fea0003800000 */
.L_x_2789:
[----:B-----5:R-:W-:Y:S02]  /*1f90*/  HADD2.F32 R69, -RZ, R58.H0_H0 ;  /* 0x2000003aff457230 */ /* 0x020fe40000004100 */
[----:B------:R-:W-:-:S03]  /*1fa0*/  @P4 HADD2.F32 R73, -RZ, R62.H0_H0 ;  /* 0x2000003eff494230 */ /* 0x000fc60000004100 */
[----:B------:R-:W-:-:S04]  /*1fb0*/  FADD.FTZ R166, R69, R166 ;  /* 0x000000a645a67221 */ /* 0x000fc80000010000 */
[----:B------:R-:W-:-:S05]  /*1fc0*/  @P4 FADD.FTZ R166, R73, R166 ;  /* 0x000000a649a64221 */ /* 0x000fca0000010000 */
.L_x_2791:
[----:B------:R-:W-:-:S04]  /*1fd0*/  F2FP.PACK_AB R68, RZ, R166 ;  /* 0x000000a6ff44723e */ /* 0x000fc800000000ff */
[----:B------:R-:W-:Y:S02]  /*1fe0*/  PRMT R66, R68, 0x7610, R66 ;  /* 0x0000761044427816 */ /* 0x000fe40000000042 */
.L_x_2792:
[----:B------:R-:W-:Y:S01]  /*1ff0*/  HADD2.F32 R174, -RZ, R70.H1_H1 ;  /* 0x30000046ffae7230 */ /* 0x000fe20000004100 */
[----:B------:R-:W-:Y:S05]  /*2000*/  @P5 BRA `(.L_x_2793) ;  /* 0x0000008000005947 */ /* 0x000fea0003800000 */
[----:B------:R-:W-:-:S04]  /*2010*/  ISETP.NE.U32.AND P3, PT, RZ, c[0x0][0x180], PT ;  /* 0x00006000ff007a0c */ /* 0x000fc80003f65070 */
[----:B------:R-:W-:-:S13]  /*2020*/  ISETP.NE.AND.EX P3, PT, RZ, c[0x0][0x184], PT, P3 ;  /* 0x00006100ff007a0c */ /* 0x000fda0003f65330 */
[----:B------:R-:W-:Y:S05]  /*2030*/  @P3 BRA `(.L_x_2794) ;  /* 0x0000002000003947 */ /* 0x000fea0003800000 */
[----:B------:R-:W-:Y:S05]  /*2040*/  @P2 BRA `(.L_x_2795) ;  /* 0x0000008000002947 */ /* 0x000fea0003800000 */
[----:B------:R-:W-:Y:S05]  /*2050*/  BRA `(.L_x_2796) ;  /* 0x0000009000007947 */ /* 0x000fea0003800000 */
.L_x_2794:
[----:B-----5:R-:W-:-:S05]  /*2060*/  HADD2.F32 R69, -RZ, R62.H1_H1 ;  /* 0x3000003eff457230 */ /* 0x020fca0000004100 */
[----:B------:R-:W-:Y:S01]  /*2070*/  FADD.FTZ R174, R69, R174 ;  /* 0x000000ae45ae7221 */ /* 0x000fe20000010000 */
[----:B------:R-:W-:Y:S05]  /*2080*/  BRA `(.L_x_2795) ;  /* 0x0000004000007947 */ /* 0x000fea0003800000 */
.L_x_2793:
[----:B-----5:R-:W-:Y:S02]  /*2090*/  HADD2.F32 R69, -RZ, R58.H1_H1 ;  /* 0x3000003aff457230 */ /* 0x020fe40000004100 */
[----:B------:R-:W-:-:S03]  /*20a0*/  @P4 HADD2.F32 R73, -RZ, R62.H1_H1 ;  /* 0x3000003eff494230 */ /* 0x000fc60000004100 */
[----:B------:R-:W-:-:S04]  /*20b0*/  FADD.FTZ R174, R69, R174 ;  /* 0x000000ae45ae7221 */ /* 0x000fc80000010000 */
[----:B------:R-:W-:-:S05]  /*20c0*/  @P4 FADD.FTZ R174, R73, R174 ;  /* 0x000000ae49ae4221 */ /* 0x000fca0000010000 */
.L_x_2795:
[----:B------:R-:W-:-:S04]  /*20d0*/  F2FP.PACK_AB R68, RZ, R174 ;  /* 0x000000aeff44723e */ /* 0x000fc800000000ff */
[----:B------:R-:W-:Y:S02]  /*20e0*/  PRMT R66, R66, 0x5410, R68 ;  /* 0x0000541042427816 */ /* 0x000fe40000000044 */
.L_x_2796:
[----:B------:R-:W-:Y:S01]  /*20f0*/  HADD2.F32 R173, -RZ, R71.H0_H0 ;  /* 0x20000047ffad7230 */ /* 0x000fe20000004100 */
[----:B------:R-:W-:Y:S05]  /*2100*/  @P5 BRA `(.L_x_2797) ;  /* 0x0000008000005947 */ /* 0x000fea0003800000 */
[----:B------:R-:W-:-:S04]  /*2110*/  ISETP.NE.U32.AND P3, PT, RZ, c[0x0][0x180], PT ;  /* 0x00006000ff007a0c */ /* 0x000fc80003f65070 */
[----:B------:R-:W-:-:S13]  /*2120*/  ISETP.NE.AND.EX P3, PT, RZ, c[0x0][0x184], PT, P3 ;  /* 0x00006100ff007a0c */ /* 0x000fda0003f65330 */
[----:B------:R-:W-:Y:S05]  /*2130*/  @P3 BRA `(.L_x_2798) ;  /* 0x0000002000003947 */ /* 0x000fea0003800000 */
[----:B------:R-:W-:Y:S05]  /*2140*/  @P2 BRA `(.L_x_2799) ;  /* 0x0000008000002947 */ /* 0x000fea0003800000 */
[----:B------:R-:W-:Y:S05]  /*2150*/  BRA `(.L_x_2800) ;  /* 0x0000009000007947 */ /* 0x000fea0003800000 */
.L_x_2798:
[----:B-----5:R-:W-:-:S05]  /*2160*/  HADD2.F32 R68, -RZ, R63.H0_H0 ;  /* 0x2000003fff447230 */ /* 0x020fca0000004100 */
[----:B------:R-:W-:Y:S01]  /*2170*/  FADD.FTZ R173, R68, R173 ;  /* 0x000000ad44ad7221 */ /* 0x000fe20000010000 */
[----:B------:R-:W-:Y:S05]  /*2180*/  BRA `(.L_x_2799) ;  /* 0x0000004000007947 */ /* 0x000fea0003800000 */
.L_x_2797:
[----:B-----5:R-:W-:Y:S02]  /*2190*/  HADD2.F32 R68, -RZ, R59.H0_H0 ;  /* 0x2000003bff447230 */ /* 0x020fe40000004100 */
[----:B------:R-:W-:-:S03]  /*21a0*/  @P4 HADD2.F32 R70, -RZ, R63.H0_H0 ;  /* 0x2000003fff464230 */ /* 0x000fc60000004100 */
[----:B------:R-:W-:-:S04]  /*21b0*/  FADD.FTZ R173, R68, R173 ;  /* 0x000000ad44ad7221 */ /* 0x000fc80000010000 */
[----:B------:R-:W-:-:S05]  /*21c0*/  @P4 FADD.FTZ R173, R70, R173 ;  /* 0x000000ad46ad4221 */ /* 0x000fca0000010000 */
.L_x_2799:
[----:B------:R-:W-:-:S04]  /*21d0*/  F2FP.PACK_AB R68, RZ, R173 ;  /* 0x000000adff44723e */ /* 0x000fc800000000ff */
[----:B------:R-:W-:Y:S02]  /*21e0*/  PRMT R67, R68, 0x7610, R67 ;  /* 0x0000761044437816 */ /* 0x000fe40000000043 */
.L_x_2800:
[----:B------:R-:W-:Y:S01]  /*21f0*/  HADD2.F32 R179, -RZ, R71.H1_H1 ;  /* 0x30000047ffb37230 */ /* 0x000fe20000004100 */
[----:B------:R-:W-:Y:S05]  /*2200*/  @P5 BRA `(.L_x_2801) ;  /* 0x0000008000005947 */ /* 0x000fea0003800000 */
[----:B------:R-:W-:-:S04]  /*2210*/  ISETP.NE.U32.AND P3, PT, RZ, c[0x0][0x180], PT ;  /* 0x00006000ff007a0c */ /* 0x000fc80003f65070 */
[----:B------:R-:W-:-:S13]  /*2220*/  ISETP.NE.AND.EX P3, PT, RZ, c[0x0][0x184], PT, P3 ;  /* 0x00006100ff007a0c */ /* 0x000fda0003f65330 */
[----:B------:R-:W-:Y:S05]  /*2230*/  @P3 BRA `(.L_x_2802) ;  /* 0x0000002000003947 */ /* 0x000fea0003800000 */
[----:B------:R-:W-:Y:S05]  /*2240*/  @P2 BRA `(.L_x_2803) ;  /* 0x0000008000002947 */ /* 0x000fea0003800000 */
[----:B------:R-:W-:Y:S05]  /*2250*/  BRA `(.L_x_2804) ;  /* 0x0000009000007947 */ /* 0x000fea0003800000 */
.L_x_2802:
[----:B-----5:R-:W-:-:S05]  /*2260*/  HADD2.F32 R68, -RZ, R63.H1_H1 ;  /* 0x3000003fff447230 */ /* 0x020fca0000004100 */
[----:B------:R-:W-:Y:S01]  /*2270*/  FADD.FTZ R179, R68, R179 ;  /* 0x000000b344b37221 */ /* 0x000fe20000010000 */
[----:B------:R-:W-:Y:S05]  /*2280*/  BRA `(.L_x_2803) ;  /* 0x0000004000007947 */ /* 0x000fea0003800000 */
.L_x_2801:
[----:B-----5:R-:W-:Y:S02]  /*2290*/  HADD2.F32 R68, -RZ, R59.H1_H1 ;  /* 0x3000003bff447230 */ /* 0x020fe40000004100 */
[----:B------:R-:W-:-:S03]  /*22a0*/  @P4 HADD2.F32 R70, -RZ, R63.H1_H1 ;  /* 0x3000003fff464230 */ /* 0x000fc60000004100 */
[----:B------:R-:W-:-:S04]  /*22b0*/  FADD.FTZ R179, R68, R179 ;  /* 0x000000b344b37221 */ /* 0x000fc80000010000 */
[----:B------:R-:W-:-:S05]  /*22c0*/  @P4 FADD.FTZ R179, R70, R179 ;  /* 0x000000b346b34221 */ /* 0x000fca0000010000 */
.L_x_2803:
[----:B------:R-:W-:-:S04]  /*22d0*/  F2FP.PACK_AB R68, RZ, R179 ;  /* 0x000000b3ff44723e */ /* 0x000fc800000000ff */
[----:B------:R-:W-:Y:S02]  /*22e0*/  PRMT R67, R67, 0x5410, R68 ;  /* 0x0000541043437816 */ /* 0x000fe40000000044 */
.L_x_2804:
[----:B------:R-:W-:-:S04]  /*22f0*/  @P2 LEA R68, P3, R135, c[0x0][0x188], 0x4 ;  /* 0x0000620087442a11 */ /* 0x000fc800078620ff */
[C---:B------:R-:W-:Y:S02]  /*2300*/  @P2 LEA.HI.X R69, R135.reuse, c[0x0][0x18c], RZ, 0x4, P3 ;  /* 0x0000630087452a11 */ /* 0x040fe400018f24ff */
[----:B------:R-:W-:-:S03]  /*2310*/  IADD3 R135, R135, 0x20, RZ ;  /* 0x0000002087877810 */ /* 0x000fc60007ffe0ff */
[----:B------:R0:W-:Y:S04]  /*2320*/  @P2 STG.E.128 [R68.64], R64 ;  /* 0x0000004044002986 */ /* 0x0001e8000c101d04 */
.L_x_2772:
[----:B------:R-:W-:Y:S05]  /*2330*/  BSYNC B0 ;  /* 0x0000000000007941 */ /* 0x000fea0003800000 */
.L_x_2771:
[----:B------:R-:W-:Y:S01]  /*2340*/  ISETP.GE.U32.AND P3, PT, R0, 0x60, PT ;  /* 0x000000600000780c */ /* 0x000fe20003f66070 */
[----:B------:R-:W-:-:S12]  /*2350*/  BSSY B0, `(.L_x_2805) ;  /* 0x0000095000007945 */ /* 0x000fd80003800000 */
[----:B------:R-:W-:Y:S05]  /*2360*/  @!P3 BRA `(.L_x_2806) ;  /* 0x000009300000b947 */ /* 0x000fea0003800000 */
[----:B------:R-:W-:Y:S01]  /*2370*/  ISETP.NE.U32.AND P3, PT, RZ, c[0x0][0x178], PT ;  /* 0x00005e00ff007a0c */ /* 0x000fe20003f65070 */
[----:B0-----:R-:W-:-:S03]  /*2380*/  HFMA2.MMA R68, -RZ, RZ, 0, 9.5367431640625e-07 ;  /* 0x00000010ff447435 */ /* 0x001fc600000001ff */
[----:B------:R-:W-:-:S07]  /*2390*/  ISETP.NE.AND.EX P3, PT, RZ, c[0x0][0x17c], PT, P3 ;  /* 0x00005f00ff007a0c */ /* 0x000fce0003f65330 */
[----:B------:R-:W-:-:S06]  /*23a0*/  IMAD.WIDE.U32 R68, R135, R68, c[0x0][0x170] ;  /* 0x00005c0087447625 */ /* 0x000fcc00078e0044 */
[C---:B------:R-:W-:Y:S01]  /*23b0*/  @P3 LEA R74, P4, R135.reuse, c[0x0][0x178], 0x4 ;  /* 0x00005e00874a3a11 */ /* 0x040fe200078820ff */
[----:B------:R-:W2:Y:S03]  /*23c0*/  LDG.E.128 R68, [R68.64] ;  /* 0x0000000444447981 */ /* 0x000ea6000c1e1d00 */
        /* <DEDUP_REMOVED lines=16> */
.L_x_2808:
[----:B-----5:R-:W-:-:S05]  /*24d0*/  HADD2.F32 R72, -RZ, R60.H0_H0 ;  /* 0x2000003cff487230 */ /* 0x020fca0000004100 */
[----:B------:R-:W-:Y:S01]  /*24e0*/  FADD.FTZ R153, R72, R153 ;  /* 0x0000009948997221 */ /* 0x000fe20000010000 */
[----:B------:R-:W-:Y:S05]  /*24f0*/  BRA `(.L_x_2809) ;  /* 0x0000004000007947 */ /* 0x000fea0003800000 */
.L_x_2807:
[----:B0----5:R-:W-:Y:S02]  /*2500*/  HADD2.F32 R72, -RZ, R56.H0_H0 ;  /* 0x20000038ff487230 */ /* 0x021fe40000004100 */
[----:B------:R-:W-:-:S03]  /*2510*/  @P4 HADD2.F32 R74, -RZ, R60.H0_H0 ;  /* 0x2000003cff4a4230 */ /* 0x000fc60000004100 */
[----:B------:R-:W-:-:S04]  /*2520*/  FADD.FTZ R153, R72, R153 ;  /* 0x0000009948997221 */ /* 0x000fc80000010000 */
[----:B------:R-:W-:-:S05]  /*2530*/  @P4 FADD.FTZ R153, R74, R153 ;  /* 0x000000994a994221 */ /* 0x000fca0000010000 */
.L_x_2809:
[----:B------:R-:W-:-:S04]  /*2540*/  F2FP.PACK_AB R72, RZ, R153 ;  /* 0x00000099ff48723e */ /* 0x000fc800000000ff */
[----:B------:R-:W-:Y:S02]  /*2550*/  PRMT R64, R72, 0x7610, R64 ;  /* 0x0000761048407816 */ /* 0x000fe40000000040 */
.L_x_2810:
[----:B------:R-:W-:Y:S01]  /*2560*/  HADD2.F32 R159, -RZ, R68.H1_H1 ;  /* 0x30000044ff9f7230 */ /* 0x000fe20000004100 */
[----:B------:R-:W-:Y:S05]  /*2570*/  @P5 BRA `(.L_x_2811) ;  /* 0x0000008000005947 */ /* 0x000fea0003800000 */
[----:B------:R-:W-:-:S04]  /*2580*/  ISETP.NE.U32.AND P3, PT, RZ, c[0x0][0x180], PT ;  /* 0x00006000ff007a0c */ /* 0x000fc80003f65070 */
[----:B------:R-:W-:-:S13]  /*2590*/  ISETP.NE.AND.EX P3, PT, RZ, c[0x0][0x184], PT, P3 ;  /* 0x00006100ff007a0c */ /* 0x000fda0003f65330 */
[----:B------:R-:W-:Y:S05]  /*25a0*/  @P3 BRA `(.L_x_2812) ;  /* 0x0000002000003947 */ /* 0x000fea0003800000 */
[----:B------:R-:W-:Y:S05]  /*25b0*/  @P2 BRA `(.L_x_2813) ;  /* 0x0000008000002947 */ /* 0x000fea0003800000 */
[----:B------:R-:W-:Y:S05]  /*25c0*/  BRA `(.L_x_2814) ;  /* 0x0000009000007947 */ /* 0x000fea0003800000 */
.L_x_2812:
[----:B-----5:R-:W-:-:S05]  /*25d0*/  HADD2.F32 R68, -RZ, R60.H1_H1 ;  /* 0x3000003cff447230 */ /* 0x020fca0000004100 */
[----:B------:R-:W-:Y:S01]  /*25e0*/  FADD.FTZ R159, R68, R159 ;  /* 0x0000009f449f7221 */ /* 0x000fe20000010000 */
[----:B------:R-:W-:Y:S05]  /*25f0*/  BRA `(.L_x_2813) ;  /* 0x0000004000007947 */ /* 0x000fea0003800000 */
.L_x_2811:
[----:B-----5:R-:W-:Y:S02]  /*2600*/  HADD2.F32 R68, -RZ, R56.H1_H1 ;  /* 0x30000038ff447230 */ /* 0x020fe40000004100 */
[----:B------:R-:W-:-:S03]  /*2610*/  @P4 HADD2.F32 R72, -RZ, R60.H1_H1 ;  /* 0x3000003cff484230 */ /* 0x000fc60000004100 */
[----:B------:R-:W-:-:S04]  /*2620*/  FADD.FTZ R159, R68, R159 ;  /* 0x0000009f449f7221 */ /* 0x000fc80000010000 */
[----:B------:R-:W-:-:S05]  /*2630*/  @P4 FADD.FTZ R159, R72, R159 ;  /* 0x0000009f489f4221 */ /* 0x000fca0000010000 */
.L_x_2813:
[----:B------:R-:W-:-:S04]  /*2640*/  F2FP.PACK_AB R68, RZ, R159 ;  /* 0x0000009fff44723e */ /* 0x000fc800000000ff */
[----:B------:R-:W-:Y:S02]  /*2650*/  PRMT R64, R64, 0x5410, R68 ;  /* 0x0000541040407816 */ /* 0x000fe40000000044 */
.L_x_2814:
[----:B------:R-:W-:Y:S01]  /*2660*/  HADD2.F32 R158, -RZ, R69.H0_H0 ;  /* 0x20000045ff9e7230 */ /* 0x000fe20000004100 */
[----:B------:R-:W-:Y:S05]  /*2670*/  @P5 BRA `(.L_x_2815) ;  /* 0x0000008000005947 */ /* 0x000fea0003800000 */
[----:B------:R-:W-:-:S04]  /*2680*/  ISETP.NE.U32.AND P3, PT, RZ, c[0x0][0x180], PT ;  /* 0x00006000ff007a0c */ /* 0x000fc80003f65070 */
[----:B------:R-:W-:-:S13]  /*2690*/  ISETP.NE.AND.EX P3, PT, RZ, c[0x0][0x184], PT, P3 ;  /* 0x00006100ff007a0c */ /* 0x000fda0003f65330 */
[----:B------:R-:W-:Y:S05]  /*26a0*/  @P3 BRA `(.L_x_2816) ;  /* 0x0000002000003947 */ /* 0x000fea0003800000 */
[----:B------:R-:W-:Y:S05]  /*26b0*/  @P2 BRA `(.L_x_2817) ;  /* 0x0000008000002947 */ /* 0x000fea0003800000 */
[----:B------:R-:W-:Y:S05]  /*26c0*/  BRA `(.L_x_2818) ;  /* 0x0000009000007947 */ /* 0x000fea0003800000 */
.L_x_2816:
[----:B-----5:R-:W-:-:S05]  /*26d0*/  HADD2.F32 R73, -RZ, R61.H0_H0 ;  /* 0x2000003dff497230 */ /* 0x020fca0000004100 */
[----:B------:R-:W-:Y:S01]  /*26e0*/  FADD.FTZ R158, R73, R158 ;  /* 0x0000009e499e7221 */ /* 0x000fe20000010000 */
[----:B------:R-:W-:Y:S05]  /*26f0*/  BRA `(.L_x_2817) ;  /* 0x0000004000007947 */ /* 0x000fea0003800000 */
.L_x_2815:
[----:B-----5:R-:W-:Y:S02]  /*2700*/  HADD2.F32 R73, -RZ, R57.H0_H0 ;  /* 0x20000039ff497230 */ /* 0x020fe40000004100 */
[----:B------:R-:W-:-:S03]  /*2710*/  @P4 HADD2.F32 R75, -RZ, R61.H0_H0 ;  /* 0x2000003dff4b4230 */ /* 0x000fc60000004100 */
[----:B------:R-:W-:-:S04]  /*2720*/  FADD.FTZ R158, R73, R158 ;  /* 0x0000009e499e7221 */ /* 0x000fc80000010000 */
[----:B------:R-:W-:-:S05]  /*2730*/  @P4 FADD.FTZ R158, R75, R158 ;  /* 0x0000009e4b9e4221 */ /* 0x000fca0000010000 */
.L_x_2817:
[----:B------:R-:W-:-:S04]  /*2740*/  F2FP.PACK_AB R68, RZ, R158 ;  /* 0x0000009eff44723e */ /* 0x000fc800000000ff */
[----:B------:R-:W-:Y:S02]  /*2750*/  PRMT R65, R68, 0x7610, R65 ;  /* 0x0000761044417816 */ /* 0x000fe40000000041 */
.L_x_2818:
[----:B------:R-:W-:Y:S01]  /*2760*/  HADD2.F32 R165, -RZ, R69.H1_H1 ;  /* 0x30000045ffa57230 */ /* 0x000fe20000004100 */
[----:B------:R-:W-:Y:S05]  /*2770*/  @P5 BRA `(.L_x_2819) ;  /* 0x0000008000005947 */ /* 0x000fea0003800000 */
[----:B------:R-:W-:-:S04]  /*2780*/  ISETP.NE.U32.AND P3, PT, RZ, c[0x0][0x180], PT ;  /* 0x00006000ff007a0c */ /* 0x000fc80003f65070 */
[----:B------:R-:W-:-:S13]  /*2790*/  ISETP.NE.AND.EX P3, PT, RZ, c[0x0][0x184], PT, P3 ;  /* 0x00006100ff007a0c */ /* 0x000fda0003f65330 */
[----:B------:R-:W-:Y:S05]  /*27a0*/  @P3 BRA `(.L_x_2820) ;  /* 0x0000002000003947 */ /* 0x000fea0003800000 */
[----:B------:R-:W-:Y:S05]  /*27b0*/  @P2 BRA `(.L_x_2821) ;  /* 0x0000008000002947 */ /* 0x000fea0003800000 */
[----:B------:R-:W-:Y:S05]  /*27c0*/  BRA `(.L_x_2822) ;  /* 0x0000009000007947 */ /* 0x000fea0003800000 */
.L_x_2820:
[----:B-----5:R-:W-:-:S05]  /*27d0*/  HADD2.F32 R68, -RZ, R61.H1_H1 ;  /* 0x3000003dff447230 */ /* 0x020fca0000004100 */
[----:B------:R-:W-:Y:S01]  /*27e0*/  FADD.FTZ R165, R68, R165 ;  /* 0x000000a544a57221 */ /* 0x000fe20000010000 */
[----:B------:R-:W-:Y:S05]  /*27f0*/  BRA `(.L_x_2821) ;  /* 0x0000004000007947 */ /* 0x000fea0003800000 */
.L_x_2819:
[----:B-----5:R-:W-:Y:S02]  /*2800*/  HADD2.F32 R68, -RZ, R57.H1_H1 ;  /* 0x30000039ff447230 */ /* 0x020fe40000004100 */
[----:B------:R-:W-:-:S03]  /*2810*/  @P4 HADD2.F32 R72, -RZ, R61.H1_H1 ;  /* 0x3000003dff484230 */ /* 0x000fc60000004100 */
[----:B------:R-:W-:-:S04]  /*2820*/  FADD.FTZ R165, R68, R165 ;  /* 0x000000a544a57221 */ /* 0x000fc80000010000 */
[----:B------:R-:W-:-:S05]  /*2830*/  @P4 FADD.FTZ R165, R72, R165 ;  /* 0x000000a548a54221 */ /* 0x000fca0000010000 */
.L_x_2821:
[----:B------:R-:W-:-:S04]  /*2840*/  F2FP.PACK_AB R68, RZ, R165 ;  /* 0x000000a5ff44723e */ /* 0x000fc800000000ff */
[----:B------:R-:W-:Y:S02]  /*2850*/  PRMT R65, R65, 0x5410, R68 ;  /* 0x0000541041417816 */ /* 0x000fe40000000044 */
.L_x_2822:
[----:B------:R-:W-:Y:S01]  /*2860*/  HADD2.F32 R164, -RZ, R70.H0_H0 ;  /* 0x20000046ffa47230 */ /* 0x000fe20000004100 */
[----:B------:R-:W-:Y:S05]  /*2870*/  @P5 BRA `(.L_x_2823) ;  /* 0x0000008000005947 */ /* 0x000fea0003800000 */
[----:B------:R-:W-:-:S04]  /*2880*/  ISETP.NE.U32.AND P3, PT, RZ, c[0x0][0x180], PT ;  /* 0x00006000ff007a0c */ /* 0x000fc80003f65070 */
[----:B------:R-:W-:-:S13]  /*2890*/  ISETP.NE.AND.EX P3, PT, RZ, c[0x0][0x184], PT, P3 ;  /* 0x00006100ff007a0c */ /* 0x000fda0003f65330 */
[----:B------:R-:W-:Y:S05]  /*28a0*/  @P3 BRA `(.L_x_2824) ;  /* 0x0000002000003947 */ /* 0x000fea0003800000 */
[----:B------:R-:W-:Y:S05]  /*28b0*/  @P2 BRA `(.L_x_2825) ;  /* 0x0000008000002947 */ /* 0x000fea0003800000 */
[----:B------:R-:W-:Y:S05]  /*28c0*/  BRA `(.L_x_2826) ;  /* 0x0000009000007947 */ /* 0x000fea0003800000 */
.L_x_2824:
[----:B-----5:R-:W-:-:S05]  /*28d0*/  HADD2.F32 R69, -RZ, R62.H0_H0 ;  /* 0x2000003eff457230 */ /* 0x020fca0000004100 */
[----:B------:R-:W-:Y:S01]  /*28e0*/  FADD.FTZ R164, R69, R164 ;  /* 0x000000a445a47221 */ /* 0x000fe20000010000 */
[----:B------:R-:W-:Y:S05]  /*28f0*/  BRA `(.L_x_2825) ;  /* 0x0000004000007947 */ /* 0x000fea0003800000 */
.L_x_2823:
[----:B-----5:R-:W-:Y:S02]  /*2900*/  HADD2.F32 R69, -RZ, R58.H0_H0 ;  /* 0x2000003aff457230 */ /* 0x020fe40000004100 */
[----:B------:R-:W-:-:S03]  /*2910*/  @P4 HADD2.F32 R73, -RZ, R62.H0_H0 ;  /* 0x2000003eff494230 */ /* 0x000fc60000004100 */
[----:B------:R-:W-:-:S04]  /*2920*/  FADD.FTZ R164, R69, R164 ;  /* 0x000000a445a47221 */ /* 0x000fc80000010000 */
[----:B------:R-:W-:-:S05]  /*2930*/  @P4 FADD.FTZ R164, R73, R164 ;  /* 0x000000a449a44221 */ /* 0x000fca0000010000 */
.L_x_2825:
[----:B------:R-:W-:-:S04]  /*2940*/  F2FP.PACK_AB R68, RZ, R164 ;  /* 0x000000a4ff44723e */ /* 0x000fc800000000ff */
[----:B------:R-:W-:Y:S02]  /*2950*/  PRMT R66, R68, 0x7610, R66 ;  /* 0x0000761044427816 */ /* 0x000fe40000000042 */
.L_x_2826:
[----:B------:R-:W-:Y:S01]  /*2960*/  HADD2.F32 R172, -RZ, R70.H1_H1 ;  /* 0x30000046ffac7230 */ /* 0x000fe20000004100 */
[----:B------:R-:W-:Y:S05]  /*2970*/  @P5 BRA `(.L_x_2827) ;  /* 0x0000008000005947 */ /* 0x000fea0003800000 */
[----:B------:R-:W-:-:S04]  /*2980*/  ISETP.NE.U32.AND P3, PT, RZ, c[0x0][0x180], PT ;  /* 0x00006000ff007a0c */ /* 0x000fc80003f65070 */
[----:B------:R-:W-:-:S13]  /*2990*/  ISETP.NE.AND.EX P3, PT, RZ, c[0x0][0x184], PT, P3 ;  /* 0x00006100ff007a0c */ /* 0x000fda0003f65330 */
[----:B------:R-:W-:Y:S05]  /*29a0*/  @P3 BRA `(.L_x_2828) ;  /* 0x0000002000003947 */ /* 0x000fea0003800000 */
[----:B------:R-:W-:Y:S05]  /*29b0*/  @P2 BRA `(.L_x_2829) ;  /* 0x0000008000002947 */ /* 0x000fea0003800000 */
[----:B------:R-:W-:Y:S05]  /*29c0*/  BRA `(.L_x_2830) ;  /* 0x0000009000007947 */ /* 0x000fea0003800000 */
.L_x_2828:
[----:B-----5:R-:W-:-:S05]  /*29d0*/  HADD2.F32 R69, -RZ, R62.H1_H1 ;  /* 0x3000003eff457230 */ /* 0x020fca0000004100 */
[----:B------:R-:W-:Y:S01]  /*29e0*/  FADD.FTZ R172, R69, R172 ;  /* 0x000000ac45ac7221 */ /* 0x000fe20000010000 */
[----:B------:R-:W-:Y:S05]  /*29f0*/  BRA `(.L_x_2829) ;  /* 0x0000004000007947 */ /* 0x000fea0003800000 */
.L_x_2827:
[----:B-----5:R-:W-:Y:S02]  /*2a00*/  HADD2.F32 R69, -RZ, R58.H1_H1 ;  /* 0x3000003aff457230 */ /* 0x020fe40000004100 */
[----:B------:R-:W-:-:S03]  /*2a10*/  @P4 HADD2.F32 R73, -RZ, R62.H1_H1 ;  /* 0x3000003eff494230 */ /* 0x000fc60000004100 */
[----:B------:R-:W-:-:S04]  /*2a20*/  FADD.FTZ R172, R69, R172 ;  /* 0x000000ac45ac7221 */ /* 0x000fc80000010000 */
[----:B------:R-:W-:-:S05]  /*2a30*/  @P4 FADD.FTZ R172, R73, R172 ;  /* 0x000000ac49ac4221 */ /* 0x000fca0000010000 */
.L_x_2829:
[----:B------:R-:W-:-:S04]  /*2a40*/  F2FP.PACK_AB R68, RZ, R172 ;  /* 0x000000acff44723e */ /* 0x000fc800000000ff */
[----:B------:R-:W-:Y:S02]  /*2a50*/  PRMT R66, R66, 0x5410, R68 ;  /* 0x0000541042427816 */ /* 0x000fe40000000044 */
.L_x_2830:
[----:B------:R-:W-:Y:S01]  /*2a60*/  HADD2.F32 R171, -RZ, R71.H0_H0 ;  /* 0x20000047ffab7230 */ /* 0x000fe20000004100 */
[----:B------:R-:W-:Y:S05]  /*2a70*/  @P5 BRA `(.L_x_2831) ;  /* 0x0000008000005947 */ /* 0x000fea0003800000 */
[----:B------:R-:W-:-:S04]  /*2a80*/  ISETP.NE.U32.AND P3, PT, RZ, c[0x0][0x180], PT ;  /* 0x00006000ff007a0c */ /* 0x000fc80003f65070 */
[----:B------:R-:W-:-:S13]  /*2a90*/  ISETP.NE.AND.EX P3, PT, RZ, c[0x0][0x184], PT, P3 ;  /* 0x00006100ff007a0c */ /* 0x000fda0003f65330 */
[----:B------:R-:W-:Y:S05]  /*2aa0*/  @P3 BRA `(.L_x_2832) ;  /* 0x0000002000003947 */ /* 0x000fea0003800000 */
[----:B------:R-:W-:Y:S05]  /*2ab0*/  @P2 BRA `(.L_x_2833) ;  /* 0x0000008000002947 */ /* 0x000fea0003800000 */
[----:B------:R-:W-:Y:S05]  /*2ac0*/  BRA `(.L_x_2834) ;  /* 0x0000009000007947 */ /* 0x000fea0003800000 */
.L_x_2832:
[----:B-----5:R-:W-:-:S05]  /*2ad0*/  HADD2.F32 R68, -RZ, R63.H0_H0 ;  /* 0x2000003fff447230 */ /* 0x020fca0000004100 */
[----:B------:R-:W-:Y:S01]  /*2ae0*/  FADD.FTZ R171, R68, R171 ;  /* 0x000000ab44ab7221 */ /* 0x000fe20000010000 */
[----:B------:R-:W-:Y:S05]  /*2af0*/  BRA `(.L_x_2833) ;  /* 0x0000004000007947 */ /* 0x000fea0003800000 */
.L_x_2831:
[----:B-----5:R-:W-:Y:S02]  /*2b00*/  HADD2.F32 R68, -RZ, R59.H0_H0 ;  /* 0x2000003bff447230 */ /* 0x020fe40000004100 */
[----:B------:R-:W-:-:S03]  /*2b10*/  @P4 HADD2.F32 R70, -RZ, R63.H0_H0 ;  /* 0x2000003fff464230 */ /* 0x000fc60000004100 */
[----:B------:R-:W-:-:S04]  /*2b20*/  FADD.FTZ R171, R68, R171 ;  /* 0x000000ab44ab7221 */ /* 0x000fc80000010000 */
[----:B------:R-:W-:-:S05]  /*2b30*/  @P4 FADD.FTZ R171, R70, R171 ;  /* 0x000000ab46ab4221 */ /* 0x000fca0000010000 */
.L_x_2833:
[----:B------:R-:W-:-:S04]  /*2b40*/  F2FP.PACK_AB R68, RZ, R171 ;  /* 0x000000abff44723e */ /* 0x000fc800000000ff */
[----:B------:R-:W-:Y:S02]  /*2b50*/  PRMT R67, R68, 0x7610, R67 ;  /* 0x0000761044437816 */ /* 0x000fe40000000043 */
.L_x_2834:
[----:B------:R-:W-:Y:S01]  /*2b60*/  HADD2.F32 R178, -RZ, R71.H1_H1 ;  /* 0x30000047ffb27230 */ /* 0x000fe20000004100 */
[----:B------:R-:W-:Y:S05]  /*2b70*/  @P5 BRA `(.L_x_2835) ;  /* 0x0000008000005947 */ /* 0x000fea0003800000 */
[----:B------:R-:W-:-:S04]  /*2b80*/  ISETP.NE.U32.AND P3, PT, RZ, c[0x0][0x180], PT ;  /* 0x00006000ff007a0c */ /* 0x000fc80003f65070 */
[----:B------:R-:W-:-:S13]  /*2b90*/  ISETP.NE.AND.EX P3, PT, RZ, c[0x0][0x184], PT, P3 ;  /* 0x00006100ff007a0c */ /* 0x000fda0003f65330 */
[----:B------:R-:W-:Y:S05]  /*2ba0*/  @P3 BRA `(.L_x_2836) ;  /* 0x0000002000003947 */ /* 0x000fea0003800000 */
[----:B------:R-:W-:Y:S05]  /*2bb0*/  @P2 BRA `(.L_x_2837) ;  /* 0x0000008000002947 */ /* 0x000fea0003800000 */
[----:B------:R-:W-:Y:S05]  /*2bc0*/  BRA `(.L_x_2838) ;  /* 0x0000009000007947 */ /* 0x000fea0003800000 */
.L_x_2836:
[----:B-----5:R-:W-:-:S05]  /*2bd0*/  HADD2.F32 R69, -RZ, R63.H1_H1 ;  /* 0x3000003fff457230 */ /* 0x020fca0000004100 */
[----:B------:R-:W-:Y:S01]  /*2be0*/  FADD.FTZ R178, R69, R178 ;  /* 0x000000b245b27221 */ /* 0x000fe20000010000 */
[----:B------:R-:W-:Y:S05]  /*2bf0*/  BRA `(.L_x_2837) ;  /* 0x0000004000007947 */ /* 0x000fea0003800000 */
.L_x_2835:
[----:B-----5:R-:W-:Y:S02]  /*2c00*/  HADD2.F32 R69, -RZ, R59.H1_H1 ;  /* 0x3000003bff457230 */ /* 0x020fe40000004100 */
[----:B------:R-:W-:-:S03]  /*2c10*/  @P4 HADD2.F32 R71, -RZ, R63.H1_H1 ;  /* 0x3000003fff474230 */ /* 0x000fc60000004100 */
[----:B------:R-:W-:-:S04]  /*2c20*/  FADD.FTZ R178, R69, R178 ;  /* 0x000000b245b27221 */ /* 0x000fc80000010000 */
[----:B------:R-:W-:-:S05]  /*2c30*/  @P4 FADD.FTZ R178, R71, R178 ;  /* 0x000000b247b24221 */ /* 0x000fca0000010000 */
.L_x_2837:
[----:B------:R-:W-:-:S04]  /*2c40*/  F2FP.PACK_AB R68, RZ, R178 ;  /* 0x000000b2ff44723e */ /* 0x000fc800000000ff */
[----:B------:R-:W-:Y:S02]  /*2c50*/  PRMT R67, R67, 0x5410, R68 ;  /* 0x0000541043437816 */ /* 0x000fe40000000044 */
.L_x_2838:
[----:B------:R-:W-:-:S04]  /*2c60*/  @P2 LEA R68, P3, R135, c[0x0][0x188], 0x4 ;  /* 0x0000620087442a11 */ /* 0x000fc800078620ff */
[C---:B------:R-:W-:Y:S02]  /*2c70*/  @P2 LEA.HI.X R69, R135.reuse, c[0x0][0x18c], RZ, 0x4, P3 ;  /* 0x0000630087452a11 */ /* 0x040fe400018f24ff */
[----:B------:R-:W-:-:S03]  /*2c80*/  IADD3 R135, R135, 0x20, RZ ;  /* 0x0000002087877810 */ /* 0x000fc60007ffe0ff */
[----:B------:R0:W-:Y:S04]  /*2c90*/  @P2 STG.E.128 [R68.64], R64 ;  /* 0x0000004044002986 */ /* 0x0001e8000c101d04 */
.L_x_2806:
[----:B------:R-:W-:Y:S05]  /*2ca0*/  BSYNC B0 ;  /* 0x0000000000007941 */ /* 0x000fea0003800000 */
.L_x_2805:
[----:B------:R-:W-:Y:S01]  /*2cb0*/  BSSY B0, `(.L_x_2839) ;  /* 0x0000094000007945 */ /* 0x000fe20003800000 */
        /* <DEDUP_REMOVED lines=23> */
.L_x_2842:
[----:B-----5:R-:W-:-:S05]  /*2e30*/  HADD2.F32 R72, -RZ, R60.H0_H0 ;  /* 0x2000003cff487230 */ /* 0x020fca0000004100 */
[----:B------:R-:W-:Y:S01]  /*2e40*/  FADD.FTZ R177, R72, R177 ;  /* 0x000000b148b17221 */ /* 0x000fe20000010000 */
[----:B------:R-:W-:Y:S05]  /*2e50*/  BRA `(.L_x_2843) ;  /* 0x0000004000007947 */ /* 0x000fea0003800000 */
.L_x_2841:
[----:B0----5:R-:W-:Y:S02]  /*2e60*/  HADD2.F32 R72, -RZ, R56.H0_H0 ;  /* 0x20000038ff487230 */ /* 0x021fe40000004100 */
[----:B------:R-:W-:-:S03]  /*2e70*/  @P4 HADD2.F32 R74, -RZ, R60.H0_H0 ;  /* 0x2000003cff4a4230 */ /* 0x000fc60000004100 */
[----:B------:R-:W-:-:S04]  /*2e80*/  FADD.FTZ R177, R72, R177 ;  /* 0x000000b148b17221 */ /* 0x000fc80000010000 */
[----:B------:R-:W-:-:S05]  /*2e90*/  @P4 FADD.FTZ R177, R74, R177 ;  /* 0x000000b14ab14221 */ /* 0x000fca0000010000 */
.L_x_2843:
[----:B------:R-:W-:-:S04]  /*2ea0*/  F2FP.PACK_AB R72, RZ, R177 ;  /* 0x000000b1ff48723e */ /* 0x000fc800000000ff */
[----:B------:R-:W-:Y:S02]  /*2eb0*/  PRMT R64, R72, 0x7610, R64 ;  /* 0x0000761048407816 */ /* 0x000fe40000000040 */
.L_x_2844:
[----:B------:R-:W-:Y:S01]  /*2ec0*/  HADD2.F32 R182, -RZ, R68.H1_H1 ;  /* 0x30000044ffb67230 */ /* 0x000fe20000004100 */
[----:B------:R-:W-:Y:S05]  /*2ed0*/  @P5 BRA `(.L_x_2845) ;  /* 0x0000008000005947 */ /* 0x000fea0003800000 */
[----:B------:R-:W-:-:S04]  /*2ee0*/  ISETP.NE.U32.AND P3, PT, RZ, c[0x0][0x180], PT ;  /* 0x00006000ff007a0c */ /* 0x000fc80003f65070 */
[----:B------:R-:W-:-:S13]  /*2ef0*/  ISETP.NE.AND.EX P3, PT, RZ, c[0x0][0x184], PT, P3 ;  /* 0x00006100ff007a0c */ /* 0x000fda0003f65330 */
[----:B------:R-:W-:Y:S05]  /*2f00*/  @P3 BRA `(.L_x_2846) ;  /* 0x0000002000003947 */ /* 0x000fea0003800000 */
[----:B------:R-:W-:Y:S05]  /*2f10*/  @P2 BRA `(.L_x_2847) ;  /* 0x0000008000002947 */ /* 0x000fea0003800000 */
[----:B------:R-:W-:Y:S05]  /*2f20*/  BRA `(.L_x_2848) ;  /* 0x0000009000007947 */ /* 0x000fea0003800000 */
.L_x_2846:
[----:B-----5:R-:W-:-:S05]  /*2f30*/  HADD2.F32 R73, -RZ, R60.H1_H1 ;  /* 0x3000003cff497230 */ /* 0x020fca0000004100 */
[----:B------:R-:W-:Y:S01]  /*2f40*/  FADD.FTZ R182, R73, R182 ;  /* 0x000000b649b67221 */ /* 0x000fe20000010000 */
[----:B------:R-:W-:Y:S05]  /*2f50*/  BRA `(.L_x_2847) ;  /* 0x0000004000007947 */ /* 0x000fea0003800000 */
.L_x_2845:
[----:B-----5:R-:W-:Y:S02]  /*2f60*/  HADD2.F32 R73, -RZ, R56.H1_H1 ;  /* 0x30000038ff497230 */ /* 0x020fe40000004100 */
[----:B------:R-:W-:-:S03]  /*2f70*/  @P4 HADD2.F32 R75, -RZ, R60.H1_H1 ;  /* 0x3000003cff4b4230 */ /* 0x000fc60000004100 */
[----:B------:R-:W-:-:S04]  /*2f80*/  FADD.FTZ R182, R73, R182 ;  /* 0x000000b649b67221 */ /* 0x000fc80000010000 */
[----:B------:R-:W-:-:S05]  /*2f90*/  @P4 FADD.FTZ R182, R75, R182 ;  /* 0x000000b64bb64221 */ /* 0x000fca0000010000 */
.L_x_2847:
[----:B------:R-:W-:-:S04]  /*2fa0*/  F2FP.PACK_AB R68, RZ, R182 ;  /* 0x000000b6ff44723e */ /* 0x000fc800000000ff */
[----:B------:R-:W-:Y:S02]  /*2fb0*/  PRMT R64, R64, 0x5410, R68 ;  /* 0x0000541040407816 */ /* 0x000fe40000000044 */
.L_x_2848:
[----:B------:R-:W-:Y:S01]  /*2fc0*/  HADD2.F32 R181, -RZ, R69.H0_H0 ;  /* 0x20000045ffb57230 */ /* 0x000fe20000004100 */
[----:B------:R-:W-:Y:S05]  /*2fd0*/  @P5 BRA `(.L_x_2849) ;  /* 0x0000008000005947 */ /* 0x000fea0003800000 */
[----:B------:R-:W-:-:S04]  /*2fe0*/  ISETP.NE.U32.AND P3, PT, RZ, c[0x0][0x180], PT ;  /* 0x00006000ff007a0c */ /* 0x000fc80003f65070 */
[----:B------:R-:W-:-:S13]  /*2ff0*/  ISETP.NE.AND.EX P3, PT, RZ, c[0x0][0x184], PT, P3 ;  /* 0x00006100ff007a0c */ /* 0x000fda0003f65330 */
[----:B------:R-:W-:Y:S05]  /*3000*/  @P3 BRA `(.L_x_2850) ;  /* 0x0000002000003947 */ /* 0x000fea0003800000 */
[----:B------:R-:W-:Y:S05]  /*3010*/  @P2 BRA `(.L_x_2851) ;  /* 0x0000008000002947 */ /* 0x000fea0003800000 */
[----:B------:R-:W-:Y:S05]  /*3020*/  BRA `(.L_x_2852) ;  /* 0x0000009000007947 */ /* 0x000fea0003800000 */
.L_x_2850:
[----:B-----5:R-:W-:-:S05]  /*3030*/  HADD2.F32 R68, -RZ, R61.H0_H0 ;  /* 0x2000003dff447230 */ /* 0x020fca0000004100 */
[----:B------:R-:W-:Y:S01]  /*3040*/  FADD.FTZ R181, R68, R181 ;  /* 0x000000b544b57221 */ /* 0x000fe20000010000 */
[----:B------:R-:W-:Y:S05]  /*3050*/  BRA `(.L_x_2851) ;  /* 0x0000004000007947 */ /* 0x000fea0003800000 */
.L_x_2849:
[----:B-----5:R-:W-:Y:S02]  /*3060*/  HADD2.F32 R68, -RZ, R57.H0_H0 ;  /* 0x20000039ff447230 */ /* 0x020fe40000004100 */
[----:B------:R-:W-:-:S03]  /*3070*/  @P4 HADD2.F32 R72, -RZ, R61.H0_H0 ;  /* 0x2000003dff484230 */ /* 0x000fc60000004100 */
[----:B------:R-:W-:-:S04]  /*3080*/  FADD.FTZ R181, R68, R181 ;  /* 0x000000b544b57221 */ /* 0x000fc80000010000 */
[----:B------:R-:W-:-:S05]  /*3090*/  @P4 FADD.FTZ R181, R72, R181 ;  /* 0x000000b548b54221 */ /* 0x000fca0000010000 */
.L_x_2851:
[----:B------:R-:W-:-:S04]  /*30a0*/  F2FP.PACK_AB R68, RZ, R181 ;  /* 0x000000b5ff44723e */ /* 0x000fc800000000ff */
[----:B------:R-:W-:Y:S02]  /*30b0*/  PRMT R65, R68, 0x7610, R65 ;  /* 0x0000761044417816 */ /* 0x000fe40000000041 */
.L_x_2852:
[----:B------:R-:W-:Y:S01]  /*30c0*/  HADD2.F32 R184, -RZ, R69.H1_H1 ;  /* 0x30000045ffb87230 */ /* 0x000fe20000004100 */
[----:B------:R-:W-:Y:S05]  /*30d0*/  @P5 BRA `(.L_x_2853) ;  /* 0x0000008000005947 */ /* 0x000fea0003800000 */
[----:B------:R-:W-:-:S04]  /*30e0*/  ISETP.NE.U32.AND P3, PT, RZ, c[0x0][0x180], PT ;  /* 0x00006000ff007a0c */ /* 0x000fc80003f65070 */
[----:B------:R-:W-:-:S13]  /*30f0*/  ISETP.NE.AND.EX P3, PT, RZ, c[0x0][0x184], PT, P3 ;  /* 0x00006100ff007a0c */ /* 0x000fda0003f65330 */
[----:B------:R-:W-:Y:S05]  /*3100*/  @P3 BRA `(.L_x_2854) ;  /* 0x0000002000003947 */ /* 0x000fea0003800000 */
[----:B------:R-:W-:Y:S05]  /*3110*/  @P2 BRA `(.L_x_2855) ;  /* 0x0000008000002947 */ /* 0x000fea0003800000 */
[----:B------:R-:W-:Y:S05]  /*3120*/  BRA `(.L_x_2856) ;  /* 0x0000009000007947 */ /* 0x000fea0003800000 */
.L_x_2854:
[----:B-----5:R-:W-:-:S05]  /*3130*/  HADD2.F32 R69, -RZ, R61.H1_H1 ;  /* 0x3000003dff457230 */ /* 0x020fca0000004100 */
[----:B------:R-:W-:Y:S01]  /*3140*/  FADD.FTZ R184, R69, R184 ;  /* 0x000000b845b87221 */ /* 0x000fe20000010000 */
[----:B------:R-:W-:Y:S05]  /*3150*/  BRA `(.L_x_2855) ;  /* 0x0000004000007947 */ /* 0x000fea0003800000 */
.L_x_2853:
[----:B-----5:R-:W-:Y:S02]  /*3160*/  HADD2.F32 R69, -RZ, R57.H1_H1 ;  /* 0x30000039ff457230 */ /* 0x020fe40000004100 */
[----:B------:R-:W-:-:S03]  /*3170*/  @P4 HADD2.F32 R73, -RZ, R61.H1_H1 ;  /* 0x3000003dff494230 */ /* 0x000fc60000004100 */
[----:B------:R-:W-:-:S04]  /*3180*/  FADD.FTZ R184, R69, R184 ;  /* 0x000000b845b87221 */ /* 0x000fc80000010000 */
[----:B------:R-:W-:-:S05]  /*3190*/  @P4 FADD.FTZ R184, R73, R184 ;  /* 0x000000b849b84221 */ /* 0x000fca0000010000 */
.L_x_2855:
[----:B------:R-:W-:-:S04]  /*31a0*/  F2FP.PACK_AB R68, RZ, R184 ;  /* 0x000000b8ff44723e */ /* 0x000fc800000000ff */
[----:B------:R-:W-:Y:S02]  /*31b0*/  PRMT R65, R65, 0x5410, R68 ;  /* 0x0000541041417816 */ /* 0x000fe40000000044 */
.L_x_2856:
[----:B------:R-:W-:Y:S01]  /*31c0*/  HADD2.F32 R183, -RZ, R70.H0_H0 ;  /* 0x20000046ffb77230 */ /* 0x000fe20000004100 */
[----:B------:R-:W-:Y:S05]  /*31d0*/  @P5 BRA `(.L_x_2857) ;  /* 0x0000008000005947 */ /* 0x000fea0003800000 */
[----:B------:R-:W-:-:S04]  /*31e0*/  ISETP.NE.U32.AND P3, PT, RZ, c[0x0][0x180], PT ;  /* 0x00006000ff007a0c */ /* 0x000fc80003f65070 */
[----:B------:R-:W-:-:S13]  /*31f0*/  ISETP.NE.AND.EX P3, PT, RZ, c[0x0][0x184], PT, P3 ;  /* 0x00006100ff007a0c */ /* 0x000fda0003f65330 */
[----:B------:R-:W-:Y:S05]  /*3200*/  @P3 BRA `(.L_x_2858) ;  /* 0x0000002000003947 */ /* 0x000fea0003800000 */
[----:B------:R-:W-:Y:S05]  /*3210*/  @P2 BRA `(.L_x_2859) ;  /* 0x0000008000002947 */ /* 0x000fea0003800000 */
[----:B------:R-:W-:Y:S05]  /*3220*/  BRA `(.L_x_2860) ;  /* 0x0000009000007947 */ /* 0x000fea0003800000 */
.L_x_2858:
[----:B-----5:R-:W-:-:S05]  /*3230*/  HADD2.F32 R68, -RZ, R62.H0_H0 ;  /* 0x2000003eff447230 */ /* 0x020fca0000004100 */
[----:B------:R-:W-:Y:S01]  /*3240*/  FADD.FTZ R183, R68, R183 ;  /* 0x000000b744b77221 */ /* 0x000fe20000010000 */
[----:B------:R-:W-:Y:S05]  /*3250*/  BRA `(.L_x_2859) ;  /* 0x0000004000007947 */ /* 0x000fea0003800000 */
.L_x_2857:
[----:B-----5:R-:W-:Y:S02]  /*3260*/  HADD2.F32 R68, -RZ, R58.H0_H0 ;  /* 0x2000003aff447230 */ /* 0x020fe40000004100 */
[----:B------:R-:W-:-:S03]  /*3270*/  @P4 HADD2.F32 R72, -RZ, R62.H0_H0 ;  /* 0x2000003eff484230 */ /* 0x000fc60000004100 */
[----:B------:R-:W-:-:S04]  /*3280*/  FADD.FTZ R183, R68, R183 ;  /* 0x000000b744b77221 */ /* 0x000fc80000010000 */
[----:B------:R-:W-:-:S05]  /*3290*/  @P4 FADD.FTZ R183, R72, R183 ;  /* 0x000000b748b74221 */ /* 0x000fca0000010000 */
.L_x_2859:
[----:B------:R-:W-:-:S04]  /*32a0*/  F2FP.PACK_AB R68, RZ, R183 ;  /* 0x000000b7ff44723e */ /* 0x000fc800000000ff */
[----:B------:R-:W-:Y:S02]  /*32b0*/  PRMT R66, R68, 0x7610, R66 ;  /* 0x0000761044427816 */ /* 0x000fe40000000042 */
.L_x_2860:
[----:B------:R-:W-:Y:S01]  /*32c0*/  HADD2.F32 R186, -RZ, R70.H1_H1 ;  /* 0x30000046ffba7230 */ /* 0x000fe20000004100 */
[----:B------:R-:W-:Y:S05]  /*32d0*/  @P5 BRA `(.L_x_2861) ;  /* 0x0000008000005947 */ /* 0x000fea0003800000 */
[----:B------:R-:W-:-:S04]  /*32e0*/  ISETP.NE.U32.AND P3, PT, RZ, c[0x0][0x180], PT ;  /* 0x00006000ff007a0c */ /* 0x000fc80003f65070 */
[----:B------:R-:W-:-:S13]  /*32f0*/  ISETP.NE.AND.EX P3, PT, RZ, c[0x0][0x184], PT, P3 ;  /* 0x00006100ff007a0c */ /* 0x000fda0003f65330 */
[----:B------:R-:W-:Y:S05]  /*3300*/  @P3 BRA `(.L_x_2862) ;  /* 0x0000002000003947 */ /* 0x000fea0003800000 */
[----:B------:R-:W-:Y:S05]  /*3310*/  @P2 BRA `(.L_x_2863) ;  /* 0x0000008000002947 */ /* 0x000fea0003800000 */
[----:B------:R-:W-:Y:S05]  /*3320*/  BRA `(.L_x_2864) ;  /* 0x0000009000007947 */ /* 0x000fea0003800000 */
.L_x_2862:
[----:B-----5:R-:W-:-:S05]  /*3330*/  HADD2.F32 R69, -RZ, R62.H1_H1 ;  /* 0x3000003eff457230 */ /* 0x020fca0000004100 */
[----:B------:R-:W-:Y:S01]  /*3340*/  FADD.FTZ R186, R69, R186 ;  /* 0x000000ba45ba7221 */ /* 0x000fe20000010000 */
[----:B------:R-:W-:Y:S05]  /*3350*/  BRA `(.L_x_2863) ;  /* 0x0000004000007947 */ /* 0x000fea0003800000 */
.L_x_2861:
[----:B-----5:R-:W-:Y:S02]  /*3360*/  HADD2.F32 R69, -RZ, R58.H1_H1 ;  /* 0x3000003aff457230 */ /* 0x020fe40000004100 */
[----:B------:R-:W-:-:S03]  /*3370*/  @P4 HADD2.F32 R73, -RZ, R62.H1_H1 ;  /* 0x3000003eff494230 */ /* 0x000fc60000004100 */
[----:B------:R-:W-:-:S04]  /*3380*/  FADD.FTZ R186, R69, R186 ;  /* 0x000000ba45ba7221 */ /* 0x000fc80000010000 */
[----:B------:R-:W-:-:S05]  /*3390*/  @P4 FADD.FTZ R186, R73, R186 ;  /* 0x000000ba49ba4221 */ /* 0x000fca0000010000 */
.L_x_2863:
[----:B------:R-:W-:-:S04]  /*33a0*/  F2FP.PACK_AB R68, RZ, R186 ;  /* 0x000000baff44723e */ /* 0x000fc800000000ff */
[----:B------:R-:W-:Y:S02]  /*33b0*/  PRMT R66, R66, 0x5410, R68 ;  /* 0x0000541042427816 */ /* 0x000fe40000000044 */
.L_x_2864:
[----:B------:R-:W-:Y:S01]  /*33c0*/  HADD2.F32 R185, -RZ, R71.H0_H0 ;  /* 0x20000047ffb97230 */ /* 0x000fe20000004100 */
[----:B------:R-:W-:Y:S05]  /*33d0*/  @P5 BRA `(.L_x_2865) ;  /* 0x0000008000005947 */ /* 0x000fea0003800000 */
[----:B------:R-:W-:-:S04]  /*33e0*/  ISETP.NE.U32.AND P3, PT, RZ, c[0x0][0x180], PT ;  /* 0x00006000ff007a0c */ /* 0x000fc80003f65070 */
[----:B------:R-:W-:-:S13]  /*33f0*/  ISETP.NE.AND.EX P3, PT, RZ, c[0x0][0x184], PT, P3 ;  /* 0x00006100ff007a0c */ /* 0x000fda0003f65330 */
[----:B------:R-:W-:Y:S05]  /*3400*/  @P3 BRA `(.L_x_2866) ;  /* 0x0000002000003947 */ /* 0x000fea0003800000 */
[----:B------:R-:W-:Y:S05]  /*3410*/  @P2 BRA `(.L_x_2867) ;  /* 0x0000008000002947 */ /* 0x000fea0003800000 */
[----:B------:R-:W-:Y:S05]  /*3420*/  BRA `(.L_x_2868) ;  /* 0x0000009000007947 */ /* 0x000fea0003800000 */
.L_x_2866:
[----:B-----5:R-:W-:-:S05]  /*3430*/  HADD2.F32 R68, -RZ, R63.H0_H0 ;  /* 0x2000003fff447230 */ /* 0x020fca0000004100 */
[----:B------:R-:W-:Y:S01]  /*3440*/  FADD.FTZ R185, R68, R185 ;  /* 0x000000b944b97221 */ /* 0x000fe20000010000 */
[----:B------:R-:W-:Y:S05]  /*3450*/  BRA `(.L_x_2867) ;  /* 0x0000004000007947 */ /* 0x000fea0003800000 */
.L_x_2865:
[----:B-----5:R-:W-:Y:S02]  /*3460*/  HADD2.F32 R68, -RZ, R59.H0_H0 ;  /* 0x2000003bff447230 */ /* 0x020fe40000004100 */
[----:B------:R-:W-:-:S03]  /*3470*/  @P4 HADD2.F32 R70, -RZ, R63.H0_H0 ;  /* 0x2000003fff464230 */ /* 0x000fc60000004100 */
[----:B------:R-:W-:-:S04]  /*3480*/  FADD.FTZ R185, R68, R185 ;  /* 0x000000b944b97221 */ /* 0x000fc80000010000 */
[----:B------:R-:W-:-:S05]  /*3490*/  @P4 FADD.FTZ R185, R70, R185 ;  /* 0x000000b946b94221 */ /* 0x000fca0000010000 */
.L_x_2867:
[----:B------:R-:W-:-:S04]  /*34a0*/  F2FP.PACK_AB R68, RZ, R185 ;  /* 0x000000b9ff44723e */ /* 0x000fc800000000ff */
[----:B------:R-:W-:Y:S02]  /*34b0*/  PRMT R67, R68, 0x7610, R67 ;  /* 0x0000761044437816 */ /* 0x000fe40000000043 */
.L_x_2868:
[----:B------:R-:W-:Y:S01]  /*34c0*/  HADD2.F32 R187, -RZ, R71.H1_H1 ;  /* 0x30000047ffbb7230 */ /* 0x000fe20000004100 */
[----:B------:R-:W-:Y:S05]  /*34d0*/  @P5 BRA `(.L_x_2869) ;  /* 0x0000008000005947 */ /* 0x000fea0003800000 */
[----:B------:R-:W-:-:S04]  /*34e0*/  ISETP.NE.U32.AND P3, PT, RZ, c[0x0][0x180], PT ;  /* 0x00006000ff007a0c */ /* 0x000fc80003f65070 */
[----:B------:R-:W-:-:S13]  /*34f0*/  ISETP.NE.AND.EX P3, PT, RZ, c[0x0][0x184], PT, P3 ;  /* 0x00006100ff007a0c */ /* 0x000fda0003f65330 */
[----:B------:R-:W-:Y:S05]  /*3500*/  @P3 BRA `(.L_x_2870) ;  /* 0x0000002000003947 */ /* 0x000fea0003800000 */
[----:B------:R-:W-:Y:S05]  /*3510*/  @P2 BRA `(.L_x_2871) ;  /* 0x0000008000002947 */ /* 0x000fea0003800000 */
[----:B------:R-:W-:Y:S05]  /*3520*/  BRA `(.L_x_2872) ;  /* 0x0000009000007947 */ /* 0x000fea0003800000 */
.L_x_2870:
[----:B-----5:R-:W-:-:S05]  /*3530*/  HADD2.F32 R68, -RZ, R63.H1_H1 ;  /* 0x3000003fff447230 */ /* 0x020fca0000004100 */
[----:B------:R-:W-:Y:S01]  /*3540*/  FADD.FTZ R187, R68, R187 ;  /* 0x000000bb44bb7221 */ /* 0x000fe20000010000 */
[----:B------:R-:W-:Y:S05]  /*3550*/  BRA `(.L_x_2871) ;  /* 0x0000004000007947 */ /* 0x000fea0003800000 */
.L_x_2869:
[----:B-----5:R-:W-:Y:S02]  /*3560*/  HADD2.F32 R68, -RZ, R59.H1_H1 ;  /* 0x3000003bff447230 */ /* 0x020fe40000004100 */
[----:B------:R-:W-:-:S03]  /*3570*/  @P4 HADD2.F32 R70, -RZ, R63.H1_H1 ;  /* 0x3000003fff464230 */ /* 0x000fc60000004100 */
[----:B------:R-:W-:-:S04]  /*3580*/  FADD.FTZ R187, R68, R187 ;  /* 0x000000bb44bb7221 */ /* 0x000fc80000010000 */
[----:B------:R-:W-:-:S05]  /*3590*/  @P4 FADD.FTZ R187, R70, R187 ;  /* 0x000000bb46bb4221 */ /* 0x000fca0000010000 */
.L_x_2871:
[----:B------:R-:W-:-:S04]  /*35a0*/  F2FP.PACK_AB R68, RZ, R187 ;  /* 0x000000bbff44723e */ /* 0x000fc800000000ff */
[----:B------:R-:W-:Y:S02]  /*35b0*/  PRMT R67, R67, 0x5410, R68 ;  /* 0x0000541043437816 */ /* 0x000fe40000000044 */
.L_x_2872:
[----:B------:R-:W-:-:S04]  /*35c0*/  @P2 LEA R68, P3, R135, c[0x0][0x188], 0x4 ;  /* 0x0000620087442a11 */ /* 0x000fc800078620ff */
[----:B------:R-:W-:-:S05]  /*35d0*/  @P2 LEA.HI.X R69, R135, c[0x0][0x18c], RZ, 0x4, P3 ;  /* 0x0000630087452a11 */ /* 0x000fca00018f24ff */
[----:B------:R0:W-:Y:S04]  /*35e0*/  @P2 STG.E.128 [R68.64], R64 ;  /* 0x0000004044002986 */ /* 0x0001e8000c101d04 */
.L_x_2840:
[----:B------:R-:W-:Y:S05]  /*35f0*/  BSYNC B0 ;  /* 0x0000000000007941 */ /* 0x000fea0003800000 */
.L_x_2839:
        /* <DEDUP_REMOVED lines=39> */
.L_x_2885:
        /* <DEDUP_REMOVED lines=29> */
[----:B------:R-:W-:Y:S01]  /*3a40*/  FADD.FTZ R73, R160, -R72 ;  /* 0x80000048a0497221 */ /* 0x000fe20000010000 */
[----:B------:R-:W-:-:S05]  /*3a50*/  FSEL R71, R71, RZ, P0 ;  /* 0x000000ff47477208 */ /* 0x000fca0000000000 */
        /* <DEDUP_REMOVED lines=54> */
.L_x_2886:
[----:B------:R-:W-:Y:S01]  /*3dc0*/  FMUL.FTZ R68, R72, R72 ;  /* 0x0000004848447220 */ /* 0x000fe20000410000 */
[----:B------:R-:W-:Y:S01]  /*3dd0*/  ISETP.NE.AND P3, PT, RZ, UR6, PT ;  /* 0x00000006ff007c0c */ /* 0x000fe2000bf65270 */
[----:B01----:R-:W-:Y:S01]  /*3de0*/  FADD.FTZ R73, R74, R73 ;  /* 0x000000494a497221 */ /* 0x003fe20000010000 */
[----:B------:R-:W-:Y:S01]  /*3df0*/  MOV R70, c[0x0][0x1e0] ;  /* 0x0000780000467a02 */ /* 0x000fe20000000f00 */
[----:B------:R-:W-:Y:S01]  /*3e00*/  BSSY B0, `(.L_x_2875) ;  /* 0x000003b000007945 */ /* 0x000fe20003800000 */
[----:B------:R-:W-:Y:S02]  /*3e10*/  FSEL R69, R68, RZ, P3 ;  /* 0x000000ff44457208 */ /* 0x000fe40001800000 */
[----:B------:R-:W-:Y:S01]  /*3e20*/  @!P6 MOV R71, 0x4 ;  /* 0x000000040047e802 */ /* 0x000fe20000000f00 */
[----:B------:R-:W-:Y:S01]  /*3e30*/  FFMA.FTZ R68, R73, R70, c[0x0][0x228] ;  /* 0x00008a0049447623 */ /* 0x000fe20000010046 */
[----:B------:R-:W-:-:S03]  /*3e40*/  FSEL R188, R72, RZ, !P3 ;  /* 0x000000ff48bc7208 */ /* 0x000fc60005800000 */
[----:B------:R-:W-:Y:S01]  /*3e50*/  FADD.FTZ R189, R68, R69 ;  /* 0x0000004544bd7221 */ /* 0x000fe20000010000 */
[----:B------:R-:W-:Y:S01]  /*3e60*/  @!P6 MOV R69, 0x4 ;  /* 0x000000040045e802 */ /* 0x000fe20000000f00 */
[----:B------:R-:W-:-:S04]  /*3e70*/  @!P6 IMAD.WIDE R70, R156, R71, c[0x0][0x1a8] ;  /* 0x00006a009c46e625 */ /* 0x000fc800078e0247 */
[----:B------:R-:W0:Y:S01]  /*3e80*/  MUFU.RSQ R189, R189 ;  /* 0x000000bd00bd7308 */ /* 0x000e220000001400 */
[----:B------:R-:W-:-:S05]  /*3e90*/  @!P6 IMAD.WIDE R68, R156, R69, c[0x0][0x1a0] ;  /* 0x000068009c44e625 */ /* 0x000fca00078e0245 */
[----:B------:R1:W-:Y:S04]  /*3ea0*/  @!P6 STG.E [R68.64], R72 ;  /* 0x000000484400e986 */ /* 0x0003e8000c101904 */
[----:B0-----:R1:W-:Y:S01]  /*3eb0*/  @!P6 STG.E [R70.64], R189 ;  /* 0x000000bd4600e986 */ /* 0x0013e2000c101904 */
[----:B------:R-:W-:Y:S05]  /*3ec0*/  @!P0 BRA `(.L_x_2876) ;  /* 0x000002e000008947 */ /* 0x000fea0003800000 */
[--C-:B-1----:R-:W-:Y:S01]  /*3ed0*/  FADD.FTZ R68, R155, -R188.reuse ;  /* 0x800000bc9b447221 */ /* 0x102fe20000010000 */
[----:B------:R-:W-:Y:S01]  /*3ee0*/  HFMA2.MMA R195, -RZ, RZ, 0, 9.5367431640625e-07 ;  /* 0x00000010ffc37435 */ /* 0x000fe200000001ff */
        /* <DEDUP_REMOVED lines=19> */
[----:B------:R-:W-:Y:S01]  /*4020*/  F2FP.PACK_AB R68, R69, R68 ;  /* 0x000000444544723e */ /* 0x000fe200000000ff */
[----:B------:R-:W-:Y:S02]  /*4030*/  FFMA.FTZ R134, R6, R136, R15 ;  /* 0x0000008806867223 */ /* 0x000fe4000001000f */
[----:B------:R-:W-:Y:S01]  /*4040*/  FFMA.FTZ R135, R7, R190, R14 ;  /* 0x000000be07877223 */ /* 0x000fe2000001000e */
[----:B------:R-:W-:Y:S01]  /*4050*/  F2FP.PACK_AB R69, R71, R70 ;  /* 0x000000464745723e */ /* 0x000fe200000000ff */
[----:B------:R-:W-:-:S02]  /*4060*/  FFMA.FTZ R137, R8, R192, R17 ;  /* 0x000000c008897223 */ /* 0x000fc40000010011 */
[----:B------:R-:W-:Y:S01]  /*4070*/  FFMA.FTZ R196, R9, R194, R16 ;  /* 0x000000c209c47223 */ /* 0x000fe20000010010 */
[----:B------:R-:W-:Y:S01]  /*4080*/  F2FP.PACK_AB R70, R135, R134 ;  /* 0x000000868746723e */ /* 0x000fe200000000ff */
[----:B------:R-:W-:Y:S02]  /*4090*/  FFMA.FTZ R72, R18, R72, R27 ;  /* 0x0000004812487223 */ /* 0x000fe4000001001b */
[----:B------:R-:W-:Y:S01]  /*40a0*/  FFMA.FTZ R134, R20, R74, R29 ;  /* 0x0000004a14867223 */ /* 0x000fe2000001001d */
[----:B------:R-:W-:Y:S01]  /*40b0*/  F2FP.PACK_AB R71, R196, R137 ;  /* 0x00000089c447723e */ /* 0x000fe200000000ff */
[----:B------:R-:W-:Y:S02]  /*40c0*/  FFMA.FTZ R137, R21, R75, R28 ;  /* 0x0000004b15897223 */ /* 0x000fe4000001001c */
[----:B------:R-:W-:Y:S02]  /*40d0*/  FFMA.FTZ R135, R19, R73, R26 ;  /* 0x0000004913877223 */ /* 0x000fe4000001001a */
[----:B------:R-:W-:Y:S01]  /*40e0*/  FFMA.FTZ R74, R22, R136, R31 ;  /* 0x00000088164a7223 */ /* 0x000fe2000001001f */
[----:B------:R-:W-:Y:S01]  /*40f0*/  F2FP.PACK_AB R73, R137, R134 ;  /* 0x000000868949723e */ /* 0x000fe200000000ff */
[----:B------:R-:W-:Y:S01]  /*4100*/  FFMA.FTZ R192, R24, R192, R33 ;  /* 0x000000c018c07223 */ /* 0x000fe20000010021 */
[----:B------:R-:W-:Y:S01]  /*4110*/  F2FP.PACK_AB R72, R135, R72 ;  /* 0x000000488748723e */ /* 0x000fe200000000ff */
[----:B------:R-:W-:-:S02]  /*4120*/  FFMA.FTZ R193, R25, R194, R32 ;  /* 0x000000c219c17223 */ /* 0x000fc40000010020 */
[----:B------:R-:W-:Y:S02]  /*4130*/  FFMA.FTZ R191, R23, R190, R30 ;  /* 0x000000be17bf7223 */ /* 0x000fe4000001001e */
[CC--:B------:R-:W-:Y:S01]  /*4140*/  IMAD.WIDE.U32 R134, R170.reuse, R195.reuse, c[0x0][0x208] ;  /* 0x00008200aa867625 */ /* 0x0c0fe200078e00c3 */
[----:B------:R-:W-:Y:S02]  /*4150*/  F2FP.PACK_AB R75, R193, R192 ;  /* 0x000000c0c14b723e */ /* 0x000fe400000000ff */
[----:B------:R-:W-:Y:S01]  /*4160*/  F2FP.PACK_AB R74, R191, R74 ;  /* 0x0000004abf4a723e */ /* 0x000fe200000000ff */
[C---:B------:R-:W-:Y:S01]  /*4170*/  IMAD.WIDE.U32 R136, R170.reuse, R195, c[0x0][0x210] ;  /* 0x00008400aa887625 */ /* 0x040fe200078e00c3 */
[----:B------:R0:W-:Y:S01]  /*4180*/  STG.E.128 [R134.64], R68 ;  /* 0x0000004486007986 */ /* 0x0001e2000c101d04 */
[----:B------:R-:W-:-:S03]  /*4190*/  IADD3 R170, R170, 0x20, RZ ;  /* 0x00000020aaaa7810 */ /* 0x000fc60007ffe0ff */
[----:B------:R0:W-:Y:S04]  /*41a0*/  STG.E.128 [R136.64], R72 ;  /* 0x0000004888007986 */ /* 0x0001e8000c101d04 */
.L_x_2876:
[----:B------:R-:W-:Y:S05]  /*41b0*/  BSYNC B0 ;  /* 0x0000000000007941 */ /* 0x000fea0003800000 */
.L_x_2875:
[----:B------:R-:W-:Y:S01]  /*41c0*/  ISETP.GE.U32.AND P3, PT, R0, 0x40, PT ;  /* 0x000000400000780c */ /* 0x000fe20003f66070 */
[----:B------:R-:W-:-:S12]  /*41d0*/  BSSY B0, `(.L_x_2877) ;  /* 0x0000030000007945 */ /* 0x000fd80003800000 */
[----:B------:R-:W-:Y:S05]  /*41e0*/  @!P3 BRA `(.L_x_2878) ;  /* 0x000002e00000b947 */ /* 0x000fea0003800000 */
[--C-:B01----:R-:W-:Y:S01]  /*41f0*/  FADD.FTZ R68, R154, -R188.reuse ;  /* 0x800000bc9a447221 */ /* 0x103fe20000010000 */
[----:B------:R-:W-:Y:S01]  /*4200*/  MOV R195, 0x10 ;  /* 0x0000001000c37802 */ /* 0x000fe20000000f00 */
        /* <DEDUP_REMOVED lines=19> */
[----:B------:R-:W-:Y:S01]  /*4340*/  F2FP.PACK_AB R68, R69, R68 ;  /* 0x000000444544723e */ /* 0x000fe200000000ff */
        /* <DEDUP_REMOVED lines=24> */
.L_x_2878:
[----:B------:R-:W-:Y:S05]  /*44d0*/  BSYNC B0 ;  /* 0x0000000000007941 */ /* 0x000fea0003800000 */
.L_x_2877:
[----:B------:R-:W-:Y:S01]  /*44e0*/  ISETP.GE.U32.AND P3, PT, R0, 0x60, PT ;  /* 0x000000600000780c */ /* 0x000fe20003f66070 */
[----:B------:R-:W-:-:S12]  /*44f0*/  BSSY B0, `(.L_x_2879) ;  /* 0x0000030000007945 */ /* 0x000fd80003800000 */
[----:B------:R-:W-:Y:S05]  /*4500*/  @!P3 BRA `(.L_x_2880) ;  /* 0x000002e00000b947 */ /* 0x000fea0003800000 */
[--C-:B01----:R-:W-:Y:S01]  /*4510*/  FADD.FTZ R68, R153, -R188.reuse ;  /* 0x800000bc99447221 */ /* 0x103fe20000010000 */
[----:B------:R-:W-:Y:S01]  /*4520*/  HFMA2.MMA R195, -RZ, RZ, 0, 9.5367431640625e-07 ;  /* 0x00000010ffc37435 */ /* 0x000fe200000001ff */
        /* <DEDUP_REMOVED lines=44> */
.L_x_2880:
[----:B------:R-:W-:Y:S05]  /*47f0*/  BSYNC B0 ;  /* 0x0000000000007941 */ /* 0x000fea0003800000 */
.L_x_2879:
[----:B------:R-:W-:Y:S01]  /*4800*/  BSSY B0, `(.L_x_2881) ;  /* 0x000002f000007945 */ /* 0x000fe20003800000 */
        /* <DEDUP_REMOVED lines=43> */
[----:B------:R-:W-:Y:S01]  /*4ac0*/  IMAD.WIDE.U32 R136, R170, R193, c[0x0][0x210] ;  /* 0x00008400aa887625 */ /* 0x000fe200078e00c1 */
[----:B------:R0:W-:Y:S04]  /*4ad0*/  STG.E.128 [R134.64], R68 ;  /* 0x0000004486007986 */ /* 0x0001e8000c101d04 */
[----:B------:R0:W-:Y:S02]  /*4ae0*/  STG.E.128 [R136.64], R72 ;  /* 0x0000004888007986 */ /* 0x0001e4000c101d04 */
.L_x_2882:
[----:B------:R-:W-:Y:S05]  /*4af0*/  BSYNC B0 ;  /* 0x0000000000007941 */ /* 0x000fea0003800000 */
.L_x_2881:
[----:B01----:R-:W-:-:S10]  /*4b00*/  HFMA2.MMA R69, -RZ, RZ, 0, 2.384185791015625e-07 ;  /* 0x00000004ff457435 */ /* 0x003fd400000001ff */
[----:B------:R-:W-:-:S05]  /*4b10*/  IMAD R156, R69, c[0x0][0x160], R156 ;  /* 0x00005800459c7a24 */ /* 0x000fca00078e029c */
[----:B------:R-:W-:-:S13]  /*4b20*/  ISETP.GE.AND P3, PT, R156, c[0x0][0x164], PT ;  /* 0x000059009c007a0c */ /* 0x000fda0003f66270 */
[----:B-----5:R-:W-:Y:S01]  /*4b30*/  @P3 CALL.REL.NOINC `(.L_x_2883) ;  /* 0x0000001000003944 */ /* 0x020fe20003c00000 */
[----:B------:R-:W-:Y:S05]  /*4b40*/  BRA `(.L_x_2884) ;  /* 0xffffc4b000007947 */ /* 0x000fea000383ffff */
.L_x_2883:
[----:B------:R-:W-:Y:S05]  /*4b50*/  EXIT ;  /* 0x000000000000794d */ /* 0x000fea0003800000 */
.L_x_2873:
[----:B------:R-:W-:Y:S01]  /*4b60*/  HFMA2.MMA R74, -RZ, RZ, 0, 1.847743988037109375e-06 ;  /* 0x0000001fff4a7435 */ /* 0x000fe200000001ff */
[----:B------:R-:W-:Y:S02]  /*4b70*/  MOV R75, 0x1 ;  /* 0x00000001004b7802 */ /* 0x000fe40000000f00 */
[----:B------:R-:W-:Y:S02]  /*4b80*/  MOV R135, 0xffffffff ;  /* 0xffffffff00877802 */ /* 0x000fe40000000f00 */
[----:B------:R-:W-:Y:S02]  /*4b90*/  MOV R68, 0x4bb0 ;  /* 0x00004bb000447802 */ /* 0x000fe40000000f00 */
[----:B-----5:R-:W-:Y:S05]  /*4ba0*/  CALL.REL.NOINC `($__internal_8_$__cuda_sm70_shflsync_bfly_p) ;  /* 0x000007d000007944 */ /* 0x020fea0003c00000 */
[----:B-1----:R-:W-:Y:S01]  /*4bb0*/  MOV R69, R74 ;  /* 0x0000004a00457202 */ /* 0x002fe20000000f00 */
[----:B0-----:R-:W-:Y:S05]  /*4bc0*/  BRA `(.L_x_2885) ;  /* 0xffffeca000007947 */ /* 0x001fea000383ffff */
.L_x_2874:
[----:B------:R-:W-:Y:S01]  /*4bd0*/  HFMA2.MMA R75, -RZ, RZ, 0, 1.1920928955078125e-07 ;  /* 0x00000002ff4b7435 */ /* 0x000fe200000001ff */
[----:B0-----:R-:W-:Y:S02]  /*4be0*/  MOV R70, R73 ;  /* 0x0000004900467202 */ /* 0x001fe40000000f00 */
[----:B------:R-:W-:Y:S02]  /*4bf0*/  MOV R74, 0x1f ;  /* 0x0000001f004a7802 */ /* 0x000fe40000000f00 */
[----:B------:R-:W-:-:S02]  /*4c00*/  MOV R135, 0xffffffff ;  /* 0xffffffff00877802 */ /* 0x000fc40000000f00 */
[----:B------:R-:W-:Y:S02]  /*4c10*/  MOV R68, 0x4c30 ;  /* 0x00004c3000447802 */ /* 0x000fe40000000f00 */
[----:B-----5:R-:W-:Y:S05]  /*4c20*/  CALL.REL.NOINC `($__internal_8_$__cuda_sm70_shflsync_bfly_p) ;  /* 0x0000075000007944 */ /* 0x020fea0003c00000 */
[----:B0-----:R-:W-:Y:S01]  /*4c30*/  HFMA2.MMA R75, -RZ, RZ, 0, 2.384185791015625e-07 ;  /* 0x00000004ff4b7435 */ /* 0x001fe200000001ff */
[----:B-1----:R-:W-:Y:S01]  /*4c40*/  FADD.FTZ R70, R73, R74 ;  /* 0x0000004a49467221 */ /* 0x002fe20000010000 */
[----:B------:R-:W-:Y:S02]  /*4c50*/  MOV R74, 0x1f ;  /* 0x0000001f004a7802 */ /* 0x000fe40000000f00 */
[----:B------:R-:W-:Y:S02]  /*4c60*/  MOV R135, 0xffffffff ;  /* 0xffffffff00877802 */ /* 0x000fe40000000f00 */
[----:B------:R-:W-:Y:S02]  /*4c70*/  MOV R68, 0x4c90 ;  /* 0x00004c9000447802 */ /* 0x000fe40000000f00 */
[----:B------:R-:W-:Y:S05]  /*4c80*/  CALL.REL.NOINC `($__internal_8_$__cuda_sm70_shflsync_bfly_p) ;  /* 0x000006f000007944 */ /* 0x000fea0003c00000 */
[----:B0-----:R-:W-:Y:S01]  /*4c90*/  HFMA2.MMA R75, -RZ, RZ, 0, 4.76837158203125e-07 ;  /* 0x00000008ff4b7435 */ /* 0x001fe200000001ff */
[----:B-1----:R-:W-:Y:S01]  /*4ca0*/  FADD.FTZ R70, R70, R74 ;  /* 0x0000004a46467221 */ /* 0x002fe20000010000 */
[----:B------:R-:W-:Y:S02]  /*4cb0*/  MOV R74, 0x1f ;  /* 0x0000001f004a7802 */ /* 0x000fe40000000f00 */
[----:B------:R-:W-:-:S02]  /*4cc0*/  MOV R135, 0xffffffff ;  /* 0xffffffff00877802 */ /* 0x000fc40000000f00 */
[----:B------:R-:W-:Y:S02]  /*4cd0*/  MOV R68, 0x4cf0 ;  /* 0x00004cf000447802 */ /* 0x000fe40000000f00 */
[----:B------:R-:W-:Y:S05]  /*4ce0*/  CALL.REL.NOINC `($__internal_8_$__cuda_sm70_shflsync_bfly_p) ;  /* 0x0000069000007944 */ /* 0x000fea0003c00000 */
[----:B0-----:R-:W-:Y:S01]  /*4cf0*/  HFMA2.MMA R75, -RZ, RZ, 0, 9.5367431640625e-07 ;  /* 0x00000010ff4b7435 */ /* 0x001fe200000001ff */
[----:B-1----:R-:W-:Y:S01]  /*4d00*/  FADD.FTZ R70, R70, R74 ;  /* 0x0000004a46467221 */ /* 0x002fe20000010000 */
[----:B------:R-:W-:Y:S02]  /*4d10*/  MOV R74, 0x1f ;  /* 0x0000001f004a7802 */ /* 0x000fe40000000f00 */
[----:B------:R-:W-:Y:S02]  /*4d20*/  MOV R135, 0xffffffff ;  /* 0xffffffff00877802 */ /* 0x000fe40000000f00 */
[----:B------:R-:W-:Y:S02]  /*4d30*/  MOV R68, 0x4d50 ;  /* 0x00004d5000447802 */ /* 0x000fe40000000f00 */
[----:B------:R-:W-:Y:S05]  /*4d40*/  CALL.REL.NOINC `($__internal_8_$__cuda_sm70_shflsync_bfly_p) ;  /* 0x0000063000007944 */ /* 0x000fea0003c00000 */
[----:B-1----:R-:W-:Y:S01]  /*4d50*/  FADD.FTZ R72, R70, R74 ;  /* 0x0000004a46487221 */ /* 0x002fe20000010000 */
[----:B0-----:R-:W-:Y:S01]  /*4d60*/  HFMA2.MMA R75, -RZ, RZ, 0, 5.9604644775390625e-08 ;  /* 0x00000001ff4b7435 */ /* 0x001fe200000001ff */
[----:B------:R-:W-:Y:S02]  /*4d70*/  MOV R74, 0x1f ;  /* 0x0000001f004a7802 */ /* 0x000fe40000000f00 */
[----:B------:R-:W-:Y:S01]  /*4d80*/  FMUL.FTZ R72, R72, c[0x0][0x1e0] ;  /* 0x0000780048487a20 */ /* 0x000fe20000410000 */
[----:B------:R-:W-:-:S03]  /*4d90*/  MOV R135, 0xffffffff ;  /* 0xffffffff00877802 */ /* 0x000fc60000000f00 */
        /* <DEDUP_REMOVED lines=17> */
[----:B------:R-:W-:-:S03]  /*4eb0*/  FADD.FTZ R69, R161, -R72 ;  /* 0x80000048a1457221 */ /* 0x000fc60000010000 */
        /* <DEDUP_REMOVED lines=47> */
[----:B------:R-:W-:-:S04]  /*51b0*/  MOV R68, 0x51e0 ;  /* 0x000051e000447802 */ /* 0x000fc80000000f00 */
[----:B------:R-:W-:Y:S02]  /*51c0*/  MOV R70, R71 ;  /* 0x0000004700467202 */ /* 0x000fe40000000f00 */
[----:B------:R-:W-:Y:S05]  /*51d0*/  CALL.REL.NOINC `($__internal_8_$__cuda_sm70_shflsync_bfly_p) ;  /* 0x000001a000007944 */ /* 0x000fea0003c00000 */
[----:B0-----:R-:W-:Y:S01]  /*51e0*/  HFMA2.MMA R75, -RZ, RZ, 0, 1.1920928955078125e-07 ;  /* 0x00000002ff4b7435 */ /* 0x001fe200000001ff */
[----:B-1----:R-:W-:Y:S01]  /*51f0*/  FADD.FTZ R70, R71, R74 ;  /* 0x0000004a47467221 */ /* 0x002fe20000010000 */
[----:B------:R-:W-:Y:S02]  /*5200*/  MOV R74, 0x1f ;  /* 0x0000001f004a7802 */ /* 0x000fe40000000f00 */
[----:B------:R-:W-:Y:S02]  /*5210*/  MOV R135, 0xffffffff ;  /* 0xffffffff00877802 */ /* 0x000fe40000000f00 */
[----:B------:R-:W-:Y:S02]  /*5220*/  MOV R68, 0x5240 ;  /* 0x0000524000447802 */ /* 0x000fe40000000f00 */
[----:B------:R-:W-:Y:S05]  /*5230*/  CALL.REL.NOINC `($__internal_8_$__cuda_sm70_shflsync_bfly_p) ;  /* 0x0000014000007944 */ /* 0x000fea0003c00000 */
[----:B0-----:R-:W-:Y:S01]  /*5240*/  HFMA2.MMA R75, -RZ, RZ, 0, 2.384185791015625e-07 ;  /* 0x00000004ff4b7435 */ /* 0x001fe200000001ff */
[----:B-1----:R-:W-:Y:S01]  /*5250*/  FADD.FTZ R70, R70, R74 ;  /* 0x0000004a46467221 */ /* 0x002fe20000010000 */
[----:B------:R-:W-:Y:S02]  /*5260*/  MOV R74, 0x1f ;  /* 0x0000001f004a7802 */ /* 0x000fe40000000f00 */
[----:B------:R-:W-:-:S02]  /*5270*/  MOV R135, 0xffffffff ;  /* 0xffffffff00877802 */ /* 0x000fc40000000f00 */
[----:B------:R-:W-:Y:S02]  /*5280*/  MOV R68, 0x52a0 ;  /* 0x000052a000447802 */ /* 0x000fe40000000f00 */
[----:B------:R-:W-:Y:S05]  /*5290*/  CALL.REL.NOINC `($__internal_8_$__cuda_sm70_shflsync_bfly_p) ;  /* 0x000000e000007944 */ /* 0x000fea0003c00000 */
[----:B0-----:R-:W-:Y:S01]  /*52a0*/  HFMA2.MMA R75, -RZ, RZ, 0, 4.76837158203125e-07 ;  /* 0x00000008ff4b7435 */ /* 0x001fe200000001ff */
[----:B-1----:R-:W-:Y:S01]  /*52b0*/  FADD.FTZ R70, R70, R74 ;  /* 0x0000004a46467221 */ /* 0x002fe20000010000 */
[----:B------:R-:W-:Y:S02]  /*52c0*/  MOV R74, 0x1f ;  /* 0x0000001f004a7802 */ /* 0x000fe40000000f00 */
[----:B------:R-:W-:Y:S02]  /*52d0*/  MOV R135, 0xffffffff ;  /* 0xffffffff00877802 */ /* 0x000fe40000000f00 */
[----:B------:R-:W-:Y:S02]  /*52e0*/  MOV R68, 0x5300 ;  /* 0x0000530000447802 */ /* 0x000fe40000000f00 */
[----:B------:R-:W-:Y:S05]  /*52f0*/  CALL.REL.NOINC `($__internal_8_$__cuda_sm70_shflsync_bfly_p) ;  /* 0x0000008000007944 */ /* 0x000fea0003c00000 */
[----:B-1----:R-:W-:Y:S01]  /*5300*/  FADD.FTZ R73, R70, R74 ;  /* 0x0000004a46497221 */ /* 0x002fe20000010000 */
[----:B0-----:R-:W-:Y:S01]  /*5310*/  HFMA2.MMA R75, -RZ, RZ, 0, 9.5367431640625e-07 ;  /* 0x00000010ff4b7435 */ /* 0x001fe200000001ff */
[----:B------:R-:W-:Y:S02]  /*5320*/  MOV R74, 0x1f ;  /* 0x0000001f004a7802 */ /* 0x000fe40000000f00 */
[----:B------:R-:W-:-:S02]  /*5330*/  MOV R135, 0xffffffff ;  /* 0xffffffff00877802 */ /* 0x000fc40000000f00 */
[----:B------:R-:W-:Y:S02]  /*5340*/  MOV R70, R73 ;  /* 0x0000004900467202 */ /* 0x000fe40000000f00 */
[----:B------:R-:W-:Y:S02]  /*5350*/  MOV R68, 0x5370 ;  /* 0x0000537000447802 */ /* 0x000fe40000000f00 */
[----:B------:R-:W-:Y:S05]  /*5360*/  CALL.REL.NOINC `($__internal_8_$__cuda_sm70_shflsync_bfly_p) ;  /* 0x0000001000007944 */ /* 0x000fea0003c00000 */
[----:B01----:R-:W-:Y:S05]  /*5370*/  BRA `(.L_x_2886) ;  /* 0xffffea4000007947 */ /* 0x003fea000383ffff */
        .weak           $__internal_8_$__cuda_sm70_shflsync_bfly_p
        .type           $__internal_8_$__cuda_sm70_shflsync_bfly_p,@function
        .size           $__internal_8_$__cuda_sm70_shflsync_bfly_p,(.L_x_26498 - $__internal_8_$__cuda_sm70_shflsync_bfly_p)
$__internal_8_$__cuda_sm70_shflsync_bfly_p:
[----:B------:R-:W-:Y:S01]  /*5380*/  HFMA2.MMA R69, -RZ, RZ, 0, 0 ;  /* 0x00000000ff457435 */ /* 0x000fe200000001ff */
[----:B------:R-:W-:Y:S04]  /*5390*/  WARPSYNC R135 ;  /* 0x0000008700007348 */ /* 0x000fe80003800000 */
[----:B------:R0:W1:Y:S01]  /*53a0*/  SHFL.BFLY PT, R74, R70, R75, R74 ;  /* 0x0c00004b464a7389 */ /* 0x00006200000e004a */
[----:B------:R-:W-:Y:S05]  /*53b0*/  RET.REL.NODEC R68 `(_ZN10layer_norm31ln_parallel_residual_fwd_kernelINS_13Kernel_traitsI6__halfS2_S2_S2_fjLj1024ELj1ELj4ELj1ELj16ENS_18Kernel_traits_baseILj1024ES2_S2_S2_S2_fjLj128EEEEELb0ELb0ELb0EEEvNS_9FwdParamsE) ;  /* 0xffffac4044007950 */ /* 0x000fea0003c3ffff */
.L_x_2887:
        /* <DEDUP_REMOVED lines=12> */
.L_x_26498:


//--------------------- .text._ZN10layer_norm31ln_parallel_residual_fwd_kernelINS_13Kernel_traitsI6__halfS2_S2_S2_fjLj1024ELj1ELj4ELj1ELj16ENS_18Kernel_traits_baseILj1024ES2_S2_S2_S2_fjLj128EEEEELb0ELb0ELb1EEEvNS_9FwdParamsE --------------------------
	.section	.text._ZN10layer_norm31ln_parallel_residual_fwd_kernelINS_13Kernel_traitsI6__halfS2_S2_S2_fjLj1024ELj1ELj4ELj1ELj16ENS_18Kernel_traits_baseILj1024ES2_S2_S2_S2_fjLj128EEEEELb0ELb0ELb1EEEvNS_9FwdParamsE,"ax",@progbits
	.sectioninfo	@"SHI_REGISTERS=168"
	.align	128
        .global         _ZN10layer_norm31ln_parallel_residual_fwd_kernelINS_13Kernel_traitsI6__halfS2_S2_S2_fjLj1024ELj1ELj4ELj1ELj16ENS_18Kernel_traits_baseILj1024ES2_S2_S2_S2_fjLj128EEEEELb0ELb0ELb1EEEvNS_9FwdParamsE
        .type           _ZN10layer_norm31ln_parallel_residual_fwd_kernelINS_13Kernel_traitsI6__halfS2_S2_S2_fjLj1024ELj1ELj4ELj1ELj16ENS_18Kernel_traits_baseILj1024ES2_S2_S2_S2_fjLj128EEEEELb0ELb0ELb1EEEvNS_9FwdParamsE,@function
        .size           _ZN10layer_norm31ln_parallel_residual_fwd_kernelINS_13Kernel_traitsI6__halfS2_S2_S2_fjLj1024ELj1ELj4ELj1ELj16ENS_18Kernel_traits_baseILj1024ES2_S2_S2_S2_fjLj128EEEEELb0ELb0ELb1EEEvNS_9FwdParamsE,(.L_x_26499 - _ZN10layer_norm31ln_parallel_residual_fwd_kernelINS_13Kernel_traitsI6__halfS2_S2_S2_fjLj1024ELj1ELj4ELj1ELj16ENS_18Kernel_traits_baseILj1024ES2_S2_S2_S2_fjLj128EEEEELb0ELb0ELb1EEEvNS_9FwdParamsE)
        .other          _ZN10layer_norm31ln_parallel_residual_fwd_kernelINS_13Kernel_traitsI6__halfS2_S2_S2_fjLj1024ELj1ELj4ELj1ELj16ENS_18Kernel_traits_baseILj1024ES2_S2_S2_S2_fjLj128EEEEELb0ELb0ELb1EEEvNS_9FwdParamsE,@"STO_CUDA_ENTRY STV_DEFAULT"
_ZN10layer_norm31ln_parallel_residual_fwd_kernelINS_13Kernel_traitsI6__halfS2_S2_S2_fjLj1024ELj1ELj4ELj1ELj16ENS_18Kernel_traits_baseILj1024ES2_S2_S2_S2_fjLj128EEEEELb0ELb0ELb1EEEvNS_9FwdParamsE:
.text._ZN10layer_norm31ln_parallel_residual_fwd_kernelINS_13Kernel_traitsI6__halfS2_S2_S2_fjLj1024ELj1ELj4ELj1ELj16ENS_18Kernel_traits_baseILj1024ES2_S2_S2_S2_fjLj128EEEEELb0ELb0ELb1EEEvNS_9FwdParamsE:
[----:B------:R-:W-:Y:S02]  /*0000*/  MOV R1, c[0x0][0x28] ;  /* 0x00000a0000017a02 */ /* 0x000fe40000000f00 */
[----:B------:R-:W0:Y:S01]  /*0010*/  S2R R8, SR_TID.X ;  /* 0x0000000000087919 */ /* 0x000e220000002100 */
[----:B------:R-:W-:Y:S01]  /*0020*/  ISETP.NE.U32.AND P2, PT, RZ, c[0x0][0x220], PT ;  /* 0x00008800ff007a0c */ /* 0x000fe20003f45070 */
[----:B------:R-:W-:Y:S01]  /*0030*/  ULDC.64 UR4, c[0x0][0x118] ;  /* 0x0000460000047ab9 */ /* 0x000fe20000000a00 */
[----:B------:R-:W-:Y:S02]  /*0040*/  ISETP.NE.U32.AND P1, PT, RZ, c[0x0][0x218], PT ;  /* 0x00008600ff007a0c */ /* 0x000fe40003f25070 */
[----:B------:R-:W-:Y:S01]  /*0050*/  ISETP.NE.AND.EX P2, PT, RZ, c[0x0][0x224], PT, P2 ;  /* 0x00008900ff007a0c */ /* 0x000fe20003f45320 */
[----:B------:R-:W1:Y:S01]  /*0060*/  S2R R9, SR_CTAID.X ;  /* 0x0000000000097919 */ /* 0x000e620000002500 */
[----:B------:R-:W-:Y:S02]  /*0070*/  ISETP.NE.AND.EX P1, PT, RZ, c[0x0][0x21c], PT, P1 ;  /* 0x00008700ff007a0c */ /* 0x000fe40003f25310 */
[C---:B0-----:R-:W-:Y:S02]  /*0080*/  SHF.L.U32 R0, R8.reuse, 0x4, RZ ;  /* 0x0000000408007819 */ /* 0x041fe400000006ff */
[----:B------:R-:W-:-:S02]  /*0090*/  LOP3.LUT R26, R8, 0x1f, RZ, 0xc0, !PT ;  /* 0x0000001f081a7812 */ /* 0x000fc400078ec0ff */
[----:B------:R-:W-:Y:S02]  /*00a0*/  LOP3.LUT R17, R0, 0x1f0, RZ, 0xc0, !PT ;  /* 0x000001f000117812 */ /* 0x000fe400078ec0ff */
[----:B------:R-:W-:Y:S02]  /*00b0*/  SHF.L.U32 R16, R26, 0x4, RZ ;  /* 0x000000041a107819 */ /* 0x000fe400000006ff */
[----:B------:R-:W-:-:S04]  /*00c0*/  IADD3 R2, P0, R17, c[0x0][0x218], RZ ;  /* 0x0000860011027a10 */ /* 0x000fc80007f1e0ff */
[----:B------:R-:W-:Y:S02]  /*00d0*/  IADD3.X R3, RZ, c[0x0][0x21c], RZ, P0, !PT ;  /* 0x00008700ff037a10 */ /* 0x000fe400007fe4ff */
[----:B------:R-:W-:Y:S02]  /*00e0*/  IADD3 R10, P0, R16, c[0x0][0x220], RZ ;  /* 0x00008800100a7a10 */ /* 0x000fe40007f1e0ff */
[----:B------:R-:W-:Y:S01]  /*00f0*/  SHF.R.U32.HI R0, RZ, 0x5, R8 ;  /* 0x00000005ff007819 */ /* 0x000fe20000011608 */
[----:B------:R0:W5:Y:S01]  /*0100*/  @P1 LDG.E.128 R12, [R2.64] ;  /* 0x00000004020c1981 */ /* 0x000162000c1e1d00 */
[----:B------:R-:W-:-:S03]  /*0110*/  IADD3.X R11, RZ, c[0x0][0x224], RZ, P0, !PT ;  /* 0x00008900ff0b7a10 */ /* 0x000fc600007fe4ff */
[----:B------:R0:W5:Y:S04]  /*0120*/  @P1 LDG.E.128 R4, [R2.64+0x200] ;  /* 0x0002000402041981 */ /* 0x000168000c1e1d00 */
[----:B------:R2:W5:Y:S04]  /*0130*/  @P2 LDG.E.128 R72, [R10.64] ;  /* 0x000000040a482981 */ /* 0x000568000c1e1d00 */
[----:B------:R2:W5:Y:S04]  /*0140*/  @P2 LDG.E.128 R60, [R10.64+0x200] ;  /* 0x000200040a3c2981 */ /* 0x000568000c1e1d00 */
[----:B------:R2:W5:Y:S04]  /*0150*/  @P2 LDG.E.128 R56, [R10.64+0x400] ;  /* 0x000400040a382981 */ /* 0x000568000c1e1d00 */
[----:B------:R2:W5:Y:S01]  /*0160*/  @P2 LDG.E.128 R52, [R10.64+0x600] ;  /* 0x000600040a342981 */ /* 0x000562000c1e1d00 */
[----:B-1----:R-:W-:-:S03]  /*0170*/  LEA R122, R9, R0, 0x2 ;  /* 0x00000000097a7211 */ /* 0x002fc600078e10ff */
[----:B------:R0:W5:Y:S01]  /*0180*/  @P1 LDG.E.128 R80, [R2.64+0x400] ;  /* 0x0004000402501981 */ /* 0x000162000c1e1d00 */
[----:B------:R-:W-:Y:S02]  /*0190*/  ISETP.GE.AND P0, PT, R122, c[0x0][0x164], PT ;  /* 0x000059007a007a0c */ /* 0x000fe40003f06270 */
[----:B------:R-:W-:Y:S01]  /*01a0*/  IADD3 R8, P4, R16, c[0x0][0x1b8], RZ ;  /* 0x00006e0010087a10 */ /* 0x000fe20007f9e0ff */
[----:B------:R0:W5:Y:S03]  /*01b0*/  @P1 LDG.E.128 R76, [R2.64+0x600] ;  /* 0x00060004024c1981 */ /* 0x000166000c1e1d00 */
[----:B------:R-:W-:Y:S02]  /*01c0*/  IADD3.X R9, RZ, c[0x0][0x1bc], RZ, P4, !PT ;  /* 0x00006f00ff097a10 */ /* 0x000fe400027fe4ff */
[----:B0-----:R-:W-:-:S04]  /*01d0*/  IADD3 R2, P3, R17, c[0x0][0x1b0], RZ ;  /* 0x00006c0011027a10 */ /* 0x001fc80007f7e0ff */
[----:B------:R-:W-:Y:S01]  /*01e0*/  IADD3.X R3, RZ, c[0x0][0x1b4], RZ, P3, !PT ;  /* 0x00006d00ff037a10 */ /* 0x000fe20001ffe4ff */
[----:B------:R-:W-:Y:S08]  /*01f0*/  @P0 EXIT ;  /* 0x000000000000094d */ /* 0x000ff00003800000 */
[----:B--2---:R0:W2:Y:S04]  /*0200*/  LDG.E.128 R64, [R2.64+0x600] ;  /* 0x0006000402407981 */ /* 0x0040a8000c1e1d00 */
[----:B------:R1:W3:Y:S04]  /*0210*/  LDG.E.128 R68, [R8.64+0x600] ;  /* 0x0006000408447981 */ /* 0x0002e8000c1e1d00 */
[----:B------:R0:W4:Y:S04]  /*0220*/  LDG.E.128 R48, [R2.64+0x400] ;  /* 0x0004000402307981 */ /* 0x000128000c1e1d00 */
[----:B------:R1:W4:Y:S01]  /*0230*/  LDG.E.128 R44, [R8.64+0x400] ;  /* 0x00040004082c7981 */ /* 0x000322000c1e1d00 */
[----:B------:R-:W-:Y:S01]  /*0240*/  MOV R0, c[0x0][0x180] ;  /* 0x0000600000007a02 */ /* 0x000fe20000000f00 */
[----:B-----5:R-:W-:Y:S01]  /*0250*/  @!P1 CS2R R12, SRZ ;  /* 0x00000000000c9805 */ /* 0x020fe2000001ff00 */
[----:B------:R-:W-:Y:S01]  /*0260*/  @!P1 CS2R R14, SRZ ;  /* 0x00000000000e9805 */ /* 0x000fe2000001ff00 */
[----:B------:R-:W-:Y:S01]  /*0270*/  @!P1 CS2R R4, SRZ ;  /* 0x0000000000049805 */ /* 0x000fe2000001ff00 */
[----:B------:R-:W-:Y:S01]  /*0280*/  @!P1 CS2R R6, SRZ ;  /* 0x0000000000069805 */ /* 0x000fe2000001ff00 */
[----:B------:R-:W-:Y:S01]  /*0290*/  LOP3.LUT P0, RZ, R0, c[0x0][0x178], RZ, 0xfc, !PT ;  /* 0x00005e0000ff7a12 */ /* 0x000fe2000780fcff */
        /* <DEDUP_REMOVED lines=12> */
[----:B------:R-:W-:Y:S01]  /*0360*/  MOV R0, c[0x0][0x184] ;  /* 0x0000610000007a02 */ /* 0x000fe20000000f00 */
[--C-:B------:R-:W-:Y:S01]  /*0370*/  HADD2.F32 R25, -RZ, R12.reuse.H0_H0 ;  /* 0x2000000cff197230 */ /* 0x100fe20000004100 */
[----:B------:R0:W5:Y:S01]  /*0380*/  LDG.E.128 R40, [R2.64] ;  /* 0x0000000402287981 */ /* 0x000162000c1e1d00 */
[----:B------:R-:W-:Y:S01]  /*0390*/  HADD2.F32 R24, -RZ, R12.H1_H1 ;  /* 0x3000000cff187230 */ /* 0x000fe20000004100 */
[----:B------:R-:W-:Y:S01]  /*03a0*/  LOP3.LUT P0, RZ, R0, c[0x0][0x17c], RZ, 0xfc, P0 ;  /* 0x00005f0000ff7a12 */ /* 0x000fe2000000fcff */
[--C-:B------:R-:W-:Y:S01]  /*03b0*/  HADD2.F32 R23, -RZ, R13.reuse.H0_H0 ;  /* 0x2000000dff177230 */ /* 0x100fe20000004100 */
[----:B------:R0:W5:Y:S01]  /*03c0*/  LDG.E.128 R36, [R2.64+0x200] ;  /* 0x0002000402247981 */ /* 0x000162000c1e1d00 */
[----:B------:R-:W-:-:S02]  /*03d0*/  HADD2.F32 R22, -RZ, R13.H1_H1 ;  /* 0x3000000dff167230 */ /* 0x000fc40000004100 */
[--C-:B------:R-:W-:Y:S01]  /*03e0*/  HADD2.F32 R21, -RZ, R14.reuse.H0_H0 ;  /* 0x2000000eff157230 */ /* 0x100fe20000004100 */
[----:B------:R1:W5:Y:S01]  /*03f0*/  LDG.E.128 R32, [R8.64] ;  /* 0x0000000408207981 */ /* 0x000362000c1e1d00 */
[----:B------:R-:W-:Y:S02]  /*0400*/  HADD2.F32 R20, -RZ, R14.H1_H1 ;  /* 0x3000000eff147230 */ /* 0x000fe40000004100 */
[--C-:B------:R-:W-:Y:S01]  /*0410*/  HADD2.F32 R19, -RZ, R15.reuse.H0_H0 ;  /* 0x2000000fff137230 */ /* 0x100fe20000004100 */
[----:B------:R1:W5:Y:S01]  /*0420*/  LDG.E.128 R28, [R8.64+0x200] ;  /* 0x00020004081c7981 */ /* 0x000362000c1e1d00 */
[----:B------:R-:W-:Y:S01]  /*0430*/  HADD2.F32 R18, -RZ, R15.H1_H1 ;  /* 0x3000000fff127230 */ /* 0x000fe20000004100 */
[----:B------:R-:W-:Y:S01]  /*0440*/  ULDC.U8 UR6, c[0x0][0x1f0] ;  /* 0x00007c0000067ab9 */ /* 0x000fe20000000000 */
        /* <DEDUP_REMOVED lines=8> */
[--C-:B-1----:R-:W-:Y:S02]  /*04d0*/  HADD2.F32 R9, -RZ, R80.reuse.H0_H0 ;  /* 0x20000050ff097230 */ /* 0x102fe40000004100 */
[----:B------:R-:W-:Y:S02]  /*04e0*/  HADD2.F32 R8, -RZ, R80.H1_H1 ;  /* 0x30000050ff087230 */ /* 0x000fe40000004100 */
[--C-:B------:R-:W-:Y:S02]  /*04f0*/  HADD2.F32 R7, -RZ, R81.reuse.H0_H0 ;  /* 0x20000051ff077230 */ /* 0x100fe40000004100 */
[----:B------:R-:W-:Y:S02]  /*0500*/  HADD2.F32 R6, -RZ, R81.H1_H1 ;  /* 0x30000051ff067230 */ /* 0x000fe40000004100 */
[--C-:B------:R-:W-:Y:S02]  /*0510*/  HADD2.F32 R5, -RZ, R82.reuse.H0_H0 ;  /* 0x20000052ff057230 */ /* 0x100fe40000004100 */
[----:B------:R-:W-:-:S02]  /*0520*/  HADD2.F32 R4, -RZ, R82.H1_H1 ;  /* 0x30000052ff047230 */ /* 0x000fc40000004100 */
[--C-:B0-----:R-:W-:Y:S02]  /*0530*/  HADD2.F32 R3, -RZ, R83.reuse.H0_H0 ;  /* 0x20000053ff037230 */ /* 0x101fe40000004100 */
        /* <DEDUP_REMOVED lines=41> */
[--C-:B--2---:R-:W-:Y:S02]  /*07d0*/  HADD2.F32 R124, -RZ, R66.reuse.H0_H0 ;  /* 0x20000042ff7c7230 */ /* 0x104fe40000004100 */
[----:B------:R-:W-:Y:S02]  /*07e0*/  HADD2.F32 R127, -RZ, R66.H1_H1 ;  /* 0x30000042ff7f7230 */ /* 0x000fe40000004100 */
[--C-:B------:R-:W-:Y:S02]  /*07f0*/  HADD2.F32 R121, -RZ, R64.reuse.H0_H0 ;  /* 0x20000040ff797230 */ /* 0x100fe40000004100 */
[----:B------:R-:W-:Y:S02]  /*0800*/  HADD2.F32 R125, -RZ, R64.H1_H1 ;  /* 0x30000040ff7d7230 */ /* 0x000fe40000004100 */
[--C-:B---3--:R-:W-:Y:S02]  /*0810*/  HADD2.F32 R66, -RZ, R68.reuse.H0_H0 ;  /* 0x20000044ff427230 */ /* 0x108fe40000004100 */
[----:B------:R-:W-:-:S02]  /*0820*/  HADD2.F32 R129, -RZ, R68.H1_H1 ;  /* 0x30000044ff817230 */ /* 0x000fc40000004100 */
[----:B------:R-:W-:Y:S02]  /*0830*/  HADD2.F32 R64, -RZ, R65.H0_H0 ;  /* 0x20000041ff407230 */ /* 0x000fe40000004100 */
[----:B------:R-:W-:Y:S02]  /*0840*/  HADD2.F32 R68, -RZ, R69.H0_H0 ;  /* 0x20000045ff447230 */ /* 0x000fe40000004100 */
[----:B------:R-:W-:Y:S02]  /*0850*/  HADD2.F32 R65, -RZ, R65.H1_H1 ;  /* 0x30000041ff417230 */ /* 0x000fe40000004100 */
[----:B------:R-:W-:Y:S02]  /*0860*/  HADD2.F32 R69, -RZ, R69.H1_H1 ;  /* 0x30000045ff457230 */ /* 0x000fe40000004100 */
[--C-:B------:R-:W-:Y:S02]  /*0870*/  HADD2.F32 R126, -RZ, R70.reuse.H0_H0 ;  /* 0x20000046ff7e7230 */ /* 0x100fe40000004100 */
[----:B------:R-:W-:-:S02]  /*0880*/  HADD2.F32 R131, -RZ, R70.H1_H1 ;  /* 0x30000046ff837230 */ /* 0x000fc40000004100 */
[----:B----4-:R-:W-:Y:S02]  /*0890*/  HADD2.F32 R135, -RZ, R50.H1_H1 ;  /* 0x30000032ff877230 */ /* 0x010fe40000004100 */
[----:B------:R-:W-:Y:S02]  /*08a0*/  HADD2.F32 R133, -RZ, R46.H1_H1 ;  /* 0x3000002eff857230 */ /* 0x000fe40000004100 */
.L_x_3019:
[----:B------:R-:W-:Y:S01]  /*08b0*/  IMAD R70, R122, c[0x0][0x168], RZ ;  /* 0x00005a007a467a24 */ /* 0x000fe200078e02ff */
[----:B------:R-:W-:Y:S01]  /*08c0*/  ISETP.NE.U32.AND P1, PT, RZ, c[0x0][0x178], PT ;  /* 0x00005e00ff007a0c */ /* 0x000fe20003f25070 */
[----:B------:R-:W-:Y:S01]  /*08d0*/  HFMA2.MMA R137, -RZ, RZ, 0, 9.5367431640625e-07 ;  /* 0x00000010ff897435 */ /* 0x000fe200000001ff */
[----:B------:R-:W-:Y:S02]  /*08e0*/  ISETP.NE.U32.AND P2, PT, RZ, c[0x0][0x180], PT ;  /* 0x00006000ff007a0c */ /* 0x000fe40003f45070 */
[----:B------:R-:W-:Y:S02]  /*08f0*/  SHF.R.S32.HI R73, RZ, 0x1f, R70 ;  /* 0x0000001fff497819 */ /* 0x000fe40000011446 */
[----:B------:R-:W-:Y:S02]  /*0900*/  ISETP.NE.AND.EX P1, PT, RZ, c[0x0][0x17c], PT, P1 ;  /* 0x00005f00ff007a0c */ /* 0x000fe40003f25310 */
[----:B------:R-:W-:-:S02]  /*0910*/  ISETP.NE.AND.EX P2, PT, RZ, c[0x0][0x184], PT, P2 ;  /* 0x00006100ff007a0c */ /* 0x000fc40003f45320 */
        /* <DEDUP_REMOVED lines=19> */
.L_x_2889:
[----:B-----5:R-:W-:-:S05]  /*0a50*/  HADD2.F32 R70, -RZ, R56.H0_H0 ;  /* 0x20000038ff467230 */ /* 0x020fca0000004100 */
[----:B------:R-:W-:Y:S01]  /*0a60*/  FADD.FTZ R77, R77, R70 ;  /* 0x000000464d4d7221 */ /* 0x000fe20000010000 */
[----:B------:R-:W-:Y:S05]  /*0a70*/  BRA `(.L_x_2890) ;  /* 0x0000004000007947 */ /* 0x000fea0003800000 */
.L_x_2888:
[----:B0----5:R-:W-:Y:S02]  /*0a80*/  HADD2.F32 R70, -RZ, R52.H0_H0 ;  /* 0x20000034ff467230 */ /* 0x021fe40000004100 */
[----:B------:R-:W-:-:S03]  /*0a90*/  @P2 HADD2.F32 R78, -RZ, R56.H0_H0 ;  /* 0x20000038ff4e2230 */ /* 0x000fc60000004100 */
[----:B------:R-:W-:-:S04]  /*0aa0*/  FADD.FTZ R77, R77, R70 ;  /* 0x000000464d4d7221 */ /* 0x000fc80000010000 */
[----:B------:R-:W-:-:S05]  /*0ab0*/  @P2 FADD.FTZ R77, R77, R78 ;  /* 0x0000004e4d4d2221 */ /* 0x000fca0000010000 */
.L_x_2890:
[----:B------:R-:W-:-:S04]  /*0ac0*/  F2FP.PACK_AB R70, RZ, R77 ;  /* 0x0000004dff46723e */ /* 0x000fc800000000ff */
[----:B------:R-:W-:Y:S02]  /*0ad0*/  PRMT R60, R70, 0x7610, R60 ;  /* 0x00007610463c7816 */ /* 0x000fe4000000003c */
.L_x_2891:
[----:B------:R-:W-:Y:S01]  /*0ae0*/  HADD2.F32 R154, -RZ, R72.H1_H1 ;  /* 0x30000048ff9a7230 */ /* 0x000fe20000004100 */
[----:B------:R-:W-:Y:S05]  /*0af0*/  @P3 BRA `(.L_x_2892) ;  /* 0x0000008000003947 */ /* 0x000fea0003800000 */
[----:B------:R-:W-:-:S04]  /*0b00*/  ISETP.NE.U32.AND P4, PT, RZ, c[0x0][0x180], PT ;  /* 0x00006000ff007a0c */ /* 0x000fc80003f85070 */
[----:B------:R-:W-:-:S13]  /*0b10*/  ISETP.NE.AND.EX P4, PT, RZ, c[0x0][0x184], PT, P4 ;  /* 0x00006100ff007a0c */ /* 0x000fda0003f85340 */
[----:B------:R-:W-:Y:S05]  /*0b20*/  @P4 BRA `(.L_x_2893) ;  /* 0x0000002000004947 */ /* 0x000fea0003800000 */
[----:B------:R-:W-:Y:S05]  /*0b30*/  @P0 BRA `(.L_x_2894) ;  /* 0x0000008000000947 */ /* 0x000fea0003800000 */
[----:B------:R-:W-:Y:S05]  /*0b40*/  BRA `(.L_x_2895) ;  /* 0x0000009000007947 */ /* 0x000fea0003800000 */
.L_x_2893:
[----:B-----5:R-:W-:-:S05]  /*0b50*/  HADD2.F32 R79, -RZ, R56.H1_H1 ;  /* 0x30000038ff4f7230 */ /* 0x020fca0000004100 */
[----:B------:R-:W-:Y:S01]  /*0b60*/  FADD.FTZ R154, R154, R79 ;  /* 0x0000004f9a9a7221 */ /* 0x000fe20000010000 */
[----:B------:R-:W-:Y:S05]  /*0b70*/  BRA `(.L_x_2894) ;  /* 0x0000004000007947 */ /* 0x000fea0003800000 */
.L_x_2892:
[----:B-----5:R-:W-:Y:S02]  /*0b80*/  HADD2.F32 R79, -RZ, R52.H1_H1 ;  /* 0x30000034ff4f7230 */ /* 0x020fe40000004100 */
[----:B------:R-:W-:-:S03]  /*0b90*/  @P2 HADD2.F32 R81, -RZ, R56.H1_H1 ;  /* 0x30000038ff512230 */ /* 0x000fc60000004100 */
[----:B------:R-:W-:-:S04]  /*0ba0*/  FADD.FTZ R154, R154, R79 ;  /* 0x0000004f9a9a7221 */ /* 0x000fc80000010000 */
[----:B------:R-:W-:-:S05]  /*0bb0*/  @P2 FADD.FTZ R154, R154, R81 ;  /* 0x000000519a9a2221 */ /* 0x000fca0000010000 */
.L_x_2894:
[----:B------:R-:W-:-:S04]  /*0bc0*/  F2FP.PACK_AB R70, RZ, R154 ;  /* 0x0000009aff46723e */ /* 0x000fc800000000ff */
[----:B------:R-:W-:Y:S02]  /*0bd0*/  PRMT R60, R60, 0x5410, R70 ;  /* 0x000054103c3c7816 */ /* 0x000fe40000000046 */
.L_x_2895:
[----:B------:R-:W-:Y:S01]  /*0be0*/  HADD2.F32 R78, -RZ, R73.H0_H0 ;  /* 0x20000049ff4e7230 */ /* 0x000fe20000004100 */
[----:B------:R-:W-:Y:S05]  /*0bf0*/  @P3 BRA `(.L_x_2896) ;  /* 0x0000008000003947 */ /* 0x000fea0003800000 */
[----:B------:R-:W-:-:S04]  /*0c00*/  ISETP.NE.U32.AND P4, PT, RZ, c[0x0][0x180], PT ;  /* 0x00006000ff007a0c */ /* 0x000fc80003f85070 */
[----:B------:R-:W-:-:S13]  /*0c10*/  ISETP.NE.AND.EX P4, PT, RZ, c[0x0][0x184], PT, P4 ;  /* 0x00006100ff007a0c */ /* 0x000fda0003f85340 */
[----:B------:R-:W-:Y:S05]  /*0c20*/  @P4 BRA `(.L_x_2897) ;  /* 0x0000002000004947 */ /* 0x000fea0003800000 */
[----:B------:R-:W-:Y:S05]  /*0c30*/  @P0 BRA `(.L_x_2898) ;  /* 0x0000008000000947 */ /* 0x000fea0003800000 */
[----:B------:R-:W-:Y:S05]  /*0c40*/  BRA `(.L_x_2899) ;  /* 0x0000009000007947 */ /* 0x000fea0003800000 */
.L_x_2897:
[----:B-----5:R-:W-:-:S05]  /*0c50*/  HADD2.F32 R79, -RZ, R57.H0_H0 ;  /* 0x20000039ff4f7230 */ /* 0x020fca0000004100 */
[----:B------:R-:W-:Y:S01]  /*0c60*/  FADD.FTZ R78, R78, R79 ;  /* 0x0000004f4e4e7221 */ /* 0x000fe20000010000 */
[----:B------:R-:W-:Y:S05]  /*0c70*/  BRA `(.L_x_2898) ;  /* 0x0000004000007947 */ /* 0x000fea0003800000 */
.L_x_2896:
[----:B-----5:R-:W-:Y:S02]  /*0c80*/  HADD2.F32 R79, -RZ, R53.H0_H0 ;  /* 0x20000035ff4f7230 */ /* 0x020fe40000004100 */
[----:B------:R-:W-:-:S03]  /*0c90*/  @P2 HADD2.F32 R81, -RZ, R57.H0_H0 ;  /* 0x20000039ff512230 */ /* 0x000fc60000004100 */
[----:B------:R-:W-:-:S04]  /*0ca0*/  FADD.FTZ R78, R78, R79 ;  /* 0x0000004f4e4e7221 */ /* 0x000fc80000010000 */
[----:B------:R-:W-:-:S05]  /*0cb0*/  @P2 FADD.FTZ R78, R78, R81 ;  /* 0x000000514e4e2221 */ /* 0x000fca0000010000 */
.L_x_2898:
[----:B------:R-:W-:-:S04]  /*0cc0*/  F2FP.PACK_AB R70, RZ, R78 ;  /* 0x0000004eff46723e */ /* 0x000fc800000000ff */
[----:B------:R-:W-:Y:S02]  /*0cd0*/  PRMT R61, R70, 0x7610, R61 ;  /* 0x00007610463d7816 */ /* 0x000fe4000000003d */
.L_x_2899:
[----:B------:R-:W-:Y:S01]  /*0ce0*/  HADD2.F32 R153, -RZ, R73.H1_H1 ;  /* 0x30000049ff997230 */ /* 0x000fe20000004100 */
[----:B------:R-:W-:Y:S05]  /*0cf0*/  @P3 BRA `(.L_x_2900) ;  /* 0x0000008000003947 */ /* 0x000fea0003800000 */
[----:B------:R-:W-:-:S04]  /*0d00*/  ISETP.NE.U32.AND P4, PT, RZ, c[0x0][0x180], PT ;  /* 0x00006000ff007a0c */ /* 0x000fc80003f85070 */
[----:B------:R-:W-:-:S13]  /*0d10*/  ISETP.NE.AND.EX P4, PT, RZ, c[0x0][0x184], PT, P4 ;  /* 0x00006100ff007a0c */ /* 0x000fda0003f85340 */
[----:B------:R-:W-:Y:S05]  /*0d20*/  @P4 BRA `(.L_x_2901) ;  /* 0x0000002000004947 */ /* 0x000fea0003800000 */
[----:B------:R-:W-:Y:S05]  /*0d30*/  @P0 BRA `(.L_x_2902) ;  /* 0x0000008000000947 */ /* 0x000fea0003800000 */
[----:B------:R-:W-:Y:S05]  /*0d40*/  BRA `(.L_x_2903) ;  /* 0x0000009000007947 */ /* 0x000fea0003800000 */
.L_x_2901:
[----:B-----5:R-:W-:-:S05]  /*0d50*/  HADD2.F32 R70, -RZ, R57.H1_H1 ;  /* 0x30000039ff467230 */ /* 0x020fca0000004100 */
[----:B------:R-:W-:Y:S01]  /*0d60*/  FADD.FTZ R153, R153, R70 ;  /* 0x0000004699997221 */ /* 0x000fe20000010000 */
[----:B------:R-:W-:Y:S05]  /*0d70*/  BRA `(.L_x_2902) ;  /* 0x0000004000007947 */ /* 0x000fea0003800000 */
.L_x_2900:
[----:B-----5:R-:W-:Y:S02]  /*0d80*/  HADD2.F32 R70, -RZ, R53.H1_H1 ;  /* 0x30000035ff467230 */ /* 0x020fe40000004100 */
[----:B------:R-:W-:-:S03]  /*0d90*/  @P2 HADD2.F32 R72, -RZ, R57.H1_H1 ;  /* 0x30000039ff482230 */ /* 0x000fc60000004100 */
[----:B------:R-:W-:-:S04]  /*0da0*/  FADD.FTZ R153, R153, R70 ;  /* 0x0000004699997221 */ /* 0x000fc80000010000 */
[----:B------:R-:W-:-:S05]  /*0db0*/  @P2 FADD.FTZ R153, R153, R72 ;  /* 0x0000004899992221 */ /* 0x000fca0000010000 */
.L_x_2902:
[----:B------:R-:W-:-:S04]  /*0dc0*/  F2FP.PACK_AB R70, RZ, R153 ;  /* 0x00000099ff46723e */ /* 0x000fc800000000ff */
[----:B------:R-:W-:Y:S02]  /*0dd0*/  PRMT R61, R61, 0x5410, R70 ;  /* 0x000054103d3d7816 */ /* 0x000fe40000000046 */
.L_x_2903:
[----:B------:R-:W-:Y:S01]  /*0de0*/  HADD2.F32 R79, -RZ, R74.H0_H0 ;  /* 0x2000004aff4f7230 */ /* 0x000fe20000004100 */
[----:B------:R-:W-:Y:S05]  /*0df0*/  @P3 BRA `(.L_x_2904) ;  /* 0x0000008000003947 */ /* 0x000fea0003800000 */
[----:B------:R-:W-:-:S04]  /*0e00*/  ISETP.NE.U32.AND P4, PT, RZ, c[0x0][0x180], PT ;  /* 0x00006000ff007a0c */ /* 0x000fc80003f85070 */
[----:B------:R-:W-:-:S13]  /*0e10*/  ISETP.NE.AND.EX P4, PT, RZ, c[0x0][0x184], PT, P4 ;  /* 0x00006100ff007a0c */ /* 0x000fda0003f85340 */
[----:B------:R-:W-:Y:S05]  /*0e20*/  @P4 BRA `(.L_x_2905) ;  /* 0x0000002000004947 */ /* 0x000fea0003800000 */
[----:B------:R-:W-:Y:S05]  /*0e30*/  @P0 BRA `(.L_x_2906) ;  /* 0x0000008000000947 */ /* 0x000fea0003800000 */
[----:B------:R-:W-:Y:S05]  /*0e40*/  BRA `(.L_x_2907) ;  /* 0x0000009000007947 */ /* 0x000fea0003800000 */
.L_x_2905:
[----:B-----5:R-:W-:-:S05]  /*0e50*/  HADD2.F32 R70, -RZ, R58.H0_H0 ;  /* 0x2000003aff467230 */ /* 0x020fca0000004100 */
[----:B------:R-:W-:Y:S01]  /*0e60*/  FADD.FTZ R79, R79, R70 ;  /* 0x000000464f4f7221 */ /* 0x000fe20000010000 */
[----:B------:R-:W-:Y:S05]  /*0e70*/  BRA `(.L_x_2906) ;  /* 0x0000004000007947 */ /* 0x000fea0003800000 */
.L_x_2904:
[----:B-----5:R-:W-:Y:S02]  /*0e80*/  HADD2.F32 R70, -RZ, R54.H0_H0 ;  /* 0x20000036ff467230 */ /* 0x020fe40000004100 */
[----:B------:R-:W-:-:S03]  /*0e90*/  @P2 HADD2.F32 R72, -RZ, R58.H0_H0 ;  /* 0x2000003aff482230 */ /* 0x000fc60000004100 */
[----:B------:R-:W-:-:S04]  /*0ea0*/  FADD.FTZ R79, R79, R70 ;  /* 0x000000464f4f7221 */ /* 0x000fc80000010000 */
[----:B------:R-:W-:-:S05]  /*0eb0*/  @P2 FADD.FTZ R79, R79, R72 ;  /* 0x000000484f4f2221 */ /* 0x000fca0000010000 */
.L_x_2906:
[----:B------:R-:W-:-:S04]  /*0ec0*/  F2FP.PACK_AB R70, RZ, R79 ;  /* 0x0000004fff46723e */ /* 0x000fc800000000ff */
[----:B------:R-:W-:Y:S02]  /*0ed0*/  PRMT R62, R70, 0x7610, R62 ;  /* 0x00007610463e7816 */ /* 0x000fe4000000003e */
.L_x_2907:
[----:B------:R-:W-:Y:S01]  /*0ee0*/  HADD2.F32 R152, -RZ, R74.H1_H1 ;  /* 0x3000004aff987230 */ /* 0x000fe20000004100 */
[----:B------:R-:W-:Y:S05]  /*0ef0*/  @P3 BRA `(.L_x_2908) ;  /* 0x0000008000003947 */ /* 0x000fea0003800000 */
[----:B------:R-:W-:-:S04]  /*0f00*/  ISETP.NE.U32.AND P4, PT, RZ, c[0x0][0x180], PT ;  /* 0x00006000ff007a0c */ /* 0x000fc80003f85070 */
[----:B------:R-:W-:-:S13]  /*0f10*/  ISETP.NE.AND.EX P4, PT, RZ, c[0x0][0x184], PT, P4 ;  /* 0x00006100ff007a0c */ /* 0x000fda0003f85340 */
[----:B------:R-:W-:Y:S05]  /*0f20*/  @P4 BRA `(.L_x_2909) ;  /* 0x0000002000004947 */ /* 0x000fea0003800000 */
[----:B------:R-:W-:Y:S05]  /*0f30*/  @P0 BRA `(.L_x_2910) ;  /* 0x0000008000000947 */ /* 0x000fea0003800000 */
[----:B------:R-:W-:Y:S05]  /*0f40*/  BRA `(.L_x_2911) ;  /* 0x0000009000007947 */ /* 0x000fea0003800000 */
.L_x_2909:
[----:B-----5:R-:W-:-:S05]  /*0f50*/  HADD2.F32 R73, -RZ, R58.H1_H1 ;  /* 0x3000003aff497230 */ /* 0x020fca0000004100 */
[----:B------:R-:W-:Y:S01]  /*0f60*/  FADD.FTZ R152, R152, R73 ;  /* 0x0000004998987221 */ /* 0x000fe20000010000 */
[----:B------:R-:W-:Y:S05]  /*0f70*/  BRA `(.L_x_2910) ;  /* 0x0000004000007947 */ /* 0x000fea0003800000 */
.L_x_2908:
[----:B-----5:R-:W-:Y:S02]  /*0f80*/  HADD2.F32 R73, -RZ, R54.H1_H1 ;  /* 0x30000036ff497230 */ /* 0x020fe40000004100 */
[----:B------:R-:W-:-:S03]  /*0f90*/  @P2 HADD2.F32 R81, -RZ, R58.H1_H1 ;  /* 0x3000003aff512230 */ /* 0x000fc60000004100 */
[----:B------:R-:W-:-:S04]  /*0fa0*/  FADD.FTZ R152, R152, R73 ;  /* 0x0000004998987221 */ /* 0x000fc80000010000 */
[----:B------:R-:W-:-:S05]  /*0fb0*/  @P2 FADD.FTZ R152, R152, R81 ;  /* 0x0000005198982221 */ /* 0x000fca0000010000 */
.L_x_2910:
[----:B------:R-:W-:-:S04]  /*0fc0*/  F2FP.PACK_AB R70, RZ, R152 ;  /* 0x00000098ff46723e */ /* 0x000fc800000000ff */
[----:B------:R-:W-:Y:S02]  /*0fd0*/  PRMT R62, R62, 0x5410, R70 ;  /* 0x000054103e3e7816 */ /* 0x000fe40000000046 */
.L_x_2911:
[----:B------:R-:W-:Y:S01]  /*0fe0*/  HADD2.F32 R146, -RZ, R75.H0_H0 ;  /* 0x2000004bff927230 */ /* 0x000fe20000004100 */
[----:B------:R-:W-:Y:S05]  /*0ff0*/  @P3 BRA `(.L_x_2912) ;  /* 0x0000008000003947 */ /* 0x000fea0003800000 */
[----:B------:R-:W-:-:S04]  /*1000*/  ISETP.NE.U32.AND P4, PT, RZ, c[0x0][0x180], PT ;  /* 0x00006000ff007a0c */ /* 0x000fc80003f85070 */
[----:B------:R-:W-:-:S13]  /*1010*/  ISETP.NE.AND.EX P4, PT, RZ, c[0x0][0x184], PT, P4 ;  /* 0x00006100ff007a0c */ /* 0x000fda0003f85340 */
[----:B------:R-:W-:Y:S05]  /*1020*/  @P4 BRA `(.L_x_2913) ;  /* 0x0000002000004947 */ /* 0x000fea0003800000 */
[----:B------:R-:W-:Y:S05]  /*1030*/  @P0 BRA `(.L_x_2914) ;  /* 0x0000008000000947 */ /* 0x000fea0003800000 */
[----:B------:R-:W-:Y:S05]  /*1040*/  BRA `(.L_x_2915) ;  /* 0x0000009000007947 */ /* 0x000fea0003800000 */
.L_x_2913:
[----:B-----5:R-:W-:-:S05]  /*1050*/  HADD2.F32 R73, -RZ, R59.H0_H0 ;  /* 0x2000003bff497230 */ /* 0x020fca0000004100 */
[----:B------:R-:W-:Y:S01]  /*1060*/  FADD.FTZ R146, R146, R73 ;  /* 0x0000004992927221 */ /* 0x000fe20000010000 */
[----:B------:R-:W-:Y:S05]  /*1070*/  BRA `(.L_x_2914) ;  /* 0x0000004000007947 */ /* 0x000fea0003800000 */
.L_x_2912:
[----:B-----5:R-:W-:Y:S02]  /*1080*/  HADD2.F32 R73, -RZ, R55.H0_H0 ;  /* 0x20000037ff497230 */ /* 0x020fe40000004100 */
[----:B------:R-:W-:-:S03]  /*1090*/  @P2 HADD2.F32 R81, -RZ, R59.H0_H0 ;  /* 0x2000003bff512230 */ /* 0x000fc60000004100 */
[----:B------:R-:W-:-:S04]  /*10a0*/  FADD.FTZ R146, R146, R73 ;  /* 0x0000004992927221 */ /* 0x000fc80000010000 */
[----:B------:R-:W-:-:S05]  /*10b0*/  @P2 FADD.FTZ R146, R146, R81 ;  /* 0x0000005192922221 */ /* 0x000fca0000010000 */
.L_x_2914:
[----:B------:R-:W-:-:S04]  /*10c0*/  F2FP.PACK_AB R70, RZ, R146 ;  /* 0x00000092ff46723e */ /* 0x000fc800000000ff */
[----:B------:R-:W-:Y:S02]  /*10d0*/  PRMT R63, R70, 0x7610, R63 ;  /* 0x00007610463f7816 */ /* 0x000fe4000000003f */
.L_x_2915:
[----:B------:R-:W-:Y:S01]  /*10e0*/  HADD2.F32 R151, -RZ, R75.H1_H1 ;  /* 0x3000004bff977230 */ /* 0x000fe20000004100 */
[----:B------:R-:W-:Y:S05]  /*10f0*/  @P3 BRA `(.L_x_2916) ;  /* 0x0000008000003947 */ /* 0x000fea0003800000 */
[----:B------:R-:W-:-:S04]  /*1100*/  ISETP.NE.U32.AND P4, PT, RZ, c[0x0][0x180], PT ;  /* 0x00006000ff007a0c */ /* 0x000fc80003f85070 */
[----:B------:R-:W-:-:S13]  /*1110*/  ISETP.NE.AND.EX P4, PT, RZ, c[0x0][0x184], PT, P4 ;  /* 0x00006100ff007a0c */ /* 0x000fda0003f85340 */
[----:B------:R-:W-:Y:S05]  /*1120*/  @P4 BRA `(.L_x_2917) ;  /* 0x0000002000004947 */ /* 0x000fea0003800000 */
[----:B------:R-:W-:Y:S05]  /*1130*/  @P0 BRA `(.L_x_2918) ;  /* 0x0000008000000947 */ /* 0x000fea0003800000 */
[----:B------:R-:W-:Y:S05]  /*1140*/  BRA `(.L_x_2919) ;  /* 0x0000009000007947 */ /* 0x000fea0003800000 */
.L_x_2917:
[----:B-----5:R-:W-:-:S05]  /*1150*/  HADD2.F32 R70, -RZ, R59.H1_H1 ;  /* 0x3000003bff467230 */ /* 0x020fca0000004100 */
[----:B------:R-:W-:Y:S01]  /*1160*/  FADD.FTZ R151, R151, R70 ;  /* 0x0000004697977221 */ /* 0x000fe20000010000 */
[----:B------:R-:W-:Y:S05]  /*1170*/  BRA `(.L_x_2918) ;  /* 0x0000004000007947 */ /* 0x000fea0003800000 */
.L_x_2916:
[----:B-----5:R-:W-:Y:S02]  /*1180*/  HADD2.F32 R70, -RZ, R55.H1_H1 ;  /* 0x30000037ff467230 */ /* 0x020fe40000004100 */
[----:B------:R-:W-:-:S03]  /*1190*/  @P2 HADD2.F32 R72, -RZ, R59.H1_H1 ;  /* 0x3000003bff482230 */ /* 0x000fc60000004100 */
[----:B------:R-:W-:-:S04]  /*11a0*/  FADD.FTZ R151, R151, R70 ;  /* 0x0000004697977221 */ /* 0x000fc80000010000 */
[----:B------:R-:W-:-:S05]  /*11b0*/  @P2 FADD.FTZ R151, R151, R72 ;  /* 0x0000004897972221 */ /* 0x000fca0000010000 */
.L_x_2918:
[----:B------:R-:W-:-:S04]  /*11c0*/  F2FP.PACK_AB R70, RZ, R151 ;  /* 0x00000097ff46723e */ /* 0x000fc800000000ff */
[----:B------:R-:W-:Y:S02]  /*11d0*/  PRMT R63, R63, 0x5410, R70 ;  /* 0x000054103f3f7816 */ /* 0x000fe40000000046 */
.L_x_2919:
        /* <DEDUP_REMOVED lines=12> */
[----:B--2---:R-:W-:Y:S01]  /*12a0*/  HADD2.F32 R128, -RZ, R72.H0_H0 ;  /* 0x20000048ff807230 */ /* 0x004fe20000004100 */
[----:B------:R-:W-:Y:S05]  /*12b0*/  @P3 BRA `(.L_x_2920) ;  /* 0x0000008000003947 */ /* 0x000fea0003800000 */
[----:B0-----:R-:W-:-:S04]  /*12c0*/  ISETP.NE.U32.AND P4, PT, RZ, c[0x0][0x180], PT ;  /* 0x00006000ff007a0c */ /* 0x001fc80003f85070 */
[----:B------:R-:W-:-:S13]  /*12d0*/  ISETP.NE.AND.EX P4, PT, RZ, c[0x0][0x184], PT, P4 ;  /* 0x00006100ff007a0c */ /* 0x000fda0003f85340 */
[----:B------:R-:W-:Y:S05]  /*12e0*/  @P4 BRA `(.L_x_2921) ;  /* 0x0000002000004947 */ /* 0x000fea0003800000 */
[----:B------:R-:W-:Y:S05]  /*12f0*/  @P0 BRA `(.L_x_2922) ;  /* 0x0000008000000947 */ /* 0x000fea0003800000 */
[----:B------:R-:W-:Y:S05]  /*1300*/  BRA `(.L_x_2923) ;  /* 0x0000009000007947 */ /* 0x000fea0003800000 */
.L_x_2921:
[----:B-----5:R-:W-:-:S05]  /*1310*/  HADD2.F32 R83, -RZ, R56.H0_H0 ;  /* 0x20000038ff537230 */ /* 0x020fca0000004100 */
[----:B------:R-:W-:Y:S01]  /*1320*/  FADD.FTZ R128, R83, R128 ;  /* 0x0000008053807221 */ /* 0x000fe20000010000 */
[----:B------:R-:W-:Y:S05]  /*1330*/  BRA `(.L_x_2922) ;  /* 0x0000004000007947 */ /* 0x000fea0003800000 */
.L_x_2920:
[----:B0----5:R-:W-:Y:S02]  /*1340*/  HADD2.F32 R83, -RZ, R52.H0_H0 ;  /* 0x20000034ff537230 */ /* 0x021fe40000004100 */
[----:B------:R-:W-:-:S03]  /*1350*/  @P2 HADD2.F32 R139, -RZ, R56.H0_H0 ;  /* 0x20000038ff8b2230 */ /* 0x000fc60000004100 */
[----:B------:R-:W-:-:S04]  /*1360*/  FADD.FTZ R128, R83, R128 ;  /* 0x0000008053807221 */ /* 0x000fc80000010000 */
[----:B------:R-:W-:-:S05]  /*1370*/  @P2 FADD.FTZ R128, R139, R128 ;  /* 0x000000808b802221 */ /* 0x000fca0000010000 */
.L_x_2922:
[----:B------:R-:W-:-:S04]  /*1380*/  F2FP.PACK_AB R70, RZ, R128 ;  /* 0x00000080ff46723e */ /* 0x000fc800000000ff */
[----:B------:R-:W-:Y:S02]  /*1390*/  PRMT R60, R70, 0x7610, R60 ;  /* 0x00007610463c7816 */ /* 0x000fe4000000003c */
.L_x_2923:
[----:B------:R-:W-:Y:S01]  /*13a0*/  HADD2.F32 R130, -RZ, R72.H1_H1 ;  /* 0x30000048ff827230 */ /* 0x000fe20000004100 */
[----:B------:R-:W-:Y:S05]  /*13b0*/  @P3 BRA `(.L_x_2924) ;  /* 0x0000008000003947 */ /* 0x000fea0003800000 */
[----:B------:R-:W-:-:S04]  /*13c0*/  ISETP.NE.U32.AND P4, PT, RZ, c[0x0][0x180], PT ;  /* 0x00006000ff007a0c */ /* 0x000fc80003f85070 */
[----:B------:R-:W-:-:S13]  /*13d0*/  ISETP.NE.AND.EX P4, PT, RZ, c[0x0][0x184], PT, P4 ;  /* 0x00006100ff007a0c */ /* 0x000fda0003f85340 */
[----:B------:R-:W-:Y:S05]  /*13e0*/  @P4 BRA `(.L_x_2925) ;  /* 0x0000002000004947 */ /* 0x000fea0003800000 */
[----:B------:R-:W-:Y:S05]  /*13f0*/  @P0 BRA `(.L_x_2926) ;  /* 0x0000008000000947 */ /* 0x000fea0003800000 */
[----:B------:R-:W-:Y:S05]  /*1400*/  BRA `(.L_x_2927) ;  /* 0x0000009000007947 */ /* 0x000fea0003800000 */
.L_x_2925:
[----:B-----5:R-:W-:-:S05]  /*1410*/  HADD2.F32 R83, -RZ, R56.H1_H1 ;  /* 0x30000038ff537230 */ /* 0x020fca0000004100 */
[----:B------:R-:W-:Y:S01]  /*1420*/  FADD.FTZ R130, R83, R130 ;  /* 0x0000008253827221 */ /* 0x000fe20000010000 */
[----:B------:R-:W-:Y:S05]  /*1430*/  BRA `(.L_x_2926) ;  /* 0x0000004000007947 */ /* 0x000fea0003800000 */
.L_x_2924:
[----:B-----5:R-:W-:Y:S02]  /*1440*/  HADD2.F32 R83, -RZ, R52.H1_H1 ;  /* 0x30000034ff537230 */ /* 0x020fe40000004100 */
[----:B------:R-:W-:-:S03]  /*1450*/  @P2 HADD2.F32 R139, -RZ, R56.H1_H1 ;  /* 0x30000038ff8b2230 */ /* 0x000fc60000004100 */
[----:B------:R-:W-:-:S04]  /*1460*/  FADD.FTZ R130, R83, R130 ;  /* 0x0000008253827221 */ /* 0x000fc80000010000 */
[----:B------:R-:W-:-:S05]  /*1470*/  @P2 FADD.FTZ R130, R139, R130 ;  /* 0x000000828b822221 */ /* 0x000fca0000010000 */
.L_x_2926:
[----:B------:R-:W-:-:S04]  /*1480*/  F2FP.PACK_AB R70, RZ, R130 ;  /* 0x00000082ff46723e */ /* 0x000fc800000000ff */
[----:B------:R-:W-:Y:S02]  /*1490*/  PRMT R60, R60, 0x5410, R70 ;  /* 0x000054103c3c7816 */ /* 0x000fe40000000046 */
.L_x_2927:
[----:B------:R-:W-:Y:S01]  /*14a0*/  HADD2.F32 R83, -RZ, R73.H0_H0 ;  /* 0x20000049ff537230 */ /* 0x000fe20000004100 */
[----:B------:R-:W-:Y:S05]  /*14b0*/  @P3 BRA `(.L_x_2928) ;  /* 0x0000008000003947 */ /* 0x000fea0003800000 */
[----:B------:R-:W-:-:S04]  /*14c0*/  ISETP.NE.U32.AND P4, PT, RZ, c[0x0][0x180], PT ;  /* 0x00006000ff007a0c */ /* 0x000fc80003f85070 */
[----:B------:R-:W-:-:S13]  /*14d0*/  ISETP.NE.AND.EX P4, PT, RZ, c[0x0][0x184], PT, P4 ;  /* 0x00006100ff007a0c */ /* 0x000fda0003f85340 */
[----:B------:R-:W-:Y:S05]  /*14e0*/  @P4 BRA `(.L_x_2929) ;  /* 0x0000002000004947 */ /* 0x000fea0003800000 */
[----:B------:R-:W-:Y:S05]  /*14f0*/  @P0 BRA `(.L_x_2930) ;  /* 0x0000008000000947 */ /* 0x000fea0003800000 */
[----:B------:R-:W-:Y:S05]  /*1500*/  BRA `(.L_x_2931) ;  /* 0x0000009000007947 */ /* 0x000fea0003800000 */
.L_x_2929:
[----:B-----5:R-:W-:-:S05]  /*1510*/  HADD2.F32 R70, -RZ, R57.H0_H0 ;  /* 0x20000039ff467230 */ /* 0x020fca0000004100 */
[----:B------:R-:W-:Y:S01]  /*1520*/  FADD.FTZ R83, R70, R83 ;  /* 0x0000005346537221 */ /* 0x000fe20000010000 */
[----:B------:R-:W-:Y:S05]  /*1530*/  BRA `(.L_x_2930) ;  /* 0x0000004000007947 */ /* 0x000fea0003800000 */
.L_x_2928:
[----:B-----5:R-:W-:Y:S02]  /*1540*/  HADD2.F32 R70, -RZ, R53.H0_H0 ;  /* 0x20000035ff467230 */ /* 0x020fe40000004100 */
[----:B------:R-:W-:-:S03]  /*1550*/  @P2 HADD2.F32 R72, -RZ, R57.H0_H0 ;  /* 0x20000039ff482230 */ /* 0x000fc60000004100 */
[----:B------:R-:W-:-:S04]  /*1560*/  FADD.FTZ R83, R70, R83 ;  /* 0x0000005346537221 */ /* 0x000fc80000010000 */
[----:B------:R-:W-:-:S05]  /*1570*/  @P2 FADD.FTZ R83, R72, R83 ;  /* 0x0000005348532221 */ /* 0x000fca0000010000 */
.L_x_2930:
[----:B------:R-:W-:-:S04]  /*1580*/  F2FP.PACK_AB R70, RZ, R83 ;  /* 0x00000053ff46723e */ /* 0x000fc800000000ff */
[----:B------:R-:W-:Y:S02]  /*1590*/  PRMT R61, R70, 0x7610, R61 ;  /* 0x00007610463d7816 */ /* 0x000fe4000000003d */
.L_x_2931:
[----:B------:R-:W-:Y:S01]  /*15a0*/  HADD2.F32 R132, -RZ, R73.H1_H1 ;  /* 0x30000049ff847230 */ /* 0x000fe20000004100 */
[----:B------:R-:W-:Y:S05]  /*15b0*/  @P3 BRA `(.L_x_2932) ;  /* 0x0000008000003947 */ /* 0x000fea0003800000 */
[----:B------:R-:W-:-:S04]  /*15c0*/  ISETP.NE.U32.AND P4, PT, RZ, c[0x0][0x180], PT ;  /* 0x00006000ff007a0c */ /* 0x000fc80003f85070 */
[----:B------:R-:W-:-:S13]  /*15d0*/  ISETP.NE.AND.EX P4, PT, RZ, c[0x0][0x184], PT, P4 ;  /* 0x00006100ff007a0c */ /* 0x000fda0003f85340 */
[----:B------:R-:W-:Y:S05]  /*15e0*/  @P4 BRA `(.L_x_2933) ;  /* 0x0000002000004947 */ /* 0x000fea0003800000 */
[----:B------:R-:W-:Y:S05]  /*15f0*/  @P0 BRA `(.L_x_2934) ;  /* 0x0000008000000947 */ /* 0x000fea0003800000 */
[----:B------:R-:W-:Y:S05]  /*1600*/  BRA `(.L_x_2935) ;  /* 0x0000009000007947 */ /* 0x000fea0003800000 */
.L_x_2933:
[----:B-----5:R-:W-:-:S05]  /*1610*/  HADD2.F32 R73, -RZ, R57.H1_H1 ;  /* 0x30000039ff497230 */ /* 0x020fca0000004100 */
[----:B------:R-:W-:Y:S01]  /*1620*/  FADD.FTZ R132, R73, R132 ;  /* 0x0000008449847221 */ /* 0x000fe20000010000 */
[----:B------:R-:W-:Y:S05]  /*1630*/  BRA `(.L_x_2934) ;  /* 0x0000004000007947 */ /* 0x000fea0003800000 */
.L_x_2932:
[----:B-----5:R-:W-:Y:S02]  /*1640*/  HADD2.F32 R73, -RZ, R53.H1_H1 ;  /* 0x30000035ff497230 */ /* 0x020fe40000004100 */
[----:B------:R-:W-:-:S03]  /*1650*/  @P2 HADD2.F32 R139, -RZ, R57.H1_H1 ;  /* 0x30000039ff8b2230 */ /* 0x000fc60000004100 */
[----:B------:R-:W-:-:S04]  /*1660*/  FADD.FTZ R132, R73, R132 ;  /* 0x0000008449847221 */ /* 0x000fc80000010000 */
[----:B------:R-:W-:-:S05]  /*1670*/  @P2 FADD.FTZ R132, R139, R132 ;  /* 0x000000848b842221 */ /* 0x000fca0000010000 */
.L_x_2934:
[----:B------:R-:W-:-:S04]  /*1680*/  F2FP.PACK_AB R70, RZ, R132 ;  /* 0x00000084ff46723e */ /* 0x000fc800000000ff */
[----:B------:R-:W-:Y:S02]  /*1690*/  PRMT R61, R61, 0x5410, R70 ;  /* 0x000054103d3d7816 */ /* 0x000fe40000000046 */
.L_x_2935:
[----:B------:R-:W-:Y:S01]  /*16a0*/  HADD2.F32 R134, -RZ, R74.H0_H0 ;  /* 0x2000004aff867230 */ /* 0x000fe20000004100 */
[----:B------:R-:W-:Y:S05]  /*16b0*/  @P3 BRA `(.L_x_2936) ;  /* 0x0000008000003947 */ /* 0x000fea0003800000 */
[----:B------:R-:W-:-:S04]  /*16c0*/  ISETP.NE.U32.AND P4, PT, RZ, c[0x0][0x180], PT ;  /* 0x00006000ff007a0c */ /* 0x000fc80003f85070 */
[----:B------:R-:W-:-:S13]  /*16d0*/  ISETP.NE.AND.EX P4, PT, RZ, c[0x0][0x184], PT, P4 ;  /* 0x00006100ff007a0c */ /* 0x000fda0003f85340 */
[----:B------:R-:W-:Y:S05]  /*16e0*/  @P4 BRA `(.L_x_2937) ;  /* 0x0000002000004947 */ /* 0x000fea0003800000 */
[----:B------:R-:W-:Y:S05]  /*16f0*/  @P0 BRA `(.L_x_2938) ;  /* 0x0000008000000947 */ /* 0x000fea0003800000 */
[----:B------:R-:W-:Y:S05]  /*1700*/  BRA `(.L_x_2939) ;  /* 0x0000009000007947 */ /* 0x000fea0003800000 */
.L_x_2937:
[----:B-----5:R-:W-:-:S05]  /*1710*/  HADD2.F32 R73, -RZ, R58.H0_H0 ;  /* 0x2000003aff497230 */ /* 0x020fca0000004100 */
[----:B------:R-:W-:Y:S01]  /*1720*/  FADD.FTZ R134, R73, R134 ;  /* 0x0000008649867221 */ /* 0x000fe20000010000 */
[----:B------:R-:W-:Y:S05]  /*1730*/  BRA `(.L_x_2938) ;  /* 0x0000004000007947 */ /* 0x000fea0003800000 */
.L_x_2936:
[----:B-----5:R-:W-:Y:S02]  /*1740*/  HADD2.F32 R73, -RZ, R54.H0_H0 ;  /* 0x20000036ff497230 */ /* 0x020fe40000004100 */
[----:B------:R-:W-:-:S03]  /*1750*/  @P2 HADD2.F32 R139, -RZ, R58.H0_H0 ;  /* 0x2000003aff8b2230 */ /* 0x000fc60000004100 */
[----:B------:R-:W-:-:S04]  /*1760*/  FADD.FTZ R134, R73, R134 ;  /* 0x0000008649867221 */ /* 0x000fc80000010000 */
[----:B------:R-:W-:-:S05]  /*1770*/  @P2 FADD.FTZ R134, R139, R134 ;  /* 0x000000868b862221 */ /* 0x000fca0000010000 */
.L_x_2938:
[----:B------:R-:W-:-:S04]  /*1780*/  F2FP.PACK_AB R70, RZ, R134 ;  /* 0x00000086ff46723e */ /* 0x000fc800000000ff */
[----:B------:R-:W-:Y:S02]  /*1790*/  PRMT R62, R70, 0x7610, R62 ;  /* 0x00007610463e7816 */ /* 0x000fe4000000003e */
.L_x_2939:
[----:B------:R-:W-:Y:S01]  /*17a0*/  HADD2.F32 R139, -RZ, R74.H1_H1 ;  /* 0x3000004aff8b7230 */ /* 0x000fe20000004100 */
[----:B------:R-:W-:Y:S05]  /*17b0*/  @P3 BRA `(.L_x_2940) ;  /* 0x0000008000003947 */ /* 0x000fea0003800000 */
[----:B------:R-:W-:-:S04]  /*17c0*/  ISETP.NE.U32.AND P4, PT, RZ, c[0x0][0x180], PT ;  /* 0x00006000ff007a0c */ /* 0x000fc80003f85070 */
[----:B------:R-:W-:-:S13]  /*17d0*/  ISETP.NE.AND.EX P4, PT, RZ, c[0x0][0x184], PT, P4 ;  /* 0x00006100ff007a0c */ /* 0x000fda0003f85340 */
[----:B------:R-:W-:Y:S05]  /*17e0*/  @P4 BRA `(.L_x_2941) ;  /* 0x0000002000004947 */ /* 0x000fea0003800000 */
[----:B------:R-:W-:Y:S05]  /*17f0*/  @P0 BRA `(.L_x_2942) ;  /* 0x0000008000000947 */ /* 0x000fea0003800000 */
[----:B------:R-:W-:Y:S05]  /*1800*/  BRA `(.L_x_2943) ;  /* 0x0000009000007947 */ /* 0x000fea0003800000 */
.L_x_2941:
[----:B-----5:R-:W-:-:S05]  /*1810*/  HADD2.F32 R70, -RZ, R58.H1_H1 ;  /* 0x3000003aff467230 */ /* 0x020fca0000004100 */
[----:B------:R-:W-:Y:S01]  /*1820*/  FADD.FTZ R139, R70, R139 ;  /* 0x0000008b468b7221 */ /* 0x000fe20000010000 */
[----:B------:R-:W-:Y:S05]  /*1830*/  BRA `(.L_x_2942) ;  /* 0x0000004000007947 */ /* 0x000fea0003800000 */
.L_x_2940:
[----:B-----5:R-:W-:Y:S02]  /*1840*/  HADD2.F32 R70, -RZ, R54.H1_H1 ;  /* 0x30000036ff467230 */ /* 0x020fe40000004100 */
[----:B------:R-:W-:-:S03]  /*1850*/  @P2 HADD2.F32 R72, -RZ, R58.H1_H1 ;  /* 0x3000003aff482230 */ /* 0x000fc60000004100 */
[----:B------:R-:W-:-:S04]  /*1860*/  FADD.FTZ R139, R70, R139 ;  /* 0x0000008b468b7221 */ /* 0x000fc80000010000 */
[----:B------:R-:W-:-:S05]  /*1870*/  @P2 FADD.FTZ R139, R72, R139 ;  /* 0x0000008b488b2221 */ /* 0x000fca0000010000 */
.L_x_2942:
[----:B------:R-:W-:-:S04]  /*1880*/  F2FP.PACK_AB R70, RZ, R139 ;  /* 0x0000008bff46723e */ /* 0x000fc800000000ff */
[----:B------:R-:W-:Y:S02]  /*1890*/  PRMT R62, R62, 0x5410, R70 ;  /* 0x000054103e3e7816 */ /* 0x000fe40000000046 */
.L_x_2943:
[----:B------:R-:W-:Y:S01]  /*18a0*/  HADD2.F32 R140, -RZ, R75.H0_H0 ;  /* 0x2000004bff8c7230 */ /* 0x000fe20000004100 */
[----:B------:R-:W-:Y:S05]  /*18b0*/  @P3 BRA `(.L_x_2944) ;  /* 0x0000008000003947 */ /* 0x000fea0003800000 */
[----:B------:R-:W-:-:S04]  /*18c0*/  ISETP.NE.U32.AND P4, PT, RZ, c[0x0][0x180], PT ;  /* 0x00006000ff007a0c */ /* 0x000fc80003f85070 */
[----:B------:R-:W-:-:S13]  /*18d0*/  ISETP.NE.AND.EX P4, PT, RZ, c[0x0][0x184], PT, P4 ;  /* 0x00006100ff007a0c */ /* 0x000fda0003f85340 */
[----:B------:R-:W-:Y:S05]  /*18e0*/  @P4 BRA `(.L_x_2945) ;  /* 0x0000002000004947 */ /* 0x000fea0003800000 */
[----:B------:R-:W-:Y:S05]  /*18f0*/  @P0 BRA `(.L_x_2946) ;  /* 0x0000008000000947 */ /* 0x000fea0003800000 */
[----:B------:R-:W-:Y:S05]  /*1900*/  BRA `(.L_x_2947) ;  /* 0x0000009000007947 */ /* 0x000fea0003800000 */
.L_x_2945:
[----:B-----5:R-:W-:-:S05]  /*1910*/  HADD2.F32 R73, -RZ, R59.H0_H0 ;  /* 0x2000003bff497230 */ /* 0x020fca0000004100 */
[----:B------:R-:W-:Y:S01]  /*1920*/  FADD.FTZ R140, R73, R140 ;  /* 0x0000008c498c7221 */ /* 0x000fe20000010000 */
[----:B------:R-:W-:Y:S05]  /*1930*/  BRA `(.L_x_2946) ;  /* 0x0000004000007947 */ /* 0x000fea0003800000 */
.L_x_2944:
[----:B-----5:R-:W-:Y:S02]  /*1940*/  HADD2.F32 R73, -RZ, R55.H0_H0 ;  /* 0x20000037ff497230 */ /* 0x020fe40000004100 */
[----:B------:R-:W-:-:S03]  /*1950*/  @P2 HADD2.F32 R141, -RZ, R59.H0_H0 ;  /* 0x2000003bff8d2230 */ /* 0x000fc60000004100 */
[----:B------:R-:W-:-:S04]  /*1960*/  FADD.FTZ R140, R73, R140 ;  /* 0x0000008c498c7221 */ /* 0x000fc80000010000 */
[----:B------:R-:W-:-:S05]  /*1970*/  @P2 FADD.FTZ R140, R141, R140 ;  /* 0x0000008c8d8c2221 */ /* 0x000fca0000010000 */
.L_x_2946:
[----:B------:R-:W-:-:S04]  /*1980*/  F2FP.PACK_AB R70, RZ, R140 ;  /* 0x0000008cff46723e */ /* 0x000fc800000000ff */
[----:B------:R-:W-:Y:S02]  /*1990*/  PRMT R63, R70, 0x7610, R63 ;  /* 0x00007610463f7816 */ /* 0x000fe4000000003f */
.L_x_2947:
[----:B------:R-:W-:Y:S01]  /*19a0*/  HADD2.F32 R143, -RZ, R75.H1_H1 ;  /* 0x3000004bff8f7230 */ /* 0x000fe20000004100 */
[----:B------:R-:W-:Y:S05]  /*19b0*/  @P3 BRA `(.L_x_2948) ;  /* 0x0000008000003947 */ /* 0x000fea0003800000 */
[----:B------:R-:W-:-:S04]  /*19c0*/  ISETP.NE.U32.AND P4, PT, RZ, c[0x0][0x180], PT ;  /* 0x00006000ff007a0c */ /* 0x000fc80003f85070 */
[----:B------:R-:W-:-:S13]  /*19d0*/  ISETP.NE.AND.EX P4, PT, RZ, c[0x0][0x184], PT, P4 ;  /* 0x00006100ff007a0c */ /* 0x000fda0003f85340 */
[----:B------:R-:W-:Y:S05]  /*19e0*/  @P4 BRA `(.L_x_2949) ;  /* 0x0000002000004947 */ /* 0x000fea0003800000 */
[----:B------:R-:W-:Y:S05]  /*19f0*/  @P0 BRA `(.L_x_2950) ;  /* 0x0000008000000947 */ /* 0x000fea0003800000 */
[----:B------:R-:W-:Y:S05]  /*1a00*/  BRA `(.L_x_2951) ;  /* 0x0000009000007947 */ /* 0x000fea0003800000 */
.L_x_2949:
[----:B-----5:R-:W-:-:S05]  /*1a10*/  HADD2.F32 R70, -RZ, R59.H1_H1 ;  /* 0x3000003bff467230 */ /* 0x020fca0000004100 */
[----:B------:R-:W-:Y:S01]  /*1a20*/  FADD.FTZ R143, R70, R143 ;  /* 0x0000008f468f7221 */ /* 0x000fe20000010000 */
[----:B------:R-:W-:Y:S05]  /*1a30*/  BRA `(.L_x_2950) ;  /* 0x0000004000007947 */ /* 0x000fea0003800000 */
.L_x_2948:
[----:B-----5:R-:W-:Y:S02]  /*1a40*/  HADD2.F32 R70, -RZ, R55.H1_H1 ;  /* 0x30000037ff467230 */ /* 0x020fe40000004100 */
[----:B------:R-:W-:-:S03]  /*1a50*/  @P2 HADD2.F32 R72, -RZ, R59.H1_H1 ;  /* 0x3000003bff482230 */ /* 0x000fc60000004100 */
[----:B------:R-:W-:-:S04]  /*1a60*/  FADD.FTZ R143, R70, R143 ;  /* 0x0000008f468f7221 */ /* 0x000fc80000010000 */
[----:B------:R-:W-:-:S05]  /*1a70*/  @P2 FADD.FTZ R143, R72, R143 ;  /* 0x0000008f488f2221 */ /* 0x000fca0000010000 */
.L_x_2950:
[----:B------:R-:W-:-:S04]  /*1a80*/  F2FP.PACK_AB R70, RZ, R143 ;  /* 0x0000008fff46723e */ /* 0x000fc800000000ff */
[----:B------:R-:W-:Y:S02]  /*1a90*/  PRMT R63, R63, 0x5410, R70 ;  /* 0x000054103f3f7816 */ /* 0x000fe40000000046 */
.L_x_2951:
        /* <DEDUP_REMOVED lines=19> */
.L_x_2953:
[----:B-----5:R-:W-:-:S05]  /*1bd0*/  HADD2.F32 R141, -RZ, R56.H0_H0 ;  /* 0x20000038ff8d7230 */ /* 0x020fca0000004100 */
[----:B------:R-:W-:Y:S01]  /*1be0*/  FADD.FTZ R82, R141, R82 ;  /* 0x000000528d527221 */ /* 0x000fe20000010000 */
[----:B------:R-:W-:Y:S05]  /*1bf0*/  BRA `(.L_x_2954) ;  /* 0x0000004000007947 */ /* 0x000fea0003800000 */
.L_x_2952:
[----:B0----5:R-:W-:Y:S02]  /*1c00*/  HADD2.F32 R141, -RZ, R52.H0_H0 ;  /* 0x20000034ff8d7230 */ /* 0x021fe40000004100 */
[----:B------:R-:W-:-:S03]  /*1c10*/  @P2 HADD2.F32 R145, -RZ, R56.H0_H0 ;  /* 0x20000038ff912230 */ /* 0x000fc60000004100 */
[----:B------:R-:W-:-:S04]  /*1c20*/  FADD.FTZ R82, R141, R82 ;  /* 0x000000528d527221 */ /* 0x000fc80000010000 */
[----:B------:R-:W-:-:S05]  /*1c30*/  @P2 FADD.FTZ R82, R145, R82 ;  /* 0x0000005291522221 */ /* 0x000fca0000010000 */
.L_x_2954:
[----:B------:R-:W-:-:S04]  /*1c40*/  F2FP.PACK_AB R70, RZ, R82 ;  /* 0x00000052ff46723e */ /* 0x000fc800000000ff */
[----:B------:R-:W-:Y:S02]  /*1c50*/  PRMT R60, R70, 0x7610, R60 ;  /* 0x00007610463c7816 */ /* 0x000fe4000000003c */
.L_x_2955:
[----:B------:R-:W-:Y:S01]  /*1c60*/  HADD2.F32 R136, -RZ, R72.H1_H1 ;  /* 0x30000048ff887230 */ /* 0x000fe20000004100 */
[----:B------:R-:W-:Y:S05]  /*1c70*/  @P3 BRA `(.L_x_2956) ;  /* 0x0000008000003947 */ /* 0x000fea0003800000 */
[----:B------:R-:W-:-:S04]  /*1c80*/  ISETP.NE.U32.AND P4, PT, RZ, c[0x0][0x180], PT ;  /* 0x00006000ff007a0c */ /* 0x000fc80003f85070 */
[----:B------:R-:W-:-:S13]  /*1c90*/  ISETP.NE.AND.EX P4, PT, RZ, c[0x0][0x184], PT, P4 ;  /* 0x00006100ff007a0c */ /* 0x000fda0003f85340 */
[----:B------:R-:W-:Y:S05]  /*1ca0*/  @P4 BRA `(.L_x_2957) ;  /* 0x0000002000004947 */ /* 0x000fea0003800000 */
[----:B------:R-:W-:Y:S05]  /*1cb0*/  @P0 BRA `(.L_x_2958) ;  /* 0x0000008000000947 */ /* 0x000fea0003800000 */
[----:B------:R-:W-:Y:S05]  /*1cc0*/  BRA `(.L_x_2959) ;  /* 0x0000009000007947 */ /* 0x000fea0003800000 */
.L_x_2957:
[----:B-----5:R-:W-:-:S05]  /*1cd0*/  HADD2.F32 R141, -RZ, R56.H1_H1 ;  /* 0x30000038ff8d7230 */ /* 0x020fca0000004100 */
[----:B------:R-:W-:Y:S01]  /*1ce0*/  FADD.FTZ R136, R141, R136 ;  /* 0x000000888d887221 */ /* 0x000fe20000010000 */
[----:B------:R-:W-:Y:S05]  /*1cf0*/  BRA `(.L_x_2958) ;  /* 0x0000004000007947 */ /* 0x000fea0003800000 */
.L_x_2956:
[----:B-----5:R-:W-:Y:S02]  /*1d00*/  HADD2.F32 R141, -RZ, R52.H1_H1 ;  /* 0x30000034ff8d7230 */ /* 0x020fe40000004100 */
[----:B------:R-:W-:-:S03]  /*1d10*/  @P2 HADD2.F32 R145, -RZ, R56.H1_H1 ;  /* 0x30000038ff912230 */ /* 0x000fc60000004100 */
[----:B------:R-:W-:-:S04]  /*1d20*/  FADD.FTZ R136, R141, R136 ;  /* 0x000000888d887221 */ /* 0x000fc80000010000 */
[----:B------:R-:W-:-:S05]  /*1d30*/  @P2 FADD.FTZ R136, R145, R136 ;  /* 0x0000008891882221 */ /* 0x000fca0000010000 */
.L_x_2958:
[----:B------:R-:W-:-:S04]  /*1d40*/  F2FP.PACK_AB R70, RZ, R136 ;  /* 0x00000088ff46723e */ /* 0x000fc800000000ff */
[----:B------:R-:W-:Y:S02]  /*1d50*/  PRMT R60, R60, 0x5410, R70 ;  /* 0x000054103c3c7816 */ /* 0x000fe40000000046 */
.L_x_2959:
[----:B------:R-:W-:Y:S01]  /*1d60*/  HADD2.F32 R138, -RZ, R73.H0_H0 ;  /* 0x20000049ff8a7230 */ /* 0x000fe20000004100 */
[----:B------:R-:W-:Y:S05]  /*1d70*/  @P3 BRA `(.L_x_2960) ;  /* 0x0000008000003947 */ /* 0x000fea0003800000 */
[----:B------:R-:W-:-:S04]  /*1d80*/  ISETP.NE.U32.AND P4, PT, RZ, c[0x0][0x180], PT ;  /* 0x00006000ff007a0c */ /* 0x000fc80003f85070 */
[----:B------:R-:W-:-:S13]  /*1d90*/  ISETP.NE.AND.EX P4, PT, RZ, c[0x0][0x184], PT, P4 ;  /* 0x00006100ff007a0c */ /* 0x000fda0003f85340 */
[----:B------:R-:W-:Y:S05]  /*1da0*/  @P4 BRA `(.L_x_2961) ;  /* 0x0000002000004947 */ /* 0x000fea0003800000 */
[----:B------:R-:W-:Y:S05]  /*1db0*/  @P0 BRA `(.L_x_2962) ;  /* 0x0000008000000947 */ /* 0x000fea0003800000 */
[----:B------:R-:W-:Y:S05]  /*1dc0*/  BRA `(.L_x_2963) ;  /* 0x0000009000007947 */ /* 0x000fea0003800000 */
.L_x_2961:
[----:B-----5:R-:W-:-:S05]  /*1dd0*/  HADD2.F32 R141, -RZ, R57.H0_H0 ;  /* 0x20000039ff8d7230 */ /* 0x020fca0000004100 */
[----:B------:R-:W-:Y:S01]  /*1de0*/  FADD.FTZ R138, R141, R138 ;  /* 0x0000008a8d8a7221 */ /* 0x000fe20000010000 */
[----:B------:R-:W-:Y:S05]  /*1df0*/  BRA `(.L_x_2962) ;  /* 0x0000004000007947 */ /* 0x000fea0003800000 */
.L_x_2960:
[----:B-----5:R-:W-:Y:S02]  /*1e00*/  HADD2.F32 R141, -RZ, R53.H0_H0 ;  /* 0x20000035ff8d7230 */ /* 0x020fe40000004100 */
[----:B------:R-:W-:-:S03]  /*1e10*/  @P2 HADD2.F32 R145, -RZ, R57.H0_H0 ;  /* 0x20000039ff912230 */ /* 0x000fc60000004100 */
[----:B------:R-:W-:-:S04]  /*1e20*/  FADD.FTZ R138, R141, R138 ;  /* 0x0000008a8d8a7221 */ /* 0x000fc80000010000 */
[----:B------:R-:W-:-:S05]  /*1e30*/  @P2 FADD.FTZ R138, R145, R138 ;  /* 0x0000008a918a2221 */ /* 0x000fca0000010000 */
.L_x_2962:
[----:B------:R-:W-:-:S04]  /*1e40*/  F2FP.PACK_AB R70, RZ, R138 ;  /* 0x0000008aff46723e */ /* 0x000fc800000000ff */
[----:B------:R-:W-:Y:S02]  /*1e50*/  PRMT R61, R70, 0x7610, R61 ;  /* 0x00007610463d7816 */ /* 0x000fe4000000003d */
.L_x_2963:
[----:B------:R-:W-:Y:S01]  /*1e60*/  HADD2.F32 R141, -RZ, R73.H1_H1 ;  /* 0x30000049ff8d7230 */ /* 0x000fe20000004100 */
[----:B------:R-:W-:Y:S05]  /*1e70*/  @P3 BRA `(.L_x_2964) ;  /* 0x0000008000003947 */ /* 0x000fea0003800000 */
[----:B------:R-:W-:-:S04]  /*1e80*/  ISETP.NE.U32.AND P4, PT, RZ, c[0x0][0x180], PT ;  /* 0x00006000ff007a0c */ /* 0x000fc80003f85070 */
[----:B------:R-:W-:-:S13]  /*1e90*/  ISETP.NE.AND.EX P4, PT, RZ, c[0x0][0x184], PT, P4 ;  /* 0x00006100ff007a0c */ /* 0x000fda0003f85340 */
[----:B------:R-:W-:Y:S05]  /*1ea0*/  @P4 BRA `(.L_x_2965) ;  /* 0x0000002000004947 */ /* 0x000fea0003800000 */
[----:B------:R-:W-:Y:S05]  /*1eb0*/  @P0 BRA `(.L_x_2966) ;  /* 0x0000008000000947 */ /* 0x000fea0003800000 */
[----:B------:R-:W-:Y:S05]  /*1ec0*/  BRA `(.L_x_2967) ;  /* 0x0000009000007947 */ /* 0x000fea0003800000 */
.L_x_2965:
[----:B-----5:R-:W-:-:S05]  /*1ed0*/  HADD2.F32 R70, -RZ, R57.H1_H1 ;  /* 0x30000039ff467230 */ /* 0x020fca0000004100 */
[----:B------:R-:W-:Y:S01]  /*1ee0*/  FADD.FTZ R141, R70, R141 ;  /* 0x0000008d468d7221 */ /* 0x000fe20000010000 */
[----:B------:R-:W-:Y:S05]  /*1ef0*/  BRA `(.L_x_2966) ;  /* 0x0000004000007947 */ /* 0x000fea0003800000 */
.L_x_2964:
[----:B-----5:R-:W-:Y:S02]  /*1f00*/  HADD2.F32 R70, -RZ, R53.H1_H1 ;  /* 0x30000035ff467230 */ /* 0x020fe40000004100 */
[----:B------:R-:W-:-:S03]  /*1f10*/  @P2 HADD2.F32 R72, -RZ, R57.H1_H1 ;  /* 0x30000039ff482230 */ /* 0x000fc60000004100 */
[----:B------:R-:W-:-:S04]  /*1f20*/  FADD.FTZ R141, R70, R141 ;  /* 0x0000008d468d7221 */ /* 0x000fc80000010000 */
[----:B------:R-:W-:-:S05]  /*1f30*/  @P2 FADD.FTZ R141, R72, R141 ;  /* 0x0000008d488d2221 */ /* 0x000fca0000010000 */
.L_x_2966:
[----:B------:R-:W-:-:S04]  /*1f40*/  F2FP.PACK_AB R70, RZ, R141 ;  /* 0x0000008dff46723e */ /* 0x000fc800000000ff */
[----:B------:R-:W-:Y:S02]  /*1f50*/  PRMT R61, R61, 0x5410, R70 ;  /* 0x000054103d3d7816 */ /* 0x000fe40000000046 */
.L_x_2967:
[----:B------:R-:W-:Y:S01]  /*1f60*/  HADD2.F32 R142, -RZ, R74.H0_H0 ;  /* 0x2000004aff8e7230 */ /* 0x000fe20000004100 */
[----:B------:R-:W-:Y:S05]  /*1f70*/  @P3 BRA `(.L_x_2968) ;  /* 0x0000008000003947 */ /* 0x000fea0003800000 */
[----:B------:R-:W-:-:S04]  /*1f80*/  ISETP.NE.U32.AND P4, PT, RZ, c[0x0][0x180], PT ;  /* 0x00006000ff007a0c */ /* 0x000fc80003f85070 */
[----:B------:R-:W-:-:S13]  /*1f90*/  ISETP.NE.AND.EX P4, PT, RZ, c[0x0][0x184], PT, P4 ;  /* 0x00006100ff007a0c */ /* 0x000fda0003f85340 */
[----:B------:R-:W-:Y:S05]  /*1fa0*/  @P4 BRA `(.L_x_2969) ;  /* 0x0000002000004947 */ /* 0x000fea0003800000 */
[----:B------:R-:W-:Y:S05]  /*1fb0*/  @P0 BRA `(.L_x_2970) ;  /* 0x0000008000000947 */ /* 0x000fea0003800000 */
[----:B------:R-:W-:Y:S05]  /*1fc0*/  BRA `(.L_x_2971) ;  /* 0x0000009000007947 */ /* 0x000fea0003800000 */
.L_x_2969:
[----:B-----5:R-:W-:-:S05]  /*1fd0*/  HADD2.F32 R73, -RZ, R58.H0_H0 ;  /* 0x2000003aff497230 */ /* 0x020fca0000004100 */
[----:B------:R-:W-:Y:S01]  /*1fe0*/  FADD.FTZ R142, R73, R142 ;  /* 0x0000008e498e7221 */ /* 0x000fe20000010000 */
[----:B------:R-:W-:Y:S05]  /*1ff0*/  BRA `(.L_x_2970) ;  /* 0x0000004000007947 */ /* 0x000fea0003800000 */
.L_x_2968:
[----:B-----5:R-:W-:Y:S02]  /*2000*/  HADD2.F32 R73, -RZ, R54.H0_H0 ;  /* 0x20000036ff497230 */ /* 0x020fe40000004100 */
[----:B------:R-:W-:-:S03]  /*2010*/  @P2 HADD2.F32 R145, -RZ, R58.H0_H0 ;  /* 0x2000003aff912230 */ /* 0x000fc60000004100 */
[----:B------:R-:W-:-:S04]  /*2020*/  FADD.FTZ R142, R73, R142 ;  /* 0x0000008e498e7221 */ /* 0x000fc80000010000 */
[----:B------:R-:W-:-:S05]  /*2030*/  @P2 FADD.FTZ R142, R145, R142 ;  /* 0x0000008e918e2221 */ /* 0x000fca0000010000 */
.L_x_2970:
[----:B------:R-:W-:-:S04]  /*2040*/  F2FP.PACK_AB R70, RZ, R142 ;  /* 0x0000008eff46723e */ /* 0x000fc800000000ff */
[----:B------:R-:W-:Y:S02]  /*2050*/  PRMT R62, R70, 0x7610, R62 ;  /* 0x00007610463e7816 */ /* 0x000fe4000000003e */
.L_x_2971:
[----:B------:R-:W-:Y:S01]  /*2060*/  HADD2.F32 R144, -RZ, R74.H1_H1 ;  /* 0x3000004aff907230 */ /* 0x000fe20000004100 */
[----:B------:R-:W-:Y:S05]  /*2070*/  @P3 BRA `(.L_x_2972) ;  /* 0x0000008000003947 */ /* 0x000fea0003800000 */
[----:B------:R-:W-:-:S04]  /*2080*/  ISETP.NE.U32.AND P4, PT, RZ, c[0x0][0x180], PT ;  /* 0x00006000ff007a0c */ /* 0x000fc80003f85070 */
[----:B------:R-:W-:-:S13]  /*2090*/  ISETP.NE.AND.EX P4, PT, RZ, c[0x0][0x184], PT, P4 ;  /* 0x00006100ff007a0c */ /* 0x000fda0003f85340 */
[----:B------:R-:W-:Y:S05]  /*20a0*/  @P4 BRA `(.L_x_2973) ;  /* 0x0000002000004947 */ /* 0x000fea0003800000 */
[----:B------:R-:W-:Y:S05]  /*20b0*/  @P0 BRA `(.L_x_2974) ;  /* 0x0000008000000947 */ /* 0x000fea0003800000 */
[----:B------:R-:W-:Y:S05]  /*20c0*/  BRA `(.L_x_2975) ;  /* 0x0000009000007947 */ /* 0x000fea0003800000 */
.L_x_2973:
[----:B-----5:R-:W-:-:S05]  /*20d0*/  HADD2.F32 R73, -RZ, R58.H1_H1 ;  /* 0x3000003aff497230 */ /* 0x020fca0000004100 */
[----:B------:R-:W-:Y:S01]  /*20e0*/  FADD.FTZ R144, R73, R144 ;  /* 0x0000009049907221 */ /* 0x000fe20000010000 */
[----:B------:R-:W-:Y:S05]  /*20f0*/  BRA `(.L_x_2974) ;  /* 0x0000004000007947 */ /* 0x000fea0003800000 */
.L_x_2972:
[----:B-----5:R-:W-:Y:S02]  /*2100*/  HADD2.F32 R73, -RZ, R54.H1_H1 ;  /* 0x30000036ff497230 */ /* 0x020fe40000004100 */
[----:B------:R-:W-:-:S03]  /*2110*/  @P2 HADD2.F32 R145, -RZ, R58.H1_H1 ;  /* 0x3000003aff912230 */ /* 0x000fc60000004100 */
[----:B------:R-:W-:-:S04]  /*2120*/  FADD.FTZ R144, R73, R144 ;  /* 0x0000009049907221 */ /* 0x000fc80000010000 */
[----:B------:R-:W-:-:S05]  /*2130*/  @P2 FADD.FTZ R144, R145, R144 ;  /* 0x0000009091902221 */ /* 0x000fca0000010000 */
.L_x_2974:
[----:B------:R-:W-:-:S04]  /*2140*/  F2FP.PACK_AB R70, RZ, R144 ;  /* 0x00000090ff46723e */ /* 0x000fc800000000ff */
[----:B------:R-:W-:Y:S02]  /*2150*/  PRMT R62, R62, 0x5410, R70 ;  /* 0x000054103e3e7816 */ /* 0x000fe40000000046 */
.L_x_2975:
[----:B------:R-:W-:Y:S01]  /*2160*/  HADD2.F32 R145, -RZ, R75.H0_H0 ;  /* 0x2000004bff917230 */ /* 0x000fe20000004100 */
[----:B------:R-:W-:Y:S05]  /*2170*/  @P3 BRA `(.L_x_2976) ;  /* 0x0000008000003947 */ /* 0x000fea0003800000 */
[----:B------:R-:W-:-:S04]  /*2180*/  ISETP.NE.U32.AND P4, PT, RZ, c[0x0][0x180], PT ;  /* 0x00006000ff007a0c */ /* 0x000fc80003f85070 */
[----:B------:R-:W-:-:S13]  /*2190*/  ISETP.NE.AND.EX P4, PT, RZ, c[0x0][0x184], PT, P4 ;  /* 0x00006100ff007a0c */ /* 0x000fda0003f85340 */
[----:B------:R-:W-:Y:S05]  /*21a0*/  @P4 BRA `(.L_x_2977) ;  /* 0x0000002000004947 */ /* 0x000fea0003800000 */
[----:B------:R-:W-:Y:S05]  /*21b0*/  @P0 BRA `(.L_x_2978) ;  /* 0x0000008000000947 */ /* 0x000fea0003800000 */
[----:B------:R-:W-:Y:S05]  /*21c0*/  BRA `(.L_x_2979) ;  /* 0x0000009000007947 */ /* 0x000fea0003800000 */
.L_x_2977:
[----:B-----5:R-:W-:-:S05]  /*21d0*/  HADD2.F32 R70, -RZ, R59.H0_H0 ;  /* 0x2000003bff467230 */ /* 0x020fca0000004100 */
[----:B------:R-:W-:Y:S01]  /*21e0*/  FADD.FTZ R145, R70, R145 ;  /* 0x0000009146917221 */ /* 0x000fe20000010000 */
[----:B------:R-:W-:Y:S05]  /*21f0*/  BRA `(.L_x_2978) ;  /* 0x0000004000007947 */ /* 0x000fea0003800000 */
.L_x_2976:
[----:B-----5:R-:W-:Y:S02]  /*2200*/  HADD2.F32 R70, -RZ, R55.H0_H0 ;  /* 0x20000037ff467230 */ /* 0x020fe40000004100 */
[----:B------:R-:W-:-:S03]  /*2210*/  @P2 HADD2.F32 R72, -RZ, R59.H0_H0 ;  /* 0x2000003bff482230 */ /* 0x000fc60000004100 */
[----:B------:R-:W-:-:S04]  /*2220*/  FADD.FTZ R145, R70, R145 ;  /* 0x0000009146917221 */ /* 0x000fc80000010000 */
[----:B------:R-:W-:-:S05]  /*2230*/  @P2 FADD.FTZ R145, R72, R145 ;  /* 0x0000009148912221 */ /* 0x000fca0000010000 */
.L_x_2978:
[----:B------:R-:W-:-:S04]  /*2240*/  F2FP.PACK_AB R70, RZ, R145 ;  /* 0x00000091ff46723e */ /* 0x000fc800000000ff */
[----:B------:R-:W-:Y:S02]  /*2250*/  PRMT R63, R70, 0x7610, R63 ;  /* 0x00007610463f7816 */ /* 0x000fe4000000003f */
.L_x_2979:
[----:B------:R-:W-:Y:S01]  /*2260*/  HADD2.F32 R147, -RZ, R75.H1_H1 ;  /* 0x3000004bff937230 */ /* 0x000fe20000004100 */
[----:B------:R-:W-:Y:S05]  /*2270*/  @P3 BRA `(.L_x_2980) ;  /* 0x0000008000003947 */ /* 0x000fea0003800000 */
[----:B------:R-:W-:-:S04]  /*2280*/  ISETP.NE.U32.AND P4, PT, RZ, c[0x0][0x180], PT ;  /* 0x00006000ff007a0c */ /* 0x000fc80003f85070 */
[----:B------:R-:W-:-:S13]  /*2290*/  ISETP.NE.AND.EX P4, PT, RZ, c[0x0][0x184], PT, P4 ;  /* 0x00006100ff007a0c */ /* 0x000fda0003f85340 */
[----:B------:R-:W-:Y:S05]  /*22a0*/  @P4 BRA `(.L_x_2981) ;  /* 0x0000002000004947 */ /* 0x000fea0003800000 */
[----:B------:R-:W-:Y:S05]  /*22b0*/  @P0 BRA `(.L_x_2982) ;  /* 0x0000008000000947 */ /* 0x000fea0003800000 */
[----:B------:R-:W-:Y:S05]  /*22c0*/  BRA `(.L_x_2983) ;  /* 0x0000009000007947 */ /* 0x000fea0003800000 */
.L_x_2981:
[----:B-----5:R-:W-:-:S05]  /*22d0*/  HADD2.F32 R70, -RZ, R59.H1_H1 ;  /* 0x3000003bff467230 */ /* 0x020fca0000004100 */
[----:B------:R-:W-:Y:S01]  /*22e0*/  FADD.FTZ R147, R70, R147 ;  /* 0x0000009346937221 */ /* 0x000fe20000010000 */
[----:B------:R-:W-:Y:S05]  /*22f0*/  BRA `(.L_x_2982) ;  /* 0x0000004000007947 */ /* 0x000fea0003800000 */
.L_x_2980:
[----:B-----5:R-:W-:Y:S02]  /*2300*/  HADD2.F32 R70, -RZ, R55.H1_H1 ;  /* 0x30000037ff467230 */ /* 0x020fe40000004100 */
[----:B------:R-:W-:-:S03]  /*2310*/  @P2 HADD2.F32 R72, -RZ, R59.H1_H1 ;  /* 0x3000003bff482230 */ /* 0x000fc60000004100 */
[----:B------:R-:W-:-:S04]  /*2320*/  FADD.FTZ R147, R70, R147 ;  /* 0x0000009346937221 */ /* 0x000fc80000010000 */
[----:B------:R-:W-:-:S05]  /*2330*/  @P2 FADD.FTZ R147, R72, R147 ;  /* 0x0000009348932221 */ /* 0x000fca0000010000 */
.L_x_2982:
[----:B------:R-:W-:-:S04]  /*2340*/  F2FP.PACK_AB R70, RZ, R147 ;  /* 0x00000093ff46723e */ /* 0x000fc800000000ff */
[----:B------:R-:W-:Y:S02]  /*2350*/  PRMT R63, R63, 0x5410, R70 ;  /* 0x000054103f3f7816 */ /* 0x000fe40000000046 */
.L_x_2983:
[----:B------:R-:W-:Y:S02]  /*2360*/  IADD3 R70, R76, 0x60, RZ ;  /* 0x000000604c467810 */ /* 0x000fe40007ffe0ff */
[----:B------:R-:W-:Y:S02]  /*2370*/  @P0 LEA R160, P4, R80, c[0x0][0x188], 0x4 ;  /* 0x0000620050a00a11 */ /* 0x000fe400078820ff */
[----:B------:R-:W-:Y:S02]  /*2380*/  @P1 LEA R158, P5, R70, c[0x0][0x178], 0x4 ;  /* 0x00005e00469e1a11 */ /* 0x000fe400078a20ff */
[----:B------:R-:W-:Y:S02]  /*2390*/  @P0 LEA.HI.X R161, R80, c[0x0][0x18c], RZ, 0x4, P4 ;  /* 0x0000630050a10a11 */ /* 0x000fe400020f24ff */
[C---:B------:R-:W-:Y:S01]  /*23a0*/  @P1 LEA.HI.X R159, R70.reuse, c[0x0][0x17c], RZ, 0x4, P5 ;  /* 0x00005f00469f1a11 */ /* 0x040fe200028f24ff */
[C---:B------:R-:W-:Y:S02]  /*23b0*/  IMAD.WIDE.U32 R72, R70.reuse, R137, c[0x0][0x170] ;  /* 0x00005c0046487625 */ /* 0x040fe400078e0089 */
[----:B------:R0:W-:Y:S04]  /*23c0*/  @P0 STG.E.128 [R160.64], R60 ;  /* 0x0000003ca0000986 */ /* 0x0001e8000c101d04 */
[----:B-----5:R0:W5:Y:S01]  /*23d0*/  @P1 LDG.E.128 R52, [R158.64] ;  /* 0x000000049e341981 */ /* 0x020162000c1e1d00 */
[----:B------:R-:W-:-:S03]  /*23e0*/  @P2 LEA R156, P1, R70, c[0x0][0x180], 0x4 ;  /* 0x00006000469c2a11 */ /* 0x000fc600078220ff */
[----:B------:R-:W2:Y:S01]  /*23f0*/  LDG.E.128 R72, [R72.64] ;  /* 0x0000000448487981 */ /* 0x000ea2000c1e1d00 */
[----:B------:R-:W-:-:S05]  /*2400*/  @P2 LEA.HI.X R157, R70, c[0x0][0x184], RZ, 0x4, P1 ;  /* 0x00006100469d2a11 */ /* 0x000fca00008f24ff */
        /* <DEDUP_REMOVED lines=8> */
.L_x_2985:
[----:B-----5:R-:W-:-:S05]  /*2490*/  HADD2.F32 R137, -RZ, R56.H0_H0 ;  /* 0x20000038ff897230 */ /* 0x020fca0000004100 */
[----:B------:R-:W-:Y:S01]  /*24a0*/  FADD.FTZ R148, R137, R148 ;  /* 0x0000009489947221 */ /* 0x000fe20000010000 */
[----:B------:R-:W-:Y:S05]  /*24b0*/  BRA `(.L_x_2986) ;  /* 0x0000004000007947 */ /* 0x000fea0003800000 */
.L_x_2984:
[----:B0----5:R-:W-:-:S05]  /*24c0*/  HADD2.F32 R137, -RZ, R52.H0_H0 ;  /* 0x20000034ff897230 */ /* 0x021fca0000004100 */
[----:B------:R-:W-:Y:S01]  /*24d0*/  FADD.FTZ R148, R137, R148 ;  /* 0x0000009489947221 */ /* 0x000fe20000010000 */
[----:B------:R-:W-:-:S05]  /*24e0*/  @P2 HADD2.F32 R137, -RZ, R56.H0_H0 ;  /* 0x20000038ff892230 */ /* 0x000fca0000004100 */
[----:B------:R-:W-:-:S05]  /*24f0*/  @P2 FADD.FTZ R148, R137, R148 ;  /* 0x0000009489942221 */ /* 0x000fca0000010000 */
.L_x_2986:
[----:B------:R-:W-:-:S04]  /*2500*/  F2FP.PACK_AB R137, RZ, R148 ;  /* 0x00000094ff89723e */ /* 0x000fc800000000ff */
[----:B------:R-:W-:Y:S02]  /*2510*/  PRMT R60, R137, 0x7610, R60 ;  /* 0x00007610893c7816 */ /* 0x000fe4000000003c */
.L_x_2987:
[----:B------:R-:W-:Y:S01]  /*2520*/  HADD2.F32 R150, -RZ, R72.H1_H1 ;  /* 0x30000048ff967230 */ /* 0x000fe20000004100 */
[----:B------:R-:W-:Y:S05]  /*2530*/  @P3 BRA `(.L_x_2988) ;  /* 0x0000008000003947 */ /* 0x000fea0003800000 */
[----:B------:R-:W-:-:S04]  /*2540*/  ISETP.NE.U32.AND P1, PT, RZ, c[0x0][0x180], PT ;  /* 0x00006000ff007a0c */ /* 0x000fc80003f25070 */
[----:B------:R-:W-:-:S13]  /*2550*/  ISETP.NE.AND.EX P1, PT, RZ, c[0x0][0x184], PT, P1 ;  /* 0x00006100ff007a0c */ /* 0x000fda0003f25310 */
[----:B------:R-:W-:Y:S05]  /*2560*/  @P1 BRA `(.L_x_2989) ;  /* 0x0000002000001947 */ /* 0x000fea0003800000 */
[----:B------:R-:W-:Y:S05]  /*2570*/  @P0 BRA `(.L_x_2990) ;  /* 0x0000008000000947 */ /* 0x000fea0003800000 */
[----:B------:R-:W-:Y:S05]  /*2580*/  BRA `(.L_x_2991) ;  /* 0x0000009000007947 */ /* 0x000fea0003800000 */
.L_x_2989:
[----:B-----5:R-:W-:-:S05]  /*2590*/  HADD2.F32 R137, -RZ, R56.H1_H1 ;  /* 0x30000038ff897230 */ /* 0x020fca0000004100 */
[----:B------:R-:W-:Y:S01]  /*25a0*/  FADD.FTZ R150, R137, R150 ;  /* 0x0000009689967221 */ /* 0x000fe20000010000 */
[----:B------:R-:W-:Y:S05]  /*25b0*/  BRA `(.L_x_2990) ;  /* 0x0000004000007947 */ /* 0x000fea0003800000 */
.L_x_2988:
[----:B-----5:R-:W-:-:S05]  /*25c0*/  HADD2.F32 R137, -RZ, R52.H1_H1 ;  /* 0x30000034ff897230 */ /* 0x020fca0000004100 */
[----:B------:R-:W-:Y:S01]  /*25d0*/  FADD.FTZ R150, R137, R150 ;  /* 0x0000009689967221 */ /* 0x000fe20000010000 */
[----:B------:R-:W-:-:S05]  /*25e0*/  @P2 HADD2.F32 R137, -RZ, R56.H1_H1 ;  /* 0x30000038ff892230 */ /* 0x000fca0000004100 */
[----:B------:R-:W-:-:S05]  /*25f0*/  @P2 FADD.FTZ R150, R137, R150 ;  /* 0x0000009689962221 */ /* 0x000fca0000010000 */
.L_x_2990:
[----:B------:R-:W-:-:S04]  /*2600*/  F2FP.PACK_AB R72, RZ, R150 ;  /* 0x00000096ff48723e */ /* 0x000fc800000000ff */
[----:B------:R-:W-:Y:S02]  /*2610*/  PRMT R60, R60, 0x5410, R72 ;  /* 0x000054103c3c7816 */ /* 0x000fe40000000048 */
.L_x_2991:
[----:B------:R-:W-:Y:S01]  /*2620*/  HADD2.F32 R149, -RZ, R73.H0_H0 ;  /* 0x20000049ff957230 */ /* 0x000fe20000004100 */
[----:B------:R-:W-:Y:S05]  /*2630*/  @P3 BRA `(.L_x_2992) ;  /* 0x0000008000003947 */ /* 0x000fea0003800000 */
[----:B------:R-:W-:-:S04]  /*2640*/  ISETP.NE.U32.AND P1, PT, RZ, c[0x0][0x180], PT ;  /* 0x00006000ff007a0c */ /* 0x000fc80003f25070 */
[----:B------:R-:W-:-:S13]  /*2650*/  ISETP.NE.AND.EX P1, PT, RZ, c[0x0][0x184], PT, P1 ;  /* 0x00006100ff007a0c */ /* 0x000fda0003f25310 */
[----:B------:R-:W-:Y:S05]  /*2660*/  @P1 BRA `(.L_x_2993) ;  /* 0x0000002000001947 */ /* 0x000fea0003800000 */
[----:B------:R-:W-:Y:S05]  /*2670*/  @P0 BRA `(.L_x_2994) ;  /* 0x0000008000000947 */ /* 0x000fea0003800000 */
[----:B------:R-:W-:Y:S05]  /*2680*/  BRA `(.L_x_2995) ;  /* 0x0000009000007947 */ /* 0x000fea0003800000 */
.L_x_2993:
[----:B-----5:R-:W-:-:S05]  /*2690*/  HADD2.F32 R72, -RZ, R57.H0_H0 ;  /* 0x20000039ff487230 */ /* 0x020fca0000004100 */
[----:B------:R-:W-:Y:S01]  /*26a0*/  FADD.FTZ R149, R72, R149 ;  /* 0x0000009548957221 */ /* 0x000fe20000010000 */
[----:B------:R-:W-:Y:S05]  /*26b0*/  BRA `(.L_x_2994) ;  /* 0x0000004000007947 */ /* 0x000fea0003800000 */
.L_x_2992:
[----:B-----5:R-:W-:-:S05]  /*26c0*/  HADD2.F32 R72, -RZ, R53.H0_H0 ;  /* 0x20000035ff487230 */ /* 0x020fca0000004100 */
[----:B------:R-:W-:Y:S01]  /*26d0*/  FADD.FTZ R149, R72, R149 ;  /* 0x0000009548957221 */ /* 0x000fe20000010000 */
[----:B------:R-:W-:-:S05]  /*26e0*/  @P2 HADD2.F32 R72, -RZ, R57.H0_H0 ;  /* 0x20000039ff482230 */ /* 0x000fca0000004100 */
[----:B------:R-:W-:-:S05]  /*26f0*/  @P2 FADD.FTZ R149, R72, R149 ;  /* 0x0000009548952221 */ /* 0x000fca0000010000 */
.L_x_2994:
[----:B------:R-:W-:-:S04]  /*2700*/  F2FP.PACK_AB R72, RZ, R149 ;  /* 0x00000095ff48723e */ /* 0x000fc800000000ff */
[----:B------:R-:W-:Y:S02]  /*2710*/  PRMT R61, R72, 0x7610, R61 ;  /* 0x00007610483d7816 */ /* 0x000fe4000000003d */
.L_x_2995:
[----:B------:R-:W-:Y:S01]  /*2720*/  HADD2.F32 R156, -RZ, R73.H1_H1 ;  /* 0x30000049ff9c7230 */ /* 0x000fe20000004100 */
[----:B------:R-:W-:Y:S05]  /*2730*/  @P3 BRA `(.L_x_2996) ;  /* 0x0000008000003947 */ /* 0x000fea0003800000 */
[----:B------:R-:W-:-:S04]  /*2740*/  ISETP.NE.U32.AND P1, PT, RZ, c[0x0][0x180], PT ;  /* 0x00006000ff007a0c */ /* 0x000fc80003f25070 */
[----:B------:R-:W-:-:S13]  /*2750*/  ISETP.NE.AND.EX P1, PT, RZ, c[0x0][0x184], PT, P1 ;  /* 0x00006100ff007a0c */ /* 0x000fda0003f25310 */
[----:B------:R-:W-:Y:S05]  /*2760*/  @P1 BRA `(.L_x_2997) ;  /* 0x0000002000001947 */ /* 0x000fea0003800000 */
[----:B------:R-:W-:Y:S05]  /*2770*/  @P0 BRA `(.L_x_2998) ;  /* 0x0000008000000947 */ /* 0x000fea0003800000 */
[----:B------:R-:W-:Y:S05]  /*2780*/  BRA `(.L_x_2999) ;  /* 0x0000009000007947 */ /* 0x000fea0003800000 */
.L_x_2997:
[----:B-----5:R-:W-:-:S05]  /*2790*/  HADD2.F32 R73, -RZ, R57.H1_H1 ;  /* 0x30000039ff497230 */ /* 0x020fca0000004100 */
[----:B------:R-:W-:Y:S01]  /*27a0*/  FADD.FTZ R156, R73, R156 ;  /* 0x0000009c499c7221 */ /* 0x000fe20000010000 */
[----:B------:R-:W-:Y:S05]  /*27b0*/  BRA `(.L_x_2998) ;  /* 0x0000004000007947 */ /* 0x000fea0003800000 */
.L_x_2996:
[----:B-----5:R-:W-:-:S05]  /*27c0*/  HADD2.F32 R73, -RZ, R53.H1_H1 ;  /* 0x30000035ff497230 */ /* 0x020fca0000004100 */
[----:B------:R-:W-:Y:S01]  /*27d0*/  FADD.FTZ R156, R73, R156 ;  /* 0x0000009c499c7221 */ /* 0x000fe20000010000 */
[----:B------:R-:W-:-:S05]  /*27e0*/  @P2 HADD2.F32 R73, -RZ, R57.H1_H1 ;  /* 0x30000039ff492230 */ /* 0x000fca0000004100 */
[----:B------:R-:W-:-:S05]  /*27f0*/  @P2 FADD.FTZ R156, R73, R156 ;  /* 0x0000009c499c2221 */ /* 0x000fca0000010000 */
.L_x_2998:
[----:B------:R-:W-:-:S04]  /*2800*/  F2FP.PACK_AB R72, RZ, R156 ;  /* 0x0000009cff48723e */ /* 0x000fc800000000ff */
[----:B------:R-:W-:Y:S02]  /*2810*/  PRMT R61, R61, 0x5410, R72 ;  /* 0x000054103d3d7816 */ /* 0x000fe40000000048 */
.L_x_2999:
[----:B------:R-:W-:Y:S01]  /*2820*/  HADD2.F32 R155, -RZ, R74.H0_H0 ;  /* 0x2000004aff9b7230 */ /* 0x000fe20000004100 */
[----:B------:R-:W-:Y:S05]  /*2830*/  @P3 BRA `(.L_x_3000) ;  /* 0x0000008000003947 */ /* 0x000fea0003800000 */
[----:B------:R-:W-:-:S04]  /*2840*/  ISETP.NE.U32.AND P1, PT, RZ, c[0x0][0x180], PT ;  /* 0x00006000ff007a0c */ /* 0x000fc80003f25070 */
[----:B------:R-:W-:-:S13]  /*2850*/  ISETP.NE.AND.EX P1, PT, RZ, c[0x0][0x184], PT, P1 ;  /* 0x00006100ff007a0c */ /* 0x000fda0003f25310 */
[----:B------:R-:W-:Y:S05]  /*2860*/  @P1 BRA `(.L_x_3001) ;  /* 0x0000002000001947 */ /* 0x000fea0003800000 */
[----:B------:R-:W-:Y:S05]  /*2870*/  @P0 BRA `(.L_x_3002) ;  /* 0x0000008000000947 */ /* 0x000fea0003800000 */
[----:B------:R-:W-:Y:S05]  /*2880*/  BRA `(.L_x_3003) ;  /* 0x0000009000007947 */ /* 0x000fea0003800000 */
.L_x_3001:
[----:B-----5:R-:W-:-:S05]  /*2890*/  HADD2.F32 R72, -RZ, R58.H0_H0 ;  /* 0x2000003aff487230 */ /* 0x020fca0000004100 */
[----:B------:R-:W-:Y:S01]  /*28a0*/  FADD.FTZ R155, R72, R155 ;  /* 0x0000009b489b7221 */ /* 0x000fe20000010000 */
[----:B------:R-:W-:Y:S05]  /*28b0*/  BRA `(.L_x_3002) ;  /* 0x0000004000007947 */ /* 0x000fea0003800000 */
.L_x_3000:
[----:B-----5:R-:W-:-:S05]  /*28c0*/  HADD2.F32 R72, -RZ, R54.H0_H0 ;  /* 0x20000036ff487230 */ /* 0x020fca0000004100 */
[----:B------:R-:W-:Y:S01]  /*28d0*/  FADD.FTZ R155, R72, R155 ;  /* 0x0000009b489b7221 */ /* 0x000fe20000010000 */
[----:B------:R-:W-:-:S05]  /*28e0*/  @P2 HADD2.F32 R72, -RZ, R58.H0_H0 ;  /* 0x2000003aff482230 */ /* 0x000fca0000004100 */
[----:B------:R-:W-:-:S05]  /*28f0*/  @P2 FADD.FTZ R155, R72, R155 ;  /* 0x0000009b489b2221 */ /* 0x000fca0000010000 */
.L_x_3002:
[----:B------:R-:W-:-:S04]  /*2900*/  F2FP.PACK_AB R72, RZ, R155 ;  /* 0x0000009bff48723e */ /* 0x000fc800000000ff */
[----:B------:R-:W-:Y:S02]  /*2910*/  PRMT R62, R72, 0x7610, R62 ;  /* 0x00007610483e7816 */ /* 0x000fe4000000003e */
.L_x_3003:
[----:B------:R-:W-:Y:S01]  /*2920*/  HADD2.F32 R158, -RZ, R74.H1_H1 ;  /* 0x3000004aff9e7230 */ /* 0x000fe20000004100 */
[----:B------:R-:W-:Y:S05]  /*2930*/  @P3 BRA `(.L_x_3004) ;  /* 0x0000008000003947 */ /* 0x000fea0003800000 */
[----:B------:R-:W-:-:S04]  /*2940*/  ISETP.NE.U32.AND P1, PT, RZ, c[0x0][0x180], PT ;  /* 0x00006000ff007a0c */ /* 0x000fc80003f25070 */
[----:B------:R-:W-:-:S13]  /*2950*/  ISETP.NE.AND.EX P1, PT, RZ, c[0x0][0x184], PT, P1 ;  /* 0x00006100ff007a0c */ /* 0x000fda0003f25310 */
[----:B------:R-:W-:Y:S05]  /*2960*/  @P1 BRA `(.L_x_3005) ;  /* 0x0000002000001947 */ /* 0x000fea0003800000 */
[----:B------:R-:W-:Y:S05]  /*2970*/  @P0 BRA `(.L_x_3006) ;  /* 0x0000008000000947 */ /* 0x000fea0003800000 */
[----:B------:R-:W-:Y:S05]  /*2980*/  BRA `(.L_x_3007) ;  /* 0x0000009000007947 */ /* 0x000fea0003800000 */
.L_x_3005:
[----:B-----5:R-:W-:-:S05]  /*2990*/  HADD2.F32 R73, -RZ, R58.H1_H1 ;  /* 0x3000003aff497230 */ /* 0x020fca0000004100 */
[----:B------:R-:W-:Y:S01]  /*29a0*/  FADD.FTZ R158, R73, R158 ;  /* 0x0000009e499e7221 */ /* 0x000fe20000010000 */
[----:B------:R-:W-:Y:S05]  /*29b0*/  BRA `(.L_x_3006) ;  /* 0x0000004000007947 */ /* 0x000fea0003800000 */
.L_x_3004:
[----:B-----5:R-:W-:-:S05]  /*29c0*/  HADD2.F32 R73, -RZ, R54.H1_H1 ;  /* 0x30000036ff497230 */ /* 0x020fca0000004100 */
[----:B------:R-:W-:Y:S01]  /*29d0*/  FADD.FTZ R158, R73, R158 ;  /* 0x0000009e499e7221 */ /* 0x000fe20000010000 */
[----:B------:R-:W-:-:S05]  /*29e0*/  @P2 HADD2.F32 R73, -RZ, R58.H1_H1 ;  /* 0x3000003aff492230 */ /* 0x000fca0000004100 */
[----:B------:R-:W-:-:S05]  /*29f0*/  @P2 FADD.FTZ R158, R73, R158 ;  /* 0x0000009e499e2221 */ /* 0x000fca0000010000 */
.L_x_3006:
[----:B------:R-:W-:-:S04]  /*2a00*/  F2FP.PACK_AB R72, RZ, R158 ;  /* 0x0000009eff48723e */ /* 0x000fc800000000ff */
[----:B------:R-:W-:Y:S02]  /*2a10*/  PRMT R62, R62, 0x5410, R72 ;  /* 0x000054103e3e7816 */ /* 0x000fe40000000048 */
.L_x_3007:
[----:B------:R-:W-:Y:S01]  /*2a20*/  HADD2.F32 R157, -RZ, R75.H0_H0 ;  /* 0x2000004bff9d7230 */ /* 0x000fe20000004100 */
[----:B------:R-:W-:Y:S05]  /*2a30*/  @P3 BRA `(.L_x_3008) ;  /* 0x0000008000003947 */ /* 0x000fea0003800000 */
[----:B------:R-:W-:-:S04]  /*2a40*/  ISETP.NE.U32.AND P1, PT, RZ, c[0x0][0x180], PT ;  /* 0x00006000ff007a0c */ /* 0x000fc80003f25070 */
[----:B------:R-:W-:-:S13]  /*2a50*/  ISETP.NE.AND.EX P1, PT, RZ, c[0x0][0x184], PT, P1 ;  /* 0x00006100ff007a0c */ /* 0x000fda0003f25310 */
[----:B------:R-:W-:Y:S05]  /*2a60*/  @P1 BRA `(.L_x_3009) ;  /* 0x0000002000001947 */ /* 0x000fea0003800000 */
[----:B------:R-:W-:Y:S05]  /*2a70*/  @P0 BRA `(.L_x_3010) ;  /* 0x0000008000000947 */ /* 0x000fea0003800000 */
[----:B------:R-:W-:Y:S05]  /*2a80*/  BRA `(.L_x_3011) ;  /* 0x0000009000007947 */ /* 0x000fea0003800000 */
.L_x_3009:
[----:B-----5:R-:W-:-:S05]  /*2a90*/  HADD2.F32 R72, -RZ, R59.H0_H0 ;  /* 0x2000003bff487230 */ /* 0x020fca0000004100 */
[----:B------:R-:W-:Y:S01]  /*2aa0*/  FADD.FTZ R157, R72, R157 ;  /* 0x0000009d489d7221 */ /* 0x000fe20000010000 */
[----:B------:R-:W-:Y:S05]  /*2ab0*/  BRA `(.L_x_3010) ;  /* 0x0000004000007947 */ /* 0x000fea0003800000 */
.L_x_3008:
[----:B-----5:R-:W-:-:S05]  /*2ac0*/  HADD2.F32 R72, -RZ, R55.H0_H0 ;  /* 0x20000037ff487230 */ /* 0x020fca0000004100 */
[----:B------:R-:W-:Y:S01]  /*2ad0*/  FADD.FTZ R157, R72, R157 ;  /* 0x0000009d489d7221 */ /* 0x000fe20000010000 */
[----:B------:R-:W-:-:S05]  /*2ae0*/  @P2 HADD2.F32 R72, -RZ, R59.H0_H0 ;  /* 0x2000003bff482230 */ /* 0x000fca0000004100 */
[----:B------:R-:W-:-:S05]  /*2af0*/  @P2 FADD.FTZ R157, R72, R157 ;  /* 0x0000009d489d2221 */ /* 0x000fca0000010000 */
.L_x_3010:
[----:B------:R-:W-:-:S04]  /*2b00*/  F2FP.PACK_AB R72, RZ, R157 ;  /* 0x0000009dff48723e */ /* 0x000fc800000000ff */
[----:B------:R-:W-:Y:S02]  /*2b10*/  PRMT R63, R72, 0x7610, R63 ;  /* 0x00007610483f7816 */ /* 0x000fe4000000003f */
.L_x_3011:
[----:B------:R-:W-:Y:S01]  /*2b20*/  HADD2.F32 R160, -RZ, R75.H1_H1 ;  /* 0x3000004bffa07230 */ /* 0x000fe20000004100 */
[----:B------:R-:W-:Y:S05]  /*2b30*/  @P3 BRA `(.L_x_3012) ;  /* 0x0000008000003947 */ /* 0x000fea0003800000 */
[----:B------:R-:W-:-:S04]  /*2b40*/  ISETP.NE.U32.AND P1, PT, RZ, c[0x0][0x180], PT ;  /* 0x00006000ff007a0c */ /* 0x000fc80003f25070 */
[----:B------:R-:W-:-:S13]  /*2b50*/  ISETP.NE.AND.EX P1, PT, RZ, c[0x0][0x184], PT, P1 ;  /* 0x00006100ff007a0c */ /* 0x000fda0003f25310 */
[----:B------:R-:W-:Y:S05]  /*2b60*/  @P1 BRA `(.L_x_3013) ;  /* 0x0000002000001947 */ /* 0x000fea0003800000 */
[----:B------:R-:W-:Y:S05]  /*2b70*/  @P0 BRA `(.L_x_3014) ;  /* 0x0000008000000947 */ /* 0x000fea0003800000 */
[----:B------:R-:W-:Y:S05]  /*2b80*/  BRA `(.L_x_3015) ;  /* 0x0000009000007947 */ /* 0x000fea0003800000 */
.L_x_3013:
[----:B-----5:R-:W-:-:S05]  /*2b90*/  HADD2.F32 R73, -RZ, R59.H1_H1 ;  /* 0x3000003bff497230 */ /* 0x020fca0000004100 */
[----:B------:R-:W-:Y:S01]  /*2ba0*/  FADD.FTZ R160, R73, R160 ;  /* 0x000000a049a07221 */ /* 0x000fe20000010000 */
[----:B------:R-:W-:Y:S05]  /*2bb0*/  BRA `(.L_x_3014) ;  /* 0x0000004000007947 */ /* 0x000fea0003800000 */
.L_x_3012:
[----:B-----5:R-:W-:-:S05]  /*2bc0*/  HADD2.F32 R73, -RZ, R55.H1_H1 ;  /* 0x30000037ff497230 */ /* 0x020fca0000004100 */
[----:B------:R-:W-:Y:S01]  /*2bd0*/  FADD.FTZ R160, R73, R160 ;  /* 0x000000a049a07221 */ /* 0x000fe20000010000 */
[----:B------:R-:W-:-:S05]  /*2be0*/  @P2 HADD2.F32 R73, -RZ, R59.H1_H1 ;  /* 0x3000003bff492230 */ /* 0x000fca0000004100 */
[----:B------:R-:W-:-:S05]  /*2bf0*/  @P2 FADD.FTZ R160, R73, R160 ;  /* 0x000000a049a02221 */ /* 0x000fca0000010000 */
.L_x_3014:
[----:B------:R-:W-:-:S04]  /*2c00*/  F2FP.PACK_AB R72, RZ, R160 ;  /* 0x000000a0ff48723e */ /* 0x000fc800000000ff */
[----:B------:R-:W-:Y:S02]  /*2c10*/  PRMT R63, R63, 0x5410, R72 ;  /* 0x000054103f3f7816 */ /* 0x000fe40000000048 */
.L_x_3015:
        /* <DEDUP_REMOVED lines=38> */
.L_x_3020:
        /* <DEDUP_REMOVED lines=84> */
.L_x_3021:
[----:B------:R-:W-:Y:S01]  /*33c0*/  FMUL.FTZ R73, R165, R165 ;  /* 0x000000a5a5497220 */ /* 0x000fe20000410000 */
[----:B------:R-:W-:Y:S01]  /*33d0*/  ISETP.NE.AND P1, PT, RZ, UR6, PT ;  /* 0x00000006ff007c0c */ /* 0x000fe2000bf25270 */
[----:B-1----:R-:W-:Y:S01]  /*33e0*/  FADD.FTZ R75, R75, R74 ;  /* 0x0000004a4b4b7221 */ /* 0x002fe20000010000 */
[----:B------:R-:W-:Y:S01]  /*33f0*/  MOV R72, c[0x0][0x1e0] ;  /* 0x0000780000487a02 */ /* 0x000fe20000000f00 */
[----:B------:R-:W-:Y:S01]  /*3400*/  HFMA2.MMA R137, -RZ, RZ, 0, 2.384185791015625e-07 ;  /* 0x00000004ff897435 */ /* 0x000fe200000001ff */
[----:B------:R-:W-:Y:S02]  /*3410*/  FSEL R73, R73, RZ, P1 ;  /* 0x000000ff49497208 */ /* 0x000fe40000800000 */
[----:B------:R-:W-:Y:S01]  /*3420*/  FSEL R161, R165, RZ, !P1 ;  /* 0x000000ffa5a17208 */ /* 0x000fe20004800000 */
[----:B------:R-:W-:-:S04]  /*3430*/  FFMA.FTZ R72, R75, R72, c[0x0][0x228] ;  /* 0x00008a004b487623 */ /* 0x000fc80000010048 */
[----:B------:R-:W-:Y:S02]  /*3440*/  FADD.FTZ R159, R72, R73 ;  /* 0x00000049489f7221 */ /* 0x000fe40000010000 */
[C---:B------:R-:W-:Y:S01]  /*3450*/  FADD.FTZ R162, -R161.reuse, R77 ;  /* 0x0000004da1a27221 */ /* 0x040fe20000010100 */
[----:B------:R-:W-:Y:S01]  /*3460*/  HADD2.F32 R77, -RZ, R40.H0_H0 ;  /* 0x20000028ff4d7230 */ /* 0x000fe20000004100 */
[CC--:B------:R-:W-:Y:S02]  /*3470*/  @!P2 IMAD.WIDE R72, R122.reuse, R137.reuse, c[0x0][0x1a0] ;  /* 0x000068007a48a625 */ /* 0x0c0fe400078e0289 */
[----:B------:R-:W1:Y:S02]  /*3480*/  MUFU.RSQ R159, R159 ;  /* 0x0000009f009f7308 */ /* 0x000e640000001400 */
[----:B------:R-:W-:Y:S01]  /*3490*/  FADD.FTZ R164, -R161, R154 ;  /* 0x0000009aa1a47221 */ /* 0x000fe20000010100 */
[----:B------:R2:W-:Y:S01]  /*34a0*/  @!P2 STG.E [R72.64], R165 ;  /* 0x000000a54800a986 */ /* 0x0005e2000c101904 */
[----:B0-----:R-:W-:-:S04]  /*34b0*/  @!P2 IMAD.WIDE R74, R122, R137, c[0x0][0x1a8] ;  /* 0x00006a007a4aa625 */ /* 0x001fc800078e0289 */
[C---:B------:R-:W-:Y:S02]  /*34c0*/  FADD.FTZ R152, -R161.reuse, R152 ;  /* 0x00000098a1987221 */ /* 0x040fe40000010100 */
[C---:B------:R-:W-:Y:S02]  /*34d0*/  FADD.FTZ R128, -R161.reuse, R128 ;  /* 0x00000080a1807221 */ /* 0x040fe40000010100 */
[C---:B------:R-:W-:Y:S02]  /*34e0*/  FADD.FTZ R130, -R161.reuse, R130 ;  /* 0x00000082a1827221 */ /* 0x040fe40000010100 */
[----:B------:R-:W-:Y:S01]  /*34f0*/  FADD.FTZ R132, -R161, R132 ;  /* 0x00000084a1847221 */ /* 0x000fe20000010100 */
[----:B--2---:R-:W-:Y:S01]  /*3500*/  HADD2.F32 R73, -RZ, R41.H0_H0 ;  /* 0x20000029ff497230 */ /* 0x004fe20000004100 */
[C---:B-1----:R-:W-:Y:S01]  /*3510*/  FMUL.FTZ R154, R159.reuse, R162 ;  /* 0x000000a29f9a7220 */ /* 0x042fe20000410000 */
[----:B------:R-:W-:Y:S01]  /*3520*/  HADD2.F32 R162, -RZ, R40.H1_H1 ;  /* 0x30000028ffa27230 */ /* 0x000fe20000004100 */
[----:B------:R-:W-:Y:S01]  /*3530*/  FMUL.FTZ R163, R159, R164 ;  /* 0x000000a49fa37220 */ /* 0x000fe20000410000 */
[----:B------:R0:W-:Y:S01]  /*3540*/  @!P2 STG.E [R74.64], R159 ;  /* 0x0000009f4a00a986 */ /* 0x0001e2000c101904 */
[----:B------:R-:W-:Y:S01]  /*3550*/  FFMA.FTZ R77, R154, R77, R25 ;  /* 0x0000004d9a4d7223 */ /* 0x000fe20000010019 */
[----:B------:R-:W-:Y:S01]  /*3560*/  HADD2.F32 R164, -RZ, R35.H0_H0 ;  /* 0x20000023ffa47230 */ /* 0x000fe20000004100 */
[----:B------:R-:W-:-:S02]  /*3570*/  FFMA.FTZ R72, R163, R162, R24 ;  /* 0x000000a2a3487223 */ /* 0x000fc40000010018 */
[C---:B------:R-:W-:Y:S02]  /*3580*/  FADD.FTZ R162, -R161.reuse, R78 ;  /* 0x0000004ea1a27221 */ /* 0x040fe40000010100 */
[----:B------:R-:W-:Y:S01]  /*3590*/  FADD.FTZ R78, -R161, R79 ;  /* 0x0000004fa14e7221 */ /* 0x000fe20000010100 */
[----:B------:R-:W-:Y:S01]  /*35a0*/  F2FP.PACK_AB R72, R72, R77 ;  /* 0x0000004d4848723e */ /* 0x000fe200000000ff */
[C---:B------:R-:W-:Y:S01]  /*35b0*/  FMUL.FTZ R162, R159.reuse, R162 ;  /* 0x000000a29fa27220 */ /* 0x040fe20000410000 */
[----:B------:R-:W-:Y:S01]  /*35c0*/  HADD2.F32 R77, -RZ, R43.H1_H1 ;  /* 0x3000002bff4d7230 */ /* 0x000fe20000004100 */
[----:B------:R-:W-:Y:S01]  /*35d0*/  FMUL.FTZ R78, R159, R78 ;  /* 0x0000004e9f4e7220 */ /* 0x000fe20000410000 */
[----:B0-----:R-:W-:Y:S01]  /*35e0*/  HADD2.F32 R75, -RZ, R42.H1_H1 ;  /* 0x3000002aff4b7230 */ /* 0x001fe20000004100 */
[----:B------:R-:W-:Y:S02]  /*35f0*/  FADD.FTZ R74, -R161, R153 ;  /* 0x00000099a14a7221 */ /* 0x000fe40000010100 */
[----:B------:R-:W-:-:S02]  /*3600*/  FFMA.FTZ R73, R162, R73, R23 ;  /* 0x00000049a2497223 */ /* 0x000fc40000010017 */
[C---:B------:R-:W-:Y:S01]  /*3610*/  FMUL.FTZ R153, R159.reuse, R74 ;  /* 0x0000004a9f997220 */ /* 0x040fe20000410000 */
[----:B------:R-:W-:Y:S01]  /*3620*/  HADD2.F32 R74, -RZ, R41.H1_H1 ;  /* 0x30000029ff4a7230 */ /* 0x000fe20000004100 */
[----:B------:R-:W-:Y:S02]  /*3630*/  FMUL.FTZ R79, R159, R152 ;  /* 0x000000989f4f7220 */ /* 0x000fe40000410000 */
[----:B------:R-:W-:Y:S02]  /*3640*/  FADD.FTZ R152, -R161, R146 ;  /* 0x00000092a1987221 */ /* 0x000fe40000010100 */
[----:B------:R-:W-:Y:S02]  /*3650*/  FFMA.FTZ R74, R153, R74, R22 ;  /* 0x0000004a994a7223 */ /* 0x000fe40000010016 */
[----:B------:R-:W-:Y:S02]  /*3660*/  FFMA.FTZ R75, R79, R75, R20 ;  /* 0x0000004b4f4b7223 */ /* 0x000fe40000010014 */
[----:B------:R-:W-:Y:S01]  /*3670*/  FADD.FTZ R146, -R161, R151 ;  /* 0x00000097a1927221 */ /* 0x000fe20000010100 */
[----:B------:R-:W-:Y:S01]  /*3680*/  F2FP.PACK_AB R73, R74, R73 ;  /* 0x000000494a49723e */ /* 0x000fe200000000ff */
[----:B------:R-:W-:Y:S01]  /*3690*/  HADD2.F32 R74, -RZ, R42.H0_H0 ;  /* 0x2000002aff4a7230 */ /* 0x000fe20000004100 */
[C---:B------:R-:W-:Y:S01]  /*36a0*/  FMUL.FTZ R152, R159.reuse, R152 ;  /* 0x000000989f987220 */ /* 0x040fe20000410000 */
[----:B------:R-:W-:Y:S01]  /*36b0*/  SHF.L.U32 R151, R76, 0x4, RZ ;  /* 0x000000044c977819 */ /* 0x000fe200000006ff */
[----:B------:R-:W-:-:S02]  /*36c0*/  FMUL.FTZ R165, R159, R146 ;  /* 0x000000929fa57220 */ /* 0x000fc40000410000 */
[----:B------:R-:W-:Y:S02]  /*36d0*/  FFMA.FTZ R74, R78, R74, R21 ;  /* 0x0000004a4e4a7223 */ /* 0x000fe40000010015 */
[----:B------:R-:W-:Y:S02]  /*36e0*/  FFMA.FTZ R146, R165, R77, R18 ;  /* 0x0000004da5927223 */ /* 0x000fe40000010012 */
[----:B------:R-:W-:Y:S01]  /*36f0*/  FMUL.FTZ R128, R159, R128 ;  /* 0x000000809f807220 */ /* 0x000fe20000410000 */
[----:B------:R-:W-:Y:S01]  /*3700*/  F2FP.PACK_AB R74, R75, R74 ;  /* 0x0000004a4b4a723e */ /* 0x000fe200000000ff */
[----:B------:R-:W-:Y:S01]  /*3710*/  HADD2.F32 R75, -RZ, R43.H0_H0 ;  /* 0x2000002bff4b7230 */ /* 0x000fe20000004100 */
[C---:B------:R-:W-:Y:S02]  /*3720*/  FADD.FTZ R134, -R161.reuse, R134 ;  /* 0x00000086a1867221 */ /* 0x040fe40000010100 */
[----:B------:R-:W-:Y:S02]  /*3730*/  FADD.FTZ R150, -R161, R150 ;  /* 0x00000096a1967221 */ /* 0x000fe40000010100 */
[----:B------:R-:W-:-:S02]  /*3740*/  FFMA.FTZ R75, R152, R75, R19 ;  /* 0x0000004b984b7223 */ /* 0x000fc40000010013 */
[C---:B------:R-:W-:Y:S02]  /*3750*/  FADD.FTZ R142, -R161.reuse, R142 ;  /* 0x0000008ea18e7221 */ /* 0x040fe40000010100 */
[C---:B------:R-:W-:Y:S01]  /*3760*/  FADD.FTZ R138, -R161.reuse, R138 ;  /* 0x0000008aa18a7221 */ /* 0x040fe20000010100 */
[----:B------:R-:W-:Y:S01]  /*3770*/  F2FP.PACK_AB R75, R146, R75 ;  /* 0x0000004b924b723e */ /* 0x000fe200000000ff */
        /* <DEDUP_REMOVED lines=8> */
[C---:B------:R-:W-:Y:S02]  /*3800*/  FADD.FTZ R158, -R161.reuse, R158 ;  /* 0x0000009ea19e7221 */ /* 0x040fe40000010100 */
[----:B------:R0:W-:Y:S01]  /*3810*/  STG.E.128 [R76.64], R72 ;  /* 0x000000484c007986 */ /* 0x0001e2000c101d04 */
[----:B------:R-:W-:Y:S02]  /*3820*/  FADD.FTZ R160, -R161, R160 ;  /* 0x000000a0a1a07221 */ /* 0x000fe40000010100 */
[----:B------:R-:W-:Y:S01]  /*3830*/  IMAD R122, R137, c[0x0][0x160], R122 ;  /* 0x00005800897a7a24 */ /* 0x000fe200078e027a */
[----:B0-----:R-:W-:Y:S01]  /*3840*/  HADD2.F32 R73, -RZ, R35.H1_H1 ;  /* 0x30000023ff497230 */ /* 0x001fe20000004100 */
[----:B------:R-:W-:Y:S01]  /*3850*/  FFMA.FTZ R72, R152, R164, R95 ;  /* 0x000000a498487223 */ /* 0x000fe2000001005f */
[--C-:B------:R-:W-:Y:S02]  /*3860*/  HADD2.F32 R164, -RZ, R34.reuse.H1_H1 ;  /* 0x30000022ffa47230 */ /* 0x100fe40000004100 */
[----:B------:R-:W-:Y:S01]  /*3870*/  HADD2.F32 R152, -RZ, R34.H0_H0 ;  /* 0x20000022ff987230 */ /* 0x000fe20000004100 */
[----:B------:R-:W-:-:S02]  /*3880*/  FFMA.FTZ R73, R165, R73, R98 ;  /* 0x00000049a5497223 */ /* 0x000fc40000010062 */
[----:B------:R-:W-:Y:S02]  /*3890*/  FFMA.FTZ R165, R79, R164, R96 ;  /* 0x000000a44fa57223 */ /* 0x000fe40000010060 */
[----:B------:R-:W-:Y:S01]  /*38a0*/  FFMA.FTZ R78, R78, R152, R93 ;  /* 0x000000984e4e7223 */ /* 0x000fe2000001005d */
[----:B------:R-:W-:Y:S01]  /*38b0*/  F2FP.PACK_AB R79, R73, R72 ;  /* 0x00000048494f723e */ /* 0x000fe200000000ff */
[--C-:B------:R-:W-:Y:S01]  /*38c0*/  HADD2.F32 R72, -RZ, R33.reuse.H0_H0 ;  /* 0x20000021ff487230 */ /* 0x100fe20000004100 */
[----:B------:R-:W-:Y:S01]  /*38d0*/  FADD.FTZ R152, -R161, R140 ;  /* 0x0000008ca1987221 */ /* 0x000fe20000010100 */
[----:B------:R-:W-:Y:S01]  /*38e0*/  HADD2.F32 R73, -RZ, R33.H1_H1 ;  /* 0x30000021ff497230 */ /* 0x000fe20000004100 */
[----:B------:R-:W-:Y:S01]  /*38f0*/  F2FP.PACK_AB R78, R165, R78 ;  /* 0x0000004ea54e723e */ /* 0x000fe200000000ff */
[----:B------:R-:W-:Y:S02]  /*3900*/  FMUL.FTZ R140, R159, R134 ;  /* 0x000000869f8c7220 */ /* 0x000fe40000410000 */
[----:B------:R-:W-:Y:S01]  /*3910*/  FFMA.FTZ R77, R162, R72, R91 ;  /* 0x00000048a24d7223 */ /* 0x000fe2000001005b */
[--C-:B------:R-:W-:Y:S01]  /*3920*/  HADD2.F32 R72, -RZ, R32.reuse.H0_H0 ;  /* 0x20000020ff487230 */ /* 0x100fe20000004100 */
[----:B------:R-:W-:Y:S01]  /*3930*/  FFMA.FTZ R74, R153, R73, R94 ;  /* 0x00000049994a7223 */ /* 0x000fe2000001005e */
[----:B------:R-:W-:Y:S01]  /*3940*/  HADD2.F32 R73, -RZ, R32.H1_H1 ;  /* 0x30000020ff497230 */ /* 0x000fe20000004100 */
[----:B------:R-:W-:-:S02]  /*3950*/  FMUL.FTZ R152, R159, R152 ;  /* 0x000000989f987220 */ /* 0x000fc40000410000 */
[----:B------:R-:W-:Y:S01]  /*3960*/  FFMA.FTZ R72, R154, R72, R89 ;  /* 0x000000489a487223 */ /* 0x000fe20000010059 */
[----:B------:R-:W-:Y:S01]  /*3970*/  F2FP.PACK_AB R77, R74, R77 ;  /* 0x0000004d4a4d723e */ /* 0x000fe200000000ff */
[----:B------:R-:W-:Y:S01]  /*3980*/  FFMA.FTZ R73, R163, R73, R92 ;  /* 0x00000049a3497223 */ /* 0x000fe2000001005c */
[----:B------:R-:W-:Y:S01]  /*3990*/  IADD3 R74, P1, R151, c[0x0][0x210], RZ ;  /* 0x00008400974a7a10 */ /* 0x000fe20007f3e0ff */
[----:B------:R-:W-:Y:S02]  /*39a0*/  FMUL.FTZ R151, R159, R130 ;  /* 0x000000829f977220 */ /* 0x000fe40000410000 */
[----:B------:R-:W-:Y:S01]  /*39b0*/  FADD.FTZ R154, -R161, R147 ;  /* 0x00000093a19a7221 */ /* 0x000fe20000010100 */
[----:B------:R-:W-:Y:S01]  /*39c0*/  F2FP.PACK_AB R76, R73, R72 ;  /* 0x00000048494c723e */ /* 0x000fe200000000ff */
[--C-:B------:R-:W-:Y:S01]  /*39d0*/  HADD2.F32 R72, -RZ, R36.reuse.H0_H0 ;  /* 0x20000024ff487230 */ /* 0x100fe20000004100 */
[----:B------:R-:W-:Y:S01]  /*39e0*/  IADD3.X R75, R146, c[0x0][0x214], RZ, P1, !PT ;  /* 0x00008500924b7a10 */ /* 0x000fe20000ffe4ff */
[----:B------:R-:W-:Y:S01]  /*39f0*/  HADD2.F32 R73, -RZ, R36.H1_H1 ;  /* 0x30000024ff497230 */ /* 0x000fe20000004100 */
[----:B------:R-:W-:Y:S01]  /*3a00*/  FADD.FTZ R146, -R161, R83 ;  /* 0x00000053a1927221 */ /* 0x000fe20000010100 */
[----:B------:R-:W-:Y:S01]  /*3a10*/  HADD2.F32 R147, -RZ, R29.H0_H0 ;  /* 0x2000001dff937230 */ /* 0x000fe20000004100 */
[----:B------:R-:W-:Y:S01]  /*3a20*/  FFMA.FTZ R72, R128, R72, R17 ;  /* 0x0000004880487223 */ /* 0x000fe20000010011 */
[----:B------:R0:W-:Y:S01]  /*3a30*/  STG.E.128 [R74.64], R76 ;  /* 0x0000004c4a007986 */ /* 0x0001e2000c101d04 */
[----:B------:R-:W-:-:S02]  /*3a40*/  FFMA.FTZ R73, R151, R73, R16 ;  /* 0x0000004997497223 */ /* 0x000fc40000010010 */
[C---:B------:R-:W-:Y:S02]  /*3a50*/  FMUL.FTZ R146, R159.reuse, R146 ;  /* 0x000000929f927220 */ /* 0x040fe40000410000 */
[----:B------:R-:W-:Y:S01]  /*3a60*/  FMUL.FTZ R83, R159, R132 ;  /* 0x000000849f537220 */ /* 0x000fe20000410000 */
[----:B------:R-:W-:Y:S01]  /*3a70*/  F2FP.PACK_AB R72, R73, R72 ;  /* 0x000000484948723e */ /* 0x000fe200000000ff */
[----:B------:R-:W-:Y:S01]  /*3a80*/  HADD2.F32 R73, -RZ, R37.H0_H0 ;  /* 0x20000025ff497230 */ /* 0x000fe20000004100 */
[C---:B------:R-:W-:Y:S02]  /*3a90*/  FADD.FTZ R164, -R161.reuse, R149 ;  /* 0x00000095a1a47221 */ /* 0x040fe40000010100 */
[C---:B------:R-:W-:Y:S02]  /*3aa0*/  FADD.FTZ R134, -R161.reuse, R145 ;  /* 0x00000091a1867221 */ /* 0x040fe40000010100 */
[C---:B------:R-:W-:Y:S02]  /*3ab0*/  FFMA.FTZ R73, R146.reuse, R73, R15 ;  /* 0x0000004992497223 */ /* 0x040fe4000001000f */
[----:B------:R-:W-:Y:S01]  /*3ac0*/  FFMA.FTZ R147, R146, R147, R99 ;  /* 0x0000009392937223 */ /* 0x000fe20000010063 */
[----:B------:R-:W-:Y:S01]  /*3ad0*/  HADD2.F32 R146, -RZ, R50.H0_H0 ;  /* 0x20000032ff927230 */ /* 0x000fe20000004100 */
[----:B------:R-:W-:-:S02]  /*3ae0*/  FADD.FTZ R162, -R161, R148 ;  /* 0x00000094a1a27221 */ /* 0x000fc40000010100 */
[C---:B0-----:R-:W-:Y:S01]  /*3af0*/  FADD.FTZ R74, -R161.reuse, R139 ;  /* 0x0000008ba14a7221 */ /* 0x041fe20000010100 */
[--C-:B------:R-:W-:Y:S01]  /*3b00*/  HADD2.F32 R75, -RZ, R38.reuse.H0_H0 ;  /* 0x20000026ff4b7230 */ /* 0x100fe20000004100 */
[----:B------:R-:W-:Y:S01]  /*3b10*/  FADD.FTZ R76, -R161, R143 ;  /* 0x0000008fa14c7221 */ /* 0x000fe20000010100 */
[----:B------:R-:W-:Y:S01]  /*3b20*/  HADD2.F32 R77, -RZ, R39.H0_H0 ;  /* 0x20000027ff4d7230 */ /* 0x000fe20000004100 */
[C---:B------:R-:W-:Y:S01]  /*3b30*/  FMUL.FTZ R139, R159.reuse, R74 ;  /* 0x0000004a9f8b7220 */ /* 0x040fe20000410000 */
[----:B------:R-:W-:Y:S01]  /*3b40*/  HADD2.F32 R74, -RZ, R37.H1_H1 ;  /* 0x30000025ff4a7230 */ /* 0x000fe20000004100 */
[----:B------:R-:W-:Y:S01]  /*3b50*/  FMUL.FTZ R79, R159, R76 ;  /* 0x0000004c9f4f7220 */ /* 0x000fe20000410000 */
[----:B------:R-:W-:Y:S01]  /*3b60*/  HADD2.F32 R76, -RZ, R38.H1_H1 ;  /* 0x30000026ff4c7230 */ /* 0x000fe20000004100 */
[----:B------:R-:W-:Y:S01]  /*3b70*/  FFMA.FTZ R75, R140, R75, R13 ;  /* 0x0000004b8c4b7223 */ /* 0x000fe2000001000d */
[----:B------:R-:W-:Y:S01]  /*3b80*/  HADD2.F32 R78, -RZ, R39.H1_H1 ;  /* 0x30000027ff4e7230 */ /* 0x000fe20000004100 */
[----:B------:R-:W-:-:S02]  /*3b90*/  FFMA.FTZ R74, R83, R74, R14 ;  /* 0x0000004a534a7223 */ /* 0x000fc4000001000e */
[----:B------:R-:W-:Y:S02]  /*3ba0*/  FFMA.FTZ R76, R139, R76, R12 ;  /* 0x0000004c8b4c7223 */ /* 0x000fe4000001000c */
[----:B------:R-:W-:Y:S01]  /*3bb0*/  FFMA.FTZ R77, R152, R77, R11 ;  /* 0x0000004d984d7223 */ /* 0x000fe2000001000b */
[----:B------:R-:W-:Y:S01]  /*3bc0*/  F2FP.PACK_AB R73, R74, R73 ;  /* 0x000000494a49723e */ /* 0x000fe200000000ff */
[----:B------:R-:W-:Y:S01]  /*3bd0*/  FFMA.FTZ R78, R79, R78, R10 ;  /* 0x0000004e4f4e7223 */ /* 0x000fe2000001000a */
[----:B------:R-:W-:Y:S01]  /*3be0*/  F2FP.PACK_AB R74, R76, R75 ;  /* 0x0000004b4c4a723e */ /* 0x000fe200000000ff */
[----:B------:R-:W-:Y:S02]  /*3bf0*/  FMUL.FTZ R148, R159, R138 ;  /* 0x0000008a9f947220 */ /* 0x000fe40000410000 */
[C---:B------:R-:W-:Y:S01]  /*3c00*/  FADD.FTZ R130, -R161.reuse, R141 ;  /* 0x0000008da1827221 */ /* 0x040fe20000010100 */
[----:B------:R-:W-:Y:S01]  /*3c10*/  F2FP.PACK_AB R75, R78, R77 ;  /* 0x0000004d4e4b723e */ /* 0x000fe200000000ff */
[----:B------:R-:W-:Y:S01]  /*3c20*/  FADD.FTZ R132, -R161, R144 ;  /* 0x00000090a1847221 */ /* 0x000fe20000010100 */
[----:B------:R-:W-:Y:S01]  /*3c30*/  SHF.L.U32 R78, R81, 0x4, RZ ;  /* 0x00000004514e7819 */ /* 0x000fe200000006ff */
[C---:B------:R-:W-:Y:S01]  /*3c40*/  FMUL.FTZ R145, R159.reuse, R130 ;  /* 0x000000829f917220 */ /* 0x040fe20000410000 */
[----:B------:R-:W-:Y:S01]  /*3c50*/  SHF.R.U32.HI R81, RZ, 0x1c, R81 ;  /* 0x0000001cff517819 */ /* 0x000fe20000011651 */
[C---:B------:R-:W-:Y:S01]  /*3c60*/  FMUL.FTZ R144, R159.reuse, R82 ;  /* 0x000000529f907220 */ /* 0x040fe20000410000 */
        /* <DEDUP_REMOVED lines=8> */
[C---:B------:R-:W-:Y:S02]  /*3cf0*/  FMUL.FTZ R138, R159.reuse, R155 ;  /* 0x0000009b9f8a7220 */ /* 0x040fe40000410000 */
[C---:B------:R-:W-:Y:S01]  /*3d00*/  FMUL.FTZ R82, R159.reuse, R158 ;  /* 0x0000009e9f527220 */ /* 0x040fe20000410000 */
[--C-:B0-----:R-:W-:Y:S01]  /*3d10*/  HADD2.F32 R75, -RZ, R31.reuse.H1_H1 ;  /* 0x3000001fff4b7230 */ /* 0x101fe20000004100 */
[C---:B------:R-:W-:Y:S01]  /*3d20*/  FMUL.FTZ R73, R159.reuse, R154 ;  /* 0x0000009a9f497220 */ /* 0x040fe20000410000 */
[----:B------:R-:W-:Y:S01]  /*3d30*/  HADD2.F32 R74, -RZ, R31.H0_H0 ;  /* 0x2000001fff4a7230 */ /* 0x000fe20000004100 */
[----:B------:R-:W-:Y:S01]  /*3d40*/  FMUL.FTZ R76, R159, R134 ;  /* 0x000000869f4c7220 */ /* 0x000fe20000410000 */
[----:B------:R-:W-:Y:S01]  /*3d50*/  HADD2.F32 R77, -RZ, R30.H1_H1 ;  /* 0x3000001eff4d7230 */ /* 0x000fe20000004100 */
[----:B------:R-:W-:Y:S01]  /*3d60*/  FFMA.FTZ R154, R79, R75, R106 ;  /* 0x0000004b4f9a7223 */ /* 0x000fe2000001006a */
[----:B------:R-:W-:Y:S01]  /*3d70*/  HADD2.F32 R75, -RZ, R28.H0_H0 ;  /* 0x2000001cff4b7230 */ /* 0x000fe20000004100 */
[----:B------:R-:W-:Y:S01]  /*3d80*/  FFMA.FTZ R153, R152, R74, R103 ;  /* 0x0000004a98997223 */ /* 0x000fe20000010067 */
[----:B------:R-:W-:Y:S01]  /*3d90*/  HADD2.F32 R74, -RZ, R30.H0_H0 ;  /* 0x2000001eff4a7230 */ /* 0x000fe20000004100 */
[----:B------:R-:W-:Y:S01]  /*3da0*/  FFMA.FTZ R77, R139, R77, R104 ;  /* 0x0000004d8b4d7223 */ /* 0x000fe20000010068 */
[----:B------:R-:W-:Y:S01]  /*3db0*/  HADD2.F32 R79, -RZ, R29.H1_H1 ;  /* 0x3000001dff4f7230 */ /* 0x000fe20000004100 */
[----:B------:R-:W-:Y:S01]  /*3dc0*/  FFMA.FTZ R149, R128, R75, R97 ;  /* 0x0000004b80957223 */ /* 0x000fe20000010061 */
[----:B------:R-:W-:Y:S01]  /*3dd0*/  HADD2.F32 R75, -RZ, R28.H1_H1 ;  /* 0x3000001cff4b7230 */ /* 0x000fe20000004100 */
[----:B------:R-:W-:Y:S01]  /*3de0*/  FFMA.FTZ R74, R140, R74, R101 ;  /* 0x0000004a8c4a7223 */ /* 0x000fe20000010065 */
[----:B------:R-:W-:Y:S01]  /*3df0*/  HADD2.F32 R128, -RZ, R51.H1_H1 ;  /* 0x30000033ff807230 */ /* 0x000fe20000004100 */
[----:B------:R-:W-:Y:S01]  /*3e00*/  FMUL.FTZ R134, R159, R150 ;  /* 0x000000969f867220 */ /* 0x000fe20000410000 */
[----:B------:R-:W-:Y:S01]  /*3e10*/  HADD2.F32 R140, -RZ, R47.H1_H1 ;  /* 0x3000002fff8c7230 */ /* 0x000fe20000004100 */
[----:B------:R-:W-:Y:S01]  /*3e20*/  FFMA.FTZ R152, R83, R79, R102 ;  /* 0x0000004f53987223 */ /* 0x000fe20000010066 */
[----:B------:R-:W-:Y:S01]  /*3e30*/  HADD2.F32 R139, -RZ, R46.H0_H0 ;  /* 0x2000002eff8b7230 */ /* 0x000fe20000004100 */
[----:B------:R-:W-:Y:S01]  /*3e40*/  FMUL.FTZ R72, R159, R142 ;  /* 0x0000008e9f487220 */ /* 0x000fe20000410000 */
[----:B------:R-:W-:Y:S01]  /*3e50*/  HADD2.F32 R79, -RZ, R51.H0_H0 ;  /* 0x20000033ff4f7230 */ /* 0x000fe20000004100 */
[----:B------:R-:W-:Y:S01]  /*3e60*/  FFMA.FTZ R150, R151, R75, R100 ;  /* 0x0000004b97967223 */ /* 0x000fe20000010064 */
[----:B------:R-:W-:Y:S01]  /*3e70*/  HADD2.F32 R83, -RZ, R47.H0_H0 ;  /* 0x2000002fff537230 */ /* 0x000fe20000004100 */
[----:B------:R-:W-:Y:S01]  /*3e80*/  FFMA.FTZ R128, R73, R128, R2 ;  /* 0x0000008049807223 */ /* 0x000fe20000010002 */
[----:B------:R-:W-:Y:S01]  /*3e90*/  F2FP.PACK_AB R74, R77, R74 ;  /* 0x0000004a4d4a723e */ /* 0x000fe200000000ff */
[----:B------:R-:W-:Y:S01]  /*3ea0*/  FFMA.FTZ R140, R73, R140, R114 ;  /* 0x0000008c498c7223 */ /* 0x000fe20000010072 */
[----:B------:R-:W-:Y:S01]  /*3eb0*/  F2FP.PACK_AB R73, R152, R147 ;  /* 0x000000939849723e */ /* 0x000fe200000000ff */
[C---:B------:R-:W-:Y:S01]  /*3ec0*/  FFMA.FTZ R146, R72.reuse, R146, R5 ;  /* 0x0000009248927223 */ /* 0x040fe20000010005 */
[----:B------:R-:W-:Y:S01]  /*3ed0*/  HADD2.F32 R147, -RZ, R49.H0_H0 ;  /* 0x20000031ff937230 */ /* 0x000fe20000004100 */
[----:B------:R-:W-:Y:S01]  /*3ee0*/  FFMA.FTZ R139, R72, R139, R109 ;  /* 0x0000008b488b7223 */ /* 0x000fe2000001006d */
[----:B------:R-:W-:Y:S01]  /*3ef0*/  F2FP.PACK_AB R72, R150, R149 ;  /* 0x000000959648723e */ /* 0x000fe200000000ff */
[C---:B------:R-:W-:Y:S01]  /*3f00*/  FFMA.FTZ R79, R76.reuse, R79, R3 ;  /* 0x0000004f4c4f7223 */ /* 0x040fe20000010003 */
[----:B------:R-:W-:Y:S01]  /*3f10*/  HADD2.F32 R149, -RZ, R45.H0_H0 ;  /* 0x2000002dff957230 */ /* 0x000fe20000004100 */
[----:B------:R-:W-:Y:S01]  /*3f20*/  FFMA.FTZ R83, R76, R83, R111 ;  /* 0x000000534c537223 */ /* 0x000fe2000001006f */
[----:B------:R-:W-:Y:S01]  /*3f30*/  IADD3 R76, P1, R78, c[0x0][0x210], RZ ;  /* 0x000084004e4c7a10 */ /* 0x000fe20007f3e0ff */
[----:B------:R-:W-:Y:S01]  /*3f40*/  HADD2.F32 R150, -RZ, R49.H1_H1 ;  /* 0x30000031ff967230 */ /* 0x000fe20000004100 */
[C---:B------:R-:W-:Y:S01]  /*3f50*/  FFMA.FTZ R78, R148.reuse, R147, R7 ;  /* 0x00000093944e7223 */ /* 0x040fe20000010007 */
[----:B------:R-:W-:Y:S01]  /*3f60*/  HADD2.F32 R152, -RZ, R45.H1_H1 ;  /* 0x3000002dff987230 */ /* 0x000fe20000004100 */
[----:B------:R-:W-:Y:S01]  /*3f70*/  IADD3.X R77, R81, c[0x0][0x214], RZ, P1, !PT ;  /* 0x00008500514d7a10 */ /* 0x000fe20000ffe4ff */
[----:B------:R-:W-:Y:S01]  /*3f80*/  FFMA.FTZ R148, R148, R149, R107 ;  /* 0x0000009594947223 */ /* 0x000fe2000001006b */
[----:B------:R-:W-:Y:S01]  /*3f90*/  F2FP.PACK_AB R75, R154, R153 ;  /* 0x000000999a4b723e */ /* 0x000fe200000000ff */
[--C-:B------:R-:W-:Y:S01]  /*3fa0*/  HADD2.F32 R81, -RZ, R48.reuse.H0_H0 ;  /* 0x20000030ff517230 */ /* 0x100fe20000004100 */
[----:B------:R-:W-:Y:S01]  /*3fb0*/  FMUL.FTZ R142, R159, R157 ;  /* 0x0000009d9f8e7220 */ /* 0x000fe20000410000 */
[----:B------:R-:W-:Y:S01]  /*3fc0*/  HADD2.F32 R147, -RZ, R48.H1_H1 ;  /* 0x30000030ff937230 */ /* 0x000fe20000004100 */
[C---:B------:R-:W-:Y:S01]  /*3fd0*/  FFMA.FTZ R151, R145.reuse, R150, R6 ;  /* 0x0000009691977223 */ /* 0x040fe20000010006 */
[--C-:B------:R-:W-:Y:S01]  /*3fe0*/  HADD2.F32 R149, -RZ, R44.reuse.H0_H0 ;  /* 0x2000002cff957230 */ /* 0x100fe20000004100 */
[----:B------:R-:W-:Y:S01]  /*3ff0*/  FFMA.FTZ R145, R145, R152, R110 ;  /* 0x0000009891917223 */ /* 0x000fe2000001006e */
[----:B------:R-:W-:Y:S01]  /*4000*/  HADD2.F32 R153, -RZ, R67.H0_H0 ;  /* 0x20000043ff997230 */ /* 0x000fe20000004100 */
[C---:B------:R-:W-:Y:S01]  /*4010*/  FFMA.FTZ R81, R144.reuse, R81, R9 ;  /* 0x0000005190517223 */ /* 0x040fe20000010009 */
[----:B------:R-:W-:Y:S01]  /*4020*/  HADD2.F32 R154, -RZ, R71.H0_H0 ;  /* 0x20000047ff9a7230 */ /* 0x000fe20000004100 */
[----:B------:R-:W-:Y:S01]  /*4030*/  FFMA.FTZ R149, R144, R149, R105 ;  /* 0x0000009590957223 */ /* 0x000fe20000010069 */
[----:B------:R-:W-:Y:S01]  /*4040*/  HADD2.F32 R150, -RZ, R44.H1_H1 ;  /* 0x3000002cff967230 */ /* 0x000fe20000004100 */
[C---:B------:R-:W-:Y:S01]  /*4050*/  FFMA.FTZ R152, R143.reuse, R147, R8 ;  /* 0x000000938f987223 */ /* 0x040fe20000010008 */
[----:B------:R0:W-:Y:S01]  /*4060*/  STG.E.128 [R76.64], R72 ;  /* 0x000000484c007986 */ /* 0x0001e2000c101d04 */
[----:B------:R-:W-:Y:S01]  /*4070*/  FFMA.FTZ R147, R142, R153, R87 ;  /* 0x000000998e937223 */ /* 0x000fe20000010057 */
[----:B------:R-:W-:Y:S01]  /*4080*/  F2FP.PACK_AB R79, R128, R79 ;  /* 0x0000004f804f723e */ /* 0x000fe200000000ff */
[----:B------:R-:W-:Y:S01]  /*4090*/  FFMA.FTZ R144, R142, R154, R119 ;  /* 0x0000009a8e907223 */ /* 0x000fe20000010077 */
[----:B------:R-:W-:Y:S01]  /*40a0*/  SHF.L.U32 R142, R80, 0x4, RZ ;  /* 0x00000004508e7819 */ /* 0x000fe200000006ff */
[----:B------:R-:W-:Y:S01]  /*40b0*/  FFMA.FTZ R150, R143, R150, R108 ;  /* 0x000000968f967223 */ /* 0x000fe2000001006c */
[----:B------:R-:W-:Y:S01]  /*40c0*/  SHF.R.U32.HI R143, RZ, 0x1c, R80 ;  /* 0x0000001cff8f7819 */ /* 0x000fe20000011650 */
[----:B------:R-:W-:Y:S01]  /*40d0*/  FFMA.FTZ R128, R125, R134, R84 ;  /* 0x000000867d807223 */ /* 0x000fe20000010054 */
[----:B------:R-:W-:Y:S01]  /*40e0*/  IADD3 R80, P1, R142, c[0x0][0x208], RZ ;  /* 0x000082008e507a10 */ /* 0x000fe20007f3e0ff */
[----:B------:R-:W-:-:S02]  /*40f0*/  FMUL.FTZ R159, R159, R160 ;  /* 0x000000a09f9f7220 */ /* 0x000fc40000410000 */
[----:B0-----:R-:W-:Y:S01]  /*4100*/  FFMA.FTZ R73, R135, R141, R4 ;  /* 0x0000008d87497223 */ /* 0x001fe20000010004 */
[----:B------:R-:W-:Y:S01]  /*4110*/  F2FP.PACK_AB R76, R152, R81 ;  /* 0x00000051984c723e */ /* 0x000fe200000000ff */
[----:B------:R-:W-:Y:S01]  /*4120*/  FFMA.FTZ R74, R133, R141, R112 ;  /* 0x0000008d854a7223 */ /* 0x000fe20000010070 */
[----:B------:R-:W-:Y:S01]  /*4130*/  F2FP.PACK_AB R77, R151, R78 ;  /* 0x0000004e974d723e */ /* 0x000fe200000000ff */
[----:B------:R-:W-:Y:S01]  /*4140*/  HADD2.F32 R72, -RZ, R67.H1_H1 ;  /* 0x30000043ff487230 */ /* 0x000fe20000004100 */
[----:B------:R-:W-:Y:S01]  /*4150*/  F2FP.PACK_AB R78, R73, R146 ;  /* 0x00000092494e723e */ /* 0x000fe200000000ff */
[----:B------:R-:W-:Y:S01]  /*4160*/  HADD2.F32 R146, -RZ, R71.H1_H1 ;  /* 0x30000047ff927230 */ /* 0x000fe20000004100 */
[----:B------:R-:W-:Y:S01]  /*4170*/  IADD3.X R81, R143, c[0x0][0x20c], RZ, P1, !PT ;  /* 0x000083008f517a10 */ /* 0x000fe20000ffe4ff */
[----:B------:R-:W-:Y:S01]  /*4180*/  FFMA.FTZ R141, R124, R138, R85 ;  /* 0x0000008a7c8d7223 */ /* 0x000fe20000010055 */
[----:B------:R-:W-:Y:S01]  /*4190*/  F2FP.PACK_AB R75, R140, R83 ;  /* 0x000000538c4b723e */ /* 0x000fe200000000ff */
[----:B------:R-:W-:Y:S01]  /*41a0*/  FFMA.FTZ R83, R121, R132, R0 ;  /* 0x0000008479537223 */ /* 0x000fe20000010000 */
[----:B------:R-:W-:Y:S01]  /*41b0*/  F2FP.PACK_AB R74, R74, R139 ;  /* 0x0000008b4a4a723e */ /* 0x000fe200000000ff */
[----:B------:R0:W-:Y:S01]  /*41c0*/  STG.E.128 [R80.64], R76 ;  /* 0x0000004c50007986 */ /* 0x0001e2000c101d04 */
[----:B------:R-:W-:Y:S01]  /*41d0*/  FFMA.FTZ R139, R64, R130, R27 ;  /* 0x00000082408b7223 */ /* 0x000fe2000001001b */
[----:B------:R-:W-:Y:S01]  /*41e0*/  IADD3 R142, P1, R142, c[0x0][0x210], RZ ;  /* 0x000084008e8e7a10 */ /* 0x000fe20007f3e0ff */
[----:B------:R-:W-:Y:S01]  /*41f0*/  FFMA.FTZ R140, R65, R136, R86 ;  /* 0x00000088418c7223 */ /* 0x000fe20000010056 */
[----:B------:R-:W-:Y:S01]  /*4200*/  F2FP.PACK_AB R73, R145, R148 ;  /* 0x000000949149723e */ /* 0x000fe200000000ff */
[----:B------:R-:W-:Y:S01]  /*4210*/  FFMA.FTZ R138, R126, R138, R117 ;  /* 0x0000008a7e8a7223 */ /* 0x000fe20000010075 */
[----:B------:R-:W-:Y:S01]  /*4220*/  IADD3.X R143, R143, c[0x0][0x214], RZ, P1, !PT ;  /* 0x000085008f8f7a10 */ /* 0x000fe20000ffe4ff */
[C---:B------:R-:W-:Y:S01]  /*4230*/  FFMA.FTZ R152, R159.reuse, R72, R90 ;  /* 0x000000489f987223 */ /* 0x040fe2000001005a */
[----:B------:R-:W-:Y:S01]  /*4240*/  F2FP.PACK_AB R72, R150, R149 ;  /* 0x000000959648723e */ /* 0x000fe200000000ff */
[----:B------:R-:W-:Y:S01]  /*4250*/  FFMA.FTZ R159, R159, R146, R123 ;  /* 0x000000929f9f7223 */ /* 0x000fe2000001007b */
[----:B------:R-:W-:Y:S01]  /*4260*/  ISETP.GE.AND P1, PT, R122, c[0x0][0x164], PT ;  /* 0x000059007a007a0c */ /* 0x000fe20003f26270 */
[----:B------:R-:W-:-:S02]  /*4270*/  FFMA.FTZ R146, R127, R82, R88 ;  /* 0x000000527f927223 */ /* 0x000fc40000010058 */
[----:B------:R-:W-:Y:S01]  /*4280*/  FFMA.FTZ R136, R69, R136, R118 ;  /* 0x0000008845887223 */ /* 0x000fe20000010076 */
[----:B------:R1:W-:Y:S01]  /*4290*/  STG.E.128 [R142.64], R72 ;  /* 0x000000488e007986 */ /* 0x0003e2000c101d04 */
[----:B0-----:R-:W-:Y:S01]  /*42a0*/  FFMA.FTZ R81, R131, R82, R120 ;  /* 0x0000005283517223 */ /* 0x001fe20000010078 */
[----:B------:R-:W-:Y:S01]  /*42b0*/  F2FP.PACK_AB R76, R128, R83 ;  /* 0x00000053804c723e */ /* 0x000fe200000000ff */
[----:B------:R-:W-:Y:S01]  /*42c0*/  FFMA.FTZ R80, R66, R132, R113 ;  /* 0x0000008442507223 */ /* 0x000fe20000010071 */
[----:B------:R-:W-:Y:S02]  /*42d0*/  SHF.L.U32 R128, R70, 0x4, RZ ;  /* 0x0000000446807819 */ /* 0x000fe400000006ff */
[----:B------:R-:W-:Y:S01]  /*42e0*/  F2FP.PACK_AB R77, R140, R139 ;  /* 0x0000008b8c4d723e */ /* 0x000fe200000000ff */
[----:B------:R-:W-:Y:S01]  /*42f0*/  FFMA.FTZ R139, R129, R134, R116 ;  /* 0x00000086818b7223 */ /* 0x000fe20000010074 */
[----:B------:R-:W-:Y:S01]  /*4300*/  F2FP.PACK_AB R82, R81, R138 ;  /* 0x0000008a5152723e */ /* 0x000fe200000000ff */
[----:B------:R-:W-:Y:S01]  /*4310*/  FFMA.FTZ R81, R68, R130, R115 ;  /* 0x0000008244517223 */ /* 0x000fe20000010073 */
[----:B------:R-:W-:-:S02]  /*4320*/  SHF.R.U32.HI R70, RZ, 0x1c, R70 ;  /* 0x0000001cff467819 */ /* 0x000fc40000011646 */
[C---:B------:R-:W-:Y:S02]  /*4330*/  IADD3 R140, P2, R128.reuse, c[0x0][0x208], RZ ;  /* 0x00008200808c7a10 */ /* 0x040fe40007f5e0ff */
[----:B------:R-:W-:Y:S02]  /*4340*/  IADD3 R138, P3, R128, c[0x0][0x210], RZ ;  /* 0x00008400808a7a10 */ /* 0x000fe40007f7e0ff */
[----:B------:R-:W-:Y:S02]  /*4350*/  F2FP.PACK_AB R78, R146, R141 ;  /* 0x0000008d924e723e */ /* 0x000fe400000000ff */
[----:B------:R-:W-:Y:S02]  /*4360*/  F2FP.PACK_AB R79, R152, R147 ;  /* 0x00000093984f723e */ /* 0x000fe400000000ff */
[----:B------:R-:W-:Y:S02]  /*4370*/  IADD3.X R141, R70, c[0x0][0x20c], RZ, P2, !PT ;  /* 0x00008300468d7a10 */ /* 0x000fe400017fe4ff */
[----:B------:R-:W-:-:S02]  /*4380*/  F2FP.PACK_AB R80, R139, R80 ;  /* 0x000000508b50723e */ /* 0x000fc400000000ff */
[----:B------:R-:W-:Y:S01]  /*4390*/  F2FP.PACK_AB R83, R159, R144 ;  /* 0x000000909f53723e */ /* 0x000fe200000000ff */
[----:B------:R1:W-:Y:S01]  /*43a0*/  STG.E.128 [R140.64], R76 ;  /* 0x0000004c8c007986 */ /* 0x0003e2000c101d04 */
[----:B------:R-:W-:Y:S02]  /*43b0*/  F2FP.PACK_AB R81, R136, R81 ;  /* 0x000000518851723e */ /* 0x000fe400000000ff */
[----:B------:R-:W-:-:S05]  /*43c0*/  IADD3.X R139, R70, c[0x0][0x214], RZ, P3, !PT ;  /* 0x00008500468b7a10 */ /* 0x000fca0001ffe4ff */
[----:B------:R1:W-:Y:S02]  /*43d0*/  STG.E.128 [R138.64], R80 ;  /* 0x000000508a007986 */ /* 0x0003e4000c101d04 */
[----:B-1---5:R-:W-:Y:S01]  /*43e0*/  @P1 CALL.REL.NOINC `(.L_x_3018) ;  /* 0x0000001000001944 */ /* 0x022fe20003c00000 */
[----:B------:R-:W-:Y:S05]  /*43f0*/  BRA `(.L_x_3019) ;  /* 0xffffc4b000007947 */ /* 0x000fea000383ffff */
.L_x_3018:
[----:B------:R-:W-:Y:S05]  /*4400*/  EXIT ;  /* 0x000000000000794d */ /* 0x000fea0003800000 */
.L_x_3016:
[----:B------:R-:W-:Y:S01]  /*4410*/  HFMA2.MMA R162, -RZ, RZ, 0, 1.847743988037109375e-06 ;  /* 0x0000001fffa27435 */ /* 0x000fe200000001ff */
[----:B------:R-:W-:Y:S02]  /*4420*/  MOV R137, 0x1 ;  /* 0x0000000100897802 */ /* 0x000fe40000000f00 */
[----:B------:R-:W-:Y:S02]  /*4430*/  MOV R75, 0xffffffff ;  /* 0xffffffff004b7802 */ /* 0x000fe40000000f00 */
[----:B------:R-:W-:Y:S02]  /*4440*/  MOV R72, 0x4460 ;  /* 0x0000446000487802 */ /* 0x000fe40000000f00 */
[----:B-----5:R-:W-:Y:S05]  /*4450*/  CALL.REL.NOINC `($__internal_9_$__cuda_sm70_shflsync_bfly_p) ;  /* 0x0000079000007944 */ /* 0x020fea0003c00000 */
[----:B01----:R-:W-:Y:S05]  /*4460*/  BRA `(.L_x_3020) ;  /* 0xffffea1000007947 */ /* 0x003fea000383ffff */
.L_x_3017:
[----:B------:R-:W-:Y:S01]  /*4470*/  HFMA2.MMA R137, -RZ, RZ, 0, 1.1920928955078125e-07 ;  /* 0x00000002ff897435 */ /* 0x000fe200000001ff */
[----:B0-----:R-:W-:Y:S02]  /*4480*/  MOV R74, R159 ;  /* 0x0000009f004a7202 */ /* 0x001fe40000000f00 */
[----:B------:R-:W-:-:S02]  /*4490*/  MOV R162, 0x1f ;  /* 0x0000001f00a27802 */ /* 0x000fc40000000f00 */
[----:B------:R-:W-:Y:S02]  /*44a0*/  MOV R75, 0xffffffff ;  /* 0xffffffff004b7802 */ /* 0x000fe40000000f00 */
[----:B------:R-:W-:Y:S02]  /*44b0*/  MOV R72, 0x44d0 ;  /* 0x000044d000487802 */ /* 0x000fe40000000f00 */
[----:B-----5:R-:W-:Y:S05]  /*44c0*/  CALL.REL.NOINC `($__internal_9_$__cuda_sm70_shflsync_bfly_p) ;  /* 0x0000072000007944 */ /* 0x020fea0003c00000 */
[----:B0-----:R-:W-:Y:S01]  /*44d0*/  HFMA2.MMA R137, -RZ, RZ, 0, 2.384185791015625e-07 ;  /* 0x00000004ff897435 */ /* 0x001fe200000001ff */
[----:B-1----:R-:W-:Y:S01]  /*44e0*/  FADD.FTZ R74, R159, R75 ;  /* 0x0000004b9f4a7221 */ /* 0x002fe20000010000 */
[----:B------:R-:W-:Y:S02]  /*44f0*/  MOV R162, 0x1f ;  /* 0x0000001f00a27802 */ /* 0x000fe40000000f00 */
[----:B------:R-:W-:Y:S02]  /*4500*/  MOV R75, 0xffffffff ;  /* 0xffffffff004b7802 */ /* 0x000fe40000000f00 */
[----:B------:R-:W-:Y:S02]  /*4510*/  MOV R72, 0x4530 ;  /* 0x0000453000487802 */ /* 0x000fe40000000f00 */
[----:B------:R-:W-:Y:S05]  /*4520*/  CALL.REL.NOINC `($__internal_9_$__cuda_sm70_shflsync_bfly_p) ;  /* 0x000006c000007944 */ /* 0x000fea0003c00000 */
[----:B0-----:R-:W-:Y:S01]  /*4530*/  HFMA2.MMA R137, -RZ, RZ, 0, 4.76837158203125e-07 ;  /* 0x00000008ff897435 */ /* 0x001fe200000001ff */
[----:B-1----:R-:W-:Y:S01]  /*4540*/  FADD.FTZ R74, R74, R75 ;  /* 0x0000004b4a4a7221 */ /* 0x002fe20000010000 */
[----:B------:R-:W-:-:S02]  /*4550*/  MOV R162, 0x1f ;  /* 0x0000001f00a27802 */ /* 0x000fc40000000f00 */
[----:B------:R-:W-:Y:S02]  /*4560*/  MOV R75, 0xffffffff ;  /* 0xffffffff004b7802 */ /* 0x000fe40000000f00 */
[----:B------:R-:W-:Y:S02]  /*4570*/  MOV R72, 0x4590 ;  /* 0x0000459000487802 */ /* 0x000fe40000000f00 */
[----:B------:R-:W-:Y:S05]  /*4580*/  CALL.REL.NOINC `($__internal_9_$__cuda_sm70_shflsync_bfly_p) ;  /* 0x0000066000007944 */ /* 0x000fea0003c00000 */
[----:B0-----:R-:W-:Y:S01]  /*4590*/  HFMA2.MMA R137, -RZ, RZ, 0, 9.5367431640625e-07 ;  /* 0x00000010ff897435 */ /* 0x001fe200000001ff */
[----:B-1----:R-:W-:Y:S01]  /*45a0*/  FADD.FTZ R74, R74, R75 ;  /* 0x0000004b4a4a7221 */ /* 0x002fe20000010000 */
[----:B------:R-:W-:Y:S02]  /*45b0*/  MOV R162, 0x1f ;  /* 0x0000001f00a27802 */ /* 0x000fe40000000f00 */
[----:B------:R-:W-:Y:S02]  /*45c0*/  MOV R75, 0xffffffff ;  /* 0xffffffff004b7802 */ /* 0x000fe40000000f00 */
[----:B------:R-:W-:Y:S02]  /*45d0*/  MOV R72, 0x45f0 ;  /* 0x000045f000487802 */ /* 0x000fe40000000f00 */
[----:B------:R-:W-:Y:S05]  /*45e0*/  CALL.REL.NOINC `($__internal_9_$__cuda_sm70_shflsync_bfly_p) ;  /* 0x0000060000007944 */ /* 0x000fea0003c00000 */
[----:B-1----:R-:W-:Y:S01]  /*45f0*/  FADD.FTZ R75, R74, R75 ;  /* 0x0000004b4a4b7221 */ /* 0x002fe20000010000 */
[----:B0-----:R-:W-:Y:S01]  /*4600*/  HFMA2.MMA R137, -RZ, RZ, 0, 5.9604644775390625e-08 ;  /* 0x00000001ff897435 */ /* 0x001fe200000001ff */
[----:B------:R-:W-:-:S02]  /*4610*/  MOV R162, 0x1f ;  /* 0x0000001f00a27802 */ /* 0x000fc40000000f00 */
[----:B------:R-:W-:Y:S01]  /*4620*/  FMUL.FTZ R165, R75, c[0x0][0x1e0] ;  /* 0x000078004ba57a20 */ /* 0x000fe20000410000 */
[----:B------:R-:W-:-:S03]  /*4630*/  MOV R75, 0xffffffff ;  /* 0xffffffff004b7802 */ /* 0x000fc60000000f00 */
[C---:B------:R-:W-:Y:S02]  /*4640*/  FADD.FTZ R72, -R165.reuse, R77 ;  /* 0x0000004da5487221 */ /* 0x040fe40000010100 */
[----:B------:R-:W-:Y:S02]  /*4650*/  FADD.FTZ R73, -R165, R154 ;  /* 0x0000009aa5497221 */ /* 0x000fe40000010100 */
        /* <DEDUP_REMOVED lines=63> */
[----:B------:R-:W-:Y:S05]  /*4a50*/  CALL.REL.NOINC `($__internal_9_$__cuda_sm70_shflsync_bfly_p) ;  /* 0x0000019000007944 */ /* 0x000fea0003c00000 */
[----:B0-----:R-:W-:Y:S01]  /*4a60*/  HFMA2.MMA R137, -RZ, RZ, 0, 1.1920928955078125e-07 ;  /* 0x00000002ff897435 */ /* 0x001fe200000001ff */
[----:B-1----:R-:W-:Y:S01]  /*4a70*/  FADD.FTZ R74, R74, R75 ;  /* 0x0000004b4a4a7221 */ /* 0x002fe20000010000 */
[----:B------:R-:W-:Y:S02]  /*4a80*/  MOV R162, 0x1f ;  /* 0x0000001f00a27802 */ /* 0x000fe40000000f00 */
[----:B------:R-:W-:Y:S02]  /*4a90*/  MOV R75, 0xffffffff ;  /* 0xffffffff004b7802 */ /* 0x000fe40000000f00 */
[----:B------:R-:W-:Y:S02]  /*4aa0*/  MOV R72, 0x4ac0 ;  /* 0x00004ac000487802 */ /* 0x000fe40000000f00 */
[----:B------:R-:W-:Y:S05]  /*4ab0*/  CALL.REL.NOINC `($__internal_9_$__cuda_sm70_shflsync_bfly_p) ;  /* 0x0000013000007944 */ /* 0x000fea0003c00000 */
[----:B0-----:R-:W-:Y:S01]  /*4ac0*/  HFMA2.MMA R137, -RZ, RZ, 0, 2.384185791015625e-07 ;  /* 0x00000004ff897435 */ /* 0x001fe200000001ff */
[----:B-1----:R-:W-:Y:S01]  /*4ad0*/  FADD.FTZ R74, R74, R75 ;  /* 0x0000004b4a4a7221 */ /* 0x002fe20000010000 */
[----:B------:R-:W-:Y:S02]  /*4ae0*/  MOV R162, 0x1f ;  /* 0x0000001f00a27802 */ /* 0x000fe40000000f00 */
[----:B------:R-:W-:-:S02]  /*4af0*/  MOV R75, 0xffffffff ;  /* 0xffffffff004b7802 */ /* 0x000fc40000000f00 */
[----:B------:R-:W-:Y:S02]  /*4b00*/  MOV R72, 0x4b20 ;  /* 0x00004b2000487802 */ /* 0x000fe40000000f00 */
[----:B------:R-:W-:Y:S05]  /*4b10*/  CALL.REL.NOINC `($__internal_9_$__cuda_sm70_shflsync_bfly_p) ;  /* 0x000000d000007944 */ /* 0x000fea0003c00000 */
[----:B0-----:R-:W-:Y:S01]  /*4b20*/  HFMA2.MMA R137, -RZ, RZ, 0, 4.76837158203125e-07 ;  /* 0x00000008ff897435 */ /* 0x001fe200000001ff */
[----:B-1----:R-:W-:Y:S01]  /*4b30*/  FADD.FTZ R74, R74, R75 ;  /* 0x0000004b4a4a7221 */ /* 0x002fe20000010000 */
[----:B------:R-:W-:Y:S02]  /*4b40*/  MOV R162, 0x1f ;  /* 0x0000001f00a27802 */ /* 0x000fe40000000f00 */
[----:B------:R-:W-:Y:S02]  /*4b50*/  MOV R75, 0xffffffff ;  /* 0xffffffff004b7802 */ /* 0x000fe40000000f00 */
[----:B------:R-:W-:Y:S02]  /*4b60*/  MOV R72, 0x4b80 ;  /* 0x00004b8000487802 */ /* 0x000fe40000000f00 */
[----:B------:R-:W-:Y:S05]  /*4b70*/  CALL.REL.NOINC `($__internal_9_$__cuda_sm70_shflsync_bfly_p) ;  /* 0x0000007000007944 */ /* 0x000fea0003c00000 */
[----:B0-----:R-:W-:Y:S01]  /*4b80*/  HFMA2.MMA R137, -RZ, RZ, 0, 9.5367431640625e-07 ;  /* 0x00000010ff897435 */ /* 0x001fe200000001ff */
[----:B-1----:R-:W-:Y:S01]  /*4b90*/  FADD.FTZ R74, R74, R75 ;  /* 0x0000004b4a4a7221 */ /* 0x002fe20000010000 */
[----:B------:R-:W-:Y:S02]  /*4ba0*/  MOV R162, 0x1f ;  /* 0x0000001f00a27802 */ /* 0x000fe40000000f00 */
[----:B------:R-:W-:-:S02]  /*4bb0*/  MOV R75, 0xffffffff ;  /* 0xffffffff004b7802 */ /* 0x000fc40000000f00 */
[----:B------:R-:W-:Y:S02]  /*4bc0*/  MOV R72, 0x4be0 ;  /* 0x00004be000487802 */ /* 0x000fe40000000f00 */
[----:B------:R-:W-:Y:S05]  /*4bd0*/  CALL.REL.NOINC `($__internal_9_$__cuda_sm70_shflsync_bfly_p) ;  /* 0x0000001000007944 */ /* 0x000fea0003c00000 */
[----:B01----:R-:W-:Y:S05]  /*4be0*/  BRA `(.L_x_3021) ;  /* 0xffffe7d000007947 */ /* 0x003fea000383ffff */
        .weak           $__internal_9_$__cuda_sm70_shflsync_bfly_p
        .type           $__internal_9_$__cuda_sm70_shflsync_bfly_p,@function
        .size           $__internal_9_$__cuda_sm70_shflsync_bfly_p,(.L_x_26499 - $__internal_9_$__cuda_sm70_shflsync_bfly_p)
$__internal_9_$__cuda_sm70_shflsync_bfly_p:
[----:B------:R-:W-:Y:S01]  /*4bf0*/  HFMA2.MMA R73, -RZ, RZ, 0, 0 ;  /* 0x00000000ff497435 */ /* 0x000fe200000001ff */
[----:B------:R-:W-:Y:S04]  /*4c00*/  WARPSYNC R75 ;  /* 0x0000004b00007348 */ /* 0x000fe80003800000 */
[----:B------:R0:W1:Y:S01]  /*4c10*/  SHFL.BFLY PT, R75, R74, R137, R162 ;  /* 0x0c0000894a4b7389 */ /* 0x00006200000e00a2 */
[----:B------:R-:W-:Y:S05]  /*4c20*/  RET.REL.NODEC R72 `(_ZN10layer_norm31ln_parallel_residual_fwd_kernelINS_13Kernel_traitsI6__halfS2_S2_S2_fjLj1024ELj1ELj4ELj1ELj16ENS_18Kernel_traits_baseILj1024ES2_S2_S2_S2_fjLj128EEEEELb0ELb0ELb1EEEvNS_9FwdParamsE) ;  /* 0xffffb3d048007950 */ /* 0x000fea0003c3ffff */
.L_x_3022:
        /* <DEDUP_REMOVED lines=13> */
.L_x_26499:


//--------------------- .text._ZN10layer_norm31ln_parallel_residual_fwd_kernelINS_13Kernel_traitsI6__halfS2_S2_S2_fjLj1024ELj1ELj4ELj1ELj16ENS_18Kernel_traits_baseILj1024ES2_S2_S2_S2_fjLj128EEEEELb0ELb1ELb0EEEvNS_9FwdParamsE --------------------------
	.section	.text._ZN10layer_norm31ln_parallel_residual_fwd_kernelINS_13Kernel_traitsI6__halfS2_S2_S2_fjLj1024ELj1ELj4ELj1ELj16ENS_18Kernel_traits_baseILj1024ES2_S2_S2_S2_fjLj128EEEEELb0ELb1ELb0EEEvNS_9FwdParamsE,"ax",@progbits
	.sectioninfo	@"SHI_REGISTERS=127"
	.align	128
        .global         _ZN10layer_norm31ln_parallel_residual_fwd_kernelINS_13Kernel_traitsI6__halfS2_S2_S2_fjLj1024ELj1ELj4ELj1ELj16ENS_18Kernel_traits_baseILj1024ES2_S2_S2_S2_fjLj128EEEEELb0ELb1ELb0EEEvNS_9FwdParamsE
        .type           _ZN10layer_norm31ln_parallel_residual_fwd_kernelINS_13Kernel_traitsI6__halfS2_S2_S2_fjLj1024ELj1ELj4ELj1ELj16ENS_18Kernel_traits_baseILj1024ES2_S2_S2_S2_fjLj128EEEEELb0ELb1ELb0EEEvNS_9FwdParamsE,@function
        .size           _ZN10layer_norm31ln_parallel_residual_fwd_kernelINS_13Kernel_traitsI6__halfS2_S2_S2_fjLj1024ELj1ELj4ELj1ELj16ENS_18Kernel_traits_baseILj1024ES2_S2_S2_S2_fjLj128EEEEELb0ELb1ELb0EEEvNS_9FwdParamsE,(.L_x_26500 - _ZN10layer_norm31ln_parallel_residual_fwd_kernelINS_13Kernel_traitsI6__halfS2_S2_S2_fjLj1024ELj1ELj4ELj1ELj16ENS_18Kernel_traits_baseILj1024ES2_S2_S2_S2_fjLj128EEEEELb0ELb1ELb0EEEvNS_9FwdParamsE)
        .other          _ZN10layer_norm31ln_parallel_residual_fwd_kernelINS_13Kernel_traitsI6__halfS2_S2_S2_fjLj1024ELj1ELj4ELj1ELj16ENS_18Kernel_traits_baseILj1024ES2_S2_S2_S2_fjLj128EEEEELb0ELb1ELb0EEEvNS_9FwdParamsE,@"STO_CUDA_ENTRY STV_DEFAULT"
_ZN10layer_norm31ln_parallel_residual_fwd_kernelINS_13Kernel_traitsI6__halfS2_S2_S2_fjLj1024ELj1ELj4ELj1ELj16ENS_18Kernel_traits_baseILj1024ES2_S2_S2_S2_fjLj128EEEEELb0ELb1ELb0EEEvNS_9FwdParamsE:
.text._ZN10layer_norm31ln_parallel_residual_fwd_kernelINS_13Kernel_traitsI6__halfS2_S2_S2_fjLj1024ELj1ELj4ELj1ELj16ENS_18Kernel_traits_baseILj1024ES2_S2_S2_S2_fjLj128EEEEELb0ELb1ELb0EEEvNS_9FwdParamsE:
        /* <DEDUP_REMOVED lines=17> */
[----:B------:R-:W-:Y:S02]  /*0110*/  ISETP.GE.AND P3, PT, R83, c[0x0][0x164], PT ;  /* 0x0000590053007a0c */ /* 0x000fe40003f66270 */
[----:B------:R-:W-:Y:S02]  /*0120*/  ISETP.GE.U32.AND P1, PT, R26, 0x80, PT ;  /* 0x000000801a00780c */ /* 0x000fe40003f26070 */
[----:B------:R-:W-:Y:S02]  /*0130*/  P2R R0, PR, RZ, 0x20 ;  /* 0x00000020ff007803 */ /* 0x000fe40000000000 */
[----:B------:R-:W-:Y:S01]  /*0140*/  LOP3.LUT R44, R44, 0x1f, RZ, 0xc0, !PT ;  /* 0x0000001f2c2c7812 */ /* 0x000fe200078ec0ff */
[----:B------:R-:W-:Y:S05]  /*0150*/  @!P0 BRA `(.L_x_3024) ;  /* 0x000000b000008947 */ /* 0x000fea0003800000 */
[----:B------:R-:W-:Y:S01]  /*0160*/  ISETP.NE.U32.AND P2, PT, RZ, c[0x0][0x218], PT ;  /* 0x00008600ff007a0c */ /* 0x000fe20003f45070 */
[----:B------:R-:W-:-:S03]  /*0170*/  HFMA2.MMA R3, -RZ, RZ, 0, 9.5367431640625e-07 ;  /* 0x00000010ff037435 */ /* 0x000fc600000001ff */
[----:B------:R-:W-:-:S13]  /*0180*/  ISETP.NE.AND.EX P2, PT, RZ, c[0x0][0x21c], PT, P2 ;  /* 0x00008700ff007a0c */ /* 0x000fda0003f45320 */
[----:B------:R-:W-:-:S04]  /*0190*/  @P2 LEA R8, P4, R44, c[0x0][0x218], 0x4 ;  /* 0x000086002c082a11 */ /* 0x000fc800078820ff */
[C---:B------:R-:W-:Y:S01]  /*01a0*/  @P2 LEA.HI.X R9, R44.reuse, c[0x0][0x21c], RZ, 0x4, P4 ;  /* 0x000087002c092a11 */ /* 0x040fe200020f24ff */
[----:B------:R-:W-:-:S04]  /*01b0*/  IMAD.WIDE.U32 R2, R44, R3, c[0x0][0x1b0] ;  /* 0x00006c002c027625 */ /* 0x000fc800078e0003 */
[----:B------:R0:W5:Y:S04]  /*01c0*/  @P2 LDG.E.128 R4, [R8.64] ;  /* 0x0000000408042981 */ /* 0x000168000c1e1d00 */
[----:B------:R0:W5:Y:S01]  /*01d0*/  LDG.E.128 R16, [R2.64] ;  /* 0x0000000402107981 */ /* 0x000162000c1e1d00 */
[----:B------:R-:W-:Y:S01]  /*01e0*/  LOP3.LUT R44, R44, 0x20, RZ, 0xfc, !PT ;  /* 0x000000202c2c7812 */ /* 0x000fe200078efcff */
[----:B------:R-:W-:Y:S01]  /*01f0*/  @!P2 CS2R R4, SRZ ;  /* 0x000000000004a805 */ /* 0x000fe2000001ff00 */
[----:B------:R-:W-:Y:S02]  /*0200*/  @!P2 CS2R R6, SRZ ;  /* 0x000000000006a805 */ /* 0x000fe4000001ff00 */
.L_x_3024:
[----:B0-----:R-:W-:Y:S05]  /*0210*/  BSYNC B0 ;  /* 0x0000000000007941 */ /* 0x001fea0003800000 */
.L_x_3023:
[----:B------:R-:W-:Y:S01]  /*0220*/  BSSY B0, `(.L_x_3025) ;  /* 0x000000d000007945 */ /* 0x000fe20003800000 */
[----:B------:R-:W-:Y:S05]  /*0230*/  @!P6 BRA `(.L_x_3026) ;  /* 0x000000b00000e947 */ /* 0x000fea0003800000 */
[----:B------:R-:W-:Y:S02]  /*0240*/  ISETP.NE.U32.AND P2, PT, RZ, c[0x0][0x218], PT ;  /* 0x00008600ff007a0c */ /* 0x000fe40003f45070 */
[----:B------:R-:W-:-:S02]  /*0250*/  MOV R49, 0x10 ;  /* 0x0000001000317802 */ /* 0x000fc40000000f00 */
[----:B------:R-:W-:-:S03]  /*0260*/  ISETP.NE.AND.EX P2, PT, RZ, c[0x0][0x21c], PT, P2 ;  /* 0x00008700ff007a0c */ /* 0x000fc60003f45320 */
[----:B------:R-:W-:-:S06]  /*0270*/  IMAD.WIDE.U32 R48, R44, R49, c[0x0][0x1b0] ;  /* 0x00006c002c307625 */ /* 0x000fcc00078e0031 */
[----:B------:R-:W5:Y:S04]  /*0280*/  LDG.E.128 R48, [R48.64] ;  /* 0x0000000430307981 */ /* 0x000f68000c1e1d00 */
[----:B------:R-:W-:-:S04]  /*0290*/  @P2 LEA R2, P4, R44, c[0x0][0x218], 0x4 ;  /* 0x000086002c022a11 */ /* 0x000fc800078820ff */
[----:B------:R-:W-:-:S05]  /*02a0*/  @P2 LEA.HI.X R3, R44, c[0x0][0x21c], RZ, 0x4, P4 ;  /* 0x000087002c032a11 */ /* 0x000fca00020f24ff */
[----:B------:R0:W5:Y:S01]  /*02b0*/  @P2 LDG.E.128 R28, [R2.64] ;  /* 0x00000004021c2981 */ /* 0x000162000c1e1d00 */
[----:B------:R-:W-:Y:S01]  /*02c0*/  IADD3 R44, R44, 0x20, RZ ;  /* 0x000000202c2c7810 */ /* 0x000fe20007ffe0ff */
[----:B------:R-:W-:Y:S01]  /*02d0*/  @!P2 CS2R R28, SRZ ;  /* 0x00000000001ca805 */ /* 0x000fe2000001ff00 */
[----:B------:R-:W-:Y:S02]  /*02e0*/  @!P2 CS2R R30, SRZ ;  /* 0x00000000001ea805 */ /* 0x000fe4000001ff00 */
.L_x_3026:
[----:B0-----:R-:W-:Y:S05]  /*02f0*/  BSYNC B0 ;  /* 0x0000000000007941 */ /* 0x001fea0003800000 */
.L_x_3025:
[----:B------:R-:W-:Y:S01]  /*0300*/  BSSY B0, `(.L_x_3027) ;  /* 0x000000d000007945 */ /* 0x000fe20003800000 */
[----:B------:R-:W-:Y:S05]  /*0310*/  @!P5 BRA `(.L_x_3028) ;  /* 0x000000b00000d947 */ /* 0x000fea0003800000 */
[----:B------:R-:W-:Y:S01]  /*0320*/  ISETP.NE.U32.AND P2, PT, RZ, c[0x0][0x218], PT ;  /* 0x00008600ff007a0c */ /* 0x000fe20003f45070 */
[----:B------:R-:W-:-:S03]  /*0330*/  HFMA2.MMA R37, -RZ, RZ, 0, 9.5367431640625e-07 ;  /* 0x00000010ff257435 */ /* 0x000fc600000001ff */
[----:B------:R-:W-:-:S13]  /*0340*/  ISETP.NE.AND.EX P2, PT, RZ, c[0x0][0x21c], PT, P2 ;  /* 0x00008700ff007a0c */ /* 0x000fda0003f45320 */
[C---:B------:R-:W-:Y:S01]  /*0350*/  @P2 LEA R2, P4, R44.reuse, c[0x0][0x218], 0x4 ;  /* 0x000086002c022a11 */ /* 0x040fe200078820ff */
[----:B------:R-:W-:-:S03]  /*0360*/  IMAD.WIDE.U32 R36, R44, R37, c[0x0][0x1b0] ;  /* 0x00006c002c247625 */ /* 0x000fc600078e0025 */
[----:B------:R-:W-:-:S03]  /*0370*/  @P2 LEA.HI.X R3, R44, c[0x0][0x21c], RZ, 0x4, P4 ;  /* 0x000087002c032a11 */ /* 0x000fc600020f24ff */
[----:B------:R-:W5:Y:S04]  /*0380*/  LDG.E.128 R36, [R36.64] ;  /* 0x0000000424247981 */ /* 0x000f68000c1e1d00 */
[----:B------:R0:W5:Y:S01]  /*0390*/  @P2 LDG.E.128 R32, [R2.64] ;  /* 0x0000000402202981 */ /* 0x000162000c1e1d00 */
[----:B------:R-:W-:Y:S01]  /*03a0*/  IADD3 R44, R44, 0x20, RZ ;  /* 0x000000202c2c7810 */ /* 0x000fe20007ffe0ff */
[----:B------:R-:W-:Y:S01]  /*03b0*/  @!P2 CS2R R32, SRZ ;  /* 0x000000000020a805 */ /* 0x000fe2000001ff00 */
[----:B------:R-:W-:Y:S02]  /*03c0*/  @!P2 CS2R R34, SRZ ;  /* 0x000000000022a805 */ /* 0x000fe4000001ff00 */
.L_x_3028:
[----:B0-----:R-:W-:Y:S05]  /*03d0*/  BSYNC B0 ;  /* 0x0000000000007941 */ /* 0x001fea0003800000 */
.L_x_3027:
[----:B------:R-:W-:Y:S01]  /*03e0*/  BSSY B0, `(.L_x_3029) ;  /* 0x000000c000007945 */ /* 0x000fe20003800000 */
[----:B------:R-:W-:Y:S05]  /*03f0*/  @!P1 BRA `(.L_x_3030) ;  /* 0x000000a000009947 */ /* 0x000fea0003800000 */
[----:B------:R-:W-:Y:S02]  /*0400*/  ISETP.NE.U32.AND P2, PT, RZ, c[0x0][0x218], PT ;  /* 0x00008600ff007a0c */ /* 0x000fe40003f45070 */
[----:B------:R-:W-:-:S02]  /*0410*/  MOV R45, 0x10 ;  /* 0x00000010002d7802 */ /* 0x000fc40000000f00 */
        /* <DEDUP_REMOVED lines=8> */
.L_x_3030:
[----:B0-----:R-:W-:Y:S05]  /*04a0*/  BSYNC B0 ;  /* 0x0000000000007941 */ /* 0x001fea0003800000 */
.L_x_3029:
[----:B------:R-:W-:Y:S02]  /*04b0*/  LOP3.LUT P2, RZ, R10, c[0x0][0x178], RZ, 0xfc, !PT ;  /* 0x00005e000aff7a12 */ /* 0x000fe4000784fcff */
[----:B------:R-:W-:-:S04]  /*04c0*/  MOV R0, c[0x0][0x184] ;  /* 0x0000610000007a02 */ /* 0x000fc80000000f00 */
[----:B------:R-:W-:Y:S01]  /*04d0*/  LOP3.LUT P2, RZ, R0, c[0x0][0x17c], RZ, 0xfc, P2 ;  /* 0x00005f0000ff7a12 */ /* 0x000fe2000104fcff */
[----:B------:R-:W-:-:S12]  /*04e0*/  @P3 EXIT ;  /* 0x000000000000394d */ /* 0x000fd80003800000 */
        /* <DEDUP_REMOVED lines=21> */
[----:B------:R-:W-:Y:S02]  /*0640*/  HADD2.F32 R18, -RZ, R19.H0_H0 ;  /* 0x20000013ff127230 */ /* 0x000fe40000004100 */
        /* <DEDUP_REMOVED lines=8> */
[----:B------:R-:W-:-:S02]  /*06d0*/  HADD2.F32 R46, -RZ, R47.H0_H0 ;  /* 0x2000002fff2e7230 */ /* 0x000fc40000004100 */
[----:B------:R-:W-:Y:S02]  /*06e0*/  HADD2.F32 R74, -RZ, R47.H1_H1 ;  /* 0x3000002fff4a7230 */ /* 0x000fe40000004100 */
        /* <DEDUP_REMOVED lines=33> */
.L_x_3178:
        /* <DEDUP_REMOVED lines=31> */
.L_x_3034:
[----:B-----5:R-:W-:-:S05]  /*0af0*/  HADD2.F32 R88, -RZ, R32.H0_H0 ;  /* 0x20000020ff587230 */ /* 0x020fca0000004100 */
[----:B------:R-:W-:Y:S01]  /*0b00*/  FADD.FTZ R81, R88, R81 ;  /* 0x0000005158517221 */ /* 0x000fe20000010000 */
[----:B------:R-:W-:Y:S05]  /*0b10*/  BRA `(.L_x_3035) ;  /* 0x0000004000007947 */ /* 0x000fea0003800000 */
.L_x_3033:
[----:B0----5:R-:W-:Y:S02]  /*0b20*/  HADD2.F32 R88, -RZ, R36.H0_H0 ;  /* 0x20000024ff587230 */ /* 0x021fe40000004100 */
[----:B------:R-:W-:-:S03]  /*0b30*/  @P4 HADD2.F32 R98, -RZ, R32.H0_H0 ;  /* 0x20000020ff624230 */ /* 0x000fc60000004100 */
[----:B------:R-:W-:-:S04]  /*0b40*/  FADD.FTZ R81, R88, R81 ;  /* 0x0000005158517221 */ /* 0x000fc80000010000 */
[----:B------:R-:W-:-:S05]  /*0b50*/  @P4 FADD.FTZ R81, R98, R81 ;  /* 0x0000005162514221 */ /* 0x000fca0000010000 */
.L_x_3035:
[----:B------:R-:W-:-:S04]  /*0b60*/  F2FP.PACK_AB R88, RZ, R81 ;  /* 0x00000051ff58723e */ /* 0x000fc800000000ff */
[----:B------:R-:W-:Y:S02]  /*0b70*/  PRMT R28, R88, 0x7610, R28 ;  /* 0x00007610581c7816 */ /* 0x000fe4000000001c */
.L_x_3036:
[----:B------:R-:W-:Y:S01]  /*0b80*/  HADD2.F32 R89, -RZ, R40.H1_H1 ;  /* 0x30000028ff597230 */ /* 0x000fe20000004100 */
[----:B------:R-:W-:Y:S05]  /*0b90*/  @P5 BRA `(.L_x_3037) ;  /* 0x0000008000005947 */ /* 0x000fea0003800000 */
[----:B------:R-:W-:-:S04]  /*0ba0*/  ISETP.NE.U32.AND P3, PT, RZ, c[0x0][0x180], PT ;  /* 0x00006000ff007a0c */ /* 0x000fc80003f65070 */
[----:B------:R-:W-:-:S13]  /*0bb0*/  ISETP.NE.AND.EX P3, PT, RZ, c[0x0][0x184], PT, P3 ;  /* 0x00006100ff007a0c */ /* 0x000fda0003f65330 */
[----:B------:R-:W-:Y:S05]  /*0bc0*/  @P3 BRA `(.L_x_3038) ;  /* 0x0000002000003947 */ /* 0x000fea0003800000 */
[----:B------:R-:W-:Y:S05]  /*0bd0*/  @P2 BRA `(.L_x_3039) ;  /* 0x0000008000002947 */ /* 0x000fea0003800000 */
[----:B------:R-:W-:Y:S05]  /*0be0*/  BRA `(.L_x_3040) ;  /* 0x0000009000007947 */ /* 0x000fea0003800000 */
.L_x_3038:
[----:B-----5:R-:W-:-:S05]  /*0bf0*/  HADD2.F32 R40, -RZ, R32.H1_H1 ;  /* 0x30000020ff287230 */ /* 0x020fca0000004100 */
[----:B------:R-:W-:Y:S01]  /*0c00*/  FADD.FTZ R89, R40, R89 ;  /* 0x0000005928597221 */ /* 0x000fe20000010000 */
[----:B------:R-:W-:Y:S05]  /*0c10*/  BRA `(.L_x_3039) ;  /* 0x0000004000007947 */ /* 0x000fea0003800000 */
.L_x_3037:
[----:B-----5:R-:W-:Y:S02]  /*0c20*/  HADD2.F32 R40, -RZ, R36.H1_H1 ;  /* 0x30000024ff287230 */ /* 0x020fe40000004100 */
[----:B------:R-:W-:-:S03]  /*0c30*/  @P4 HADD2.F32 R88, -RZ, R32.H1_H1 ;  /* 0x30000020ff584230 */ /* 0x000fc60000004100 */
[----:B------:R-:W-:-:S04]  /*0c40*/  FADD.FTZ R89, R40, R89 ;  /* 0x0000005928597221 */ /* 0x000fc80000010000 */
[----:B------:R-:W-:-:S05]  /*0c50*/  @P4 FADD.FTZ R89, R88, R89 ;  /* 0x0000005958594221 */ /* 0x000fca0000010000 */
.L_x_3039:
[----:B------:R-:W-:-:S04]  /*0c60*/  F2FP.PACK_AB R40, RZ, R89 ;  /* 0x00000059ff28723e */ /* 0x000fc800000000ff */
[----:B------:R-:W-:Y:S02]  /*0c70*/  PRMT R28, R28, 0x5410, R40 ;  /* 0x000054101c1c7816 */ /* 0x000fe40000000028 */
.L_x_3040:
[----:B------:R-:W-:Y:S01]  /*0c80*/  HADD2.F32 R88, -RZ, R41.H0_H0 ;  /* 0x20000029ff587230 */ /* 0x000fe20000004100 */
[----:B------:R-:W-:Y:S05]  /*0c90*/  @P5 BRA `(.L_x_3041) ;  /* 0x0000008000005947 */ /* 0x000fea0003800000 */
[----:B------:R-:W-:-:S04]  /*0ca0*/  ISETP.NE.U32.AND P3, PT, RZ, c[0x0][0x180], PT ;  /* 0x00006000ff007a0c */ /* 0x000fc80003f65070 */
[----:B------:R-:W-:-:S13]  /*0cb0*/  ISETP.NE.AND.EX P3, PT, RZ, c[0x0][0x184], PT, P3 ;  /* 0x00006100ff007a0c */ /* 0x000fda0003f65330 */
[----:B------:R-:W-:Y:S05]  /*0cc0*/  @P3 BRA `(.L_x_3042) ;  /* 0x0000002000003947 */ /* 0x000fea0003800000 */
[----:B------:R-:W-:Y:S05]  /*0cd0*/  @P2 BRA `(.L_x_3043) ;  /* 0x0000008000002947 */ /* 0x000fea0003800000 */
[----:B------:R-:W-:Y:S05]  /*0ce0*/  BRA `(.L_x_3044) ;  /* 0x0000009000007947 */ /* 0x000fea0003800000 */
.L_x_3042:
[----:B-----5:R-:W-:-:S05]  /*0cf0*/  HADD2.F32 R99, -RZ, R33.H0_H0 ;  /* 0x20000021ff637230 */ /* 0x020fca0000004100 */
[----:B------:R-:W-:Y:S01]  /*0d00*/  FADD.FTZ R88, R99, R88 ;  /* 0x0000005863587221 */ /* 0x000fe20000010000 */
[----:B------:R-:W-:Y:S05]  /*0d10*/  BRA `(.L_x_3043) ;  /* 0x0000004000007947 */ /* 0x000fea0003800000 */
.L_x_3041:
[----:B-----5:R-:W-:Y:S02]  /*0d20*/  HADD2.F32 R99, -RZ, R37.H0_H0 ;  /* 0x20000025ff637230 */ /* 0x020fe40000004100 */
[----:B------:R-:W-:-:S03]  /*0d30*/  @P4 HADD2.F32 R105, -RZ, R33.H0_H0 ;  /* 0x20000021ff694230 */ /* 0x000fc60000004100 */
[----:B------:R-:W-:-:S04]  /*0d40*/  FADD.FTZ R88, R99, R88 ;  /* 0x0000005863587221 */ /* 0x000fc80000010000 */
[----:B------:R-:W-:-:S05]  /*0d50*/  @P4 FADD.FTZ R88, R105, R88 ;  /* 0x0000005869584221 */ /* 0x000fca0000010000 */
.L_x_3043:
[----:B------:R-:W-:-:S04]  /*0d60*/  F2FP.PACK_AB R40, RZ, R88 ;  /* 0x00000058ff28723e */ /* 0x000fc800000000ff */
[----:B------:R-:W-:Y:S02]  /*0d70*/  PRMT R29, R40, 0x7610, R29 ;  /* 0x00007610281d7816 */ /* 0x000fe4000000001d */
.L_x_3044:
[----:B------:R-:W-:Y:S01]  /*0d80*/  HADD2.F32 R99, -RZ, R41.H1_H1 ;  /* 0x30000029ff637230 */ /* 0x000fe20000004100 */
[----:B------:R-:W-:Y:S05]  /*0d90*/  @P5 BRA `(.L_x_3045) ;  /* 0x0000008000005947 */ /* 0x000fea0003800000 */
[----:B------:R-:W-:-:S04]  /*0da0*/  ISETP.NE.U32.AND P3, PT, RZ, c[0x0][0x180], PT ;  /* 0x00006000ff007a0c */ /* 0x000fc80003f65070 */
[----:B------:R-:W-:-:S13]  /*0db0*/  ISETP.NE.AND.EX P3, PT, RZ, c[0x0][0x184], PT, P3 ;  /* 0x00006100ff007a0c */ /* 0x000fda0003f65330 */
[----:B------:R-:W-:Y:S05]  /*0dc0*/  @P3 BRA `(.L_x_3046) ;  /* 0x0000002000003947 */ /* 0x000fea0003800000 */
[----:B------:R-:W-:Y:S05]  /*0dd0*/  @P2 BRA `(.L_x_3047) ;  /* 0x0000008000002947 */ /* 0x000fea0003800000 */
[----:B------:R-:W-:Y:S05]  /*0de0*/  BRA `(.L_x_3048) ;  /* 0x0000009000007947 */ /* 0x000fea0003800000 */
.L_x_3046:
[----:B-----5:R-:W-:-:S05]  /*0df0*/  HADD2.F32 R40, -RZ, R33.H1_H1 ;  /* 0x30000021ff287230 */ /* 0x020fca0000004100 */
[----:B------:R-:W-:Y:S01]  /*0e00*/  FADD.FTZ R99, R40, R99 ;  /* 0x0000006328637221 */ /* 0x000fe20000010000 */
[----:B------:R-:W-:Y:S05]  /*0e10*/  BRA `(.L_x_3047) ;  /* 0x0000004000007947 */ /* 0x000fea0003800000 */
.L_x_3045:
[----:B-----5:R-:W-:Y:S02]  /*0e20*/  HADD2.F32 R40, -RZ, R37.H1_H1 ;  /* 0x30000025ff287230 */ /* 0x020fe40000004100 */
[----:B------:R-:W-:-:S03]  /*0e30*/  @P4 HADD2.F32 R98, -RZ, R33.H1_H1 ;  /* 0x30000021ff624230 */ /* 0x000fc60000004100 */
[----:B------:R-:W-:-:S04]  /*0e40*/  FADD.FTZ R99, R40, R99 ;  /* 0x0000006328637221 */ /* 0x000fc80000010000 */
[----:B------:R-:W-:-:S05]  /*0e50*/  @P4 FADD.FTZ R99, R98, R99 ;  /* 0x0000006362634221 */ /* 0x000fca0000010000 */
.L_x_3047:
[----:B------:R-:W-:-:S04]  /*0e60*/  F2FP.PACK_AB R40, RZ, R99 ;  /* 0x00000063ff28723e */ /* 0x000fc800000000ff */
[----:B------:R-:W-:Y:S02]  /*0e70*/  PRMT R29, R29, 0x5410, R40 ;  /* 0x000054101d1d7816 */ /* 0x000fe40000000028 */
.L_x_3048:
[----:B------:R-:W-:Y:S01]  /*0e80*/  HADD2.F32 R98, -RZ, R42.H0_H0 ;  /* 0x2000002aff627230 */ /* 0x000fe20000004100 */
[----:B------:R-:W-:Y:S05]  /*0e90*/  @P5 BRA `(.L_x_3049) ;  /* 0x0000008000005947 */ /* 0x000fea0003800000 */
[----:B------:R-:W-:-:S04]  /*0ea0*/  ISETP.NE.U32.AND P3, PT, RZ, c[0x0][0x180], PT ;  /* 0x00006000ff007a0c */ /* 0x000fc80003f65070 */
[----:B------:R-:W-:-:S13]  /*0eb0*/  ISETP.NE.AND.EX P3, PT, RZ, c[0x0][0x184], PT, P3 ;  /* 0x00006100ff007a0c */ /* 0x000fda0003f65330 */
[----:B------:R-:W-:Y:S05]  /*0ec0*/  @P3 BRA `(.L_x_3050) ;  /* 0x0000002000003947 */ /* 0x000fea0003800000 */
[----:B------:R-:W-:Y:S05]  /*0ed0*/  @P2 BRA `(.L_x_3051) ;  /* 0x0000008000002947 */ /* 0x000fea0003800000 */
[----:B------:R-:W-:Y:S05]  /*0ee0*/  BRA `(.L_x_3052) ;  /* 0x0000009000007947 */ /* 0x000fea0003800000 */
.L_x_3050:
[----:B-----5:R-:W-:-:S05]  /*0ef0*/  HADD2.F32 R41, -RZ, R34.H0_H0 ;  /* 0x20000022ff297230 */ /* 0x020fca0000004100 */
[----:B------:R-:W-:Y:S01]  /*0f00*/  FADD.FTZ R98, R41, R98 ;  /* 0x0000006229627221 */ /* 0x000fe20000010000 */
[----:B------:R-:W-:Y:S05]  /*0f10*/  BRA `(.L_x_3051) ;  /* 0x0000004000007947 */ /* 0x000fea0003800000 */
.L_x_3049:
[----:B-----5:R-:W-:Y:S02]  /*0f20*/  HADD2.F32 R41, -RZ, R38.H0_H0 ;  /* 0x20000026ff297230 */ /* 0x020fe40000004100 */
[----:B------:R-:W-:-:S03]  /*0f30*/  @P4 HADD2.F32 R105, -RZ, R34.H0_H0 ;  /* 0x20000022ff694230 */ /* 0x000fc60000004100 */
[----:B------:R-:W-:-:S04]  /*0f40*/  FADD.FTZ R98, R41, R98 ;  /* 0x0000006229627221 */ /* 0x000fc80000010000 */
[----:B------:R-:W-:-:S05]  /*0f50*/  @P4 FADD.FTZ R98, R105, R98 ;  /* 0x0000006269624221 */ /* 0x000fca0000010000 */
.L_x_3051:
[----:B------:R-:W-:-:S04]  /*0f60*/  F2FP.PACK_AB R40, RZ, R98 ;  /* 0x00000062ff28723e */ /* 0x000fc800000000ff */
[----:B------:R-:W-:Y:S02]  /*0f70*/  PRMT R30, R40, 0x7610, R30 ;  /* 0x00007610281e7816 */ /* 0x000fe4000000001e */
.L_x_3052:
[----:B------:R-:W-:Y:S01]  /*0f80*/  HADD2.F32 R104, -RZ, R42.H1_H1 ;  /* 0x3000002aff687230 */ /* 0x000fe20000004100 */
[----:B------:R-:W-:Y:S05]  /*0f90*/  @P5 BRA `(.L_x_3053) ;  /* 0x0000008000005947 */ /* 0x000fea0003800000 */
[----:B------:R-:W-:-:S04]  /*0fa0*/  ISETP.NE.U32.AND P3, PT, RZ, c[0x0][0x180], PT ;  /* 0x00006000ff007a0c */ /* 0x000fc80003f65070 */
[----:B------:R-:W-:-:S13]  /*0fb0*/  ISETP.NE.AND.EX P3, PT, RZ, c[0x0][0x184], PT, P3 ;  /* 0x00006100ff007a0c */ /* 0x000fda0003f65330 */
[----:B------:R-:W-:Y:S05]  /*0fc0*/  @P3 BRA `(.L_x_3054) ;  /* 0x0000002000003947 */ /* 0x000fea0003800000 */
[----:B------:R-:W-:Y:S05]  /*0fd0*/  @P2 BRA `(.L_x_3055) ;  /* 0x0000008000002947 */ /* 0x000fea0003800000 */
[----:B------:R-:W-:Y:S05]  /*0fe0*/  BRA `(.L_x_3056) ;  /* 0x0000009000007947 */ /* 0x000fea0003800000 */
.L_x_3054:
[----:B-----5:R-:W-:-:S05]  /*0ff0*/  HADD2.F32 R41, -RZ, R34.H1_H1 ;  /* 0x30000022ff297230 */ /* 0x020fca0000004100 */
[----:B------:R-:W-:Y:S01]  /*1000*/  FADD.FTZ R104, R41, R104 ;  /* 0x0000006829687221 */ /* 0x000fe20000010000 */
[----:B------:R-:W-:Y:S05]  /*1010*/  BRA `(.L_x_3055) ;  /* 0x0000004000007947 */ /* 0x000fea0003800000 */
.L_x_3053:
[----:B-----5:R-:W-:Y:S02]  /*1020*/  HADD2.F32 R41, -RZ, R38.H1_H1 ;  /* 0x30000026ff297230 */ /* 0x020fe40000004100 */
[----:B------:R-:W-:-:S03]  /*1030*/  @P4 HADD2.F32 R105, -RZ, R34.H1_H1 ;  /* 0x30000022ff694230 */ /* 0x000fc60000004100 */
[----:B------:R-:W-:-:S04]  /*1040*/  FADD.FTZ R104, R41, R104 ;  /* 0x0000006829687221 */ /* 0x000fc80000010000 */
[----:B------:R-:W-:-:S05]  /*1050*/  @P4 FADD.FTZ R104, R105, R104 ;  /* 0x0000006869684221 */ /* 0x000fca0000010000 */
.L_x_3055:
[----:B------:R-:W-:-:S04]  /*1060*/  F2FP.PACK_AB R40, RZ, R104 ;  /* 0x00000068ff28723e */ /* 0x000fc800000000ff */
[----:B------:R-:W-:Y:S02]  /*1070*/  PRMT R30, R30, 0x5410, R40 ;  /* 0x000054101e1e7816 */ /* 0x000fe40000000028 */
.L_x_3056:
[----:B------:R-:W-:Y:S01]  /*1080*/  HADD2.F32 R105, -RZ, R43.H0_H0 ;  /* 0x2000002bff697230 */ /* 0x000fe20000004100 */
[----:B------:R-:W-:Y:S05]  /*1090*/  @P5 BRA `(.L_x_3057) ;  /* 0x0000008000005947 */ /* 0x000fea0003800000 */
[----:B------:R-:W-:-:S04]  /*10a0*/  ISETP.NE.U32.AND P3, PT, RZ, c[0x0][0x180], PT ;  /* 0x00006000ff007a0c */ /* 0x000fc80003f65070 */
[----:B------:R-:W-:-:S13]  /*10b0*/  ISETP.NE.AND.EX P3, PT, RZ, c[0x0][0x184], PT, P3 ;  /* 0x00006100ff007a0c */ /* 0x000fda0003f65330 */
[----:B------:R-:W-:Y:S05]  /*10c0*/  @P3 BRA `(.L_x_3058) ;  /* 0x0000002000003947 */ /* 0x000fea0003800000 */
[----:B------:R-:W-:Y:S05]  /*10d0*/  @P2 BRA `(.L_x_3059) ;  /* 0x0000008000002947 */ /* 0x000fea0003800000 */
[----:B------:R-:W-:Y:S05]  /*10e0*/  BRA `(.L_x_3060) ;  /* 0x0000009000007947 */ /* 0x000fea0003800000 */
.L_x_3058:
[----:B-----5:R-:W-:-:S05]  /*10f0*/  HADD2.F32 R40, -RZ, R35.H0_H0 ;  /* 0x20000023ff287230 */ /* 0x020fca0000004100 */
[----:B------:R-:W-:Y:S01]  /*1100*/  FADD.FTZ R105, R40, R105 ;  /* 0x0000006928697221 */ /* 0x000fe20000010000 */
[----:B------:R-:W-:Y:S05]  /*1110*/  BRA `(.L_x_3059) ;  /* 0x0000004000007947 */ /* 0x000fea0003800000 */
.L_x_3057:
[----:B-----5:R-:W-:Y:S02]  /*1120*/  HADD2.F32 R40, -RZ, R39.H0_H0 ;  /* 0x20000027ff287230 */ /* 0x020fe40000004100 */
[----:B------:R-:W-:-:S03]  /*1130*/  @P4 HADD2.F32 R42, -RZ, R35.H0_H0 ;  /* 0x20000023ff2a4230 */ /* 0x000fc60000004100 */
[----:B------:R-:W-:-:S04]  /*1140*/  FADD.FTZ R105, R40, R105 ;  /* 0x0000006928697221 */ /* 0x000fc80000010000 */
[----:B------:R-:W-:-:S05]  /*1150*/  @P4 FADD.FTZ R105, R42, R105 ;  /* 0x000000692a694221 */ /* 0x000fca0000010000 */
.L_x_3059:
[----:B------:R-:W-:-:S04]  /*1160*/  F2FP.PACK_AB R40, RZ, R105 ;  /* 0x00000069ff28723e */ /* 0x000fc800000000ff */
[----:B------:R-:W-:Y:S02]  /*1170*/  PRMT R31, R40, 0x7610, R31 ;  /* 0x00007610281f7816 */ /* 0x000fe4000000001f */
.L_x_3060:
[----:B------:R-:W-:Y:S01]  /*1180*/  HADD2.F32 R112, -RZ, R43.H1_H1 ;  /* 0x3000002bff707230 */ /* 0x000fe20000004100 */
[----:B------:R-:W-:Y:S05]  /*1190*/  @P5 BRA `(.L_x_3061) ;  /* 0x0000008000005947 */ /* 0x000fea0003800000 */
[----:B------:R-:W-:-:S04]  /*11a0*/  ISETP.NE.U32.AND P3, PT, RZ, c[0x0][0x180], PT ;  /* 0x00006000ff007a0c */ /* 0x000fc80003f65070 */
[----:B------:R-:W-:-:S13]  /*11b0*/  ISETP.NE.AND.EX P3, PT, RZ, c[0x0][0x184], PT, P3 ;  /* 0x00006100ff007a0c */ /* 0x000fda0003f65330 */
[----:B------:R-:W-:Y:S05]  /*11c0*/  @P3 BRA `(.L_x_3062) ;  /* 0x0000002000003947 */ /* 0x000fea0003800000 */
[----:B------:R-:W-:Y:S05]  /*11d0*/  @P2 BRA `(.L_x_3063) ;  /* 0x0000008000002947 */ /* 0x000fea0003800000 */
[----:B------:R-:W-:Y:S05]  /*11e0*/  BRA `(.L_x_3064) ;  /* 0x0000009000007947 */ /* 0x000fea0003800000 */
.L_x_3062:
[----:B-----5:R-:W-:-:S05]  /*11f0*/  HADD2.F32 R41, -RZ, R35.H1_H1 ;  /* 0x30000023ff297230 */ /* 0x020fca0000004100 */
[----:B------:R-:W-:Y:S01]  /*1200*/  FADD.FTZ R112, R41, R112 ;  /* 0x0000007029707221 */ /* 0x000fe20000010000 */
[----:B------:R-:W-:Y:S05]  /*1210*/  BRA `(.L_x_3063) ;  /* 0x0000004000007947 */ /* 0x000fea0003800000 */
.L_x_3061:
[----:B-----5:R-:W-:Y:S02]  /*1220*/  HADD2.F32 R41, -RZ, R39.H1_H1 ;  /* 0x30000027ff297230 */ /* 0x020fe40000004100 */
[----:B------:R-:W-:-:S03]  /*1230*/  @P4 HADD2.F32 R43, -RZ, R35.H1_H1 ;  /* 0x30000023ff2b4230 */ /* 0x000fc60000004100 */
[----:B------:R-:W-:-:S04]  /*1240*/  FADD.FTZ R112, R41, R112 ;  /* 0x0000007029707221 */ /* 0x000fc80000010000 */
[----:B------:R-:W-:-:S05]  /*1250*/  @P4 FADD.FTZ R112, R43, R112 ;  /* 0x000000702b704221 */ /* 0x000fca0000010000 */
.L_x_3063:
[----:B------:R-:W-:-:S04]  /*1260*/  F2FP.PACK_AB R40, RZ, R112 ;  /* 0x00000070ff28723e */ /* 0x000fc800000000ff */
[----:B------:R-:W-:Y:S02]  /*1270*/  PRMT R31, R31, 0x5410, R40 ;  /* 0x000054101f1f7816 */ /* 0x000fe40000000028 */
.L_x_3064:
[C---:B------:R-:W-:Y:S02]  /*1280*/  @P2 LEA R40, P3, R82.reuse, c[0x0][0x188], 0x4 ;  /* 0x0000620052282a11 */ /* 0x040fe400078620ff */
[C---:B------:R-:W-:Y:S02]  /*1290*/  IADD3 R117, R82.reuse, 0x20, RZ ;  /* 0x0000002052757810 */ /* 0x040fe40007ffe0ff */
[----:B------:R-:W-:-:S05]  /*12a0*/  @P2 LEA.HI.X R41, R82, c[0x0][0x18c], RZ, 0x4, P3 ;  /* 0x0000630052292a11 */ /* 0x000fca00018f24ff */
[----:B------:R0:W-:Y:S04]  /*12b0*/  @P2 STG.E.128 [R40.64], R28 ;  /* 0x0000001c28002986 */ /* 0x0001e8000c101d04 */
.L_x_3032:
[----:B------:R-:W-:Y:S05]  /*12c0*/  BSYNC B0 ;  /* 0x0000000000007941 */ /* 0x000fea0003800000 */
.L_x_3031:
        /* <DEDUP_REMOVED lines=25> */
.L_x_3068:
[----:B-----5:R-:W-:-:S05]  /*1460*/  HADD2.F32 R91, -RZ, R32.H0_H0 ;  /* 0x20000020ff5b7230 */ /* 0x020fca0000004100 */
[----:B------:R-:W-:Y:S01]  /*1470*/  FADD.FTZ R84, R91, R84 ;  /* 0x000000545b547221 */ /* 0x000fe20000010000 */
[----:B------:R-:W-:Y:S05]  /*1480*/  BRA `(.L_x_3069) ;  /* 0x0000004000007947 */ /* 0x000fea0003800000 */
.L_x_3067:
[----:B0----5:R-:W-:Y:S02]  /*1490*/  HADD2.F32 R91, -RZ, R36.H0_H0 ;  /* 0x20000024ff5b7230 */ /* 0x021fe40000004100 */
[----:B------:R-:W-:-:S03]  /*14a0*/  @P4 HADD2.F32 R97, -RZ, R32.H0_H0 ;  /* 0x20000020ff614230 */ /* 0x000fc60000004100 */
[----:B------:R-:W-:-:S04]  /*14b0*/  FADD.FTZ R84, R91, R84 ;  /* 0x000000545b547221 */ /* 0x000fc80000010000 */
[----:B------:R-:W-:-:S05]  /*14c0*/  @P4 FADD.FTZ R84, R97, R84 ;  /* 0x0000005461544221 */ /* 0x000fca0000010000 */
.L_x_3069:
[----:B------:R-:W-:-:S04]  /*14d0*/  F2FP.PACK_AB R90, RZ, R84 ;  /* 0x00000054ff5a723e */ /* 0x000fc800000000ff */
[----:B------:R-:W-:Y:S02]  /*14e0*/  PRMT R28, R90, 0x7610, R28 ;  /* 0x000076105a1c7816 */ /* 0x000fe4000000001c */
.L_x_3070:
[----:B------:R-:W-:Y:S01]  /*14f0*/  HADD2.F32 R90, -RZ, R40.H1_H1 ;  /* 0x30000028ff5a7230 */ /* 0x000fe20000004100 */
[----:B------:R-:W-:Y:S05]  /*1500*/  @P5 BRA `(.L_x_3071) ;  /* 0x0000008000005947 */ /* 0x000fea0003800000 */
[----:B------:R-:W-:-:S04]  /*1510*/  ISETP.NE.U32.AND P3, PT, RZ, c[0x0][0x180], PT ;  /* 0x00006000ff007a0c */ /* 0x000fc80003f65070 */
[----:B------:R-:W-:-:S13]  /*1520*/  ISETP.NE.AND.EX P3, PT, RZ, c[0x0][0x184], PT, P3 ;  /* 0x00006100ff007a0c */ /* 0x000fda0003f65330 */
[----:B------:R-:W-:Y:S05]  /*1530*/  @P3 BRA `(.L_x_3072) ;  /* 0x0000002000003947 */ /* 0x000fea0003800000 */
[----:B------:R-:W-:Y:S05]  /*1540*/  @P2 BRA `(.L_x_3073) ;  /* 0x0000008000002947 */ /* 0x000fea0003800000 */
[----:B------:R-:W-:Y:S05]  /*1550*/  BRA `(.L_x_3074) ;  /* 0x0000009000007947 */ /* 0x000fea0003800000 */
.L_x_3072:
[----:B-----5:R-:W-:-:S05]  /*1560*/  HADD2.F32 R91, -RZ, R32.H1_H1 ;  /* 0x30000020ff5b7230 */ /* 0x020fca0000004100 */
[----:B------:R-:W-:Y:S01]  /*1570*/  FADD.FTZ R90, R91, R90 ;  /* 0x0000005a5b5a7221 */ /* 0x000fe20000010000 */
[----:B------:R-:W-:Y:S05]  /*1580*/  BRA `(.L_x_3073) ;  /* 0x0000004000007947 */ /* 0x000fea0003800000 */
.L_x_3071:
[----:B-----5:R-:W-:Y:S02]  /*1590*/  HADD2.F32 R91, -RZ, R36.H1_H1 ;  /* 0x30000024ff5b7230 */ /* 0x020fe40000004100 */
[----:B------:R-:W-:-:S03]  /*15a0*/  @P4 HADD2.F32 R97, -RZ, R32.H1_H1 ;  /* 0x30000020ff614230 */ /* 0x000fc60000004100 */
[----:B------:R-:W-:-:S04]  /*15b0*/  FADD.FTZ R90, R91, R90 ;  /* 0x0000005a5b5a7221 */ /* 0x000fc80000010000 */
[----:B------:R-:W-:-:S05]  /*15c0*/  @P4 FADD.FTZ R90, R97, R90 ;  /* 0x0000005a615a4221 */ /* 0x000fca0000010000 */
.L_x_3073:
[----:B------:R-:W-:-:S04]  /*15d0*/  F2FP.PACK_AB R40, RZ, R90 ;  /* 0x0000005aff28723e */ /* 0x000fc800000000ff */
[----:B------:R-:W-:Y:S02]  /*15e0*/  PRMT R28, R28, 0x5410, R40 ;  /* 0x000054101c1c7816 */ /* 0x000fe40000000028 */
.L_x_3074:
[----:B------:R-:W-:Y:S01]  /*15f0*/  HADD2.F32 R91, -RZ, R41.H0_H0 ;  /* 0x20000029ff5b7230 */ /* 0x000fe20000004100 */
[----:B------:R-:W-:Y:S05]  /*1600*/  @P5 BRA `(.L_x_3075) ;  /* 0x0000008000005947 */ /* 0x000fea0003800000 */
[----:B------:R-:W-:-:S04]  /*1610*/  ISETP.NE.U32.AND P3, PT, RZ, c[0x0][0x180], PT ;  /* 0x00006000ff007a0c */ /* 0x000fc80003f65070 */
[----:B------:R-:W-:-:S13]  /*1620*/  ISETP.NE.AND.EX P3, PT, RZ, c[0x0][0x184], PT, P3 ;  /* 0x00006100ff007a0c */ /* 0x000fda0003f65330 */
[----:B------:R-:W-:Y:S05]  /*1630*/  @P3 BRA `(.L_x_3076) ;  /* 0x0000002000003947 */ /* 0x000fea0003800000 */
[----:B------:R-:W-:Y:S05]  /*1640*/  @P2 BRA `(.L_x_3077) ;  /* 0x0000008000002947 */ /* 0x000fea0003800000 */
[----:B------:R-:W-:Y:S05]  /*1650*/  BRA `(.L_x_3078) ;  /* 0x0000009000007947 */ /* 0x000fea0003800000 */
.L_x_3076:
[----:B-----5:R-:W-:-:S05]  /*1660*/  HADD2.F32 R40, -RZ, R33.H0_H0 ;  /* 0x20000021ff287230 */ /* 0x020fca0000004100 */
[----:B------:R-:W-:Y:S01]  /*1670*/  FADD.FTZ R91, R40, R91 ;  /* 0x0000005b285b7221 */ /* 0x000fe20000010000 */
[----:B------:R-:W-:Y:S05]  /*1680*/  BRA `(.L_x_3077) ;  /* 0x0000004000007947 */ /* 0x000fea0003800000 */
.L_x_3075:
[----:B-----5:R-:W-:Y:S02]  /*1690*/  HADD2.F32 R40, -RZ, R37.H0_H0 ;  /* 0x20000025ff287230 */ /* 0x020fe40000004100 */
[----:B------:R-:W-:-:S03]  /*16a0*/  @P4 HADD2.F32 R96, -RZ, R33.H0_H0 ;  /* 0x20000021ff604230 */ /* 0x000fc60000004100 */
[----:B------:R-:W-:-:S04]  /*16b0*/  FADD.FTZ R91, R40, R91 ;  /* 0x0000005b285b7221 */ /* 0x000fc80000010000 */
[----:B------:R-:W-:-:S05]  /*16c0*/  @P4 FADD.FTZ R91, R96, R91 ;  /* 0x0000005b605b4221 */ /* 0x000fca0000010000 */
.L_x_3077:
[----:B------:R-:W-:-:S04]  /*16d0*/  F2FP.PACK_AB R40, RZ, R91 ;  /* 0x0000005bff28723e */ /* 0x000fc800000000ff */
[----:B------:R-:W-:Y:S02]  /*16e0*/  PRMT R29, R40, 0x7610, R29 ;  /* 0x00007610281d7816 */ /* 0x000fe4000000001d */
.L_x_3078:
[----:B------:R-:W-:Y:S01]  /*16f0*/  HADD2.F32 R97, -RZ, R41.H1_H1 ;  /* 0x30000029ff617230 */ /* 0x000fe20000004100 */
[----:B------:R-:W-:Y:S05]  /*1700*/  @P5 BRA `(.L_x_3079) ;  /* 0x0000008000005947 */ /* 0x000fea0003800000 */
[----:B------:R-:W-:-:S04]  /*1710*/  ISETP.NE.U32.AND P3, PT, RZ, c[0x0][0x180], PT ;  /* 0x00006000ff007a0c */ /* 0x000fc80003f65070 */
[----:B------:R-:W-:-:S13]  /*1720*/  ISETP.NE.AND.EX P3, PT, RZ, c[0x0][0x184], PT, P3 ;  /* 0x00006100ff007a0c */ /* 0x000fda0003f65330 */
[----:B------:R-:W-:Y:S05]  /*1730*/  @P3 BRA `(.L_x_3080) ;  /* 0x0000002000003947 */ /* 0x000fea0003800000 */
[----:B------:R-:W-:Y:S05]  /*1740*/  @P2 BRA `(.L_x_3081) ;  /* 0x0000008000002947 */ /* 0x000fea0003800000 */
[----:B------:R-:W-:Y:S05]  /*1750*/  BRA `(.L_x_3082) ;  /* 0x0000009000007947 */ /* 0x000fea0003800000 */
.L_x_3080:
[----:B-----5:R-:W-:-:S05]  /*1760*/  HADD2.F32 R40, -RZ, R33.H1_H1 ;  /* 0x30000021ff287230 */ /* 0x020fca0000004100 */
[----:B------:R-:W-:Y:S01]  /*1770*/  FADD.FTZ R97, R40, R97 ;  /* 0x0000006128617221 */ /* 0x000fe20000010000 */
[----:B------:R-:W-:Y:S05]  /*1780*/  BRA `(.L_x_3081) ;  /* 0x0000004000007947 */ /* 0x000fea0003800000 */
.L_x_3079:
[----:B-----5:R-:W-:Y:S02]  /*1790*/  HADD2.F32 R40, -RZ, R37.H1_H1 ;  /* 0x30000025ff287230 */ /* 0x020fe40000004100 */
[----:B------:R-:W-:-:S03]  /*17a0*/  @P4 HADD2.F32 R96, -RZ, R33.H1_H1 ;  /* 0x30000021ff604230 */ /* 0x000fc60000004100 */
[----:B------:R-:W-:-:S04]  /*17b0*/  FADD.FTZ R97, R40, R97 ;  /* 0x0000006128617221 */ /* 0x000fc80000010000 */
[----:B------:R-:W-:-:S05]  /*17c0*/  @P4 FADD.FTZ R97, R96, R97 ;  /* 0x0000006160614221 */ /* 0x000fca0000010000 */
.L_x_3081:
[----:B------:R-:W-:-:S04]  /*17d0*/  F2FP.PACK_AB R40, RZ, R97 ;  /* 0x00000061ff28723e */ /* 0x000fc800000000ff */
[----:B------:R-:W-:Y:S02]  /*17e0*/  PRMT R29, R29, 0x5410, R40 ;  /* 0x000054101d1d7816 */ /* 0x000fe40000000028 */
.L_x_3082:
[----:B------:R-:W-:Y:S01]  /*17f0*/  HADD2.F32 R96, -RZ, R42.H0_H0 ;  /* 0x2000002aff607230 */ /* 0x000fe20000004100 */
[----:B------:R-:W-:Y:S05]  /*1800*/  @P5 BRA `(.L_x_3083) ;  /* 0x0000008000005947 */ /* 0x000fea0003800000 */
[----:B------:R-:W-:-:S04]  /*1810*/  ISETP.NE.U32.AND P3, PT, RZ, c[0x0][0x180], PT ;  /* 0x00006000ff007a0c */ /* 0x000fc80003f65070 */
[----:B------:R-:W-:-:S13]  /*1820*/  ISETP.NE.AND.EX P3, PT, RZ, c[0x0][0x184], PT, P3 ;  /* 0x00006100ff007a0c */ /* 0x000fda0003f65330 */
[----:B------:R-:W-:Y:S05]  /*1830*/  @P3 BRA `(.L_x_3084) ;  /* 0x0000002000003947 */ /* 0x000fea0003800000 */
[----:B------:R-:W-:Y:S05]  /*1840*/  @P2 BRA `(.L_x_3085) ;  /* 0x0000008000002947 */ /* 0x000fea0003800000 */
[----:B------:R-:W-:Y:S05]  /*1850*/  BRA `(.L_x_3086) ;  /* 0x0000009000007947 */ /* 0x000fea0003800000 */
.L_x_3084:
[----:B-----5:R-:W-:-:S05]  /*1860*/  HADD2.F32 R41, -RZ, R34.H0_H0 ;  /* 0x20000022ff297230 */ /* 0x020fca0000004100 */
[----:B------:R-:W-:Y:S01]  /*1870*/  FADD.FTZ R96, R41, R96 ;  /* 0x0000006029607221 */ /* 0x000fe20000010000 */
[----:B------:R-:W-:Y:S05]  /*1880*/  BRA `(.L_x_3085) ;  /* 0x0000004000007947 */ /* 0x000fea0003800000 */
.L_x_3083:
[----:B-----5:R-:W-:Y:S02]  /*1890*/  HADD2.F32 R41, -RZ, R38.H0_H0 ;  /* 0x20000026ff297230 */ /* 0x020fe40000004100 */
[----:B------:R-:W-:-:S03]  /*18a0*/  @P4 HADD2.F32 R107, -RZ, R34.H0_H0 ;  /* 0x20000022ff6b4230 */ /* 0x000fc60000004100 */
[----:B------:R-:W-:-:S04]  /*18b0*/  FADD.FTZ R96, R41, R96 ;  /* 0x0000006029607221 */ /* 0x000fc80000010000 */
[----:B------:R-:W-:-:S05]  /*18c0*/  @P4 FADD.FTZ R96, R107, R96 ;  /* 0x000000606b604221 */ /* 0x000fca0000010000 */
.L_x_3085:
[----:B------:R-:W-:-:S04]  /*18d0*/  F2FP.PACK_AB R40, RZ, R96 ;  /* 0x00000060ff28723e */ /* 0x000fc800000000ff */
[----:B------:R-:W-:Y:S02]  /*18e0*/  PRMT R30, R40, 0x7610, R30 ;  /* 0x00007610281e7816 */ /* 0x000fe4000000001e */
.L_x_3086:
[----:B------:R-:W-:Y:S01]  /*18f0*/  HADD2.F32 R106, -RZ, R42.H1_H1 ;  /* 0x3000002aff6a7230 */ /* 0x000fe20000004100 */
[----:B------:R-:W-:Y:S05]  /*1900*/  @P5 BRA `(.L_x_3087) ;  /* 0x0000008000005947 */ /* 0x000fea0003800000 */
[----:B------:R-:W-:-:S04]  /*1910*/  ISETP.NE.U32.AND P3, PT, RZ, c[0x0][0x180], PT ;  /* 0x00006000ff007a0c */ /* 0x000fc80003f65070 */
[----:B------:R-:W-:-:S13]  /*1920*/  ISETP.NE.AND.EX P3, PT, RZ, c[0x0][0x184], PT, P3 ;  /* 0x00006100ff007a0c */ /* 0x000fda0003f65330 */
[----:B------:R-:W-:Y:S05]  /*1930*/  @P3 BRA `(.L_x_3088) ;  /* 0x0000002000003947 */ /* 0x000fea0003800000 */
[----:B------:R-:W-:Y:S05]  /*1940*/  @P2 BRA `(.L_x_3089) ;  /* 0x0000008000002947 */ /* 0x000fea0003800000 */
[----:B------:R-:W-:Y:S05]  /*1950*/  BRA `(.L_x_3090) ;  /* 0x0000009000007947 */ /* 0x000fea0003800000 */
.L_x_3088:
[----:B-----5:R-:W-:-:S05]  /*1960*/  HADD2.F32 R41, -RZ, R34.H1_H1 ;  /* 0x30000022ff297230 */ /* 0x020fca0000004100 */
[----:B------:R-:W-:Y:S01]  /*1970*/  FADD.FTZ R106, R41, R106 ;  /* 0x0000006a296a7221 */ /* 0x000fe20000010000 */
[----:B------:R-:W-:Y:S05]  /*1980*/  BRA `(.L_x_3089) ;  /* 0x0000004000007947 */ /* 0x000fea0003800000 */
.L_x_3087:
[----:B-----5:R-:W-:Y:S02]  /*1990*/  HADD2.F32 R41, -RZ, R38.H1_H1 ;  /* 0x30000026ff297230 */ /* 0x020fe40000004100 */
[----:B------:R-:W-:-:S03]  /*19a0*/  @P4 HADD2.F32 R107, -RZ, R34.H1_H1 ;  /* 0x30000022ff6b4230 */ /* 0x000fc60000004100 */
[----:B------:R-:W-:-:S04]  /*19b0*/  FADD.FTZ R106, R41, R106 ;  /* 0x0000006a296a7221 */ /* 0x000fc80000010000 */
[----:B------:R-:W-:-:S05]  /*19c0*/  @P4 FADD.FTZ R106, R107, R106 ;  /* 0x0000006a6b6a4221 */ /* 0x000fca0000010000 */
.L_x_3089:
[----:B------:R-:W-:-:S04]  /*19d0*/  F2FP.PACK_AB R40, RZ, R106 ;  /* 0x0000006aff28723e */ /* 0x000fc800000000ff */
[----:B------:R-:W-:Y:S02]  /*19e0*/  PRMT R30, R30, 0x5410, R40 ;  /* 0x000054101e1e7816 */ /* 0x000fe40000000028 */
.L_x_3090:
[----:B------:R-:W-:Y:S01]  /*19f0*/  HADD2.F32 R107, -RZ, R43.H0_H0 ;  /* 0x2000002bff6b7230 */ /* 0x000fe20000004100 */
[----:B------:R-:W-:Y:S05]  /*1a00*/  @P5 BRA `(.L_x_3091) ;  /* 0x0000008000005947 */ /* 0x000fea0003800000 */
[----:B------:R-:W-:-:S04]  /*1a10*/  ISETP.NE.U32.AND P3, PT, RZ, c[0x0][0x180], PT ;  /* 0x00006000ff007a0c */ /* 0x000fc80003f65070 */
[----:B------:R-:W-:-:S13]  /*1a20*/  ISETP.NE.AND.EX P3, PT, RZ, c[0x0][0x184], PT, P3 ;  /* 0x00006100ff007a0c */ /* 0x000fda0003f65330 */
[----:B------:R-:W-:Y:S05]  /*1a30*/  @P3 BRA `(.L_x_3092) ;  /* 0x0000002000003947 */ /* 0x000fea0003800000 */
[----:B------:R-:W-:Y:S05]  /*1a40*/  @P2 BRA `(.L_x_3093) ;  /* 0x0000008000002947 */ /* 0x000fea0003800000 */
[----:B------:R-:W-:Y:S05]  /*1a50*/  BRA `(.L_x_3094) ;  /* 0x0000009000007947 */ /* 0x000fea0003800000 */
.L_x_3092:
[----:B-----5:R-:W-:-:S05]  /*1a60*/  HADD2.F32 R40, -RZ, R35.H0_H0 ;  /* 0x20000023ff287230 */ /* 0x020fca0000004100 */
[----:B------:R-:W-:Y:S01]  /*1a70*/  FADD.FTZ R107, R40, R107 ;  /* 0x0000006b286b7221 */ /* 0x000fe20000010000 */
[----:B------:R-:W-:Y:S05]  /*1a80*/  BRA `(.L_x_3093) ;  /* 0x0000004000007947 */ /* 0x000fea0003800000 */
.L_x_3091:
[----:B-----5:R-:W-:-:S05]  /*1a90*/  HADD2.F32 R40, -RZ, R39.H0_H0 ;  /* 0x20000027ff287230 */ /* 0x020fca0000004100 */
[----:B------:R-:W-:Y:S01]  /*1aa0*/  FADD.FTZ R107, R40, R107 ;  /* 0x0000006b286b7221 */ /* 0x000fe20000010000 */
[----:B------:R-:W-:-:S05]  /*1ab0*/  @P4 HADD2.F32 R40, -RZ, R35.H0_H0 ;  /* 0x20000023ff284230 */ /* 0x000fca0000004100 */
[----:B------:R-:W-:-:S05]  /*1ac0*/  @P4 FADD.FTZ R107, R40, R107 ;  /* 0x0000006b286b4221 */ /* 0x000fca0000010000 */
.L_x_3093:
[----:B------:R-:W-:-:S04]  /*1ad0*/  F2FP.PACK_AB R40, RZ, R107 ;  /* 0x0000006bff28723e */ /* 0x000fc800000000ff */
[----:B------:R-:W-:Y:S02]  /*1ae0*/  PRMT R31, R40, 0x7610, R31 ;  /* 0x00007610281f7816 */ /* 0x000fe4000000001f */
.L_x_3094:
[----:B------:R-:W-:Y:S01]  /*1af0*/  HADD2.F32 R113, -RZ, R43.H1_H1 ;  /* 0x3000002bff717230 */ /* 0x000fe20000004100 */
[----:B------:R-:W-:Y:S05]  /*1b00*/  @P5 BRA `(.L_x_3095) ;  /* 0x0000008000005947 */ /* 0x000fea0003800000 */
[----:B------:R-:W-:-:S04]  /*1b10*/  ISETP.NE.U32.AND P3, PT, RZ, c[0x0][0x180], PT ;  /* 0x00006000ff007a0c */ /* 0x000fc80003f65070 */
[----:B------:R-:W-:-:S13]  /*1b20*/  ISETP.NE.AND.EX P3, PT, RZ, c[0x0][0x184], PT, P3 ;  /* 0x00006100ff007a0c */ /* 0x000fda0003f65330 */
[----:B------:R-:W-:Y:S05]  /*1b30*/  @P3 BRA `(.L_x_3096) ;  /* 0x0000002000003947 */ /* 0x000fea0003800000 */
[----:B------:R-:W-:Y:S05]  /*1b40*/  @P2 BRA `(.L_x_3097) ;  /* 0x0000008000002947 */ /* 0x000fea0003800000 */
[----:B------:R-:W-:Y:S05]  /*1b50*/  BRA `(.L_x_3098) ;  /* 0x0000009000007947 */ /* 0x000fea0003800000 */
.L_x_3096:
[----:B-----5:R-:W-:-:S05]  /*1b60*/  HADD2.F32 R40, -RZ, R35.H1_H1 ;  /* 0x30000023ff287230 */ /* 0x020fca0000004100 */
[----:B------:R-:W-:Y:S01]  /*1b70*/  FADD.FTZ R113, R40, R113 ;  /* 0x0000007128717221 */ /* 0x000fe20000010000 */
[----:B------:R-:W-:Y:S05]  /*1b80*/  BRA `(.L_x_3097) ;  /* 0x0000004000007947 */ /* 0x000fea0003800000 */
.L_x_3095:
[----:B-----5:R-:W-:-:S05]  /*1b90*/  HADD2.F32 R40, -RZ, R39.H1_H1 ;  /* 0x30000027ff287230 */ /* 0x020fca0000004100 */
[----:B------:R-:W-:Y:S01]  /*1ba0*/  FADD.FTZ R113, R40, R113 ;  /* 0x0000007128717221 */ /* 0x000fe20000010000 */
[----:B------:R-:W-:-:S05]  /*1bb0*/  @P4 HADD2.F32 R40, -RZ, R35.H1_H1 ;  /* 0x30000023ff284230 */ /* 0x000fca0000004100 */
[----:B------:R-:W-:-:S05]  /*1bc0*/  @P4 FADD.FTZ R113, R40, R113 ;  /* 0x0000007128714221 */ /* 0x000fca0000010000 */
.L_x_3097:
[----:B------:R-:W-:-:S04]  /*1bd0*/  F2FP.PACK_AB R40, RZ, R113 ;  /* 0x00000071ff28723e */ /* 0x000fc800000000ff */
[----:B------:R-:W-:Y:S02]  /*1be0*/  PRMT R31, R31, 0x5410, R40 ;  /* 0x000054101f1f7816 */ /* 0x000fe40000000028 */
.L_x_3098:
[----:B------:R-:W-:-:S04]  /*1bf0*/  @P2 LEA R40, P3, R117, c[0x0][0x188], 0x4 ;  /* 0x0000620075282a11 */ /* 0x000fc800078620ff */
[C---:B------:R-:W-:Y:S02]  /*1c00*/  @P2 LEA.HI.X R41, R117.reuse, c[0x0][0x18c], RZ, 0x4, P3 ;  /* 0x0000630075292a11 */ /* 0x040fe400018f24ff */
[----:B------:R-:W-:-:S03]  /*1c10*/  IADD3 R117, R117, 0x20, RZ ;  /* 0x0000002075757810 */ /* 0x000fc60007ffe0ff */
[----:B------:R0:W-:Y:S04]  /*1c20*/  @P2 STG.E.128 [R40.64], R28 ;  /* 0x0000001c28002986 */ /* 0x0001e8000c101d04 */
.L_x_3066:
[----:B------:R-:W-:Y:S05]  /*1c30*/  BSYNC B0 ;  /* 0x0000000000007941 */ /* 0x000fea0003800000 */
.L_x_3065:
        /* <DEDUP_REMOVED lines=25> */
.L_x_3102:
[----:B-----5:R-:W-:-:S05]  /*1dd0*/  HADD2.F32 R93, -RZ, R32.H0_H0 ;  /* 0x20000020ff5d7230 */ /* 0x020fca0000004100 */
[----:B------:R-:W-:Y:S01]  /*1de0*/  FADD.FTZ R86, R93, R86 ;  /* 0x000000565d567221 */ /* 0x000fe20000010000 */
[----:B------:R-:W-:Y:S05]  /*1df0*/  BRA `(.L_x_3103) ;  /* 0x0000004000007947 */ /* 0x000fea0003800000 */
.L_x_3101:
[----:B0----5:R-:W-:Y:S02]  /*1e00*/  HADD2.F32 R93, -RZ, R36.H0_H0 ;  /* 0x20000024ff5d7230 */ /* 0x021fe40000004100 */
[----:B------:R-:W-:-:S03]  /*1e10*/  @P4 HADD2.F32 R101, -RZ, R32.H0_H0 ;  /* 0x20000020ff654230 */ /* 0x000fc60000004100 */
[----:B------:R-:W-:-:S04]  /*1e20*/  FADD.FTZ R86, R93, R86 ;  /* 0x000000565d567221 */ /* 0x000fc80000010000 */
[----:B------:R-:W-:-:S05]  /*1e30*/  @P4 FADD.FTZ R86, R101, R86 ;  /* 0x0000005665564221 */ /* 0x000fca0000010000 */
.L_x_3103:
[----:B------:R-:W-:-:S04]  /*1e40*/  F2FP.PACK_AB R92, RZ, R86 ;  /* 0x00000056ff5c723e */ /* 0x000fc800000000ff */
[----:B------:R-:W-:Y:S02]  /*1e50*/  PRMT R28, R92, 0x7610, R28 ;  /* 0x000076105c1c7816 */ /* 0x000fe4000000001c */
.L_x_3104:
[----:B------:R-:W-:Y:S01]  /*1e60*/  HADD2.F32 R92, -RZ, R40.H1_H1 ;  /* 0x30000028ff5c7230 */ /* 0x000fe20000004100 */
[----:B------:R-:W-:Y:S05]  /*1e70*/  @P5 BRA `(.L_x_3105) ;  /* 0x0000008000005947 */ /* 0x000fea0003800000 */
[----:B------:R-:W-:-:S04]  /*1e80*/  ISETP.NE.U32.AND P3, PT, RZ, c[0x0][0x180], PT ;  /* 0x00006000ff007a0c */ /* 0x000fc80003f65070 */
[----:B------:R-:W-:-:S13]  /*1e90*/  ISETP.NE.AND.EX P3, PT, RZ, c[0x0][0x184], PT, P3 ;  /* 0x00006100ff007a0c */ /* 0x000fda0003f65330 */
[----:B------:R-:W-:Y:S05]  /*1ea0*/  @P3 BRA `(.L_x_3106) ;  /* 0x0000002000003947 */ /* 0x000fea0003800000 */
[----:B------:R-:W-:Y:S05]  /*1eb0*/  @P2 BRA `(.L_x_3107) ;  /* 0x0000008000002947 */ /* 0x000fea0003800000 */
[----:B------:R-:W-:Y:S05]  /*1ec0*/  BRA `(.L_x_3108) ;  /* 0x0000009000007947 */ /* 0x000fea0003800000 */
.L_x_3106:
[----:B-----5:R-:W-:-:S05]  /*1ed0*/  HADD2.F32 R93, -RZ, R32.H1_H1 ;  /* 0x30000020ff5d7230 */ /* 0x020fca0000004100 */
[----:B------:R-:W-:Y:S01]  /*1ee0*/  FADD.FTZ R92, R93, R92 ;  /* 0x0000005c5d5c7221 */ /* 0x000fe20000010000 */
[----:B------:R-:W-:Y:S05]  /*1ef0*/  BRA `(.L_x_3107) ;  /* 0x0000004000007947 */ /* 0x000fea0003800000 */
.L_x_3105:
[----:B-----5:R-:W-:Y:S02]  /*1f00*/  HADD2.F32 R93, -RZ, R36.H1_H1 ;  /* 0x30000024ff5d7230 */ /* 0x020fe40000004100 */
[----:B------:R-:W-:-:S03]  /*1f10*/  @P4 HADD2.F32 R101, -RZ, R32.H1_H1 ;  /* 0x30000020ff654230 */ /* 0x000fc60000004100 */
[----:B------:R-:W-:-:S04]  /*1f20*/  FADD.FTZ R92, R93, R92 ;  /* 0x0000005c5d5c7221 */ /* 0x000fc80000010000 */
[----:B------:R-:W-:-:S05]  /*1f30*/  @P4 FADD.FTZ R92, R101, R92 ;  /* 0x0000005c655c4221 */ /* 0x000fca0000010000 */
.L_x_3107:
[----:B------:R-:W-:-:S04]  /*1f40*/  F2FP.PACK_AB R40, RZ, R92 ;  /* 0x0000005cff28723e */ /* 0x000fc800000000ff */
[----:B------:R-:W-:Y:S02]  /*1f50*/  PRMT R28, R28, 0x5410, R40 ;  /* 0x000054101c1c7816 */ /* 0x000fe40000000028 */
.L_x_3108:
[----:B------:R-:W-:Y:S01]  /*1f60*/  HADD2.F32 R93, -RZ, R41.H0_H0 ;  /* 0x20000029ff5d7230 */ /* 0x000fe20000004100 */
[----:B------:R-:W-:Y:S05]  /*1f70*/  @P5 BRA `(.L_x_3109) ;  /* 0x0000008000005947 */ /* 0x000fea0003800000 */
[----:B------:R-:W-:-:S04]  /*1f80*/  ISETP.NE.U32.AND P3, PT, RZ, c[0x0][0x180], PT ;  /* 0x00006000ff007a0c */ /* 0x000fc80003f65070 */
[----:B------:R-:W-:-:S13]  /*1f90*/  ISETP.NE.AND.EX P3, PT, RZ, c[0x0][0x184], PT, P3 ;  /* 0x00006100ff007a0c */ /* 0x000fda0003f65330 */
[----:B------:R-:W-:Y:S05]  /*1fa0*/  @P3 BRA `(.L_x_3110) ;  /* 0x0000002000003947 */ /* 0x000fea0003800000 */
[----:B------:R-:W-:Y:S05]  /*1fb0*/  @P2 BRA `(.L_x_3111) ;  /* 0x0000008000002947 */ /* 0x000fea0003800000 */
[----:B------:R-:W-:Y:S05]  /*1fc0*/  BRA `(.L_x_3112) ;  /* 0x0000009000007947 */ /* 0x000fea0003800000 */
.L_x_3110:
[----:B-----5:R-:W-:-:S05]  /*1fd0*/  HADD2.F32 R40, -RZ, R33.H0_H0 ;  /* 0x20000021ff287230 */ /* 0x020fca0000004100 */
[----:B------:R-:W-:Y:S01]  /*1fe0*/  FADD.FTZ R93, R40, R93 ;  /* 0x0000005d285d7221 */ /* 0x000fe20000010000 */
[----:B------:R-:W-:Y:S05]  /*1ff0*/  BRA `(.L_x_3111) ;  /* 0x0000004000007947 */ /* 0x000fea0003800000 */
.L_x_3109:
[----:B-----5:R-:W-:Y:S02]  /*2000*/  HADD2.F32 R40, -RZ, R37.H0_H0 ;  /* 0x20000025ff287230 */ /* 0x020fe40000004100 */
[----:B------:R-:W-:-:S03]  /*2010*/  @P4 HADD2.F32 R100, -RZ, R33.H0_H0 ;  /* 0x20000021ff644230 */ /* 0x000fc60000004100 */
[----:B------:R-:W-:-:S04]  /*2020*/  FADD.FTZ R93, R40, R93 ;  /* 0x0000005d285d7221 */ /* 0x000fc80000010000 */
[----:B------:R-:W-:-:S05]  /*2030*/  @P4 FADD.FTZ R93, R100, R93 ;  /* 0x0000005d645d4221 */ /* 0x000fca0000010000 */
.L_x_3111:
[----:B------:R-:W-:-:S04]  /*2040*/  F2FP.PACK_AB R40, RZ, R93 ;  /* 0x0000005dff28723e */ /* 0x000fc800000000ff */
[----:B------:R-:W-:Y:S02]  /*2050*/  PRMT R29, R40, 0x7610, R29 ;  /* 0x00007610281d7816 */ /* 0x000fe4000000001d */
.L_x_3112:
[----:B------:R-:W-:Y:S01]  /*2060*/  HADD2.F32 R100, -RZ, R41.H1_H1 ;  /* 0x30000029ff647230 */ /* 0x000fe20000004100 */
[----:B------:R-:W-:Y:S05]  /*2070*/  @P5 BRA `(.L_x_3113) ;  /* 0x0000008000005947 */ /* 0x000fea0003800000 */
[----:B------:R-:W-:-:S04]  /*2080*/  ISETP.NE.U32.AND P3, PT, RZ, c[0x0][0x180], PT ;  /* 0x00006000ff007a0c */ /* 0x000fc80003f65070 */
[----:B------:R-:W-:-:S13]  /*2090*/  ISETP.NE.AND.EX P3, PT, RZ, c[0x0][0x184], PT, P3 ;  /* 0x00006100ff007a0c */ /* 0x000fda0003f65330 */
[----:B------:R-:W-:Y:S05]  /*20a0*/  @P3 BRA `(.L_x_3114) ;  /* 0x0000002000003947 */ /* 0x000fea0003800000 */
[----:B------:R-:W-:Y:S05]  /*20b0*/  @P2 BRA `(.L_x_3115) ;  /* 0x0000008000002947 */ /* 0x000fea0003800000 */
[----:B------:R-:W-:Y:S05]  /*20c0*/  BRA `(.L_x_3116) ;  /* 0x0000009000007947 */ /* 0x000fea0003800000 */
.L_x_3114:
[----:B-----5:R-:W-:-:S05]  /*20d0*/  HADD2.F32 R41, -RZ, R33.H1_H1 ;  /* 0x30000021ff297230 */ /* 0x020fca0000004100 */
[----:B------:R-:W-:Y:S01]  /*20e0*/  FADD.FTZ R100, R41, R100 ;  /* 0x0000006429647221 */ /* 0x000fe20000010000 */
[----:B------:R-:W-:Y:S05]  /*20f0*/  BRA `(.L_x_3115) ;  /* 0x0000004000007947 */ /* 0x000fea0003800000 */
.L_x_3113:
[----:B-----5:R-:W-:Y:S02]  /*2100*/  HADD2.F32 R41, -RZ, R37.H1_H1 ;  /* 0x30000025ff297230 */ /* 0x020fe40000004100 */
[----:B------:R-:W-:-:S03]  /*2110*/  @P4 HADD2.F32 R101, -RZ, R33.H1_H1 ;  /* 0x30000021ff654230 */ /* 0x000fc60000004100 */
[----:B------:R-:W-:-:S04]  /*2120*/  FADD.FTZ R100, R41, R100 ;  /* 0x0000006429647221 */ /* 0x000fc80000010000 */
[----:B------:R-:W-:-:S05]  /*2130*/  @P4 FADD.FTZ R100, R101, R100 ;  /* 0x0000006465644221 */ /* 0x000fca0000010000 */
.L_x_3115:
[----:B------:R-:W-:-:S04]  /*2140*/  F2FP.PACK_AB R40, RZ, R100 ;  /* 0x00000064ff28723e */ /* 0x000fc800000000ff */
[----:B------:R-:W-:Y:S02]  /*2150*/  PRMT R29, R29, 0x5410, R40 ;  /* 0x000054101d1d7816 */ /* 0x000fe40000000028 */
.L_x_3116:
[----:B------:R-:W-:Y:S01]  /*2160*/  HADD2.F32 R101, -RZ, R42.H0_H0 ;  /* 0x2000002aff657230 */ /* 0x000fe20000004100 */
[----:B------:R-:W-:Y:S05]  /*2170*/  @P5 BRA `(.L_x_3117) ;  /* 0x0000008000005947 */ /* 0x000fea0003800000 */
[----:B------:R-:W-:-:S04]  /*2180*/  ISETP.NE.U32.AND P3, PT, RZ, c[0x0][0x180], PT ;  /* 0x00006000ff007a0c */ /* 0x000fc80003f65070 */
[----:B------:R-:W-:-:S13]  /*2190*/  ISETP.NE.AND.EX P3, PT, RZ, c[0x0][0x184], PT, P3 ;  /* 0x00006100ff007a0c */ /* 0x000fda0003f65330 */
[----:B------:R-:W-:Y:S05]  /*21a0*/  @P3 BRA `(.L_x_3118) ;  /* 0x0000002000003947 */ /* 0x000fea0003800000 */
[----:B------:R-:W-:Y:S05]  /*21b0*/  @P2 BRA `(.L_x_3119) ;  /* 0x0000008000002947 */ /* 0x000fea0003800000 */
[----:B------:R-:W-:Y:S05]  /*21c0*/  BRA `(.L_x_3120) ;  /* 0x0000009000007947 */ /* 0x000fea0003800000 */
.L_x_3118:
[----:B-----5:R-:W-:-:S05]  /*21d0*/  HADD2.F32 R40, -RZ, R34.H0_H0 ;  /* 0x20000022ff287230 */ /* 0x020fca0000004100 */
[----:B------:R-:W-:Y:S01]  /*21e0*/  FADD.FTZ R101, R40, R101 ;  /* 0x0000006528657221 */ /* 0x000fe20000010000 */
[----:B------:R-:W-:Y:S05]  /*21f0*/  BRA `(.L_x_3119) ;  /* 0x0000004000007947 */ /* 0x000fea0003800000 */
.L_x_3117:
[----:B-----5:R-:W-:Y:S02]  /*2200*/  HADD2.F32 R40, -RZ, R38.H0_H0 ;  /* 0x20000026ff287230 */ /* 0x020fe40000004100 */
[----:B------:R-:W-:-:S03]  /*2210*/  @P4 HADD2.F32 R108, -RZ, R34.H0_H0 ;  /* 0x20000022ff6c4230 */ /* 0x000fc60000004100 */
[----:B------:R-:W-:-:S04]  /*2220*/  FADD.FTZ R101, R40, R101 ;  /* 0x0000006528657221 */ /* 0x000fc80000010000 */
[----:B------:R-:W-:-:S05]  /*2230*/  @P4 FADD.FTZ R101, R108, R101 ;  /* 0x000000656c654221 */ /* 0x000fca0000010000 */
.L_x_3119:
[----:B------:R-:W-:-:S04]  /*2240*/  F2FP.PACK_AB R40, RZ, R101 ;  /* 0x00000065ff28723e */ /* 0x000fc800000000ff */
[----:B------:R-:W-:Y:S02]  /*2250*/  PRMT R30, R40, 0x7610, R30 ;  /* 0x00007610281e7816 */ /* 0x000fe4000000001e */
.L_x_3120:
[----:B------:R-:W-:Y:S01]  /*2260*/  HADD2.F32 R108, -RZ, R42.H1_H1 ;  /* 0x3000002aff6c7230 */ /* 0x000fe20000004100 */
[----:B------:R-:W-:Y:S05]  /*2270*/  @P5 BRA `(.L_x_3121) ;  /* 0x0000008000005947 */ /* 0x000fea0003800000 */
[----:B------:R-:W-:-:S04]  /*2280*/  ISETP.NE.U32.AND P3, PT, RZ, c[0x0][0x180], PT ;  /* 0x00006000ff007a0c */ /* 0x000fc80003f65070 */
[----:B------:R-:W-:-:S13]  /*2290*/  ISETP.NE.AND.EX P3, PT, RZ, c[0x0][0x184], PT, P3 ;  /* 0x00006100ff007a0c */ /* 0x000fda0003f65330 */
[----:B------:R-:W-:Y:S05]  /*22a0*/  @P3 BRA `(.L_x_3122) ;  /* 0x0000002000003947 */ /* 0x000fea0003800000 */
[----:B------:R-:W-:Y:S05]  /*22b0*/  @P2 BRA `(.L_x_3123) ;  /* 0x0000008000002947 */ /* 0x000fea0003800000 */
[----:B------:R-:W-:Y:S05]  /*22c0*/  BRA `(.L_x_3124) ;  /* 0x0000009000007947 */ /* 0x000fea0003800000 */
.L_x_3122:
[----:B-----5:R-:W-:-:S05]  /*22d0*/  HADD2.F32 R41, -RZ, R34.H1_H1 ;  /* 0x30000022ff297230 */ /* 0x020fca0000004100 */
[----:B------:R-:W-:Y:S01]  /*22e0*/  FADD.FTZ R108, R41, R108 ;  /* 0x0000006c296c7221 */ /* 0x000fe20000010000 */
[----:B------:R-:W-:Y:S05]  /*22f0*/  BRA `(.L_x_3123) ;  /* 0x0000004000007947 */ /* 0x000fea0003800000 */
.L_x_3121:
[----:B-----5:R-:W-:Y:S02]  /*2300*/  HADD2.F32 R41, -RZ, R38.H1_H1 ;  /* 0x30000026ff297230 */ /* 0x020fe40000004100 */
[----:B------:R-:W-:-:S03]  /*2310*/  @P4 HADD2.F32 R109, -RZ, R34.H1_H1 ;  /* 0x30000022ff6d4230 */ /* 0x000fc60000004100 */
[----:B------:R-:W-:-:S04]  /*2320*/  FADD.FTZ R108, R41, R108 ;  /* 0x0000006c296c7221 */ /* 0x000fc80000010000 */
[----:B------:R-:W-:-:S05]  /*2330*/  @P4 FADD.FTZ R108, R109, R108 ;  /* 0x0000006c6d6c4221 */ /* 0x000fca0000010000 */
.L_x_3123:
[----:B------:R-:W-:-:S04]  /*2340*/  F2FP.PACK_AB R40, RZ, R108 ;  /* 0x0000006cff28723e */ /* 0x000fc800000000ff */
[----:B------:R-:W-:Y:S02]  /*2350*/  PRMT R30, R30, 0x5410, R40 ;  /* 0x000054101e1e7816 */ /* 0x000fe40000000028 */
.L_x_3124:
[----:B------:R-:W-:Y:S01]  /*2360*/  HADD2.F32 R109, -RZ, R43.H0_H0 ;  /* 0x2000002bff6d7230 */ /* 0x000fe20000004100 */
[----:B------:R-:W-:Y:S05]  /*2370*/  @P5 BRA `(.L_x_3125) ;  /* 0x0000008000005947 */ /* 0x000fea0003800000 */
[----:B------:R-:W-:-:S04]  /*2380*/  ISETP.NE.U32.AND P3, PT, RZ, c[0x0][0x180], PT ;  /* 0x00006000ff007a0c */ /* 0x000fc80003f65070 */
[----:B------:R-:W-:-:S13]  /*2390*/  ISETP.NE.AND.EX P3, PT, RZ, c[0x0][0x184], PT, P3 ;  /* 0x00006100ff007a0c */ /* 0x000fda0003f65330 */
[----:B------:R-:W-:Y:S05]  /*23a0*/  @P3 BRA `(.L_x_3126) ;  /* 0x0000002000003947 */ /* 0x000fea0003800000 */
[----:B------:R-:W-:Y:S05]  /*23b0*/  @P2 BRA `(.L_x_3127) ;  /* 0x0000008000002947 */ /* 0x000fea0003800000 */
[----:B------:R-:W-:Y:S05]  /*23c0*/  BRA `(.L_x_3128) ;  /* 0x0000009000007947 */ /* 0x000fea0003800000 */
.L_x_3126:
[----:B-----5:R-:W-:-:S05]  /*23d0*/  HADD2.F32 R40, -RZ, R35.H0_H0 ;  /* 0x20000023ff287230 */ /* 0x020fca0000004100 */
[----:B------:R-:W-:Y:S01]  /*23e0*/  FADD.FTZ R109, R40, R109 ;  /* 0x0000006d286d7221 */ /* 0x000fe20000010000 */
[----:B------:R-:W-:Y:S05]  /*23f0*/  BRA `(.L_x_3127) ;  /* 0x0000004000007947 */ /* 0x000fea0003800000 */
.L_x_3125:
[----:B-----5:R-:W-:-:S05]  /*2400*/  HADD2.F32 R40, -RZ, R39.H0_H0 ;  /* 0x20000027ff287230 */ /* 0x020fca0000004100 */
[----:B------:R-:W-:Y:S01]  /*2410*/  FADD.FTZ R109, R40, R109 ;  /* 0x0000006d286d7221 */ /* 0x000fe20000010000 */
[----:B------:R-:W-:-:S05]  /*2420*/  @P4 HADD2.F32 R40, -RZ, R35.H0_H0 ;  /* 0x20000023ff284230 */ /* 0x000fca0000004100 */
[----:B------:R-:W-:-:S05]  /*2430*/  @P4 FADD.FTZ R109, R40, R109 ;  /* 0x0000006d286d4221 */ /* 0x000fca0000010000 */
.L_x_3127:
[----:B------:R-:W-:-:S04]  /*2440*/  F2FP.PACK_AB R40, RZ, R109 ;  /* 0x0000006dff28723e */ /* 0x000fc800000000ff */
[----:B------:R-:W-:Y:S02]  /*2450*/  PRMT R31, R40, 0x7610, R31 ;  /* 0x00007610281f7816 */ /* 0x000fe4000000001f */
.L_x_3128:
[----:B------:R-:W-:Y:S01]  /*2460*/  HADD2.F32 R114, -RZ, R43.H1_H1 ;  /* 0x3000002bff727230 */ /* 0x000fe20000004100 */
[----:B------:R-:W-:Y:S05]  /*2470*/  @P5 BRA `(.L_x_3129) ;  /* 0x0000008000005947 */ /* 0x000fea0003800000 */
[----:B------:R-:W-:-:S04]  /*2480*/  ISETP.NE.U32.AND P3, PT, RZ, c[0x0][0x180], PT ;  /* 0x00006000ff007a0c */ /* 0x000fc80003f65070 */
[----:B------:R-:W-:-:S13]  /*2490*/  ISETP.NE.AND.EX P3, PT, RZ, c[0x0][0x184], PT, P3 ;  /* 0x00006100ff007a0c */ /* 0x000fda0003f65330 */
[----:B------:R-:W-:Y:S05]  /*24a0*/  @P3 BRA `(.L_x_3130) ;  /* 0x0000002000003947 */ /* 0x000fea0003800000 */
[----:B------:R-:W-:Y:S05]  /*24b0*/  @P2 BRA `(.L_x_3131) ;  /* 0x0000008000002947 */ /* 0x000fea0003800000 */
[----:B------:R-:W-:Y:S05]  /*24c0*/  BRA `(.L_x_3132) ;  /* 0x0000009000007947 */ /* 0x000fea0003800000 */
.L_x_3130:
[----:B-----5:R-:W-:-:S05]  /*24d0*/  HADD2.F32 R41, -RZ, R35.H1_H1 ;  /* 0x30000023ff297230 */ /* 0x020fca0000004100 */
[----:B------:R-:W-:Y:S01]  /*24e0*/  FADD.FTZ R114, R41, R114 ;  /* 0x0000007229727221 */ /* 0x000fe20000010000 */
[----:B------:R-:W-:Y:S05]  /*24f0*/  BRA `(.L_x_3131) ;  /* 0x0000004000007947 */ /* 0x000fea0003800000 */
.L_x_3129:
[----:B-----5:R-:W-:-:S05]  /*2500*/  HADD2.F32 R41, -RZ, R39.H1_H1 ;  /* 0x30000027ff297230 */ /* 0x020fca0000004100 */
[----:B------:R-:W-:Y:S01]  /*2510*/  FADD.FTZ R114, R41, R114 ;  /* 0x0000007229727221 */ /* 0x000fe20000010000 */
[----:B------:R-:W-:-:S05]  /*2520*/  @P4 HADD2.F32 R41, -RZ, R35.H1_H1 ;  /* 0x30000023ff294230 */ /* 0x000fca0000004100 */
[----:B------:R-:W-:-:S05]  /*2530*/  @P4 FADD.FTZ R114, R41, R114 ;  /* 0x0000007229724221 */ /* 0x000fca0000010000 */
.L_x_3131:
[----:B------:R-:W-:-:S04]  /*2540*/  F2FP.PACK_AB R40, RZ, R114 ;  /* 0x00000072ff28723e */ /* 0x000fc800000000ff */
[----:B------:R-:W-:Y:S02]  /*2550*/  PRMT R31, R31, 0x5410, R40 ;  /* 0x000054101f1f7816 */ /* 0x000fe40000000028 */
.L_x_3132:
[----:B------:R-:W-:-:S04]  /*2560*/  @P2 LEA R40, P3, R117, c[0x0][0x188], 0x4 ;  /* 0x0000620075282a11 */ /* 0x000fc800078620ff */
[C---:B------:R-:W-:Y:S02]  /*2570*/  @P2 LEA.HI.X R41, R117.reuse, c[0x0][0x18c], RZ, 0x4, P3 ;  /* 0x0000630075292a11 */ /* 0x040fe400018f24ff */
[----:B------:R-:W-:-:S03]  /*2580*/  IADD3 R117, R117, 0x20, RZ ;  /* 0x0000002075757810 */ /* 0x000fc60007ffe0ff */
[----:B------:R0:W-:Y:S04]  /*2590*/  @P2 STG.E.128 [R40.64], R28 ;  /* 0x0000001c28002986 */ /* 0x0001e8000c101d04 */
.L_x_3100:
[----:B------:R-:W-:Y:S05]  /*25a0*/  BSYNC B0 ;  /* 0x0000000000007941 */ /* 0x000fea0003800000 */
.L_x_3099:
        /* <DEDUP_REMOVED lines=24> */
.L_x_3136:
[----:B-----5:R-:W-:-:S05]  /*2730*/  HADD2.F32 R94, -RZ, R32.H0_H0 ;  /* 0x20000020ff5e7230 */ /* 0x020fca0000004100 */
[----:B------:R-:W-:Y:S01]  /*2740*/  FADD.FTZ R87, R94, R87 ;  /* 0x000000575e577221 */ /* 0x000fe20000010000 */
[----:B------:R-:W-:Y:S05]  /*2750*/  BRA `(.L_x_3137) ;  /* 0x0000004000007947 */ /* 0x000fea0003800000 */
.L_x_3135:
[----:B0----5:R-:W-:Y:S02]  /*2760*/  HADD2.F32 R94, -RZ, R36.H0_H0 ;  /* 0x20000024ff5e7230 */ /* 0x021fe40000004100 */
[----:B------:R-:W-:-:S03]  /*2770*/  @P4 HADD2.F32 R102, -RZ, R32.H0_H0 ;  /* 0x20000020ff664230 */ /* 0x000fc60000004100 */
[----:B------:R-:W-:-:S04]  /*2780*/  FADD.FTZ R87, R94, R87 ;  /* 0x000000575e577221 */ /* 0x000fc80000010000 */
[----:B------:R-:W-:-:S05]  /*2790*/  @P4 FADD.FTZ R87, R102, R87 ;  /* 0x0000005766574221 */ /* 0x000fca0000010000 */
.L_x_3137:
[----:B------:R-:W-:-:S04]  /*27a0*/  F2FP.PACK_AB R94, RZ, R87 ;  /* 0x00000057ff5e723e */ /* 0x000fc800000000ff */
[----:B------:R-:W-:Y:S02]  /*27b0*/  PRMT R28, R94, 0x7610, R28 ;  /* 0x000076105e1c7816 */ /* 0x000fe4000000001c */
.L_x_3138:
[----:B------:R-:W-:Y:S01]  /*27c0*/  HADD2.F32 R94, -RZ, R40.H1_H1 ;  /* 0x30000028ff5e7230 */ /* 0x000fe20000004100 */
[----:B------:R-:W-:Y:S05]  /*27d0*/  @P5 BRA `(.L_x_3139) ;  /* 0x0000008000005947 */ /* 0x000fea0003800000 */
[----:B------:R-:W-:-:S04]  /*27e0*/  ISETP.NE.U32.AND P3, PT, RZ, c[0x0][0x180], PT ;  /* 0x00006000ff007a0c */ /* 0x000fc80003f65070 */
[----:B------:R-:W-:-:S13]  /*27f0*/  ISETP.NE.AND.EX P3, PT, RZ, c[0x0][0x184], PT, P3 ;  /* 0x00006100ff007a0c */ /* 0x000fda0003f65330 */
[----:B------:R-:W-:Y:S05]  /*2800*/  @P3 BRA `(.L_x_3140) ;  /* 0x0000002000003947 */ /* 0x000fea0003800000 */
[----:B------:R-:W-:Y:S05]  /*2810*/  @P2 BRA `(.L_x_3141) ;  /* 0x0000008000002947 */ /* 0x000fea0003800000 */
[----:B------:R-:W-:Y:S05]  /*2820*/  BRA `(.L_x_3142) ;  /* 0x0000009000007947 */ /* 0x000fea0003800000 */
.L_x_3140:
[----:B-----5:R-:W-:-:S05]  /*2830*/  HADD2.F32 R95, -RZ, R32.H1_H1 ;  /* 0x30000020ff5f7230 */ /* 0x020fca0000004100 */
[----:B------:R-:W-:Y:S01]  /*2840*/  FADD.FTZ R94, R95, R94 ;  /* 0x0000005e5f5e7221 */ /* 0x000fe20000010000 */
[----:B------:R-:W-:Y:S05]  /*2850*/  BRA `(.L_x_3141) ;  /* 0x0000004000007947 */ /* 0x000fea0003800000 */
.L_x_3139:
[----:B-----5:R-:W-:Y:S02]  /*2860*/  HADD2.F32 R95, -RZ, R36.H1_H1 ;  /* 0x30000024ff5f7230 */ /* 0x020fe40000004100 */
[----:B------:R-:W-:-:S03]  /*2870*/  @P4 HADD2.F32 R103, -RZ, R32.H1_H1 ;  /* 0x30000020ff674230 */ /* 0x000fc60000004100 */
[----:B------:R-:W-:-:S04]  /*2880*/  FADD.FTZ R94, R95, R94 ;  /* 0x0000005e5f5e7221 */ /* 0x000fc80000010000 */
[----:B------:R-:W-:-:S05]  /*2890*/  @P4 FADD.FTZ R94, R103, R94 ;  /* 0x0000005e675e4221 */ /* 0x000fca0000010000 */
.L_x_3141:
[----:B------:R-:W-:-:S04]  /*28a0*/  F2FP.PACK_AB R40, RZ, R94 ;  /* 0x0000005eff28723e */ /* 0x000fc800000000ff */
[----:B------:R-:W-:Y:S02]  /*28b0*/  PRMT R28, R28, 0x5410, R40 ;  /* 0x000054101c1c7816 */ /* 0x000fe40000000028 */
.L_x_3142:
[----:B------:R-:W-:Y:S01]  /*28c0*/  HADD2.F32 R95, -RZ, R41.H0_H0 ;  /* 0x20000029ff5f7230 */ /* 0x000fe20000004100 */
[----:B------:R-:W-:Y:S05]  /*28d0*/  @P5 BRA `(.L_x_3143) ;  /* 0x0000008000005947 */ /* 0x000fea0003800000 */
[----:B------:R-:W-:-:S04]  /*28e0*/  ISETP.NE.U32.AND P3, PT, RZ, c[0x0][0x180], PT ;  /* 0x00006000ff007a0c */ /* 0x000fc80003f65070 */
[----:B------:R-:W-:-:S13]  /*28f0*/  ISETP.NE.AND.EX P3, PT, RZ, c[0x0][0x184], PT, P3 ;  /* 0x00006100ff007a0c */ /* 0x000fda0003f65330 */
[----:B------:R-:W-:Y:S05]  /*2900*/  @P3 BRA `(.L_x_3144) ;  /* 0x0000002000003947 */ /* 0x000fea0003800000 */
[----:B------:R-:W-:Y:S05]  /*2910*/  @P2 BRA `(.L_x_3145) ;  /* 0x0000008000002947 */ /* 0x000fea0003800000 */
[----:B------:R-:W-:Y:S05]  /*2920*/  BRA `(.L_x_3146) ;  /* 0x0000009000007947 */ /* 0x000fea0003800000 */
.L_x_3144:
[----:B-----5:R-:W-:-:S05]  /*2930*/  HADD2.F32 R40, -RZ, R33.H0_H0 ;  /* 0x20000021ff287230 */ /* 0x020fca0000004100 */
[----:B------:R-:W-:Y:S01]  /*2940*/  FADD.FTZ R95, R40, R95 ;  /* 0x0000005f285f7221 */ /* 0x000fe20000010000 */
[----:B------:R-:W-:Y:S05]  /*2950*/  BRA `(.L_x_3145) ;  /* 0x0000004000007947 */ /* 0x000fea0003800000 */
.L_x_3143:
[----:B-----5:R-:W-:Y:S02]  /*2960*/  HADD2.F32 R40, -RZ, R37.H0_H0 ;  /* 0x20000025ff287230 */ /* 0x020fe40000004100 */
[----:B------:R-:W-:-:S03]  /*2970*/  @P4 HADD2.F32 R102, -RZ, R33.H0_H0 ;  /* 0x20000021ff664230 */ /* 0x000fc60000004100 */
[----:B------:R-:W-:-:S04]  /*2980*/  FADD.FTZ R95, R40, R95 ;  /* 0x0000005f285f7221 */ /* 0x000fc80000010000 */
[----:B------:R-:W-:-:S05]  /*2990*/  @P4 FADD.FTZ R95, R102, R95 ;  /* 0x0000005f665f4221 */ /* 0x000fca0000010000 */
.L_x_3145:
[----:B------:R-:W-:-:S04]  /*29a0*/  F2FP.PACK_AB R40, RZ, R95 ;  /* 0x0000005fff28723e */ /* 0x000fc800000000ff */
[----:B------:R-:W-:Y:S02]  /*29b0*/  PRMT R29, R40, 0x7610, R29 ;  /* 0x00007610281d7816 */ /* 0x000fe4000000001d */
.L_x_3146:
[----:B------:R-:W-:Y:S01]  /*29c0*/  HADD2.F32 R102, -RZ, R41.H1_H1 ;  /* 0x30000029ff667230 */ /* 0x000fe20000004100 */
[----:B------:R-:W-:Y:S05]  /*29d0*/  @P5 BRA `(.L_x_3147) ;  /* 0x0000008000005947 */ /* 0x000fea0003800000 */
[----:B------:R-:W-:-:S04]  /*29e0*/  ISETP.NE.U32.AND P3, PT, RZ, c[0x0][0x180], PT ;  /* 0x00006000ff007a0c */ /* 0x000fc80003f65070 */
[----:B------:R-:W-:-:S13]  /*29f0*/  ISETP.NE.AND.EX P3, PT, RZ, c[0x0][0x184], PT, P3 ;  /* 0x00006100ff007a0c */ /* 0x000fda0003f65330 */
[----:B------:R-:W-:Y:S05]  /*2a00*/  @P3 BRA `(.L_x_3148) ;  /* 0x0000002000003947 */ /* 0x000fea0003800000 */
[----:B------:R-:W-:Y:S05]  /*2a10*/  @P2 BRA `(.L_x_3149) ;  /* 0x0000008000002947 */ /* 0x000fea0003800000 */
[----:B------:R-:W-:Y:S05]  /*2a20*/  BRA `(.L_x_3150) ;  /* 0x0000009000007947 */ /* 0x000fea0003800000 */
.L_x_3148:
[----:B-----5:R-:W-:-:S05]  /*2a30*/  HADD2.F32 R41, -RZ, R33.H1_H1 ;  /* 0x30000021ff297230 */ /* 0x020fca0000004100 */
[----:B------:R-:W-:Y:S01]  /*2a40*/  FADD.FTZ R102, R41, R102 ;  /* 0x0000006629667221 */ /* 0x000fe20000010000 */
[----:B------:R-:W-:Y:S05]  /*2a50*/  BRA `(.L_x_3149) ;  /* 0x0000004000007947 */ /* 0x000fea0003800000 */
.L_x_3147:
[----:B-----5:R-:W-:Y:S02]  /*2a60*/  HADD2.F32 R41, -RZ, R37.H1_H1 ;  /* 0x30000025ff297230 */ /* 0x020fe40000004100 */
[----:B------:R-:W-:-:S03]  /*2a70*/  @P4 HADD2.F32 R103, -RZ, R33.H1_H1 ;  /* 0x30000021ff674230 */ /* 0x000fc60000004100 */
[----:B------:R-:W-:-:S04]  /*2a80*/  FADD.FTZ R102, R41, R102 ;  /* 0x0000006629667221 */ /* 0x000fc80000010000 */
[----:B------:R-:W-:-:S05]  /*2a90*/  @P4 FADD.FTZ R102, R103, R102 ;  /* 0x0000006667664221 */ /* 0x000fca0000010000 */
.L_x_3149:
[----:B------:R-:W-:-:S04]  /*2aa0*/  F2FP.PACK_AB R40, RZ, R102 ;  /* 0x00000066ff28723e */ /* 0x000fc800000000ff */
[----:B------:R-:W-:Y:S02]  /*2ab0*/  PRMT R29, R29, 0x5410, R40 ;  /* 0x000054101d1d7816 */ /* 0x000fe40000000028 */
.L_x_3150:
[----:B------:R-:W-:Y:S01]  /*2ac0*/  HADD2.F32 R103, -RZ, R42.H0_H0 ;  /* 0x2000002aff677230 */ /* 0x000fe20000004100 */
[----:B------:R-:W-:Y:S05]  /*2ad0*/  @P5 BRA `(.L_x_3151) ;  /* 0x0000008000005947 */ /* 0x000fea0003800000 */
[----:B------:R-:W-:-:S04]  /*2ae0*/  ISETP.NE.U32.AND P3, PT, RZ, c[0x0][0x180], PT ;  /* 0x00006000ff007a0c */ /* 0x000fc80003f65070 */
[----:B------:R-:W-:-:S13]  /*2af0*/  ISETP.NE.AND.EX P3, PT, RZ, c[0x0][0x184], PT, P3 ;  /* 0x00006100ff007a0c */ /* 0x000fda0003f65330 */
[----:B------:R-:W-:Y:S05]  /*2b00*/  @P3 BRA `(.L_x_3152) ;  /* 0x0000002000003947 */ /* 0x000fea0003800000 */
[----:B------:R-:W-:Y:S05]  /*2b10*/  @P2 BRA `(.L_x_3153) ;  /* 0x0000008000002947 */ /* 0x000fea0003800000 */
[----:B------:R-:W-:Y:S05]  /*2b20*/  BRA `(.L_x_3154) ;  /* 0x0000009000007947 */ /* 0x000fea0003800000 */
.L_x_3152:
[----:B-----5:R-:W-:-:S05]  /*2b30*/  HADD2.F32 R40, -RZ, R34.H0_H0 ;  /* 0x20000022ff287230 */ /* 0x020fca0000004100 */
[----:B------:R-:W-:Y:S01]  /*2b40*/  FADD.FTZ R103, R40, R103 ;  /* 0x0000006728677221 */ /* 0x000fe20000010000 */
[----:B------:R-:W-:Y:S05]  /*2b50*/  BRA `(.L_x_3153) ;  /* 0x0000004000007947 */ /* 0x000fea0003800000 */
.L_x_3151:
[----:B-----5:R-:W-:Y:S02]  /*2b60*/  HADD2.F32 R40, -RZ, R38.H0_H0 ;  /* 0x20000026ff287230 */ /* 0x020fe40000004100 */
[----:B------:R-:W-:-:S03]  /*2b70*/  @P4 HADD2.F32 R110, -RZ, R34.H0_H0 ;  /* 0x20000022ff6e4230 */ /* 0x000fc60000004100 */
[----:B------:R-:W-:-:S04]  /*2b80*/  FADD.FTZ R103, R40, R103 ;  /* 0x0000006728677221 */ /* 0x000fc80000010000 */
[----:B------:R-:W-:-:S05]  /*2b90*/  @P4 FADD.FTZ R103, R110, R103 ;  /* 0x000000676e674221 */ /* 0x000fca0000010000 */
.L_x_3153:
[----:B------:R-:W-:-:S04]  /*2ba0*/  F2FP.PACK_AB R40, RZ, R103 ;  /* 0x00000067ff28723e */ /* 0x000fc800000000ff */
[----:B------:R-:W-:Y:S02]  /*2bb0*/  PRMT R30, R40, 0x7610, R30 ;  /* 0x00007610281e7816 */ /* 0x000fe4000000001e */
.L_x_3154:
[----:B------:R-:W-:Y:S01]  /*2bc0*/  HADD2.F32 R110, -RZ, R42.H1_H1 ;  /* 0x3000002aff6e7230 */ /* 0x000fe20000004100 */
[----:B------:R-:W-:Y:S05]  /*2bd0*/  @P5 BRA `(.L_x_3155) ;  /* 0x0000008000005947 */ /* 0x000fea0003800000 */
[----:B------:R-:W-:-:S04]  /*2be0*/  ISETP.NE.U32.AND P3, PT, RZ, c[0x0][0x180], PT ;  /* 0x00006000ff007a0c */ /* 0x000fc80003f65070 */
[----:B------:R-:W-:-:S13]  /*2bf0*/  ISETP.NE.AND.EX P3, PT, RZ, c[0x0][0x184], PT, P3 ;  /* 0x00006100ff007a0c */ /* 0x000fda0003f65330 */
[----:B------:R-:W-:Y:S05]  /*2c00*/  @P3 BRA `(.L_x_3156) ;  /* 0x0000002000003947 */ /* 0x000fea0003800000 */
[----:B------:R-:W-:Y:S05]  /*2c10*/  @P2 BRA `(.L_x_3157) ;  /* 0x0000008000002947 */ /* 0x000fea0003800000 */
[----:B------:R-:W-:Y:S05]  /*2c20*/  BRA `(.L_x_3158) ;  /* 0x0000009000007947 */ /* 0x000fea0003800000 */
.L_x_3156:
[----:B-----5:R-:W-:-:S05]  /*2c30*/  HADD2.F32 R41, -RZ, R34.H1_H1 ;  /* 0x30000022ff297230 */ /* 0x020fca0000004100 */
[----:B------:R-:W-:Y:S01]  /*2c40*/  FADD.FTZ R110, R41, R110 ;  /* 0x0000006e296e7221 */ /* 0x000fe20000010000 */
[----:B------:R-:W-:Y:S05]  /*2c50*/  BRA `(.L_x_3157) ;  /* 0x0000004000007947 */ /* 0x000fea0003800000 */
.L_x_3155:
[----:B-----5:R-:W-:Y:S02]  /*2c60*/  HADD2.F32 R41, -RZ, R38.H1_H1 ;  /* 0x30000026ff297230 */ /* 0x020fe40000004100 */
[----:B------:R-:W-:-:S03]  /*2c70*/  @P4 HADD2.F32 R111, -RZ, R34.H1_H1 ;  /* 0x30000022ff6f4230 */ /* 0x000fc60000004100 */
[----:B------:R-:W-:-:S04]  /*2c80*/  FADD.FTZ R110, R41, R110 ;  /* 0x0000006e296e7221 */ /* 0x000fc80000010000 */
[----:B------:R-:W-:-:S05]  /*2c90*/  @P4 FADD.FTZ R110, R111, R110 ;  /* 0x0000006e6f6e4221 */ /* 0x000fca0000010000 */
.L_x_3157:
[----:B------:R-:W-:-:S04]  /*2ca0*/  F2FP.PACK_AB R40, RZ, R110 ;  /* 0x0000006eff28723e */ /* 0x000fc800000000ff */
[----:B------:R-:W-:Y:S02]  /*2cb0*/  PRMT R30, R30, 0x5410, R40 ;  /* 0x000054101e1e7816 */ /* 0x000fe40000000028 */
.L_x_3158:
[----:B------:R-:W-:Y:S01]  /*2cc0*/  HADD2.F32 R111, -RZ, R43.H0_H0 ;  /* 0x2000002bff6f7230 */ /* 0x000fe20000004100 */
[----:B------:R-:W-:Y:S05]  /*2cd0*/  @P5 BRA `(.L_x_3159) ;  /* 0x0000008000005947 */ /* 0x000fea0003800000 */
[----:B------:R-:W-:-:S04]  /*2ce0*/  ISETP.NE.U32.AND P3, PT, RZ, c[0x0][0x180], PT ;  /* 0x00006000ff007a0c */ /* 0x000fc80003f65070 */
[----:B------:R-:W-:-:S13]  /*2cf0*/  ISETP.NE.AND.EX P3, PT, RZ, c[0x0][0x184], PT, P3 ;  /* 0x00006100ff007a0c */ /* 0x000fda0003f65330 */
[----:B------:R-:W-:Y:S05]  /*2d00*/  @P3 BRA `(.L_x_3160) ;  /* 0x0000002000003947 */ /* 0x000fea0003800000 */
[----:B------:R-:W-:Y:S05]  /*2d10*/  @P2 BRA `(.L_x_3161) ;  /* 0x0000008000002947 */ /* 0x000fea0003800000 */
[----:B------:R-:W-:Y:S05]  /*2d20*/  BRA `(.L_x_3162) ;  /* 0x0000009000007947 */ /* 0x000fea0003800000 */
.L_x_3160:
[----:B-----5:R-:W-:-:S05]  /*2d30*/  HADD2.F32 R40, -RZ, R35.H0_H0 ;  /* 0x20000023ff287230 */ /* 0x020fca0000004100 */
[----:B------:R-:W-:Y:S01]  /*2d40*/  FADD.FTZ R111, R40, R111 ;  /* 0x0000006f286f7221 */ /* 0x000fe20000010000 */
[----:B------:R-:W-:Y:S05]  /*2d50*/  BRA `(.L_x_3161) ;  /* 0x0000004000007947 */ /* 0x000fea0003800000 */
.L_x_3159:
[----:B-----5:R-:W-:-:S05]  /*2d60*/  HADD2.F32 R40, -RZ, R39.H0_H0 ;  /* 0x20000027ff287230 */ /* 0x020fca0000004100 */
[----:B------:R-:W-:Y:S01]  /*2d70*/  FADD.FTZ R111, R40, R111 ;  /* 0x0000006f286f7221 */ /* 0x000fe20000010000 */
[----:B------:R-:W-:-:S05]  /*2d80*/  @P4 HADD2.F32 R40, -RZ, R35.H0_H0 ;  /* 0x20000023ff284230 */ /* 0x000fca0000004100 */
[----:B------:R-:W-:-:S05]  /*2d90*/  @P4 FADD.FTZ R111, R40, R111 ;  /* 0x0000006f286f4221 */ /* 0x000fca0000010000 */
.L_x_3161:
[----:B------:R-:W-:-:S04]  /*2da0*/  F2FP.PACK_AB R40, RZ, R111 ;  /* 0x0000006fff28723e */ /* 0x000fc800000000ff */
[----:B------:R-:W-:Y:S02]  /*2db0*/  PRMT R31, R40, 0x7610, R31 ;  /* 0x00007610281f7816 */ /* 0x000fe4000000001f */
.L_x_3162:
[----:B------:R-:W-:Y:S01]  /*2dc0*/  HADD2.F32 R115, -RZ, R43.H1_H1 ;  /* 0x3000002bff737230 */ /* 0x000fe20000004100 */
[----:B------:R-:W-:Y:S05]  /*2dd0*/  @P5 BRA `(.L_x_3163) ;  /* 0x0000008000005947 */ /* 0x000fea0003800000 */
[----:B------:R-:W-:-:S04]  /*2de0*/  ISETP.NE.U32.AND P3, PT, RZ, c[0x0][0x180], PT ;  /* 0x00006000ff007a0c */ /* 0x000fc80003f65070 */
[----:B------:R-:W-:-:S13]  /*2df0*/  ISETP.NE.AND.EX P3, PT, RZ, c[0x0][0x184], PT, P3 ;  /* 0x00006100ff007a0c */ /* 0x000fda0003f65330 */
[----:B------:R-:W-:Y:S05]  /*2e00*/  @P3 BRA `(.L_x_3164) ;  /* 0x0000002000003947 */ /* 0x000fea0003800000 */
[----:B------:R-:W-:Y:S05]  /*2e10*/  @P2 BRA `(.L_x_3165) ;  /* 0x0000008000002947 */ /* 0x000fea0003800000 */
[----:B------:R-:W-:Y:S05]  /*2e20*/  BRA `(.L_x_3166) ;  /* 0x0000009000007947 */ /* 0x000fea0003800000 */
.L_x_3164:
[----:B-----5:R-:W-:-:S05]  /*2e30*/  HADD2.F32 R40, -RZ, R35.H1_H1 ;  /* 0x30000023ff287230 */ /* 0x020fca0000004100 */
[----:B------:R-:W-:Y:S01]  /*2e40*/  FADD.FTZ R115, R40, R115 ;  /* 0x0000007328737221 */ /* 0x000fe20000010000 */
[----:B------:R-:W-:Y:S05]  /*2e50*/  BRA `(.L_x_3165) ;  /* 0x0000004000007947 */ /* 0x000fea0003800000 */
.L_x_3163:
[----:B-----5:R-:W-:-:S05]  /*2e60*/  HADD2.F32 R40, -RZ, R39.H1_H1 ;  /* 0x30000027ff287230 */ /* 0x020fca0000004100 */
[----:B------:R-:W-:Y:S01]  /*2e70*/  FADD.FTZ R115, R40, R115 ;  /* 0x0000007328737221 */ /* 0x000fe20000010000 */
[----:B------:R-:W-:-:S05]  /*2e80*/  @P4 HADD2.F32 R40, -RZ, R35.H1_H1 ;  /* 0x30000023ff284230 */ /* 0x000fca0000004100 */
[----:B------:R-:W-:-:S05]  /*2e90*/  @P4 FADD.FTZ R115, R40, R115 ;  /* 0x0000007328734221 */ /* 0x000fca0000010000 */
.L_x_3165:
[----:B------:R-:W-:-:S04]  /*2ea0*/  F2FP.PACK_AB R40, RZ, R115 ;  /* 0x00000073ff28723e */ /* 0x000fc800000000ff */
[----:B------:R-:W-:Y:S02]  /*2eb0*/  PRMT R31, R31, 0x5410, R40 ;  /* 0x000054101f1f7816 */ /* 0x000fe40000000028 */
.L_x_3166:
[----:B------:R-:W-:-:S04]  /*2ec0*/  @P2 LEA R40, P3, R117, c[0x0][0x188], 0x4 ;  /* 0x0000620075282a11 */ /* 0x000fc800078620ff */
[----:B------:R-:W-:-:S05]  /*2ed0*/  @P2 LEA.HI.X R41, R117, c[0x0][0x18c], RZ, 0x4, P3 ;  /* 0x0000630075292a11 */ /* 0x000fca00018f24ff */
[----:B------:R0:W-:Y:S04]  /*2ee0*/  @P2 STG.E.128 [R40.64], R28 ;  /* 0x0000001c28002986 */ /* 0x0001e8000c101d04 */
.L_x_3134:
[----:B------:R-:W-:Y:S05]  /*2ef0*/  BSYNC B0 ;  /* 0x0000000000007941 */ /* 0x000fea0003800000 */
.L_x_3133:
        /* <DEDUP_REMOVED lines=39> */
.L_x_3179:
        /* <DEDUP_REMOVED lines=85> */
.L_x_3180:
[----:B------:R-:W-:Y:S01]  /*36c0*/  FMUL.FTZ R41, R119, R119 ;  /* 0x0000007777297220 */ /* 0x000fe20000410000 */
[----:B------:R-:W-:Y:S01]  /*36d0*/  ISETP.NE.AND P3, PT, RZ, UR6, PT ;  /* 0x00000006ff007c0c */ /* 0x000fe2000bf65270 */
[----:B-1----:R-:W-:Y:S01]  /*36e0*/  FADD.FTZ R117, R117, R120 ;  /* 0x0000007875757221 */ /* 0x002fe20000010000 */
        /* <DEDUP_REMOVED lines=9> */
[----:B------:R-:W1:Y:S01]  /*3780*/  MUFU.RSQ R117, R117 ;  /* 0x0000007500757308 */ /* 0x000e620000001400 */
[----:B------:R-:W-:Y:S01]  /*3790*/  @!P6 IMAD.WIDE R40, R83, R40, c[0x0][0x1a8] ;  /* 0x00006a005328e625 */ /* 0x000fe200078e0228 */
[----:B------:R2:W-:Y:S04]  /*37a0*/  @!P6 STG.E [R42.64], R119 ;  /* 0x000000772a00e986 */ /* 0x0005e8000c101904 */
[----:B-1----:R2:W-:Y:S01]  /*37b0*/  @!P6 STG.E [R40.64], R117 ;  /* 0x000000752800e986 */ /* 0x0025e2000c101904 */
[----:B------:R-:W-:Y:S05]  /*37c0*/  @!P0 BRA `(.L_x_3170) ;  /* 0x0000020000008947 */ /* 0x000fea0003800000 */
[--C-:B--2---:R-:W-:Y:S02]  /*37d0*/  FADD.FTZ R40, R81, -R116.reuse ;  /* 0x8000007451287221 */ /* 0x104fe40000010000 */
[----:B------:R-:W-:Y:S02]  /*37e0*/  FADD.FTZ R42, R89, -R116 ;  /* 0x80000074592a7221 */ /* 0x000fe40000010000 */
[----:B------:R-:W-:-:S02]  /*37f0*/  FMUL.FTZ R40, R117, R40 ;  /* 0x0000002875287220 */ /* 0x000fc40000410000 */
[----:B------:R-:W-:Y:S02]  /*3800*/  FMUL.FTZ R42, R117, R42 ;  /* 0x0000002a752a7220 */ /* 0x000fe40000410000 */
[----:B------:R-:W-:Y:S02]  /*3810*/  FFMA.FTZ R40, R24, R40, R17 ;  /* 0x0000002818287223 */ /* 0x000fe40000010011 */
[----:B------:R-:W-:Y:S02]  /*3820*/  FFMA.FTZ R41, R25, R42, R16 ;  /* 0x0000002a19297223 */ /* 0x000fe40000010010 */
[--C-:B------:R-:W-:Y:S02]  /*3830*/  FADD.FTZ R42, R88, -R116.reuse ;  /* 0x80000074582a7221 */ /* 0x100fe40000010000 */
[--C-:B0-----:R-:W-:Y:S01]  /*3840*/  FADD.FTZ R120, R98, -R116.reuse ;  /* 0x8000007462787221 */ /* 0x101fe20000010000 */
[----:B------:R-:W-:Y:S01]  /*3850*/  F2FP.PACK_AB R40, R41, R40 ;  /* 0x000000282928723e */ /* 0x000fe200000000ff */
[----:B------:R-:W-:-:S02]  /*3860*/  FADD.FTZ R122, R104, -R116 ;  /* 0x80000074687a7221 */ /* 0x000fc40000010000 */
[--C-:B------:R-:W-:Y:S02]  /*3870*/  FADD.FTZ R124, R105, -R116.reuse ;  /* 0x80000074697c7221 */ /* 0x100fe40000010000 */
[----:B------:R-:W-:Y:S02]  /*3880*/  FADD.FTZ R41, R112, -R116 ;  /* 0x8000007470297221 */ /* 0x000fe40000010000 */
[C---:B------:R-:W-:Y:S02]  /*3890*/  FMUL.FTZ R42, R117.reuse, R42 ;  /* 0x0000002a752a7220 */ /* 0x040fe40000410000 */
[C---:B------:R-:W-:Y:S02]  /*38a0*/  FMUL.FTZ R120, R117.reuse, R120 ;  /* 0x0000007875787220 */ /* 0x040fe40000410000 */
[C---:B------:R-:W-:Y:S02]  /*38b0*/  FMUL.FTZ R122, R117.reuse, R122 ;  /* 0x0000007a757a7220 */ /* 0x040fe40000410000 */
[----:B------:R-:W-:-:S02]  /*38c0*/  FMUL.FTZ R124, R117, R124 ;  /* 0x0000007c757c7220 */ /* 0x000fc40000410000 */
[----:B------:R-:W-:Y:S02]  /*38d0*/  FMUL.FTZ R119, R117, R41 ;  /* 0x0000002975777220 */ /* 0x000fe40000410000 */
[----:B------:R-:W-:Y:S02]  /*38e0*/  FFMA.FTZ R41, R22, R42, R15 ;  /* 0x0000002a16297223 */ /* 0x000fe4000001000f */
[----:B------:R-:W-:Y:S02]  /*38f0*/  FFMA.FTZ R42, R20, R120, R13 ;  /* 0x00000078142a7223 */ /* 0x000fe4000001000d */
[----:B------:R-:W-:Y:S02]  /*3900*/  FFMA.FTZ R43, R21, R122, R12 ;  /* 0x0000007a152b7223 */ /* 0x000fe4000001000c */
[----:B------:R-:W-:Y:S02]  /*3910*/  FFMA.FTZ R124, R18, R124, R11 ;  /* 0x0000007c127c7223 */ /* 0x000fe4000001000b */
[----:B------:R-:W-:Y:S01]  /*3920*/  FFMA.FTZ R119, R19, R119, R10 ;  /* 0x0000007713777223 */ /* 0x000fe2000001000a */
[----:B------:R-:W-:Y:S01]  /*3930*/  F2FP.PACK_AB R42, R43, R42 ;  /* 0x0000002a2b2a723e */ /* 0x000fe200000000ff */
[----:B------:R-:W-:-:S03]  /*3940*/  FADD.FTZ R118, R99, -R116 ;  /* 0x8000007463767221 */ /* 0x000fc60000010000 */
[----:B------:R-:W-:Y:S01]  /*3950*/  F2FP.PACK_AB R43, R119, R124 ;  /* 0x0000007c772b723e */ /* 0x000fe200000000ff */
[----:B------:R-:W-:Y:S01]  /*3960*/  FMUL.FTZ R118, R117, R118 ;  /* 0x0000007675767220 */ /* 0x000fe20000410000 */
[----:B------:R-:W-:-:S03]  /*3970*/  HFMA2.MMA R119, -RZ, RZ, 0, 9.5367431640625e-07 ;  /* 0x00000010ff777435 */ /* 0x000fc600000001ff */
[----:B------:R-:W-:-:S05]  /*3980*/  FFMA.FTZ R118, R23, R118, R14 ;  /* 0x0000007617767223 */ /* 0x000fca000001000e */
[----:B------:R-:W-:Y:S02]  /*3990*/  F2FP.PACK_AB R41, R118, R41 ;  /* 0x000000297629723e */ /* 0x000fe400000000ff */
[C---:B------:R-:W-:Y:S01]  /*39a0*/  IMAD.WIDE.U32 R118, R82.reuse, R119, c[0x0][0x208] ;  /* 0x0000820052767625 */ /* 0x040fe200078e0077 */
[----:B------:R-:W-:-:S04]  /*39b0*/  IADD3 R82, R82, 0x20, RZ ;  /* 0x0000002052527810 */ /* 0x000fc80007ffe0ff */
[----:B------:R0:W-:Y:S03]  /*39c0*/  STG.E.128 [R118.64], R40 ;  /* 0x0000002876007986 */ /* 0x0001e6000c101d04 */
.L_x_3170:
[----:B------:R-:W-:Y:S05]  /*39d0*/  BSYNC B0 ;  /* 0x0000000000007941 */ /* 0x000fea0003800000 */
.L_x_3169:
[----:B------:R-:W-:Y:S01]  /*39e0*/  ISETP.GE.U32.AND P3, PT, R26, 0x40, PT ;  /* 0x000000401a00780c */ /* 0x000fe20003f66070 */
[----:B------:R-:W-:-:S12]  /*39f0*/  BSSY B0, `(.L_x_3171) ;  /* 0x0000022000007945 */ /* 0x000fd80003800000 */
[----:B------:R-:W-:Y:S05]  /*3a00*/  @!P3 BRA `(.L_x_3172) ;  /* 0x000002000000b947 */ /* 0x000fea0003800000 */
[--C-:B0-2---:R-:W-:Y:S02]  /*3a10*/  FADD.FTZ R40, R84, -R116.reuse ;  /* 0x8000007454287221 */ /* 0x105fe40000010000 */
[----:B------:R-:W-:Y:S02]  /*3a20*/  FADD.FTZ R42, R90, -R116 ;  /* 0x800000745a2a7221 */ /* 0x000fe40000010000 */
[C---:B------:R-:W-:Y:S02]  /*3a30*/  FMUL.FTZ R40, R117.reuse, R40 ;  /* 0x0000002875287220 */ /* 0x040fe40000410000 */
[----:B------:R-:W-:Y:S02]  /*3a40*/  FMUL.FTZ R42, R117, R42 ;  /* 0x0000002a752a7220 */ /* 0x000fe40000410000 */
[----:B------:R-:W-:Y:S02]  /*3a50*/  FFMA.FTZ R40, R9, R40, R0 ;  /* 0x0000002809287223 */ /* 0x000fe40000010000 */
[----:B------:R-:W-:-:S02]  /*3a60*/  FFMA.FTZ R41, R8, R42, R27 ;  /* 0x0000002a08297223 */ /* 0x000fc4000001001b */
[--C-:B------:R-:W-:Y:S02]  /*3a70*/  FADD.FTZ R42, R91, -R116.reuse ;  /* 0x800000745b2a7221 */ /* 0x100fe40000010000 */
[--C-:B------:R-:W-:Y:S01]  /*3a80*/  FADD.FTZ R120, R96, -R116.reuse ;  /* 0x8000007460787221 */ /* 0x100fe20000010000 */
[----:B------:R-:W-:Y:S01]  /*3a90*/  F2FP.PACK_AB R40, R41, R40 ;  /* 0x000000282928723e */ /* 0x000fe200000000ff */
[--C-:B------:R-:W-:Y:S02]  /*3aa0*/  FADD.FTZ R122, R106, -R116.reuse ;  /* 0x800000746a7a7221 */ /* 0x100fe40000010000 */
[--C-:B------:R-:W-:Y:S02]  /*3ab0*/  FADD.FTZ R124, R107, -R116.reuse ;  /* 0x800000746b7c7221 */ /* 0x100fe40000010000 */
[----:B------:R-:W-:Y:S02]  /*3ac0*/  FADD.FTZ R41, R113, -R116 ;  /* 0x8000007471297221 */ /* 0x000fe40000010000 */
[----:B------:R-:W-:-:S02]  /*3ad0*/  FMUL.FTZ R42, R117, R42 ;  /* 0x0000002a752a7220 */ /* 0x000fc40000410000 */
[C---:B------:R-:W-:Y:S02]  /*3ae0*/  FMUL.FTZ R120, R117.reuse, R120 ;  /* 0x0000007875787220 */ /* 0x040fe40000410000 */
[C---:B------:R-:W-:Y:S02]  /*3af0*/  FMUL.FTZ R122, R117.reuse, R122 ;  /* 0x0000007a757a7220 */ /* 0x040fe40000410000 */
[C---:B------:R-:W-:Y:S02]  /*3b00*/  FMUL.FTZ R124, R117.reuse, R124 ;  /* 0x0000007c757c7220 */ /* 0x040fe40000410000 */
[----:B------:R-:W-:Y:S02]  /*3b10*/  FMUL.FTZ R119, R117, R41 ;  /* 0x0000002975777220 */ /* 0x000fe40000410000 */
[----:B------:R-:W-:Y:S02]  /*3b20*/  FADD.FTZ R118, R97, -R116 ;  /* 0x8000007461767221 */ /* 0x000fe40000010000 */
[----:B------:R-:W-:-:S02]  /*3b30*/  FFMA.FTZ R41, R7, R42, R48 ;  /* 0x0000002a07297223 */ /* 0x000fc40000010030 */
[----:B------:R-:W-:Y:S02]  /*3b40*/  FFMA.FTZ R42, R5, R120, R50 ;  /* 0x00000078052a7223 */ /* 0x000fe40000010032 */
[----:B------:R-:W-:Y:S02]  /*3b50*/  FFMA.FTZ R43, R4, R122, R51 ;  /* 0x0000007a042b7223 */ /* 0x000fe40000010033 */
[----:B------:R-:W-:Y:S02]  /*3b60*/  FFMA.FTZ R124, R3, R124, R52 ;  /* 0x0000007c037c7223 */ /* 0x000fe40000010034 */
[----:B------:R-:W-:Y:S01]  /*3b70*/  FFMA.FTZ R119, R2, R119, R55 ;  /* 0x0000007702777223 */ /* 0x000fe20000010037 */
[----:B------:R-:W-:Y:S01]  /*3b80*/  F2FP.PACK_AB R42, R43, R42 ;  /* 0x0000002a2b2a723e */ /* 0x000fe200000000ff */
[----:B------:R-:W-:-:S03]  /*3b90*/  FMUL.FTZ R118, R117, R118 ;  /* 0x0000007675767220 */ /* 0x000fc60000410000 */
[----:B------:R-:W-:Y:S01]  /*3ba0*/  F2FP.PACK_AB R43, R119, R124 ;  /* 0x0000007c772b723e */ /* 0x000fe200000000ff */
[----:B------:R-:W-:Y:S01]  /*3bb0*/  FFMA.FTZ R118, R6, R118, R49 ;  /* 0x0000007606767223 */ /* 0x000fe20000010031 */
[----:B------:R-:W-:-:S04]  /*3bc0*/  MOV R119, 0x10 ;  /* 0x0000001000777802 */ /* 0x000fc80000000f00 */
[----:B------:R-:W-:Y:S01]  /*3bd0*/  F2FP.PACK_AB R41, R118, R41 ;  /* 0x000000297629723e */ /* 0x000fe200000000ff */
[C---:B------:R-:W-:Y:S01]  /*3be0*/  IMAD.WIDE.U32 R118, R82.reuse, R119, c[0x0][0x208] ;  /* 0x0000820052767625 */ /* 0x040fe200078e0077 */
[----:B------:R-:W-:-:S04]  /*3bf0*/  IADD3 R82, R82, 0x20, RZ ;  /* 0x0000002052527810 */ /* 0x000fc80007ffe0ff */
[----:B------:R0:W-:Y:S03]  /*3c00*/  STG.E.128 [R118.64], R40 ;  /* 0x0000002876007986 */ /* 0x0001e6000c101d04 */
.L_x_3172:
[----:B------:R-:W-:Y:S05]  /*3c10*/  BSYNC B0 ;  /* 0x0000000000007941 */ /* 0x000fea0003800000 */
.L_x_3171:
        /* <DEDUP_REMOVED lines=35> */
.L_x_3174:
[----:B------:R-:W-:Y:S05]  /*3e50*/  BSYNC B0 ;  /* 0x0000000000007941 */ /* 0x000fea0003800000 */
.L_x_3173:
[----:B------:R-:W-:Y:S01]  /*3e60*/  BSSY B0, `(.L_x_3175) ;  /* 0x0000021000007945 */ /* 0x000fe20003800000 */
[----:B------:R-:W-:Y:S05]  /*3e70*/  @!P1 BRA `(.L_x_3176) ;  /* 0x000001f000009947 */ /* 0x000fea0003800000 */
[--C-:B0-2---:R-:W-:Y:S02]  /*3e80*/  FADD.FTZ R41, R115, -R116.reuse ;  /* 0x8000007473297221 */ /* 0x105fe40000010000 */
        /* <DEDUP_REMOVED lines=21> */
[----:B------:R-:W-:Y:S01]  /*3fe0*/  F2FP.PACK_AB R40, R117, R116 ;  /* 0x000000747528723e */ /* 0x000fe200000000ff */
[----:B------:R-:W-:Y:S01]  /*3ff0*/  FFMA.FTZ R42, R45, R42, R78 ;  /* 0x0000002a2d2a7223 */ /* 0x000fe2000001004e */
[----:B------:R-:W-:Y:S01]  /*4000*/  MOV R117, 0x10 ;  /* 0x0000001000757802 */ /* 0x000fe20000000f00 */
[----:B------:R-:W-:Y:S01]  /*4010*/  FFMA.FTZ R118, R72, R118, R77 ;  /* 0x0000007648767223 */ /* 0x000fe2000001004d */
[----:B------:R-:W-:-:S02]  /*4020*/  F2FP.PACK_AB R43, R122, R43 ;  /* 0x0000002b7a2b723e */ /* 0x000fc400000000ff */
[----:B------:R-:W-:Y:S01]  /*4030*/  F2FP.PACK_AB R42, R119, R42 ;  /* 0x0000002a772a723e */ /* 0x000fe200000000ff */
[----:B------:R-:W-:Y:S01]  /*4040*/  IMAD.WIDE.U32 R116, R82, R117, c[0x0][0x208] ;  /* 0x0000820052747625 */ /* 0x000fe200078e0075 */
[----:B------:R-:W-:-:S05]  /*4050*/  F2FP.PACK_AB R41, R118, R41 ;  /* 0x000000297629723e */ /* 0x000fca00000000ff */
[----:B------:R0:W-:Y:S02]  /*4060*/  STG.E.128 [R116.64], R40 ;  /* 0x0000002874007986 */ /* 0x0001e4000c101d04 */
.L_x_3176:
[----:B------:R-:W-:Y:S05]  /*4070*/  BSYNC B0 ;  /* 0x0000000000007941 */ /* 0x000fea0003800000 */
.L_x_3175:
[----:B0-2---:R-:W-:-:S10]  /*4080*/  HFMA2.MMA R40, -RZ, RZ, 0, 2.384185791015625e-07 ;  /* 0x00000004ff287435 */ /* 0x005fd400000001ff */
[----:B------:R-:W-:-:S05]  /*4090*/  IMAD R83, R40, c[0x0][0x160], R83 ;  /* 0x0000580028537a24 */ /* 0x000fca00078e0253 */
[----:B------:R-:W-:-:S13]  /*40a0*/  ISETP.GE.AND P3, PT, R83, c[0x0][0x164], PT ;  /* 0x0000590053007a0c */ /* 0x000fda0003f66270 */
[----:B-----5:R-:W-:Y:S01]  /*40b0*/  @P3 CALL.REL.NOINC `(.L_x_3177) ;  /* 0x0000001000003944 */ /* 0x020fe20003c00000 */
[----:B------:R-:W-:Y:S05]  /*40c0*/  BRA `(.L_x_3178) ;  /* 0xffffc83000007947 */ /* 0x000fea000383ffff */
.L_x_3177:
[----:B------:R-:W-:Y:S05]  /*40d0*/  EXIT ;  /* 0x000000000000794d */ /* 0x000fea0003800000 */
.L_x_3167:
[----:B------:R-:W-:Y:S01]  /*40e0*/  HFMA2.MMA R116, -RZ, RZ, 0, 1.847743988037109375e-06 ;  /* 0x0000001fff747435 */ /* 0x000fe200000001ff */
[----:B------:R-:W-:Y:S02]  /*40f0*/  MOV R118, 0x1 ;  /* 0x0000000100767802 */ /* 0x000fe40000000f00 */
[----:B------:R-:W-:Y:S02]  /*4100*/  MOV R117, 0xffffffff ;  /* 0xffffffff00757802 */ /* 0x000fe40000000f00 */
[----:B------:R-:W-:Y:S02]  /*4110*/  MOV R40, 0x4130 ;  /* 0x0000413000287802 */ /* 0x000fe40000000f00 */
[----:B-----5:R-:W-:Y:S05]  /*4120*/  CALL.REL.NOINC `($__internal_10_$__cuda_sm70_shflsync_bfly_p) ;  /* 0x000007c000007944 */ /* 0x020fea0003c00000 */
[----:B01----:R-:W-:Y:S05]  /*4130*/  BRA `(.L_x_3179) ;  /* 0xfffff03000007947 */ /* 0x003fea000383ffff */
.L_x_3168:
[----:B------:R-:W-:Y:S01]  /*4140*/  HFMA2.MMA R118, -RZ, RZ, 0, 1.1920928955078125e-07 ;  /* 0x00000002ff767435 */ /* 0x000fe200000001ff */
[----:B0-----:R-:W-:Y:S02]  /*4150*/  MOV R43, R120 ;  /* 0x00000078002b7202 */ /* 0x001fe40000000f00 */
[----:B------:R-:W-:Y:S02]  /*4160*/  MOV R116, 0x1f ;  /* 0x0000001f00747802 */ /* 0x000fe40000000f00 */
[----:B------:R-:W-:-:S02]  /*4170*/  MOV R117, 0xffffffff ;  /* 0xffffffff00757802 */ /* 0x000fc40000000f00 */
[----:B------:R-:W-:Y:S02]  /*4180*/  MOV R40, 0x41a0 ;  /* 0x000041a000287802 */ /* 0x000fe40000000f00 */
[----:B-----5:R-:W-:Y:S05]  /*4190*/  CALL.REL.NOINC `($__internal_10_$__cuda_sm70_shflsync_bfly_p) ;  /* 0x0000075000007944 */ /* 0x020fea0003c00000 */
[----:B0-----:R-:W-:Y:S01]  /*41a0*/  HFMA2.MMA R118, -RZ, RZ, 0, 2.384185791015625e-07 ;  /* 0x00000004ff767435 */ /* 0x001fe200000001ff */
[----:B-1----:R-:W-:Y:S01]  /*41b0*/  FADD.FTZ R43, R120, R117 ;  /* 0x00000075782b7221 */ /* 0x002fe20000010000 */
[----:B------:R-:W-:Y:S02]  /*41c0*/  MOV R116, 0x1f ;  /* 0x0000001f00747802 */ /* 0x000fe40000000f00 */
[----:B------:R-:W-:Y:S02]  /*41d0*/  MOV R117, 0xffffffff ;  /* 0xffffffff00757802 */ /* 0x000fe40000000f00 */
[----:B------:R-:W-:Y:S02]  /*41e0*/  MOV R40, 0x4200 ;  /* 0x0000420000287802 */ /* 0x000fe40000000f00 */
[----:B------:R-:W-:Y:S05]  /*41f0*/  CALL.REL.NOINC `($__internal_10_$__cuda_sm70_shflsync_bfly_p) ;  /* 0x000006f000007944 */ /* 0x000fea0003c00000 */
[----:B0-----:R-:W-:Y:S01]  /*4200*/  HFMA2.MMA R118, -RZ, RZ, 0, 4.76837158203125e-07 ;  /* 0x00000008ff767435 */ /* 0x001fe200000001ff */
[----:B-1----:R-:W-:Y:S01]  /*4210*/  FADD.FTZ R43, R43, R117 ;  /* 0x000000752b2b7221 */ /* 0x002fe20000010000 */
[----:B------:R-:W-:Y:S02]  /*4220*/  MOV R116, 0x1f ;  /* 0x0000001f00747802 */ /* 0x000fe40000000f00 */
[----:B------:R-:W-:-:S02]  /*4230*/  MOV R117, 0xffffffff ;  /* 0xffffffff00757802 */ /* 0x000fc40000000f00 */
[----:B------:R-:W-:Y:S02]  /*4240*/  MOV R40, 0x4260 ;  /* 0x0000426000287802 */ /* 0x000fe40000000f00 */
[----:B------:R-:W-:Y:S05]  /*4250*/  CALL.REL.NOINC `($__internal_10_$__cuda_sm70_shflsync_bfly_p) ;  /* 0x0000069000007944 */ /* 0x000fea0003c00000 */
[----:B0-----:R-:W-:Y:S01]  /*4260*/  HFMA2.MMA R118, -RZ, RZ, 0, 9.5367431640625e-07 ;  /* 0x00000010ff767435 */ /* 0x001fe200000001ff */
[----:B-1----:R-:W-:Y:S01]  /*4270*/  FADD.FTZ R43, R43, R117 ;  /* 0x000000752b2b7221 */ /* 0x002fe20000010000 */
[----:B------:R-:W-:Y:S02]  /*4280*/  MOV R116, 0x1f ;  /* 0x0000001f00747802 */ /* 0x000fe40000000f00 */
[----:B------:R-:W-:Y:S02]  /*4290*/  MOV R117, 0xffffffff ;  /* 0xffffffff00757802 */ /* 0x000fe40000000f00 */
[----:B------:R-:W-:Y:S02]  /*42a0*/  MOV R40, 0x42c0 ;  /* 0x000042c000287802 */ /* 0x000fe40000000f00 */
[----:B------:R-:W-:Y:S05]  /*42b0*/  CALL.REL.NOINC `($__internal_10_$__cuda_sm70_shflsync_bfly_p) ;  /* 0x0000063000007944 */ /* 0x000fea0003c00000 */
[----:B-1----:R-:W-:Y:S01]  /*42c0*/  FADD.FTZ R117, R43, R117 ;  /* 0x000000752b757221 */ /* 0x002fe20000010000 */
[----:B0-----:R-:W-:Y:S01]  /*42d0*/  HFMA2.MMA R118, -RZ, RZ, 0, 5.9604644775390625e-08 ;  /* 0x00000001ff767435 */ /* 0x001fe200000001ff */
[----:B------:R-:W-:Y:S02]  /*42e0*/  MOV R116, 0x1f ;  /* 0x0000001f00747802 */ /* 0x000fe40000000f00 */
[----:B------:R-:W-:Y:S01]  /*42f0*/  FMUL.FTZ R119, R117, c[0x0][0x1e0] ;  /* 0x0000780075777a20 */ /* 0x000fe20000410000 */
[----:B------:R-:W-:-:S03]  /*4300*/  MOV R117, 0xffffffff ;  /* 0xffffffff00757802 */ /* 0x000fc60000000f00 */
[--C-:B------:R-:W-:Y:S02]  /*4310*/  FADD.FTZ R40, R81, -R119.reuse ;  /* 0x8000007751287221 */ /* 0x100fe40000010000 */
[----:B------:R-:W-:Y:S02]  /*4320*/  FADD.FTZ R41, R89, -R119 ;  /* 0x8000007759297221 */ /* 0x000fe40000010000 */
[----:B------:R-:W-:-:S04]  /*4330*/  FFMA.FTZ R40, R40, R40, RZ ;  /* 0x0000002828287223 */ /* 0x000fc800000100ff */
        /* <DEDUP_REMOVED lines=62> */
[----:B------:R-:W-:-:S04]  /*4720*/  MOV R40, 0x4750 ;  /* 0x0000475000287802 */ /* 0x000fc80000000f00 */
[----:B------:R-:W-:Y:S02]  /*4730*/  MOV R43, R42 ;  /* 0x0000002a002b7202 */ /* 0x000fe40000000f00 */
[----:B------:R-:W-:Y:S05]  /*4740*/  CALL.REL.NOINC `($__internal_10_$__cuda_sm70_shflsync_bfly_p) ;  /* 0x000001a000007944 */ /* 0x000fea0003c00000 */
[----:B0-----:R-:W-:Y:S01]  /*4750*/  HFMA2.MMA R118, -RZ, RZ, 0, 1.1920928955078125e-07 ;  /* 0x00000002ff767435 */ /* 0x001fe200000001ff */
[----:B-1----:R-:W-:Y:S01]  /*4760*/  FADD.FTZ R43, R42, R117 ;  /* 0x000000752a2b7221 */ /* 0x002fe20000010000 */
[----:B------:R-:W-:Y:S02]  /*4770*/  MOV R116, 0x1f ;  /* 0x0000001f00747802 */ /* 0x000fe40000000f00 */
[----:B------:R-:W-:Y:S02]  /*4780*/  MOV R117, 0xffffffff ;  /* 0xffffffff00757802 */ /* 0x000fe40000000f00 */
[----:B------:R-:W-:Y:S02]  /*4790*/  MOV R40, 0x47b0 ;  /* 0x000047b000287802 */ /* 0x000fe40000000f00 */
[----:B------:R-:W-:Y:S05]  /*47a0*/  CALL.REL.NOINC `($__internal_10_$__cuda_sm70_shflsync_bfly_p) ;  /* 0x0000014000007944 */ /* 0x000fea0003c00000 */
[----:B0-----:R-:W-:Y:S01]  /*47b0*/  HFMA2.MMA R118, -RZ, RZ, 0, 2.384185791015625e-07 ;  /* 0x00000004ff767435 */ /* 0x001fe200000001ff */
[----:B-1----:R-:W-:Y:S01]  /*47c0*/  FADD.FTZ R43, R43, R117 ;  /* 0x000000752b2b7221 */ /* 0x002fe20000010000 */
[----:B------:R-:W-:Y:S02]  /*47d0*/  MOV R116, 0x1f ;  /* 0x0000001f00747802 */ /* 0x000fe40000000f00 */
[----:B------:R-:W-:-:S02]  /*47e0*/  MOV R117, 0xffffffff ;  /* 0xffffffff00757802 */ /* 0x000fc40000000f00 */
[----:B------:R-:W-:Y:S02]  /*47f0*/  MOV R40, 0x4810 ;  /* 0x0000481000287802 */ /* 0x000fe40000000f00 */
[----:B------:R-:W-:Y:S05]  /*4800*/  CALL.REL.NOINC `($__internal_10_$__cuda_sm70_shflsync_bfly_p) ;  /* 0x000000e000007944 */ /* 0x000fea0003c00000 */
[----:B0-----:R-:W-:Y:S01]  /*4810*/  HFMA2.MMA R118, -RZ, RZ, 0, 4.76837158203125e-07 ;  /* 0x00000008ff767435 */ /* 0x001fe200000001ff */
[----:B-1----:R-:W-:Y:S01]  /*4820*/  FADD.FTZ R43, R43, R117 ;  /* 0x000000752b2b7221 */ /* 0x002fe20000010000 */
[----:B------:R-:W-:Y:S02]  /*4830*/  MOV R116, 0x1f ;  /* 0x0000001f00747802 */ /* 0x000fe40000000f00 */
[----:B------:R-:W-:Y:S02]  /*4840*/  MOV R117, 0xffffffff ;  /* 0xffffffff00757802 */ /* 0x000fe40000000f00 */
[----:B------:R-:W-:Y:S02]  /*4850*/  MOV R40, 0x4870 ;  /* 0x0000487000287802 */ /* 0x000fe40000000f00 */
[----:B------:R-:W-:Y:S05]  /*4860*/  CALL.REL.NOINC `($__internal_10_$__cuda_sm70_shflsync_bfly_p) ;  /* 0x0000008000007944 */ /* 0x000fea0003c00000 */
[----:B-1----:R-:W-:Y:S01]  /*4870*/  FADD.FTZ R120, R43, R117 ;  /* 0x000000752b787221 */ /* 0x002fe20000010000 */
[----:B0-----:R-:W-:Y:S01]  /*4880*/  HFMA2.MMA R118, -RZ, RZ, 0, 9.5367431640625e-07 ;  /* 0x00000010ff767435 */ /* 0x001fe200000001ff */
[----:B------:R-:W-:Y:S02]  /*4890*/  MOV R116, 0x1f ;  /* 0x0000001f00747802 */ /* 0x000fe40000000f00 */
[----:B------:R-:W-:-:S02]  /*48a0*/  MOV R117, 0xffffffff ;  /* 0xffffffff00757802 */ /* 0x000fc40000000f00 */
[----:B------:R-:W-:Y:S02]  /*48b0*/  MOV R43, R120 ;  /* 0x00000078002b7202 */ /* 0x000fe40000000f00 */
[----:B------:R-:W-:Y:S02]  /*48c0*/  MOV R40, 0x48e0 ;  /* 0x000048e000287802 */ /* 0x000fe40000000f00 */
[----:B------:R-:W-:Y:S05]  /*48d0*/  CALL.REL.NOINC `($__internal_10_$__cuda_sm70_shflsync_bfly_p) ;  /* 0x0000001000007944 */ /* 0x000fea0003c00000 */
[----:B01----:R-:W-:Y:S05]  /*48e0*/  BRA `(.L_x_3180) ;  /* 0xffffedd000007947 */ /* 0x003fea000383ffff */
        .weak           $__internal_10_$__cuda_sm70_shflsync_bfly_p
        .type           $__internal_10_$__cuda_sm70_shflsync_bfly_p,@function
        .size           $__internal_10_$__cuda_sm70_shflsync_bfly_p,(.L_x_26500 - $__internal_10_$__cuda_sm70_shflsync_bfly_p)
$__internal_10_$__cuda_sm70_shflsync_bfly_p:
[----:B------:R-:W-:Y:S01]  /*48f0*/  HFMA2.MMA R41, -RZ, RZ, 0, 0 ;  /* 0x00000000ff297435 */ /* 0x000fe200000001ff */
[----:B------:R-:W-:Y:S04]  /*4900*/  WARPSYNC R117 ;  /* 0x0000007500007348 */ /* 0x000fe80003800000 */
[----:B------:R0:W1:Y:S01]  /*4910*/  SHFL.BFLY PT, R117, R43, R118, R116 ;  /* 0x0c0000762b757389 */ /* 0x00006200000e0074 */
[----:B------:R-:W-:Y:S05]  /*4920*/  RET.REL.NODEC R40 `(_ZN10layer_norm31ln_parallel_residual_fwd_kernelINS_13Kernel_traitsI6__halfS2_S2_S2_fjLj1024ELj1ELj4ELj1ELj16ENS_18Kernel_traits_baseILj1024ES2_S2_S2_S2_fjLj128EEEEELb0ELb1ELb0EEEvNS_9FwdParamsE) ;  /* 0xffffb6d028007950 */ /* 0x000fea0003c3ffff */
.L_x_3181:
        /* <DEDUP_REMOVED lines=13> */
.L_x_26500:


//--------------------- .text._ZN10layer_norm31ln_parallel_residual_fwd_kernelINS_13Kernel_traitsI6__halfS2_S2_S2_fjLj1024ELj1ELj4ELj1ELj16ENS_18Kernel_traits_baseILj1024ES2_S2_S2_S2_fjLj128EEEEELb0ELb1ELb1EEEvNS_9FwdParamsE --------------------------
	.section	.text._ZN10layer_norm31ln_parallel_residual_fwd_kernelINS_13Kernel_traitsI6__halfS2_S2_S2_fjLj1024ELj1ELj4ELj1ELj16ENS_18Kernel_traits_baseILj1024ES2_S2_S2_S2_fjLj128EEEEELb0ELb1ELb1EEEvNS_9FwdParamsE,"ax",@progbits
	.sectioninfo	@"SHI_REGISTERS=127"
	.align	128
        .global         _ZN10layer_norm31ln_parallel_residual_fwd_kernelINS_13Kernel_traitsI6__halfS2_S2_S2_fjLj1024ELj1ELj4ELj1ELj16ENS_18Kernel_traits_baseILj1024ES2_S2_S2_S2_fjLj128EEEEELb0ELb1ELb1EEEvNS_9FwdParamsE
        .type           _ZN10layer_norm31ln_parallel_residual_fwd_kernelINS_13Kernel_traitsI6__halfS2_S2_S2_fjLj1024ELj1ELj4ELj1ELj16ENS_18Kernel_traits_baseILj1024ES2_S2_S2_S2_fjLj128EEEEELb0ELb1ELb1EEEvNS_9FwdParamsE,@function
        .size           _ZN10layer_norm31ln_parallel_residual_fwd_kernelINS_13Kernel_traitsI6__halfS2_S2_S2_fjLj1024ELj1ELj4ELj1ELj16ENS_18Kernel_traits_baseILj1024ES2_S2_S2_S2_fjLj128EEEEELb0ELb1ELb1EEEvNS_9FwdParamsE,(.L_x_26501 - _ZN10layer_norm31ln_parallel_residual_fwd_kernelINS_13Kernel_traitsI6__halfS2_S2_S2_fjLj1024ELj1ELj4ELj1ELj16ENS_18Kernel_traits_baseILj1024ES2_S2_S2_S2_fjLj128EEEEELb0ELb1ELb1EEEvNS_9FwdParamsE)
        .other          _ZN10layer_norm31ln_parallel_residual_fwd_kernelINS_13Kernel_traitsI6__halfS2_S2_S2_fjLj1024ELj1ELj4ELj1ELj16ENS_18Kernel_traits_baseILj1024ES2_S2_S2_S2_fjLj128EEEEELb0ELb1ELb1EEEvNS_9FwdParamsE,@"STO_CUDA_ENTRY STV_DEFAULT"
_ZN10layer_norm31ln_parallel_residual_fwd_kernelINS_13Kernel_traitsI6__halfS2_S2_S2_fjLj1024ELj1ELj4ELj1ELj16ENS_18Kernel_traits_baseILj1024ES2_S2_S2_S2_fjLj128EEEEELb0ELb1ELb1EEEvNS_9FwdParamsE:
.text._ZN10layer_norm31ln_parallel_residual_fwd_kernelINS_13Kernel_traitsI6__halfS2_S2_S2_fjLj1024ELj1ELj4ELj1ELj16ENS_18Kernel_traits_baseILj1024ES2_S2_S2_S2_fjLj128EEEEELb0ELb1ELb1EEEvNS_9FwdParamsE:
[----:B------:R-:W-:Y:S02]  /*0000*/  MOV R1, c[0x0][0x28] ;  /* 0x00000a0000017a02 */ /* 0x000fe40000000f00 */
[----:B------:R-:W0:Y:S01]  /*0010*/  S2R R89, SR_TID.X ;  /* 0x0000000000597919 */ /* 0x000e220000002100 */
[----:B------:R-:W-:Y:S01]  /*0020*/  ISETP.NE.U32.AND P1, PT, RZ, c[0x0][0x218], PT ;  /* 0x00008600ff007a0c */ /* 0x000fe20003f25070 */
[----:B------:R-:W-:-:S03]  /*0030*/  ULDC.64 UR4, c[0x0][0x118] ;  /* 0x0000460000047ab9 */ /* 0x000fc60000000a00 */
[----:B------:R-:W-:Y:S02]  /*0040*/  ISETP.NE.AND.EX P1, PT, RZ, c[0x0][0x21c], PT, P1 ;  /* 0x00008700ff007a0c */ /* 0x000fe40003f25310 */
[----:B0-----:R-:W-:-:S04]  /*0050*/  SHF.L.U32 R0, R89, 0x4, RZ ;  /* 0x0000000459007819 */ /* 0x001fc800000006ff */
[----:B------:R-:W-:-:S04]  /*0060*/  LOP3.LUT R2, R0, 0x1f0, RZ, 0xc0, !PT ;  /* 0x000001f000027812 */ /* 0x000fc800078ec0ff */
[----:B------:R-:W-:-:S04]  /*0070*/  IADD3 R8, P0, R2, c[0x0][0x218], RZ ;  /* 0x0000860002087a10 */ /* 0x000fc80007f1e0ff */
[----:B------:R-:W-:-:S05]  /*0080*/  IADD3.X R9, RZ, c[0x0][0x21c], RZ, P0, !PT ;  /* 0x00008700ff097a10 */ /* 0x000fca00007fe4ff */
        /* <DEDUP_REMOVED lines=8> */
[----:B------:R-:W-:Y:S02]  /*0110*/  ISETP.GE.AND P0, PT, R88, c[0x0][0x164], PT ;  /* 0x0000590058007a0c */ /* 0x000fe40003f06270 */
[----:B------:R-:W-:-:S11]  /*0120*/  IADD3.X R3, RZ, c[0x0][0x1b4], RZ, P2, !PT ;  /* 0x00006d00ff037a10 */ /* 0x000fd600017fe4ff */
[----:B------:R-:W-:Y:S05]  /*0130*/  @P0 EXIT ;  /* 0x000000000000094d */ /* 0x000fea0003800000 */
[----:B0-----:R0:W2:Y:S04]  /*0140*/  LDG.E.128 R32, [R2.64] ;  /* 0x0000000402207981 */ /* 0x0010a8000c1e1d00 */
[----:B------:R0:W3:Y:S04]  /*0150*/  LDG.E.128 R36, [R2.64+0x200] ;  /* 0x0002000402247981 */ /* 0x0000e8000c1e1d00 */
[----:B------:R0:W4:Y:S04]  /*0160*/  LDG.E.128 R40, [R2.64+0x400] ;  /* 0x0004000402287981 */ /* 0x000128000c1e1d00 */
[----:B------:R0:W3:Y:S01]  /*0170*/  LDG.E.128 R44, [R2.64+0x600] ;  /* 0x00060004022c7981 */ /* 0x0000e2000c1e1d00 */
        /* <DEDUP_REMOVED lines=10> */
[----:B------:R-:W-:Y:S01]  /*0220*/  MOV R0, c[0x0][0x184] ;  /* 0x0000610000007a02 */ /* 0x000fe20000000f00 */
[--C-:B------:R-:W-:Y:S01]  /*0230*/  HADD2.F32 R25, -RZ, R12.reuse.H0_H0 ;  /* 0x2000000cff197230 */ /* 0x100fe20000004100 */
[----:B------:R-:W-:Y:S01]  /*0240*/  LOP3.LUT R89, R89, 0x1f, RZ, 0xc0, !PT ;  /* 0x0000001f59597812 */ /* 0x000fe200078ec0ff */
[----:B------:R-:W-:Y:S01]  /*0250*/  HADD2.F32 R24, -RZ, R12.H1_H1 ;  /* 0x3000000cff187230 */ /* 0x000fe20000004100 */
[----:B------:R-:W-:Y:S01]  /*0260*/  LOP3.LUT P0, RZ, R0, c[0x0][0x17c], RZ, 0xfc, P0 ;  /* 0x00005f0000ff7a12 */ /* 0x000fe2000000fcff */
[--C-:B------:R-:W-:Y:S01]  /*0270*/  HADD2.F32 R23, -RZ, R13.reuse.H0_H0 ;  /* 0x2000000dff177230 */ /* 0x100fe20000004100 */
[----:B------:R-:W-:Y:S01]  /*0280*/  ULDC.U8 UR6, c[0x0][0x1f0] ;  /* 0x00007c0000067ab9 */ /* 0x000fe20000000000 */
        /* <DEDUP_REMOVED lines=29> */
[--C-:B--2---:R-:W-:Y:S02]  /*0460*/  HADD2.F32 R58, -RZ, R32.reuse.H0_H0 ;  /* 0x20000020ff3a7230 */ /* 0x104fe40000004100 */
[----:B------:R-:W-:-:S02]  /*0470*/  HADD2.F32 R57, -RZ, R32.H1_H1 ;  /* 0x30000020ff397230 */ /* 0x000fc40000004100 */
[--C-:B------:R-:W-:Y:S02]  /*0480*/  HADD2.F32 R60, -RZ, R33.reuse.H0_H0 ;  /* 0x20000021ff3c7230 */ /* 0x100fe40000004100 */
[----:B------:R-:W-:Y:S02]  /*0490*/  HADD2.F32 R59, -RZ, R33.H1_H1 ;  /* 0x30000021ff3b7230 */ /* 0x000fe40000004100 */
[--C-:B------:R-:W-:Y:S02]  /*04a0*/  HADD2.F32 R62, -RZ, R34.reuse.H0_H0 ;  /* 0x20000022ff3e7230 */ /* 0x100fe40000004100 */
[----:B------:R-:W-:Y:S02]  /*04b0*/  HADD2.F32 R61, -RZ, R34.H1_H1 ;  /* 0x30000022ff3d7230 */ /* 0x000fe40000004100 */
[--C-:B------:R-:W-:Y:S02]  /*04c0*/  HADD2.F32 R64, -RZ, R35.reuse.H0_H0 ;  /* 0x20000023ff407230 */ /* 0x100fe40000004100 */
[----:B------:R-:W-:-:S02]  /*04d0*/  HADD2.F32 R63, -RZ, R35.H1_H1 ;  /* 0x30000023ff3f7230 */ /* 0x000fc40000004100 */
[--C-:B---3--:R-:W-:Y:S02]  /*04e0*/  HADD2.F32 R66, -RZ, R36.reuse.H0_H0 ;  /* 0x20000024ff427230 */ /* 0x108fe40000004100 */
[----:B------:R-:W-:Y:S02]  /*04f0*/  HADD2.F32 R65, -RZ, R36.H1_H1 ;  /* 0x30000024ff417230 */ /* 0x000fe40000004100 */
[--C-:B------:R-:W-:Y:S02]  /*0500*/  HADD2.F32 R68, -RZ, R37.reuse.H0_H0 ;  /* 0x20000025ff447230 */ /* 0x100fe40000004100 */
[----:B------:R-:W-:Y:S02]  /*0510*/  HADD2.F32 R67, -RZ, R37.H1_H1 ;  /* 0x30000025ff437230 */ /* 0x000fe40000004100 */
[--C-:B------:R-:W-:Y:S02]  /*0520*/  HADD2.F32 R70, -RZ, R38.reuse.H0_H0 ;  /* 0x20000026ff467230 */ /* 0x100fe40000004100 */
[----:B------:R-:W-:-:S02]  /*0530*/  HADD2.F32 R69, -RZ, R38.H1_H1 ;  /* 0x30000026ff457230 */ /* 0x000fc40000004100 */
[--C-:B------:R-:W-:Y:S02]  /*0540*/  HADD2.F32 R72, -RZ, R39.reuse.H0_H0 ;  /* 0x20000027ff487230 */ /* 0x100fe40000004100 */
[----:B------:R-:W-:Y:S02]  /*0550*/  HADD2.F32 R71, -RZ, R39.H1_H1 ;  /* 0x30000027ff477230 */ /* 0x000fe40000004100 */
[--C-:B----4-:R-:W-:Y:S02]  /*0560*/  HADD2.F32 R74, -RZ, R40.reuse.H0_H0 ;  /* 0x20000028ff4a7230 */ /* 0x110fe40000004100 */
        /* <DEDUP_REMOVED lines=15> */
.L_x_3313:
[----:B------:R-:W-:Y:S01]  /*0660*/  IMAD R40, R88, c[0x0][0x168], RZ ;  /* 0x00005a0058287a24 */ /* 0x000fe200078e02ff */
[----:B------:R-:W-:Y:S01]  /*0670*/  ISETP.NE.U32.AND P1, PT, RZ, c[0x0][0x178], PT ;  /* 0x00005e00ff007a0c */ /* 0x000fe20003f25070 */
[----:B------:R-:W-:Y:S01]  /*0680*/  HFMA2.MMA R47, -RZ, RZ, 0, 9.5367431640625e-07 ;  /* 0x00000010ff2f7435 */ /* 0x000fe200000001ff */
        /* <DEDUP_REMOVED lines=23> */
.L_x_3183:
[----:B-----5:R-:W-:-:S05]  /*0800*/  HADD2.F32 R44, -RZ, R32.H0_H0 ;  /* 0x20000020ff2c7230 */ /* 0x020fca0000004100 */
[----:B------:R-:W-:Y:S01]  /*0810*/  FADD.FTZ R51, R51, R44 ;  /* 0x0000002c33337221 */ /* 0x000fe20000010000 */
[----:B------:R-:W-:Y:S05]  /*0820*/  BRA `(.L_x_3184) ;  /* 0x0000004000007947 */ /* 0x000fea0003800000 */
.L_x_3182:
[----:B0----5:R-:W-:Y:S02]  /*0830*/  HADD2.F32 R44, -RZ, R28.H0_H0 ;  /* 0x2000001cff2c7230 */ /* 0x021fe40000004100 */
[----:B------:R-:W-:-:S03]  /*0840*/  @P2 HADD2.F32 R46, -RZ, R32.H0_H0 ;  /* 0x20000020ff2e2230 */ /* 0x000fc60000004100 */
[----:B------:R-:W-:-:S04]  /*0850*/  FADD.FTZ R51, R51, R44 ;  /* 0x0000002c33337221 */ /* 0x000fc80000010000 */
[----:B------:R-:W-:-:S05]  /*0860*/  @P2 FADD.FTZ R51, R51, R46 ;  /* 0x0000002e33332221 */ /* 0x000fca0000010000 */
.L_x_3184:
[----:B------:R-:W-:-:S04]  /*0870*/  F2FP.PACK_AB R44, RZ, R51 ;  /* 0x00000033ff2c723e */ /* 0x000fc800000000ff */
[----:B------:R-:W-:Y:S02]  /*0880*/  PRMT R36, R44, 0x7610, R36 ;  /* 0x000076102c247816 */ /* 0x000fe40000000024 */
.L_x_3185:
[----:B------:R-:W-:Y:S01]  /*0890*/  HADD2.F32 R95, -RZ, R40.H1_H1 ;  /* 0x30000028ff5f7230 */ /* 0x000fe20000004100 */
[----:B------:R-:W-:Y:S05]  /*08a0*/  @P3 BRA `(.L_x_3186) ;  /* 0x0000008000003947 */ /* 0x000fea0003800000 */
[----:B------:R-:W-:-:S04]  /*08b0*/  ISETP.NE.U32.AND P4, PT, RZ, c[0x0][0x180], PT ;  /* 0x00006000ff007a0c */ /* 0x000fc80003f85070 */
[----:B------:R-:W-:-:S13]  /*08c0*/  ISETP.NE.AND.EX P4, PT, RZ, c[0x0][0x184], PT, P4 ;  /* 0x00006100ff007a0c */ /* 0x000fda0003f85340 */
[----:B------:R-:W-:Y:S05]  /*08d0*/  @P4 BRA `(.L_x_3187) ;  /* 0x0000002000004947 */ /* 0x000fea0003800000 */
[----:B------:R-:W-:Y:S05]  /*08e0*/  @P0 BRA `(.L_x_3188) ;  /* 0x0000008000000947 */ /* 0x000fea0003800000 */
[----:B------:R-:W-:Y:S05]  /*08f0*/  BRA `(.L_x_3189) ;  /* 0x0000009000007947 */ /* 0x000fea0003800000 */
.L_x_3187:
[----:B-----5:R-:W-:-:S05]  /*0900*/  HADD2.F32 R40, -RZ, R32.H1_H1 ;  /* 0x30000020ff287230 */ /* 0x020fca0000004100 */
[----:B------:R-:W-:Y:S01]  /*0910*/  FADD.FTZ R95, R95, R40 ;  /* 0x000000285f5f7221 */ /* 0x000fe20000010000 */
[----:B------:R-:W-:Y:S05]  /*0920*/  BRA `(.L_x_3188) ;  /* 0x0000004000007947 */ /* 0x000fea0003800000 */
.L_x_3186:
[----:B-----5:R-:W-:Y:S02]  /*0930*/  HADD2.F32 R40, -RZ, R28.H1_H1 ;  /* 0x3000001cff287230 */ /* 0x020fe40000004100 */
[----:B------:R-:W-:-:S03]  /*0940*/  @P2 HADD2.F32 R44, -RZ, R32.H1_H1 ;  /* 0x30000020ff2c2230 */ /* 0x000fc60000004100 */
[----:B------:R-:W-:-:S04]  /*0950*/  FADD.FTZ R95, R95, R40 ;  /* 0x000000285f5f7221 */ /* 0x000fc80000010000 */
[----:B------:R-:W-:-:S05]  /*0960*/  @P2 FADD.FTZ R95, R95, R44 ;  /* 0x0000002c5f5f2221 */ /* 0x000fca0000010000 */
.L_x_3188:
[----:B------:R-:W-:-:S04]  /*0970*/  F2FP.PACK_AB R40, RZ, R95 ;  /* 0x0000005fff28723e */ /* 0x000fc800000000ff */
[----:B------:R-:W-:Y:S02]  /*0980*/  PRMT R36, R36, 0x5410, R40 ;  /* 0x0000541024247816 */ /* 0x000fe40000000028 */
.L_x_3189:
[----:B------:R-:W-:Y:S01]  /*0990*/  HADD2.F32 R94, -RZ, R41.H0_H0 ;  /* 0x20000029ff5e7230 */ /* 0x000fe20000004100 */
[----:B------:R-:W-:Y:S05]  /*09a0*/  @P3 BRA `(.L_x_3190) ;  /* 0x0000008000003947 */ /* 0x000fea0003800000 */
[----:B------:R-:W-:-:S04]  /*09b0*/  ISETP.NE.U32.AND P4, PT, RZ, c[0x0][0x180], PT ;  /* 0x00006000ff007a0c */ /* 0x000fc80003f85070 */
[----:B------:R-:W-:-:S13]  /*09c0*/  ISETP.NE.AND.EX P4, PT, RZ, c[0x0][0x184], PT, P4 ;  /* 0x00006100ff007a0c */ /* 0x000fda0003f85340 */
[----:B------:R-:W-:Y:S05]  /*09d0*/  @P4 BRA `(.L_x_3191) ;  /* 0x0000002000004947 */ /* 0x000fea0003800000 */
[----:B------:R-:W-:Y:S05]  /*09e0*/  @P0 BRA `(.L_x_3192) ;  /* 0x0000008000000947 */ /* 0x000fea0003800000 */
[----:B------:R-:W-:Y:S05]  /*09f0*/  BRA `(.L_x_3193) ;  /* 0x0000009000007947 */ /* 0x000fea0003800000 */
.L_x_3191:
[----:B-----5:R-:W-:-:S05]  /*0a00*/  HADD2.F32 R45, -RZ, R33.H0_H0 ;  /* 0x20000021ff2d7230 */ /* 0x020fca0000004100 */
[----:B------:R-:W-:Y:S01]  /*0a10*/  FADD.FTZ R94, R94, R45 ;  /* 0x0000002d5e5e7221 */ /* 0x000fe20000010000 */
[----:B------:R-:W-:Y:S05]  /*0a20*/  BRA `(.L_x_3192) ;  /* 0x0000004000007947 */ /* 0x000fea0003800000 */
.L_x_3190:
[----:B-----5:R-:W-:Y:S02]  /*0a30*/  HADD2.F32 R45, -RZ, R29.H0_H0 ;  /* 0x2000001dff2d7230 */ /* 0x020fe40000004100 */
[----:B------:R-:W-:-:S03]  /*0a40*/  @P2 HADD2.F32 R49, -RZ, R33.H0_H0 ;  /* 0x20000021ff312230 */ /* 0x000fc60000004100 */
[----:B------:R-:W-:-:S04]  /*0a50*/  FADD.FTZ R94, R94, R45 ;  /* 0x0000002d5e5e7221 */ /* 0x000fc80000010000 */
[----:B------:R-:W-:-:S05]  /*0a60*/  @P2 FADD.FTZ R94, R94, R49 ;  /* 0x000000315e5e2221 */ /* 0x000fca0000010000 */
.L_x_3192:
[----:B------:R-:W-:-:S04]  /*0a70*/  F2FP.PACK_AB R40, RZ, R94 ;  /* 0x0000005eff28723e */ /* 0x000fc800000000ff */
[----:B------:R-:W-:Y:S02]  /*0a80*/  PRMT R37, R40, 0x7610, R37 ;  /* 0x0000761028257816 */ /* 0x000fe40000000025 */
.L_x_3193:
[----:B------:R-:W-:Y:S01]  /*0a90*/  HADD2.F32 R97, -RZ, R41.H1_H1 ;  /* 0x30000029ff617230 */ /* 0x000fe20000004100 */
[----:B------:R-:W-:Y:S05]  /*0aa0*/  @P3 BRA `(.L_x_3194) ;  /* 0x0000008000003947 */ /* 0x000fea0003800000 */
[----:B------:R-:W-:-:S04]  /*0ab0*/  ISETP.NE.U32.AND P4, PT, RZ, c[0x0][0x180], PT ;  /* 0x00006000ff007a0c */ /* 0x000fc80003f85070 */
[----:B------:R-:W-:-:S13]  /*0ac0*/  ISETP.NE.AND.EX P4, PT, RZ, c[0x0][0x184], PT, P4 ;  /* 0x00006100ff007a0c */ /* 0x000fda0003f85340 */
[----:B------:R-:W-:Y:S05]  /*0ad0*/  @P4 BRA `(.L_x_3195) ;  /* 0x0000002000004947 */ /* 0x000fea0003800000 */
[----:B------:R-:W-:Y:S05]  /*0ae0*/  @P0 BRA `(.L_x_3196) ;  /* 0x0000008000000947 */ /* 0x000fea0003800000 */
[----:B------:R-:W-:Y:S05]  /*0af0*/  BRA `(.L_x_3197) ;  /* 0x0000009000007947 */ /* 0x000fea0003800000 */
.L_x_3195:
[----:B-----5:R-:W-:-:S05]  /*0b00*/  HADD2.F32 R40, -RZ, R33.H1_H1 ;  /* 0x30000021ff287230 */ /* 0x020fca0000004100 */
[----:B------:R-:W-:Y:S01]  /*0b10*/  FADD.FTZ R97, R97, R40 ;  /* 0x0000002861617221 */ /* 0x000fe20000010000 */
[----:B------:R-:W-:Y:S05]  /*0b20*/  BRA `(.L_x_3196) ;  /* 0x0000004000007947 */ /* 0x000fea0003800000 */
.L_x_3194:
[----:B-----5:R-:W-:Y:S02]  /*0b30*/  HADD2.F32 R40, -RZ, R29.H1_H1 ;  /* 0x3000001dff287230 */ /* 0x020fe40000004100 */
[----:B------:R-:W-:-:S03]  /*0b40*/  @P2 HADD2.F32 R44, -RZ, R33.H1_H1 ;  /* 0x30000021ff2c2230 */ /* 0x000fc60000004100 */
[----:B------:R-:W-:-:S04]  /*0b50*/  FADD.FTZ R97, R97, R40 ;  /* 0x0000002861617221 */ /* 0x000fc80000010000 */
[----:B------:R-:W-:-:S05]  /*0b60*/  @P2 FADD.FTZ R97, R97, R44 ;  /* 0x0000002c61612221 */ /* 0x000fca0000010000 */
.L_x_3196:
[----:B------:R-:W-:-:S04]  /*0b70*/  F2FP.PACK_AB R40, RZ, R97 ;  /* 0x00000061ff28723e */ /* 0x000fc800000000ff */
[----:B------:R-:W-:Y:S02]  /*0b80*/  PRMT R37, R37, 0x5410, R40 ;  /* 0x0000541025257816 */ /* 0x000fe40000000028 */
.L_x_3197:
[----:B------:R-:W-:Y:S01]  /*0b90*/  HADD2.F32 R96, -RZ, R42.H0_H0 ;  /* 0x2000002aff607230 */ /* 0x000fe20000004100 */
[----:B------:R-:W-:Y:S05]  /*0ba0*/  @P3 BRA `(.L_x_3198) ;  /* 0x0000008000003947 */ /* 0x000fea0003800000 */
[----:B------:R-:W-:-:S04]  /*0bb0*/  ISETP.NE.U32.AND P4, PT, RZ, c[0x0][0x180], PT ;  /* 0x00006000ff007a0c */ /* 0x000fc80003f85070 */
[----:B------:R-:W-:-:S13]  /*0bc0*/  ISETP.NE.AND.EX P4, PT, RZ, c[0x0][0x184], PT, P4 ;  /* 0x00006100ff007a0c */ /* 0x000fda0003f85340 */
[----:B------:R-:W-:Y:S05]  /*0bd0*/  @P4 BRA `(.L_x_3199) ;  /* 0x0000002000004947 */ /* 0x000fea0003800000 */
[----:B------:R-:W-:Y:S05]  /*0be0*/  @P0 BRA `(.L_x_3200) ;  /* 0x0000008000000947 */ /* 0x000fea0003800000 */
[----:B------:R-:W-:Y:S05]  /*0bf0*/  BRA `(.L_x_3201) ;  /* 0x0000009000007947 */ /* 0x000fea0003800000 */
.L_x_3199:
[----:B-----5:R-:W-:-:S05]  /*0c00*/  HADD2.F32 R41, -RZ, R34.H0_H0 ;  /* 0x20000022ff297230 */ /* 0x020fca0000004100 */
[----:B------:R-:W-:Y:S01]  /*0c10*/  FADD.FTZ R96, R96, R41 ;  /* 0x0000002960607221 */ /* 0x000fe20000010000 */
[----:B------:R-:W-:Y:S05]  /*0c20*/  BRA `(.L_x_3200) ;  /* 0x0000004000007947 */ /* 0x000fea0003800000 */
.L_x_3198:
[----:B-----5:R-:W-:Y:S02]  /*0c30*/  HADD2.F32 R41, -RZ, R30.H0_H0 ;  /* 0x2000001eff297230 */ /* 0x020fe40000004100 */
[----:B------:R-:W-:-:S03]  /*0c40*/  @P2 HADD2.F32 R45, -RZ, R34.H0_H0 ;  /* 0x20000022ff2d2230 */ /* 0x000fc60000004100 */
[----:B------:R-:W-:-:S04]  /*0c50*/  FADD.FTZ R96, R96, R41 ;  /* 0x0000002960607221 */ /* 0x000fc80000010000 */
[----:B------:R-:W-:-:S05]  /*0c60*/  @P2 FADD.FTZ R96, R96, R45 ;  /* 0x0000002d60602221 */ /* 0x000fca0000010000 */
.L_x_3200:
[----:B------:R-:W-:-:S04]  /*0c70*/  F2FP.PACK_AB R40, RZ, R96 ;  /* 0x00000060ff28723e */ /* 0x000fc800000000ff */
[----:B------:R-:W-:Y:S02]  /*0c80*/  PRMT R38, R40, 0x7610, R38 ;  /* 0x0000761028267816 */ /* 0x000fe40000000026 */
.L_x_3201:
[----:B------:R-:W-:Y:S01]  /*0c90*/  HADD2.F32 R99, -RZ, R42.H1_H1 ;  /* 0x3000002aff637230 */ /* 0x000fe20000004100 */
[----:B------:R-:W-:Y:S05]  /*0ca0*/  @P3 BRA `(.L_x_3202) ;  /* 0x0000008000003947 */ /* 0x000fea0003800000 */
[----:B------:R-:W-:-:S04]  /*0cb0*/  ISETP.NE.U32.AND P4, PT, RZ, c[0x0][0x180], PT ;  /* 0x00006000ff007a0c */ /* 0x000fc80003f85070 */
[----:B------:R-:W-:-:S13]  /*0cc0*/  ISETP.NE.AND.EX P4, PT, RZ, c[0x0][0x184], PT, P4 ;  /* 0x00006100ff007a0c */ /* 0x000fda0003f85340 */
[----:B------:R-:W-:Y:S05]  /*0cd0*/  @P4 BRA `(.L_x_3203) ;  /* 0x0000002000004947 */ /* 0x000fea0003800000 */
[----:B------:R-:W-:Y:S05]  /*0ce0*/  @P0 BRA `(.L_x_3204) ;  /* 0x0000008000000947 */ /* 0x000fea0003800000 */
[----:B------:R-:W-:Y:S05]  /*0cf0*/  BRA `(.L_x_3205) ;  /* 0x0000009000007947 */ /* 0x000fea0003800000 */
.L_x_3203:
[----:B-----5:R-:W-:-:S05]  /*0d00*/  HADD2.F32 R40, -RZ, R34.H1_H1 ;  /* 0x30000022ff287230 */ /* 0x020fca0000004100 */
[----:B------:R-:W-:Y:S01]  /*0d10*/  FADD.FTZ R99, R99, R40 ;  /* 0x0000002863637221 */ /* 0x000fe20000010000 */
[----:B------:R-:W-:Y:S05]  /*0d20*/  BRA `(.L_x_3204) ;  /* 0x0000004000007947 */ /* 0x000fea0003800000 */
.L_x_3202:
[----:B-----5:R-:W-:Y:S02]  /*0d30*/  HADD2.F32 R40, -RZ, R30.H1_H1 ;  /* 0x3000001eff287230 */ /* 0x020fe40000004100 */
[----:B------:R-:W-:-:S03]  /*0d40*/  @P2 HADD2.F32 R42, -RZ, R34.H1_H1 ;  /* 0x30000022ff2a2230 */ /* 0x000fc60000004100 */
[----:B------:R-:W-:-:S04]  /*0d50*/  FADD.FTZ R99, R99, R40 ;  /* 0x0000002863637221 */ /* 0x000fc80000010000 */
[----:B------:R-:W-:-:S05]  /*0d60*/  @P2 FADD.FTZ R99, R99, R42 ;  /* 0x0000002a63632221 */ /* 0x000fca0000010000 */
.L_x_3204:
[----:B------:R-:W-:-:S04]  /*0d70*/  F2FP.PACK_AB R40, RZ, R99 ;  /* 0x00000063ff28723e */ /* 0x000fc800000000ff */
[----:B------:R-:W-:Y:S02]  /*0d80*/  PRMT R38, R38, 0x5410, R40 ;  /* 0x0000541026267816 */ /* 0x000fe40000000028 */
.L_x_3205:
[----:B------:R-:W-:Y:S01]  /*0d90*/  HADD2.F32 R98, -RZ, R43.H0_H0 ;  /* 0x2000002bff627230 */ /* 0x000fe20000004100 */
[----:B------:R-:W-:Y:S05]  /*0da0*/  @P3 BRA `(.L_x_3206) ;  /* 0x0000008000003947 */ /* 0x000fea0003800000 */
[----:B------:R-:W-:-:S04]  /*0db0*/  ISETP.NE.U32.AND P4, PT, RZ, c[0x0][0x180], PT ;  /* 0x00006000ff007a0c */ /* 0x000fc80003f85070 */
[----:B------:R-:W-:-:S13]  /*0dc0*/  ISETP.NE.AND.EX P4, PT, RZ, c[0x0][0x184], PT, P4 ;  /* 0x00006100ff007a0c */ /* 0x000fda0003f85340 */
[----:B------:R-:W-:Y:S05]  /*0dd0*/  @P4 BRA `(.L_x_3207) ;  /* 0x0000002000004947 */ /* 0x000fea0003800000 */
[----:B------:R-:W-:Y:S05]  /*0de0*/  @P0 BRA `(.L_x_3208) ;  /* 0x0000008000000947 */ /* 0x000fea0003800000 */
[----:B------:R-:W-:Y:S05]  /*0df0*/  BRA `(.L_x_3209) ;  /* 0x0000009000007947 */ /* 0x000fea0003800000 */
.L_x_3207:
[----:B-----5:R-:W-:-:S05]  /*0e00*/  HADD2.F32 R41, -RZ, R35.H0_H0 ;  /* 0x20000023ff297230 */ /* 0x020fca0000004100 */
[----:B------:R-:W-:Y:S01]  /*0e10*/  FADD.FTZ R98, R98, R41 ;  /* 0x0000002962627221 */ /* 0x000fe20000010000 */
[----:B------:R-:W-:Y:S05]  /*0e20*/  BRA `(.L_x_3208) ;  /* 0x0000004000007947 */ /* 0x000fea0003800000 */
.L_x_3206:
[----:B-----5:R-:W-:Y:S02]  /*0e30*/  HADD2.F32 R41, -RZ, R31.H0_H0 ;  /* 0x2000001fff297230 */ /* 0x020fe40000004100 */
[----:B------:R-:W-:-:S03]  /*0e40*/  @P2 HADD2.F32 R45, -RZ, R35.H0_H0 ;  /* 0x20000023ff2d2230 */ /* 0x000fc60000004100 */
[----:B------:R-:W-:-:S04]  /*0e50*/  FADD.FTZ R98, R98, R41 ;  /* 0x0000002962627221 */ /* 0x000fc80000010000 */
[----:B------:R-:W-:-:S05]  /*0e60*/  @P2 FADD.FTZ R98, R98, R45 ;  /* 0x0000002d62622221 */ /* 0x000fca0000010000 */
.L_x_3208:
[----:B------:R-:W-:-:S04]  /*0e70*/  F2FP.PACK_AB R40, RZ, R98 ;  /* 0x00000062ff28723e */ /* 0x000fc800000000ff */
[----:B------:R-:W-:Y:S02]  /*0e80*/  PRMT R39, R40, 0x7610, R39 ;  /* 0x0000761028277816 */ /* 0x000fe40000000027 */
.L_x_3209:
[----:B------:R-:W-:Y:S01]  /*0e90*/  HADD2.F32 R101, -RZ, R43.H1_H1 ;  /* 0x3000002bff657230 */ /* 0x000fe20000004100 */
[----:B------:R-:W-:Y:S05]  /*0ea0*/  @P3 BRA `(.L_x_3210) ;  /* 0x0000008000003947 */ /* 0x000fea0003800000 */
[----:B------:R-:W-:-:S04]  /*0eb0*/  ISETP.NE.U32.AND P4, PT, RZ, c[0x0][0x180], PT ;  /* 0x00006000ff007a0c */ /* 0x000fc80003f85070 */
[----:B------:R-:W-:-:S13]  /*0ec0*/  ISETP.NE.AND.EX P4, PT, RZ, c[0x0][0x184], PT, P4 ;  /* 0x00006100ff007a0c */ /* 0x000fda0003f85340 */
[----:B------:R-:W-:Y:S05]  /*0ed0*/  @P4 BRA `(.L_x_3211) ;  /* 0x0000002000004947 */ /* 0x000fea0003800000 */
[----:B------:R-:W-:Y:S05]  /*0ee0*/  @P0 BRA `(.L_x_3212) ;  /* 0x0000008000000947 */ /* 0x000fea0003800000 */
[----:B------:R-:W-:Y:S05]  /*0ef0*/  BRA `(.L_x_3213) ;  /* 0x0000009000007947 */ /* 0x000fea0003800000 */
.L_x_3211:
[----:B-----5:R-:W-:-:S05]  /*0f00*/  HADD2.F32 R40, -RZ, R35.H1_H1 ;  /* 0x30000023ff287230 */ /* 0x020fca0000004100 */
[----:B------:R-:W-:Y:S01]  /*0f10*/  FADD.FTZ R101, R101, R40 ;  /* 0x0000002865657221 */ /* 0x000fe20000010000 */
[----:B------:R-:W-:Y:S05]  /*0f20*/  BRA `(.L_x_3212) ;  /* 0x0000004000007947 */ /* 0x000fea0003800000 */
.L_x_3210:
[----:B-----5:R-:W-:Y:S02]  /*0f30*/  HADD2.F32 R40, -RZ, R31.H1_H1 ;  /* 0x3000001fff287230 */ /* 0x020fe40000004100 */
[----:B------:R-:W-:-:S03]  /*0f40*/  @P2 HADD2.F32 R42, -RZ, R35.H1_H1 ;  /* 0x30000023ff2a2230 */ /* 0x000fc60000004100 */
[----:B------:R-:W-:-:S04]  /*0f50*/  FADD.FTZ R101, R101, R40 ;  /* 0x0000002865657221 */ /* 0x000fc80000010000 */
[----:B------:R-:W-:-:S05]  /*0f60*/  @P2 FADD.FTZ R101, R101, R42 ;  /* 0x0000002a65652221 */ /* 0x000fca0000010000 */
.L_x_3212:
[----:B------:R-:W-:-:S04]  /*0f70*/  F2FP.PACK_AB R40, RZ, R101 ;  /* 0x00000065ff28723e */ /* 0x000fc800000000ff */
[----:B------:R-:W-:Y:S02]  /*0f80*/  PRMT R39, R39, 0x5410, R40 ;  /* 0x0000541027277816 */ /* 0x000fe40000000028 */
.L_x_3213:
        /* <DEDUP_REMOVED lines=19> */
.L_x_3215:
[----:B-----5:R-:W-:-:S05]  /*10c0*/  HADD2.F32 R45, -RZ, R32.H0_H0 ;  /* 0x20000020ff2d7230 */ /* 0x020fca0000004100 */
[----:B------:R-:W-:Y:S01]  /*10d0*/  FADD.FTZ R100, R45, R100 ;  /* 0x000000642d647221 */ /* 0x000fe20000010000 */
[----:B------:R-:W-:Y:S05]  /*10e0*/  BRA `(.L_x_3216) ;  /* 0x0000004000007947 */ /* 0x000fea0003800000 */
.L_x_3214:
[----:B0----5:R-:W-:Y:S02]  /*10f0*/  HADD2.F32 R45, -RZ, R28.H0_H0 ;  /* 0x2000001cff2d7230 */ /* 0x021fe40000004100 */
[----:B------:R-:W-:-:S03]  /*1100*/  @P2 HADD2.F32 R49, -RZ, R32.H0_H0 ;  /* 0x20000020ff312230 */ /* 0x000fc60000004100 */
[----:B------:R-:W-:-:S04]  /*1110*/  FADD.FTZ R100, R45, R100 ;  /* 0x000000642d647221 */ /* 0x000fc80000010000 */
[----:B------:R-:W-:-:S05]  /*1120*/  @P2 FADD.FTZ R100, R49, R100 ;  /* 0x0000006431642221 */ /* 0x000fca0000010000 */
.L_x_3216:
[----:B------:R-:W-:-:S04]  /*1130*/  F2FP.PACK_AB R44, RZ, R100 ;  /* 0x00000064ff2c723e */ /* 0x000fc800000000ff */
[----:B------:R-:W-:Y:S02]  /*1140*/  PRMT R36, R44, 0x7610, R36 ;  /* 0x000076102c247816 */ /* 0x000fe40000000024 */
.L_x_3217:
[----:B------:R-:W-:Y:S01]  /*1150*/  HADD2.F32 R103, -RZ, R40.H1_H1 ;  /* 0x30000028ff677230 */ /* 0x000fe20000004100 */
[----:B------:R-:W-:Y:S05]  /*1160*/  @P3 BRA `(.L_x_3218) ;  /* 0x0000008000003947 */ /* 0x000fea0003800000 */
[----:B------:R-:W-:-:S04]  /*1170*/  ISETP.NE.U32.AND P4, PT, RZ, c[0x0][0x180], PT ;  /* 0x00006000ff007a0c */ /* 0x000fc80003f85070 */
[----:B------:R-:W-:-:S13]  /*1180*/  ISETP.NE.AND.EX P4, PT, RZ, c[0x0][0x184], PT, P4 ;  /* 0x00006100ff007a0c */ /* 0x000fda0003f85340 */
[----:B------:R-:W-:Y:S05]  /*1190*/  @P4 BRA `(.L_x_3219) ;  /* 0x0000002000004947 */ /* 0x000fea0003800000 */
[----:B------:R-:W-:Y:S05]  /*11a0*/  @P0 BRA `(.L_x_3220) ;  /* 0x0000008000000947 */ /* 0x000fea0003800000 */
[----:B------:R-:W-:Y:S05]  /*11b0*/  BRA `(.L_x_3221) ;  /* 0x0000009000007947 */ /* 0x000fea0003800000 */
.L_x_3219:
[----:B-----5:R-:W-:-:S05]  /*11c0*/  HADD2.F32 R40, -RZ, R32.H1_H1 ;  /* 0x30000020ff287230 */ /* 0x020fca0000004100 */
[----:B------:R-:W-:Y:S01]  /*11d0*/  FADD.FTZ R103, R40, R103 ;  /* 0x0000006728677221 */ /* 0x000fe20000010000 */
[----:B------:R-:W-:Y:S05]  /*11e0*/  BRA `(.L_x_3220) ;  /* 0x0000004000007947 */ /* 0x000fea0003800000 */
.L_x_3218:
[----:B-----5:R-:W-:Y:S02]  /*11f0*/  HADD2.F32 R40, -RZ, R28.H1_H1 ;  /* 0x3000001cff287230 */ /* 0x020fe40000004100 */
[----:B------:R-:W-:-:S03]  /*1200*/  @P2 HADD2.F32 R44, -RZ, R32.H1_H1 ;  /* 0x30000020ff2c2230 */ /* 0x000fc60000004100 */
[----:B------:R-:W-:-:S04]  /*1210*/  FADD.FTZ R103, R40, R103 ;  /* 0x0000006728677221 */ /* 0x000fc80000010000 */
[----:B------:R-:W-:-:S05]  /*1220*/  @P2 FADD.FTZ R103, R44, R103 ;  /* 0x000000672c672221 */ /* 0x000fca0000010000 */
.L_x_3220:
[----:B------:R-:W-:-:S04]  /*1230*/  F2FP.PACK_AB R40, RZ, R103 ;  /* 0x00000067ff28723e */ /* 0x000fc800000000ff */
[----:B------:R-:W-:Y:S02]  /*1240*/  PRMT R36, R36, 0x5410, R40 ;  /* 0x0000541024247816 */ /* 0x000fe40000000028 */
.L_x_3221:
[----:B------:R-:W-:Y:S01]  /*1250*/  HADD2.F32 R102, -RZ, R41.H0_H0 ;  /* 0x20000029ff667230 */ /* 0x000fe20000004100 */
[----:B------:R-:W-:Y:S05]  /*1260*/  @P3 BRA `(.L_x_3222) ;  /* 0x0000008000003947 */ /* 0x000fea0003800000 */
[----:B------:R-:W-:-:S04]  /*1270*/  ISETP.NE.U32.AND P4, PT, RZ, c[0x0][0x180], PT ;  /* 0x00006000ff007a0c */ /* 0x000fc80003f85070 */
[----:B------:R-:W-:-:S13]  /*1280*/  ISETP.NE.AND.EX P4, PT, RZ, c[0x0][0x184], PT, P4 ;  /* 0x00006100ff007a0c */ /* 0x000fda0003f85340 */
[----:B------:R-:W-:Y:S05]  /*1290*/  @P4 BRA `(.L_x_3223) ;  /* 0x0000002000004947 */ /* 0x000fea0003800000 */
[----:B------:R-:W-:Y:S05]  /*12a0*/  @P0 BRA `(.L_x_3224) ;  /* 0x0000008000000947 */ /* 0x000fea0003800000 */
[----:B------:R-:W-:Y:S05]  /*12b0*/  BRA `(.L_x_3225) ;  /* 0x0000009000007947 */ /* 0x000fea0003800000 */
.L_x_3223:
[----:B-----5:R-:W-:-:S05]  /*12c0*/  HADD2.F32 R45, -RZ, R33.H0_H0 ;  /* 0x20000021ff2d7230 */ /* 0x020fca0000004100 */
[----:B------:R-:W-:Y:S01]  /*12d0*/  FADD.FTZ R102, R45, R102 ;  /* 0x000000662d667221 */ /* 0x000fe20000010000 */
[----:B------:R-:W-:Y:S05]  /*12e0*/  BRA `(.L_x_3224) ;  /* 0x0000004000007947 */ /* 0x000fea0003800000 */
.L_x_3222:
[----:B-----5:R-:W-:Y:S02]  /*12f0*/  HADD2.F32 R45, -RZ, R29.H0_H0 ;  /* 0x2000001dff2d7230 */ /* 0x020fe40000004100 */
[----:B------:R-:W-:-:S03]  /*1300*/  @P2 HADD2.F32 R49, -RZ, R33.H0_H0 ;  /* 0x20000021ff312230 */ /* 0x000fc60000004100 */
[----:B------:R-:W-:-:S04]  /*1310*/  FADD.FTZ R102, R45, R102 ;  /* 0x000000662d667221 */ /* 0x000fc80000010000 */
[----:B------:R-:W-:-:S05]  /*1320*/  @P2 FADD.FTZ R102, R49, R102 ;  /* 0x0000006631662221 */ /* 0x000fca0000010000 */
.L_x_3224:
[----:B------:R-:W-:-:S04]  /*1330*/  F2FP.PACK_AB R40, RZ, R102 ;  /* 0x00000066ff28723e */ /* 0x000fc800000000ff */
[----:B------:R-:W-:Y:S02]  /*1340*/  PRMT R37, R40, 0x7610, R37 ;  /* 0x0000761028257816 */ /* 0x000fe40000000025 */
.L_x_3225:
[----:B------:R-:W-:Y:S01]  /*1350*/  HADD2.F32 R105, -RZ, R41.H1_H1 ;  /* 0x30000029ff697230 */ /* 0x000fe20000004100 */
[----:B------:R-:W-:Y:S05]  /*1360*/  @P3 BRA `(.L_x_3226) ;  /* 0x0000008000003947 */ /* 0x000fea0003800000 */
[----:B------:R-:W-:-:S04]  /*1370*/  ISETP.NE.U32.AND P4, PT, RZ, c[0x0][0x180], PT ;  /* 0x00006000ff007a0c */ /* 0x000fc80003f85070 */
[----:B------:R-:W-:-:S13]  /*1380*/  ISETP.NE.AND.EX P4, PT, RZ, c[0x0][0x184], PT, P4 ;  /* 0x00006100ff007a0c */ /* 0x000fda0003f85340 */
[----:B------:R-:W-:Y:S05]  /*1390*/  @P4 BRA `(.L_x_3227) ;  /* 0x0000002000004947 */ /* 0x000fea0003800000 */
[----:B------:R-:W-:Y:S05]  /*13a0*/  @P0 BRA `(.L_x_3228) ;  /* 0x0000008000000947 */ /* 0x000fea0003800000 */
[----:B------:R-:W-:Y:S05]  /*13b0*/  BRA `(.L_x_3229) ;  /* 0x0000009000007947 */ /* 0x000fea0003800000 */
.L_x_3227:
[----:B-----5:R-:W-:-:S05]  /*13c0*/  HADD2.F32 R40, -RZ, R33.H1_H1 ;  /* 0x30000021ff287230 */ /* 0x020fca0000004100 */
[----:B------:R-:W-:Y:S01]  /*13d0*/  FADD.FTZ R105, R40, R105 ;  /* 0x0000006928697221 */ /* 0x000fe20000010000 */
[----:B------:R-:W-:Y:S05]  /*13e0*/  BRA `(.L_x_3228) ;  /* 0x0000004000007947 */ /* 0x000fea0003800000 */
.L_x_3226:
[----:B-----5:R-:W-:Y:S02]  /*13f0*/  HADD2.F32 R40, -RZ, R29.H1_H1 ;  /* 0x3000001dff287230 */ /* 0x020fe40000004100 */
[----:B------:R-:W-:-:S03]  /*1400*/  @P2 HADD2.F32 R44, -RZ, R33.H1_H1 ;  /* 0x30000021ff2c2230 */ /* 0x000fc60000004100 */
[----:B------:R-:W-:-:S04]  /*1410*/  FADD.FTZ R105, R40, R105 ;  /* 0x0000006928697221 */ /* 0x000fc80000010000 */
[----:B------:R-:W-:-:S05]  /*1420*/  @P2 FADD.FTZ R105, R44, R105 ;  /* 0x000000692c692221 */ /* 0x000fca0000010000 */
.L_x_3228:
[----:B------:R-:W-:-:S04]  /*1430*/  F2FP.PACK_AB R40, RZ, R105 ;  /* 0x00000069ff28723e */ /* 0x000fc800000000ff */
[----:B------:R-:W-:Y:S02]  /*1440*/  PRMT R37, R37, 0x5410, R40 ;  /* 0x0000541025257816 */ /* 0x000fe40000000028 */
.L_x_3229:
[----:B------:R-:W-:Y:S01]  /*1450*/  HADD2.F32 R104, -RZ, R42.H0_H0 ;  /* 0x2000002aff687230 */ /* 0x000fe20000004100 */
[----:B------:R-:W-:Y:S05]  /*1460*/  @P3 BRA `(.L_x_3230) ;  /* 0x0000008000003947 */ /* 0x000fea0003800000 */
[----:B------:R-:W-:-:S04]  /*1470*/  ISETP.NE.U32.AND P4, PT, RZ, c[0x0][0x180], PT ;  /* 0x00006000ff007a0c */ /* 0x000fc80003f85070 */
[----:B------:R-:W-:-:S13]  /*1480*/  ISETP.NE.AND.EX P4, PT, RZ, c[0x0][0x184], PT, P4 ;  /* 0x00006100ff007a0c */ /* 0x000fda0003f85340 */
[----:B------:R-:W-:Y:S05]  /*1490*/  @P4 BRA `(.L_x_3231) ;  /* 0x0000002000004947 */ /* 0x000fea0003800000 */
[----:B------:R-:W-:Y:S05]  /*14a0*/  @P0 BRA `(.L_x_3232) ;  /* 0x0000008000000947 */ /* 0x000fea0003800000 */
[----:B------:R-:W-:Y:S05]  /*14b0*/  BRA `(.L_x_3233) ;  /* 0x0000009000007947 */ /* 0x000fea0003800000 */
.L_x_3231:
[----:B-----5:R-:W-:-:S05]  /*14c0*/  HADD2.F32 R41, -RZ, R34.H0_H0 ;  /* 0x20000022ff297230 */ /* 0x020fca0000004100 */
[----:B------:R-:W-:Y:S01]  /*14d0*/  FADD.FTZ R104, R41, R104 ;  /* 0x0000006829687221 */ /* 0x000fe20000010000 */
[----:B------:R-:W-:Y:S05]  /*14e0*/  BRA `(.L_x_3232) ;  /* 0x0000004000007947 */ /* 0x000fea0003800000 */
.L_x_3230:
[----:B-----5:R-:W-:Y:S02]  /*14f0*/  HADD2.F32 R41, -RZ, R30.H0_H0 ;  /* 0x2000001eff297230 */ /* 0x020fe40000004100 */
[----:B------:R-:W-:-:S03]  /*1500*/  @P2 HADD2.F32 R45, -RZ, R34.H0_H0 ;  /* 0x20000022ff2d2230 */ /* 0x000fc60000004100 */
[----:B------:R-:W-:-:S04]  /*1510*/  FADD.FTZ R104, R41, R104 ;  /* 0x0000006829687221 */ /* 0x000fc80000010000 */
[----:B------:R-:W-:-:S05]  /*1520*/  @P2 FADD.FTZ R104, R45, R104 ;  /* 0x000000682d682221 */ /* 0x000fca0000010000 */
.L_x_3232:
[----:B------:R-:W-:-:S04]  /*1530*/  F2FP.PACK_AB R40, RZ, R104 ;  /* 0x00000068ff28723e */ /* 0x000fc800000000ff */
[----:B------:R-:W-:Y:S02]  /*1540*/  PRMT R38, R40, 0x7610, R38 ;  /* 0x0000761028267816 */ /* 0x000fe40000000026 */
.L_x_3233:
[----:B------:R-:W-:Y:S01]  /*1550*/  HADD2.F32 R107, -RZ, R42.H1_H1 ;  /* 0x3000002aff6b7230 */ /* 0x000fe20000004100 */
[----:B------:R-:W-:Y:S05]  /*1560*/  @P3 BRA `(.L_x_3234) ;  /* 0x0000008000003947 */ /* 0x000fea0003800000 */
[----:B------:R-:W-:-:S04]  /*1570*/  ISETP.NE.U32.AND P4, PT, RZ, c[0x0][0x180], PT ;  /* 0x00006000ff007a0c */ /* 0x000fc80003f85070 */
[----:B------:R-:W-:-:S13]  /*1580*/  ISETP.NE.AND.EX P4, PT, RZ, c[0x0][0x184], PT, P4 ;  /* 0x00006100ff007a0c */ /* 0x000fda0003f85340 */
[----:B------:R-:W-:Y:S05]  /*1590*/  @P4 BRA `(.L_x_3235) ;  /* 0x0000002000004947 */ /* 0x000fea0003800000 */
[----:B------:R-:W-:Y:S05]  /*15a0*/  @P0 BRA `(.L_x_3236) ;  /* 0x0000008000000947 */ /* 0x000fea0003800000 */
[----:B------:R-:W-:Y:S05]  /*15b0*/  BRA `(.L_x_3237) ;  /* 0x0000009000007947 */ /* 0x000fea0003800000 */
.L_x_3235:
[----:B-----5:R-:W-:-:S05]  /*15c0*/  HADD2.F32 R40, -RZ, R34.H1_H1 ;  /* 0x30000022ff287230 */ /* 0x020fca0000004100 */
[----:B------:R-:W-:Y:S01]  /*15d0*/  FADD.FTZ R107, R40, R107 ;  /* 0x0000006b286b7221 */ /* 0x000fe20000010000 */
[----:B------:R-:W-:Y:S05]  /*15e0*/  BRA `(.L_x_3236) ;  /* 0x0000004000007947 */ /* 0x000fea0003800000 */
.L_x_3234:
[----:B-----5:R-:W-:Y:S02]  /*15f0*/  HADD2.F32 R40, -RZ, R30.H1_H1 ;  /* 0x3000001eff287230 */ /* 0x020fe40000004100 */
[----:B------:R-:W-:-:S03]  /*1600*/  @P2 HADD2.F32 R42, -RZ, R34.H1_H1 ;  /* 0x30000022ff2a2230 */ /* 0x000fc60000004100 */
[----:B------:R-:W-:-:S04]  /*1610*/  FADD.FTZ R107, R40, R107 ;  /* 0x0000006b286b7221 */ /* 0x000fc80000010000 */
[----:B------:R-:W-:-:S05]  /*1620*/  @P2 FADD.FTZ R107, R42, R107 ;  /* 0x0000006b2a6b2221 */ /* 0x000fca0000010000 */
.L_x_3236:
[----:B------:R-:W-:-:S04]  /*1630*/  F2FP.PACK_AB R40, RZ, R107 ;  /* 0x0000006bff28723e */ /* 0x000fc800000000ff */
[----:B------:R-:W-:Y:S02]  /*1640*/  PRMT R38, R38, 0x5410, R40 ;  /* 0x0000541026267816 */ /* 0x000fe40000000028 */
.L_x_3237:
[----:B------:R-:W-:Y:S01]  /*1650*/  HADD2.F32 R106, -RZ, R43.H0_H0 ;  /* 0x2000002bff6a7230 */ /* 0x000fe20000004100 */
[----:B------:R-:W-:Y:S05]  /*1660*/  @P3 BRA `(.L_x_3238) ;  /* 0x0000008000003947 */ /* 0x000fea0003800000 */
[----:B------:R-:W-:-:S04]  /*1670*/  ISETP.NE.U32.AND P4, PT, RZ, c[0x0][0x180], PT ;  /* 0x00006000ff007a0c */ /* 0x000fc80003f85070 */
[----:B------:R-:W-:-:S13]  /*1680*/  ISETP.NE.AND.EX P4, PT, RZ, c[0x0][0x184], PT, P4 ;  /* 0x00006100ff007a0c */ /* 0x000fda0003f85340 */
[----:B------:R-:W-:Y:S05]  /*1690*/  @P4 BRA `(.L_x_3239) ;  /* 0x0000002000004947 */ /* 0x000fea0003800000 */
[----:B------:R-:W-:Y:S05]  /*16a0*/  @P0 BRA `(.L_x_3240) ;  /* 0x0000008000000947 */ /* 0x000fea0003800000 */
[----:B------:R-:W-:Y:S05]  /*16b0*/  BRA `(.L_x_3241) ;  /* 0x0000009000007947 */ /* 0x000fea0003800000 */
.L_x_3239:
[----:B-----5:R-:W-:-:S05]  /*16c0*/  HADD2.F32 R41, -RZ, R35.H0_H0 ;  /* 0x20000023ff297230 */ /* 0x020fca0000004100 */
[----:B------:R-:W-:Y:S01]  /*16d0*/  FADD.FTZ R106, R41, R106 ;  /* 0x0000006a296a7221 */ /* 0x000fe20000010000 */
[----:B------:R-:W-:Y:S05]  /*16e0*/  BRA `(.L_x_3240) ;  /* 0x0000004000007947 */ /* 0x000fea0003800000 */
.L_x_3238:
[----:B-----5:R-:W-:Y:S02]  /*16f0*/  HADD2.F32 R41, -RZ, R31.H0_H0 ;  /* 0x2000001fff297230 */ /* 0x020fe40000004100 */
[----:B------:R-:W-:-:S03]  /*1700*/  @P2 HADD2.F32 R45, -RZ, R35.H0_H0 ;  /* 0x20000023ff2d2230 */ /* 0x000fc60000004100 */
[----:B------:R-:W-:-:S04]  /*1710*/  FADD.FTZ R106, R41, R106 ;  /* 0x0000006a296a7221 */ /* 0x000fc80000010000 */
[----:B------:R-:W-:-:S05]  /*1720*/  @P2 FADD.FTZ R106, R45, R106 ;  /* 0x0000006a2d6a2221 */ /* 0x000fca0000010000 */
.L_x_3240:
[----:B------:R-:W-:-:S04]  /*1730*/  F2FP.PACK_AB R40, RZ, R106 ;  /* 0x0000006aff28723e */ /* 0x000fc800000000ff */
[----:B------:R-:W-:Y:S02]  /*1740*/  PRMT R39, R40, 0x7610, R39 ;  /* 0x0000761028277816 */ /* 0x000fe40000000027 */
.L_x_3241:
[----:B------:R-:W-:Y:S01]  /*1750*/  HADD2.F32 R108, -RZ, R43.H1_H1 ;  /* 0x3000002bff6c7230 */ /* 0x000fe20000004100 */
[----:B------:R-:W-:Y:S05]  /*1760*/  @P3 BRA `(.L_x_3242) ;  /* 0x0000008000003947 */ /* 0x000fea0003800000 */
[----:B------:R-:W-:-:S04]  /*1770*/  ISETP.NE.U32.AND P4, PT, RZ, c[0x0][0x180], PT ;  /* 0x00006000ff007a0c */ /* 0x000fc80003f85070 */
[----:B------:R-:W-:-:S13]  /*1780*/  ISETP.NE.AND.EX P4, PT, RZ, c[0x0][0x184], PT, P4 ;  /* 0x00006100ff007a0c */ /* 0x000fda0003f85340 */
[----:B------:R-:W-:Y:S05]  /*1790*/  @P4 BRA `(.L_x_3243) ;  /* 0x0000002000004947 */ /* 0x000fea0003800000 */
[----:B------:R-:W-:Y:S05]  /*17a0*/  @P0 BRA `(.L_x_3244) ;  /* 0x0000008000000947 */ /* 0x000fea0003800000 */
[----:B------:R-:W-:Y:S05]  /*17b0*/  BRA `(.L_x_3245) ;  /* 0x0000009000007947 */ /* 0x000fea0003800000 */
.L_x_3243:
[----:B-----5:R-:W-:-:S05]  /*17c0*/  HADD2.F32 R41, -RZ, R35.H1_H1 ;  /* 0x30000023ff297230 */ /* 0x020fca0000004100 */
[----:B------:R-:W-:Y:S01]  /*17d0*/  FADD.FTZ R108, R41, R108 ;  /* 0x0000006c296c7221 */ /* 0x000fe20000010000 */
[----:B------:R-:W-:Y:S05]  /*17e0*/  BRA `(.L_x_3244) ;  /* 0x0000004000007947 */ /* 0x000fea0003800000 */
.L_x_3242:
[----:B-----5:R-:W-:Y:S02]  /*17f0*/  HADD2.F32 R41, -RZ, R31.H1_H1 ;  /* 0x3000001fff297230 */ /* 0x020fe40000004100 */
[----:B------:R-:W-:-:S03]  /*1800*/  @P2 HADD2.F32 R43, -RZ, R35.H1_H1 ;  /* 0x30000023ff2b2230 */ /* 0x000fc60000004100 */
[----:B------:R-:W-:-:S04]  /*1810*/  FADD.FTZ R108, R41, R108 ;  /* 0x0000006c296c7221 */ /* 0x000fc80000010000 */
[----:B------:R-:W-:-:S05]  /*1820*/  @P2 FADD.FTZ R108, R43, R108 ;  /* 0x0000006c2b6c2221 */ /* 0x000fca0000010000 */
.L_x_3244:
[----:B------:R-:W-:-:S04]  /*1830*/  F2FP.PACK_AB R40, RZ, R108 ;  /* 0x0000006cff28723e */ /* 0x000fc800000000ff */
[----:B------:R-:W-:Y:S02]  /*1840*/  PRMT R39, R39, 0x5410, R40 ;  /* 0x0000541027277816 */ /* 0x000fe40000000028 */
.L_x_3245:
        /* <DEDUP_REMOVED lines=19> */
.L_x_3247:
[----:B-----5:R-:W-:-:S05]  /*1980*/  HADD2.F32 R44, -RZ, R32.H0_H0 ;  /* 0x20000020ff2c7230 */ /* 0x020fca0000004100 */
[----:B------:R-:W-:Y:S01]  /*1990*/  FADD.FTZ R109, R44, R109 ;  /* 0x0000006d2c6d7221 */ /* 0x000fe20000010000 */
[----:B------:R-:W-:Y:S05]  /*19a0*/  BRA `(.L_x_3248) ;  /* 0x0000004000007947 */ /* 0x000fea0003800000 */
.L_x_3246:
[----:B0----5:R-:W-:Y:S02]  /*19b0*/  HADD2.F32 R44, -RZ, R28.H0_H0 ;  /* 0x2000001cff2c7230 */ /* 0x021fe40000004100 */
[----:B------:R-:W-:-:S03]  /*19c0*/  @P2 HADD2.F32 R46, -RZ, R32.H0_H0 ;  /* 0x20000020ff2e2230 */ /* 0x000fc60000004100 */
[----:B------:R-:W-:-:S04]  /*19d0*/  FADD.FTZ R109, R44, R109 ;  /* 0x0000006d2c6d7221 */ /* 0x000fc80000010000 */
[----:B------:R-:W-:-:S05]  /*19e0*/  @P2 FADD.FTZ R109, R46, R109 ;  /* 0x0000006d2e6d2221 */ /* 0x000fca0000010000 */
.L_x_3248:
[----:B------:R-:W-:-:S04]  /*19f0*/  F2FP.PACK_AB R44, RZ, R109 ;  /* 0x0000006dff2c723e */ /* 0x000fc800000000ff */
[----:B------:R-:W-:Y:S02]  /*1a00*/  PRMT R36, R44, 0x7610, R36 ;  /* 0x000076102c247816 */ /* 0x000fe40000000024 */
.L_x_3249:
[----:B------:R-:W-:Y:S01]  /*1a10*/  HADD2.F32 R111, -RZ, R40.H1_H1 ;  /* 0x30000028ff6f7230 */ /* 0x000fe20000004100 */
[----:B------:R-:W-:Y:S05]  /*1a20*/  @P3 BRA `(.L_x_3250) ;  /* 0x0000008000003947 */ /* 0x000fea0003800000 */
[----:B------:R-:W-:-:S04]  /*1a30*/  ISETP.NE.U32.AND P4, PT, RZ, c[0x0][0x180], PT ;  /* 0x00006000ff007a0c */ /* 0x000fc80003f85070 */
[----:B------:R-:W-:-:S13]  /*1a40*/  ISETP.NE.AND.EX P4, PT, RZ, c[0x0][0x184], PT, P4 ;  /* 0x00006100ff007a0c */ /* 0x000fda0003f85340 */
[----:B------:R-:W-:Y:S05]  /*1a50*/  @P4 BRA `(.L_x_3251) ;  /* 0x0000002000004947 */ /* 0x000fea0003800000 */
[----:B------:R-:W-:Y:S05]  /*1a60*/  @P0 BRA `(.L_x_3252) ;  /* 0x0000008000000947 */ /* 0x000fea0003800000 */
[----:B------:R-:W-:Y:S05]  /*1a70*/  BRA `(.L_x_3253) ;  /* 0x0000009000007947 */ /* 0x000fea0003800000 */
.L_x_3251:
[----:B-----5:R-:W-:-:S05]  /*1a80*/  HADD2.F32 R40, -RZ, R32.H1_H1 ;  /* 0x30000020ff287230 */ /* 0x020fca0000004100 */
[----:B------:R-:W-:Y:S01]  /*1a90*/  FADD.FTZ R111, R40, R111 ;  /* 0x0000006f286f7221 */ /* 0x000fe20000010000 */
[----:B------:R-:W-:Y:S05]  /*1aa0*/  BRA `(.L_x_3252) ;  /* 0x0000004000007947 */ /* 0x000fea0003800000 */
.L_x_3250:
[----:B-----5:R-:W-:Y:S02]  /*1ab0*/  HADD2.F32 R40, -RZ, R28.H1_H1 ;  /* 0x3000001cff287230 */ /* 0x020fe40000004100 */
[----:B------:R-:W-:-:S03]  /*1ac0*/  @P2 HADD2.F32 R44, -RZ, R32.H1_H1 ;  /* 0x30000020ff2c2230 */ /* 0x000fc60000004100 */
[----:B------:R-:W-:-:S04]  /*1ad0*/  FADD.FTZ R111, R40, R111 ;  /* 0x0000006f286f7221 */ /* 0x000fc80000010000 */
[----:B------:R-:W-:-:S05]  /*1ae0*/  @P2 FADD.FTZ R111, R44, R111 ;  /* 0x0000006f2c6f2221 */ /* 0x000fca0000010000 */
.L_x_3252:
[----:B------:R-:W-:-:S04]  /*1af0*/  F2FP.PACK_AB R40, RZ, R111 ;  /* 0x0000006fff28723e */ /* 0x000fc800000000ff */
[----:B------:R-:W-:Y:S02]  /*1b00*/  PRMT R36, R36, 0x5410, R40 ;  /* 0x0000541024247816 */ /* 0x000fe40000000028 */
.L_x_3253:
[----:B------:R-:W-:Y:S01]  /*1b10*/  HADD2.F32 R110, -RZ, R41.H0_H0 ;  /* 0x20000029ff6e7230 */ /* 0x000fe20000004100 */
[----:B------:R-:W-:Y:S05]  /*1b20*/  @P3 BRA `(.L_x_3254) ;  /* 0x0000008000003947 */ /* 0x000fea0003800000 */
[----:B------:R-:W-:-:S04]  /*1b30*/  ISETP.NE.U32.AND P4, PT, RZ, c[0x0][0x180], PT ;  /* 0x00006000ff007a0c */ /* 0x000fc80003f85070 */
[----:B------:R-:W-:-:S13]  /*1b40*/  ISETP.NE.AND.EX P4, PT, RZ, c[0x0][0x184], PT, P4 ;  /* 0x00006100ff007a0c */ /* 0x000fda0003f85340 */
[----:B------:R-:W-:Y:S05]  /*1b50*/  @P4 BRA `(.L_x_3255) ;  /* 0x0000002000004947 */ /* 0x000fea0003800000 */
[----:B------:R-:W-:Y:S05]  /*1b60*/  @P0 BRA `(.L_x_3256) ;  /* 0x0000008000000947 */ /* 0x000fea0003800000 */
[----:B------:R-:W-:Y:S05]  /*1b70*/  BRA `(.L_x_3257) ;  /* 0x0000009000007947 */ /* 0x000fea0003800000 */
.L_x_3255:
[----:B-----5:R-:W-:-:S05]  /*1b80*/  HADD2.F32 R45, -RZ, R33.H0_H0 ;  /* 0x20000021ff2d7230 */ /* 0x020fca0000004100 */
[----:B------:R-:W-:Y:S01]  /*1b90*/  FADD.FTZ R110, R45, R110 ;  /* 0x0000006e2d6e7221 */ /* 0x000fe20000010000 */
[----:B------:R-:W-:Y:S05]  /*1ba0*/  BRA `(.L_x_3256) ;  /* 0x0000004000007947 */ /* 0x000fea0003800000 */
.L_x_3254:
[----:B-----5:R-:W-:Y:S02]  /*1bb0*/  HADD2.F32 R45, -RZ, R29.H0_H0 ;  /* 0x2000001dff2d7230 */ /* 0x020fe40000004100 */
[----:B------:R-:W-:-:S03]  /*1bc0*/  @P2 HADD2.F32 R49, -RZ, R33.H0_H0 ;  /* 0x20000021ff312230 */ /* 0x000fc60000004100 */
[----:B------:R-:W-:-:S04]  /*1bd0*/  FADD.FTZ R110, R45, R110 ;  /* 0x0000006e2d6e7221 */ /* 0x000fc80000010000 */
[----:B------:R-:W-:-:S05]  /*1be0*/  @P2 FADD.FTZ R110, R49, R110 ;  /* 0x0000006e316e2221 */ /* 0x000fca0000010000 */
.L_x_3256:
[----:B------:R-:W-:-:S04]  /*1bf0*/  F2FP.PACK_AB R40, RZ, R110 ;  /* 0x0000006eff28723e */ /* 0x000fc800000000ff */
[----:B------:R-:W-:Y:S02]  /*1c00*/  PRMT R37, R40, 0x7610, R37 ;  /* 0x0000761028257816 */ /* 0x000fe40000000025 */
.L_x_3257:
[----:B------:R-:W-:Y:S01]  /*1c10*/  HADD2.F32 R113, -RZ, R41.H1_H1 ;  /* 0x30000029ff717230 */ /* 0x000fe20000004100 */
[----:B------:R-:W-:Y:S05]  /*1c20*/  @P3 BRA `(.L_x_3258) ;  /* 0x0000008000003947 */ /* 0x000fea0003800000 */
[----:B------:R-:W-:-:S04]  /*1c30*/  ISETP.NE.U32.AND P4, PT, RZ, c[0x0][0x180], PT ;  /* 0x00006000ff007a0c */ /* 0x000fc80003f85070 */
[----:B------:R-:W-:-:S13]  /*1c40*/  ISETP.NE.AND.EX P4, PT, RZ, c[0x0][0x184], PT, P4 ;  /* 0x00006100ff007a0c */ /* 0x000fda0003f85340 */
[----:B------:R-:W-:Y:S05]  /*1c50*/  @P4 BRA `(.L_x_3259) ;  /* 0x0000002000004947 */ /* 0x000fea0003800000 */
[----:B------:R-:W-:Y:S05]  /*1c60*/  @P0 BRA `(.L_x_3260) ;  /* 0x0000008000000947 */ /* 0x000fea0003800000 */
[----:B------:R-:W-:Y:S05]  /*1c70*/  BRA `(.L_x_3261) ;  /* 0x0000009000007947 */ /* 0x000fea0003800000 */
.L_x_3259:
[----:B-----5:R-:W-:-:S05]  /*1c80*/  HADD2.F32 R40, -RZ, R33.H1_H1 ;  /* 0x30000021ff287230 */ /* 0x020fca0000004100 */
[----:B------:R-:W-:Y:S01]  /*1c90*/  FADD.FTZ R113, R40, R113 ;  /* 0x0000007128717221 */ /* 0x000fe20000010000 */
[----:B------:R-:W-:Y:S05]  /*1ca0*/  BRA `(.L_x_3260) ;  /* 0x0000004000007947 */ /* 0x000fea0003800000 */
.L_x_3258:
[----:B-----5:R-:W-:Y:S02]  /*1cb0*/  HADD2.F32 R40, -RZ, R29.H1_H1 ;  /* 0x3000001dff287230 */ /* 0x020fe40000004100 */
[----:B------:R-:W-:-:S03]  /*1cc0*/  @P2 HADD2.F32 R44, -RZ, R33.H1_H1 ;  /* 0x30000021ff2c2230 */ /* 0x000fc60000004100 */
[----:B------:R-:W-:-:S04]  /*1cd0*/  FADD.FTZ R113, R40, R113 ;  /* 0x0000007128717221 */ /* 0x000fc80000010000 */
[----:B------:R-:W-:-:S05]  /*1ce0*/  @P2 FADD.FTZ R113, R44, R113 ;  /* 0x000000712c712221 */ /* 0x000fca0000010000 */
.L_x_3260:
[----:B------:R-:W-:-:S04]  /*1cf0*/  F2FP.PACK_AB R40, RZ, R113 ;  /* 0x00000071ff28723e */ /* 0x000fc800000000ff */
[----:B------:R-:W-:Y:S02]  /*1d00*/  PRMT R37, R37, 0x5410, R40 ;  /* 0x0000541025257816 */ /* 0x000fe40000000028 */
.L_x_3261:
[----:B------:R-:W-:Y:S01]  /*1d10*/  HADD2.F32 R112, -RZ, R42.H0_H0 ;  /* 0x2000002aff707230 */ /* 0x000fe20000004100 */
[----:B------:R-:W-:Y:S05]  /*1d20*/  @P3 BRA `(.L_x_3262) ;  /* 0x0000008000003947 */ /* 0x000fea0003800000 */
[----:B------:R-:W-:-:S04]  /*1d30*/  ISETP.NE.U32.AND P4, PT, RZ, c[0x0][0x180], PT ;  /* 0x00006000ff007a0c */ /* 0x000fc80003f85070 */
[----:B------:R-:W-:-:S13]  /*1d40*/  ISETP.NE.AND.EX P4, PT, RZ, c[0x0][0x184], PT, P4 ;  /* 0x00006100ff007a0c */ /* 0x000fda0003f85340 */
[----:B------:R-:W-:Y:S05]  /*1d50*/  @P4 BRA `(.L_x_3263) ;  /* 0x0000002000004947 */ /* 0x000fea0003800000 */
[----:B------:R-:W-:Y:S05]  /*1d60*/  @P0 BRA `(.L_x_3264) ;  /* 0x0000008000000947 */ /* 0x000fea0003800000 */
[----:B------:R-:W-:Y:S05]  /*1d70*/  BRA `(.L_x_3265) ;  /* 0x0000009000007947 */ /* 0x000fea0003800000 */
.L_x_3263:
[----:B-----5:R-:W-:-:S05]  /*1d80*/  HADD2.F32 R41, -RZ, R34.H0_H0 ;  /* 0x20000022ff297230 */ /* 0x020fca0000004100 */
[----:B------:R-:W-:Y:S01]  /*1d90*/  FADD.FTZ R112, R41, R112 ;  /* 0x0000007029707221 */ /* 0x000fe20000010000 */
[----:B------:R-:W-:Y:S05]  /*1da0*/  BRA `(.L_x_3264) ;  /* 0x0000004000007947 */ /* 0x000fea0003800000 */
.L_x_3262:
[----:B-----5:R-:W-:Y:S02]  /*1db0*/  HADD2.F32 R41, -RZ, R30.H0_H0 ;  /* 0x2000001eff297230 */ /* 0x020fe40000004100 */
[----:B------:R-:W-:-:S03]  /*1dc0*/  @P2 HADD2.F32 R45, -RZ, R34.H0_H0 ;  /* 0x20000022ff2d2230 */ /* 0x000fc60000004100 */
[----:B------:R-:W-:-:S04]  /*1dd0*/  FADD.FTZ R112, R41, R112 ;  /* 0x0000007029707221 */ /* 0x000fc80000010000 */
[----:B------:R-:W-:-:S05]  /*1de0*/  @P2 FADD.FTZ R112, R45, R112 ;  /* 0x000000702d702221 */ /* 0x000fca0000010000 */
.L_x_3264:
[----:B------:R-:W-:-:S04]  /*1df0*/  F2FP.PACK_AB R40, RZ, R112 ;  /* 0x00000070ff28723e */ /* 0x000fc800000000ff */
[----:B------:R-:W-:Y:S02]  /*1e00*/  PRMT R38, R40, 0x7610, R38 ;  /* 0x0000761028267816 */ /* 0x000fe40000000026 */
.L_x_3265:
[----:B------:R-:W-:Y:S01]  /*1e10*/  HADD2.F32 R116, -RZ, R42.H1_H1 ;  /* 0x3000002aff747230 */ /* 0x000fe20000004100 */
[----:B------:R-:W-:Y:S05]  /*1e20*/  @P3 BRA `(.L_x_3266) ;  /* 0x0000008000003947 */ /* 0x000fea0003800000 */
[----:B------:R-:W-:-:S04]  /*1e30*/  ISETP.NE.U32.AND P4, PT, RZ, c[0x0][0x180], PT ;  /* 0x00006000ff007a0c */ /* 0x000fc80003f85070 */
[----:B------:R-:W-:-:S13]  /*1e40*/  ISETP.NE.AND.EX P4, PT, RZ, c[0x0][0x184], PT, P4 ;  /* 0x00006100ff007a0c */ /* 0x000fda0003f85340 */
[----:B------:R-:W-:Y:S05]  /*1e50*/  @P4 BRA `(.L_x_3267) ;  /* 0x0000002000004947 */ /* 0x000fea0003800000 */
[----:B------:R-:W-:Y:S05]  /*1e60*/  @P0 BRA `(.L_x_3268) ;  /* 0x0000008000000947 */ /* 0x000fea0003800000 */
[----:B------:R-:W-:Y:S05]  /*1e70*/  BRA `(.L_x_3269) ;  /* 0x0000009000007947 */ /* 0x000fea0003800000 */
.L_x_3267:
[----:B-----5:R-:W-:-:S05]  /*1e80*/  HADD2.F32 R41, -RZ, R34.H1_H1 ;  /* 0x30000022ff297230 */ /* 0x020fca0000004100 */
[----:B------:R-:W-:Y:S01]  /*1e90*/  FADD.FTZ R116, R41, R116 ;  /* 0x0000007429747221 */ /* 0x000fe20000010000 */
[----:B------:R-:W-:Y:S05]  /*1ea0*/  BRA `(.L_x_3268) ;  /* 0x0000004000007947 */ /* 0x000fea0003800000 */
.L_x_3266:
[----:B-----5:R-:W-:Y:S02]  /*1eb0*/  HADD2.F32 R41, -RZ, R30.H1_H1 ;  /* 0x3000001eff297230 */ /* 0x020fe40000004100 */
[----:B------:R-:W-:-:S03]  /*1ec0*/  @P2 HADD2.F32 R45, -RZ, R34.H1_H1 ;  /* 0x30000022ff2d2230 */ /* 0x000fc60000004100 */
[----:B------:R-:W-:-:S04]  /*1ed0*/  FADD.FTZ R116, R41, R116 ;  /* 0x0000007429747221 */ /* 0x000fc80000010000 */
[----:B------:R-:W-:-:S05]  /*1ee0*/  @P2 FADD.FTZ R116, R45, R116 ;  /* 0x000000742d742221 */ /* 0x000fca0000010000 */
.L_x_3268:
[----:B------:R-:W-:-:S04]  /*1ef0*/  F2FP.PACK_AB R40, RZ, R116 ;  /* 0x00000074ff28723e */ /* 0x000fc800000000ff */
[----:B------:R-:W-:Y:S02]  /*1f00*/  PRMT R38, R38, 0x5410, R40 ;  /* 0x0000541026267816 */ /* 0x000fe40000000028 */
.L_x_3269:
[----:B------:R-:W-:Y:S01]  /*1f10*/  HADD2.F32 R114, -RZ, R43.H0_H0 ;  /* 0x2000002bff727230 */ /* 0x000fe20000004100 */
[----:B------:R-:W-:Y:S05]  /*1f20*/  @P3 BRA `(.L_x_3270) ;  /* 0x0000008000003947 */ /* 0x000fea0003800000 */
[----:B------:R-:W-:-:S04]  /*1f30*/  ISETP.NE.U32.AND P4, PT, RZ, c[0x0][0x180], PT ;  /* 0x00006000ff007a0c */ /* 0x000fc80003f85070 */
[----:B------:R-:W-:-:S13]  /*1f40*/  ISETP.NE.AND.EX P4, PT, RZ, c[0x0][0x184], PT, P4 ;  /* 0x00006100ff007a0c */ /* 0x000fda0003f85340 */
[----:B------:R-:W-:Y:S05]  /*1f50*/  @P4 BRA `(.L_x_3271) ;  /* 0x0000002000004947 */ /* 0x000fea0003800000 */
[----:B------:R-:W-:Y:S05]  /*1f60*/  @P0 BRA `(.L_x_3272) ;  /* 0x0000008000000947 */ /* 0x000fea0003800000 */
[----:B------:R-:W-:Y:S05]  /*1f70*/  BRA `(.L_x_3273) ;  /* 0x0000009000007947 */ /* 0x000fea0003800000 */
.L_x_3271:
[----:B-----5:R-:W-:-:S05]  /*1f80*/  HADD2.F32 R41, -RZ, R35.H0_H0 ;  /* 0x20000023ff297230 */ /* 0x020fca0000004100 */
[----:B------:R-:W-:Y:S01]  /*1f90*/  FADD.FTZ R114, R41, R114 ;  /* 0x0000007229727221 */ /* 0x000fe20000010000 */
[----:B------:R-:W-:Y:S05]  /*1fa0*/  BRA `(.L_x_3272) ;  /* 0x0000004000007947 */ /* 0x000fea0003800000 */
.L_x_3270:
[----:B-----5:R-:W-:Y:S02]  /*1fb0*/  HADD2.F32 R41, -RZ, R31.H0_H0 ;  /* 0x2000001fff297230 */ /* 0x020fe40000004100 */
[----:B------:R-:W-:-:S03]  /*1fc0*/  @P2 HADD2.F32 R45, -RZ, R35.H0_H0 ;  /* 0x20000023ff2d2230 */ /* 0x000fc60000004100 */
[----:B------:R-:W-:-:S04]  /*1fd0*/  FADD.FTZ R114, R41, R114 ;  /* 0x0000007229727221 */ /* 0x000fc80000010000 */
[----:B------:R-:W-:-:S05]  /*1fe0*/  @P2 FADD.FTZ R114, R45, R114 ;  /* 0x000000722d722221 */ /* 0x000fca0000010000 */
.L_x_3272:
[----:B------:R-:W-:-:S04]  /*1ff0*/  F2FP.PACK_AB R40, RZ, R114 ;  /* 0x00000072ff28723e */ /* 0x000fc800000000ff */
[----:B------:R-:W-:Y:S02]  /*2000*/  PRMT R39, R40, 0x7610, R39 ;  /* 0x0000761028277816 */ /* 0x000fe40000000027 */
.L_x_3273:
[----:B------:R-:W-:Y:S01]  /*2010*/  HADD2.F32 R117, -RZ, R43.H1_H1 ;  /* 0x3000002bff757230 */ /* 0x000fe20000004100 */
[----:B------:R-:W-:Y:S05]  /*2020*/  @P3 BRA `(.L_x_3274) ;  /* 0x0000008000003947 */ /* 0x000fea0003800000 */
[----:B------:R-:W-:-:S04]  /*2030*/  ISETP.NE.U32.AND P4, PT, RZ, c[0x0][0x180], PT ;  /* 0x00006000ff007a0c */ /* 0x000fc80003f85070 */
[----:B------:R-:W-:-:S13]  /*2040*/  ISETP.NE.AND.EX P4, PT, RZ, c[0x0][0x184], PT, P4 ;  /* 0x00006100ff007a0c */ /* 0x000fda0003f85340 */
[----:B------:R-:W-:Y:S05]  /*2050*/  @P4 BRA `(.L_x_3275) ;  /* 0x0000002000004947 */ /* 0x000fea0003800000 */
[----:B------:R-:W-:Y:S05]  /*2060*/  @P0 BRA `(.L_x_3276) ;  /* 0x0000008000000947 */ /* 0x000fea0003800000 */
[----:B------:R-:W-:Y:S05]  /*2070*/  BRA `(.L_x_3277) ;  /* 0x0000009000007947 */ /* 0x000fea0003800000 */
.L_x_3275:
[----:B-----5:R-:W-:-:S05]  /*2080*/  HADD2.F32 R40, -RZ, R35.H1_H1 ;  /* 0x30000023ff287230 */ /* 0x020fca0000004100 */
[----:B------:R-:W-:Y:S01]  /*2090*/  FADD.FTZ R117, R40, R117 ;  /* 0x0000007528757221 */ /* 0x000fe20000010000 */
[----:B------:R-:W-:Y:S05]  /*20a0*/  BRA `(.L_x_3276) ;  /* 0x0000004000007947 */ /* 0x000fea0003800000 */
.L_x_3274:
[----:B-----5:R-:W-:Y:S02]  /*20b0*/  HADD2.F32 R40, -RZ, R31.H1_H1 ;  /* 0x3000001fff287230 */ /* 0x020fe40000004100 */
[----:B------:R-:W-:-:S03]  /*20c0*/  @P2 HADD2.F32 R42, -RZ, R35.H1_H1 ;  /* 0x30000023ff2a2230 */ /* 0x000fc60000004100 */
[----:B------:R-:W-:-:S04]  /*20d0*/  FADD.FTZ R117, R40, R117 ;  /* 0x0000007528757221 */ /* 0x000fc80000010000 */
[----:B------:R-:W-:-:S05]  /*20e0*/  @P2 FADD.FTZ R117, R42, R117 ;  /* 0x000000752a752221 */ /* 0x000fca0000010000 */
.L_x_3276:
[----:B------:R-:W-:-:S04]  /*20f0*/  F2FP.PACK_AB R40, RZ, R117 ;  /* 0x00000075ff28723e */ /* 0x000fc800000000ff */
[----:B------:R-:W-:Y:S02]  /*2100*/  PRMT R39, R39, 0x5410, R40 ;  /* 0x0000541027277816 */ /* 0x000fe40000000028 */
.L_x_3277:
        /* <DEDUP_REMOVED lines=19> */
.L_x_3279:
[----:B-----5:R-:W-:-:S05]  /*2240*/  HADD2.F32 R45, -RZ, R32.H0_H0 ;  /* 0x20000020ff2d7230 */ /* 0x020fca0000004100 */
[----:B------:R-:W-:Y:S01]  /*2250*/  FADD.FTZ R118, R45, R118 ;  /* 0x000000762d767221 */ /* 0x000fe20000010000 */
[----:B------:R-:W-:Y:S05]  /*2260*/  BRA `(.L_x_3280) ;  /* 0x0000004000007947 */ /* 0x000fea0003800000 */
.L_x_3278:
[----:B0----5:R-:W-:Y:S02]  /*2270*/  HADD2.F32 R45, -RZ, R28.H0_H0 ;  /* 0x2000001cff2d7230 */ /* 0x021fe40000004100 */
[----:B------:R-:W-:-:S03]  /*2280*/  @P2 HADD2.F32 R47, -RZ, R32.H0_H0 ;  /* 0x20000020ff2f2230 */ /* 0x000fc60000004100 */
[----:B------:R-:W-:-:S04]  /*2290*/  FADD.FTZ R118, R45, R118 ;  /* 0x000000762d767221 */ /* 0x000fc80000010000 */
[----:B------:R-:W-:-:S05]  /*22a0*/  @P2 FADD.FTZ R118, R47, R118 ;  /* 0x000000762f762221 */ /* 0x000fca0000010000 */
.L_x_3280:
[----:B------:R-:W-:-:S04]  /*22b0*/  F2FP.PACK_AB R44, RZ, R118 ;  /* 0x00000076ff2c723e */ /* 0x000fc800000000ff */
[----:B------:R-:W-:Y:S02]  /*22c0*/  PRMT R36, R44, 0x7610, R36 ;  /* 0x000076102c247816 */ /* 0x000fe40000000024 */
.L_x_3281:
[----:B------:R-:W-:Y:S01]  /*22d0*/  HADD2.F32 R45, -RZ, R40.H1_H1 ;  /* 0x30000028ff2d7230 */ /* 0x000fe20000004100 */
[----:B------:R-:W-:Y:S05]  /*22e0*/  @P3 BRA `(.L_x_3282) ;  /* 0x0000008000003947 */ /* 0x000fea0003800000 */
[----:B------:R-:W-:-:S04]  /*22f0*/  ISETP.NE.U32.AND P1, PT, RZ, c[0x0][0x180], PT ;  /* 0x00006000ff007a0c */ /* 0x000fc80003f25070 */
[----:B------:R-:W-:-:S13]  /*2300*/  ISETP.NE.AND.EX P1, PT, RZ, c[0x0][0x184], PT, P1 ;  /* 0x00006100ff007a0c */ /* 0x000fda0003f25310 */
[----:B------:R-:W-:Y:S05]  /*2310*/  @P1 BRA `(.L_x_3283) ;  /* 0x0000002000001947 */ /* 0x000fea0003800000 */
[----:B------:R-:W-:Y:S05]  /*2320*/  @P0 BRA `(.L_x_3284) ;  /* 0x0000008000000947 */ /* 0x000fea0003800000 */
[----:B------:R-:W-:Y:S05]  /*2330*/  BRA `(.L_x_3285) ;  /* 0x0000009000007947 */ /* 0x000fea0003800000 */
.L_x_3283:
[----:B-----5:R-:W-:-:S05]  /*2340*/  HADD2.F32 R40, -RZ, R32.H1_H1 ;  /* 0x30000020ff287230 */ /* 0x020fca0000004100 */
[----:B------:R-:W-:Y:S01]  /*2350*/  FADD.FTZ R45, R40, R45 ;  /* 0x0000002d282d7221 */ /* 0x000fe20000010000 */
[----:B------:R-:W-:Y:S05]  /*2360*/  BRA `(.L_x_3284) ;  /* 0x0000004000007947 */ /* 0x000fea0003800000 */
.L_x_3282:
[----:B-----5:R-:W-:Y:S02]  /*2370*/  HADD2.F32 R40, -RZ, R28.H1_H1 ;  /* 0x3000001cff287230 */ /* 0x020fe40000004100 */
[----:B------:R-:W-:-:S03]  /*2380*/  @P2 HADD2.F32 R44, -RZ, R32.H1_H1 ;  /* 0x30000020ff2c2230 */ /* 0x000fc60000004100 */
[----:B------:R-:W-:-:S04]  /*2390*/  FADD.FTZ R45, R40, R45 ;  /* 0x0000002d282d7221 */ /* 0x000fc80000010000 */
[----:B------:R-:W-:-:S05]  /*23a0*/  @P2 FADD.FTZ R45, R44, R45 ;  /* 0x0000002d2c2d2221 */ /* 0x000fca0000010000 */
.L_x_3284:
[----:B------:R-:W-:-:S04]  /*23b0*/  F2FP.PACK_AB R40, RZ, R45 ;  /* 0x0000002dff28723e */ /* 0x000fc800000000ff */
[----:B------:R-:W-:Y:S02]  /*23c0*/  PRMT R36, R36, 0x5410, R40 ;  /* 0x0000541024247816 */ /* 0x000fe40000000028 */
.L_x_3285:
[----:B------:R-:W-:Y:S01]  /*23d0*/  HADD2.F32 R44, -RZ, R41.H0_H0 ;  /* 0x20000029ff2c7230 */ /* 0x000fe20000004100 */
[----:B------:R-:W-:Y:S05]  /*23e0*/  @P3 BRA `(.L_x_3286) ;  /* 0x0000008000003947 */ /* 0x000fea0003800000 */
[----:B------:R-:W-:-:S04]  /*23f0*/  ISETP.NE.U32.AND P1, PT, RZ, c[0x0][0x180], PT ;  /* 0x00006000ff007a0c */ /* 0x000fc80003f25070 */
[----:B------:R-:W-:-:S13]  /*2400*/  ISETP.NE.AND.EX P1, PT, RZ, c[0x0][0x184], PT, P1 ;  /* 0x00006100ff007a0c */ /* 0x000fda0003f25310 */
[----:B------:R-:W-:Y:S05]  /*2410*/  @P1 BRA `(.L_x_3287) ;  /* 0x0000002000001947 */ /* 0x000fea0003800000 */
[----:B------:R-:W-:Y:S05]  /*2420*/  @P0 BRA `(.L_x_3288) ;  /* 0x0000008000000947 */ /* 0x000fea0003800000 */
[----:B------:R-:W-:Y:S05]  /*2430*/  BRA `(.L_x_3289) ;  /* 0x0000009000007947 */ /* 0x000fea0003800000 */
.L_x_3287:
[----:B-----5:R-:W-:-:S05]  /*2440*/  HADD2.F32 R47, -RZ, R33.H0_H0 ;  /* 0x20000021ff2f7230 */ /* 0x020fca0000004100 */
[----:B------:R-:W-:Y:S01]  /*2450*/  FADD.FTZ R44, R47, R44 ;  /* 0x0000002c2f2c7221 */ /* 0x000fe20000010000 */
[----:B------:R-:W-:Y:S05]  /*2460*/  BRA `(.L_x_3288) ;  /* 0x0000004000007947 */ /* 0x000fea0003800000 */
.L_x_3286:
[----:B-----5:R-:W-:Y:S02]  /*2470*/  HADD2.F32 R47, -RZ, R29.H0_H0 ;  /* 0x2000001dff2f7230 */ /* 0x020fe40000004100 */
[----:B------:R-:W-:-:S03]  /*2480*/  @P2 HADD2.F32 R49, -RZ, R33.H0_H0 ;  /* 0x20000021ff312230 */ /* 0x000fc60000004100 */
[----:B------:R-:W-:-:S04]  /*2490*/  FADD.FTZ R44, R47, R44 ;  /* 0x0000002c2f2c7221 */ /* 0x000fc80000010000 */
[----:B------:R-:W-:-:S05]  /*24a0*/  @P2 FADD.FTZ R44, R49, R44 ;  /* 0x0000002c312c2221 */ /* 0x000fca0000010000 */
.L_x_3288:
[----:B------:R-:W-:-:S04]  /*24b0*/  F2FP.PACK_AB R40, RZ, R44 ;  /* 0x0000002cff28723e */ /* 0x000fc800000000ff */
[----:B------:R-:W-:Y:S02]  /*24c0*/  PRMT R37, R40, 0x7610, R37 ;  /* 0x0000761028257816 */ /* 0x000fe40000000025 */
.L_x_3289:
[----:B------:R-:W-:Y:S01]  /*24d0*/  HADD2.F32 R47, -RZ, R41.H1_H1 ;  /* 0x30000029ff2f7230 */ /* 0x000fe20000004100 */
[----:B------:R-:W-:Y:S05]  /*24e0*/  @P3 BRA `(.L_x_3290) ;  /* 0x0000008000003947 */ /* 0x000fea0003800000 */
[----:B------:R-:W-:-:S04]  /*24f0*/  ISETP.NE.U32.AND P1, PT, RZ, c[0x0][0x180], PT ;  /* 0x00006000ff007a0c */ /* 0x000fc80003f25070 */
[----:B------:R-:W-:-:S13]  /*2500*/  ISETP.NE.AND.EX P1, PT, RZ, c[0x0][0x184], PT, P1 ;  /* 0x00006100ff007a0c */ /* 0x000fda0003f25310 */
[----:B------:R-:W-:Y:S05]  /*2510*/  @P1 BRA `(.L_x_3291) ;  /* 0x0000002000001947 */ /* 0x000fea0003800000 */
[----:B------:R-:W-:Y:S05]  /*2520*/  @P0 BRA `(.L_x_3292) ;  /* 0x0000008000000947 */ /* 0x000fea0003800000 */
[----:B------:R-:W-:Y:S05]  /*2530*/  BRA `(.L_x_3293) ;  /* 0x0000009000007947 */ /* 0x000fea0003800000 */
.L_x_3291:
[----:B-----5:R-:W-:-:S05]  /*2540*/  HADD2.F32 R40, -RZ, R33.H1_H1 ;  /* 0x30000021ff287230 */ /* 0x020fca0000004100 */
[----:B------:R-:W-:Y:S01]  /*2550*/  FADD.FTZ R47, R40, R47 ;  /* 0x0000002f282f7221 */ /* 0x000fe20000010000 */
[----:B------:R-:W-:Y:S05]  /*2560*/  BRA `(.L_x_3292) ;  /* 0x0000004000007947 */ /* 0x000fea0003800000 */
.L_x_3290:
[----:B-----5:R-:W-:Y:S02]  /*2570*/  HADD2.F32 R40, -RZ, R29.H1_H1 ;  /* 0x3000001dff287230 */ /* 0x020fe40000004100 */
[----:B------:R-:W-:-:S03]  /*2580*/  @P2 HADD2.F32 R46, -RZ, R33.H1_H1 ;  /* 0x30000021ff2e2230 */ /* 0x000fc60000004100 */
[----:B------:R-:W-:-:S04]  /*2590*/  FADD.FTZ R47, R40, R47 ;  /* 0x0000002f282f7221 */ /* 0x000fc80000010000 */
[----:B------:R-:W-:-:S05]  /*25a0*/  @P2 FADD.FTZ R47, R46, R47 ;  /* 0x0000002f2e2f2221 */ /* 0x000fca0000010000 */
.L_x_3292:
[----:B------:R-:W-:-:S04]  /*25b0*/  F2FP.PACK_AB R40, RZ, R47 ;  /* 0x0000002fff28723e */ /* 0x000fc800000000ff */
[----:B------:R-:W-:Y:S02]  /*25c0*/  PRMT R37, R37, 0x5410, R40 ;  /* 0x0000541025257816 */ /* 0x000fe40000000028 */
.L_x_3293:
[----:B------:R-:W-:Y:S01]  /*25d0*/  HADD2.F32 R46, -RZ, R42.H0_H0 ;  /* 0x2000002aff2e7230 */ /* 0x000fe20000004100 */
[----:B------:R-:W-:Y:S05]  /*25e0*/  @P3 BRA `(.L_x_3294) ;  /* 0x0000008000003947 */ /* 0x000fea0003800000 */
[----:B------:R-:W-:-:S04]  /*25f0*/  ISETP.NE.U32.AND P1, PT, RZ, c[0x0][0x180], PT ;  /* 0x00006000ff007a0c */ /* 0x000fc80003f25070 */
[----:B------:R-:W-:-:S13]  /*2600*/  ISETP.NE.AND.EX P1, PT, RZ, c[0x0][0x184], PT, P1 ;  /* 0x00006100ff007a0c */ /* 0x000fda0003f25310 */
[----:B------:R-:W-:Y:S05]  /*2610*/  @P1 BRA `(.L_x_3295) ;  /* 0x0000002000001947 */ /* 0x000fea0003800000 */
[----:B------:R-:W-:Y:S05]  /*2620*/  @P0 BRA `(.L_x_3296) ;  /* 0x0000008000000947 */ /* 0x000fea0003800000 */
[----:B------:R-:W-:Y:S05]  /*2630*/  BRA `(.L_x_3297) ;  /* 0x0000009000007947 */ /* 0x000fea0003800000 */
.L_x_3295:
[----:B-----5:R-:W-:-:S05]  /*2640*/  HADD2.F32 R41, -RZ, R34.H0_H0 ;  /* 0x20000022ff297230 */ /* 0x020fca0000004100 */
[----:B------:R-:W-:Y:S01]  /*2650*/  FADD.FTZ R46, R41, R46 ;  /* 0x0000002e292e7221 */ /* 0x000fe20000010000 */
[----:B------:R-:W-:Y:S05]  /*2660*/  BRA `(.L_x_3296) ;  /* 0x0000004000007947 */ /* 0x000fea0003800000 */
.L_x_3294:
[----:B-----5:R-:W-:-:S05]  /*2670*/  HADD2.F32 R41, -RZ, R30.H0_H0 ;  /* 0x2000001eff297230 */ /* 0x020fca0000004100 */
[----:B------:R-:W-:Y:S01]  /*2680*/  FADD.FTZ R46, R41, R46 ;  /* 0x0000002e292e7221 */ /* 0x000fe20000010000 */
[----:B------:R-:W-:-:S05]  /*2690*/  @P2 HADD2.F32 R41, -RZ, R34.H0_H0 ;  /* 0x20000022ff292230 */ /* 0x000fca0000004100 */
[----:B------:R-:W-:-:S05]  /*26a0*/  @P2 FADD.FTZ R46, R41, R46 ;  /* 0x0000002e292e2221 */ /* 0x000fca0000010000 */
.L_x_3296:
[----:B------:R-:W-:-:S04]  /*26b0*/  F2FP.PACK_AB R40, RZ, R46 ;  /* 0x0000002eff28723e */ /* 0x000fc800000000ff */
[----:B------:R-:W-:Y:S02]  /*26c0*/  PRMT R38, R40, 0x7610, R38 ;  /* 0x0000761028267816 */ /* 0x000fe40000000026 */
.L_x_3297:
[----:B------:R-:W-:Y:S01]  /*26d0*/  HADD2.F32 R49, -RZ, R42.H1_H1 ;  /* 0x3000002aff317230 */ /* 0x000fe20000004100 */
[----:B------:R-:W-:Y:S05]  /*26e0*/  @P3 BRA `(.L_x_3298) ;  /* 0x0000008000003947 */ /* 0x000fea0003800000 */
[----:B------:R-:W-:-:S04]  /*26f0*/  ISETP.NE.U32.AND P1, PT, RZ, c[0x0][0x180], PT ;  /* 0x00006000ff007a0c */ /* 0x000fc80003f25070 */
[----:B------:R-:W-:-:S13]  /*2700*/  ISETP.NE.AND.EX P1, PT, RZ, c[0x0][0x184], PT, P1 ;  /* 0x00006100ff007a0c */ /* 0x000fda0003f25310 */
[----:B------:R-:W-:Y:S05]  /*2710*/  @P1 BRA `(.L_x_3299) ;  /* 0x0000002000001947 */ /* 0x000fea0003800000 */
[----:B------:R-:W-:Y:S05]  /*2720*/  @P0 BRA `(.L_x_3300) ;  /* 0x0000008000000947 */ /* 0x000fea0003800000 */
[----:B------:R-:W-:Y:S05]  /*2730*/  BRA `(.L_x_3301) ;  /* 0x0000009000007947 */ /* 0x000fea0003800000 */
.L_x_3299:
[----:B-----5:R-:W-:-:S05]  /*2740*/  HADD2.F32 R40, -RZ, R34.H1_H1 ;  /* 0x30000022ff287230 */ /* 0x020fca0000004100 */
[----:B------:R-:W-:Y:S01]  /*2750*/  FADD.FTZ R49, R40, R49 ;  /* 0x0000003128317221 */ /* 0x000fe20000010000 */
[----:B------:R-:W-:Y:S05]  /*2760*/  BRA `(.L_x_3300) ;  /* 0x0000004000007947 */ /* 0x000fea0003800000 */
.L_x_3298:
[----:B-----5:R-:W-:-:S05]  /*2770*/  HADD2.F32 R40, -RZ, R30.H1_H1 ;  /* 0x3000001eff287230 */ /* 0x020fca0000004100 */
[----:B------:R-:W-:Y:S01]  /*2780*/  FADD.FTZ R49, R40, R49 ;  /* 0x0000003128317221 */ /* 0x000fe20000010000 */
[----:B------:R-:W-:-:S05]  /*2790*/  @P2 HADD2.F32 R40, -RZ, R34.H1_H1 ;  /* 0x30000022ff282230 */ /* 0x000fca0000004100 */
[----:B------:R-:W-:-:S05]  /*27a0*/  @P2 FADD.FTZ R49, R40, R49 ;  /* 0x0000003128312221 */ /* 0x000fca0000010000 */
.L_x_3300:
[----:B------:R-:W-:-:S04]  /*27b0*/  F2FP.PACK_AB R40, RZ, R49 ;  /* 0x00000031ff28723e */ /* 0x000fc800000000ff */
[----:B------:R-:W-:Y:S02]  /*27c0*/  PRMT R38, R38, 0x5410, R40 ;  /* 0x0000541026267816 */ /* 0x000fe40000000028 */
.L_x_3301:
[----:B------:R-:W-:Y:S01]  /*27d0*/  HADD2.F32 R48, -RZ, R43.H0_H0 ;  /* 0x2000002bff307230 */ /* 0x000fe20000004100 */
[----:B------:R-:W-:Y:S05]  /*27e0*/  @P3 BRA `(.L_x_3302) ;  /* 0x0000008000003947 */ /* 0x000fea0003800000 */
[----:B------:R-:W-:-:S04]  /*27f0*/  ISETP.NE.U32.AND P1, PT, RZ, c[0x0][0x180], PT ;  /* 0x00006000ff007a0c */ /* 0x000fc80003f25070 */
[----:B------:R-:W-:-:S13]  /*2800*/  ISETP.NE.AND.EX P1, PT, RZ, c[0x0][0x184], PT, P1 ;  /* 0x00006100ff007a0c */ /* 0x000fda0003f25310 */
[----:B------:R-:W-:Y:S05]  /*2810*/  @P1 BRA `(.L_x_3303) ;  /* 0x0000002000001947 */ /* 0x000fea0003800000 */
[----:B------:R-:W-:Y:S05]  /*2820*/  @P0 BRA `(.L_x_3304) ;  /* 0x0000008000000947 */ /* 0x000fea0003800000 */
[----:B------:R-:W-:Y:S05]  /*2830*/  BRA `(.L_x_3305) ;  /* 0x0000009000007947 */ /* 0x000fea0003800000 */
.L_x_3303:
[----:B-----5:R-:W-:-:S05]  /*2840*/  HADD2.F32 R41, -RZ, R35.H0_H0 ;  /* 0x20000023ff297230 */ /* 0x020fca0000004100 */
[----:B------:R-:W-:Y:S01]  /*2850*/  FADD.FTZ R48, R41, R48 ;  /* 0x0000003029307221 */ /* 0x000fe20000010000 */
[----:B------:R-:W-:Y:S05]  /*2860*/  BRA `(.L_x_3304) ;  /* 0x0000004000007947 */ /* 0x000fea0003800000 */
.L_x_3302:
[----:B-----5:R-:W-:-:S05]  /*2870*/  HADD2.F32 R41, -RZ, R31.H0_H0 ;  /* 0x2000001fff297230 */ /* 0x020fca0000004100 */
[----:B------:R-:W-:Y:S01]  /*2880*/  FADD.FTZ R48, R41, R48 ;  /* 0x0000003029307221 */ /* 0x000fe20000010000 */
[----:B------:R-:W-:-:S05]  /*2890*/  @P2 HADD2.F32 R41, -RZ, R35.H0_H0 ;  /* 0x20000023ff292230 */ /* 0x000fca0000004100 */
[----:B------:R-:W-:-:S05]  /*28a0*/  @P2 FADD.FTZ R48, R41, R48 ;  /* 0x0000003029302221 */ /* 0x000fca0000010000 */
.L_x_3304:
[----:B------:R-:W-:-:S04]  /*28b0*/  F2FP.PACK_AB R40, RZ, R48 ;  /* 0x00000030ff28723e */ /* 0x000fc800000000ff */
[----:B------:R-:W-:Y:S02]  /*28c0*/  PRMT R39, R40, 0x7610, R39 ;  /* 0x0000761028277816 */ /* 0x000fe40000000027 */
.L_x_3305:
[----:B------:R-:W-:Y:S01]  /*28d0*/  HADD2.F32 R119, -RZ, R43.H1_H1 ;  /* 0x3000002bff777230 */ /* 0x000fe20000004100 */
[----:B------:R-:W-:Y:S05]  /*28e0*/  @P3 BRA `(.L_x_3306) ;  /* 0x0000008000003947 */ /* 0x000fea0003800000 */
[----:B------:R-:W-:-:S04]  /*28f0*/  ISETP.NE.U32.AND P1, PT, RZ, c[0x0][0x180], PT ;  /* 0x00006000ff007a0c */ /* 0x000fc80003f25070 */
[----:B------:R-:W-:-:S13]  /*2900*/  ISETP.NE.AND.EX P1, PT, RZ, c[0x0][0x184], PT, P1 ;  /* 0x00006100ff007a0c */ /* 0x000fda0003f25310 */
[----:B------:R-:W-:Y:S05]  /*2910*/  @P1 BRA `(.L_x_3307) ;  /* 0x0000002000001947 */ /* 0x000fea0003800000 */
[----:B------:R-:W-:Y:S05]  /*2920*/  @P0 BRA `(.L_x_3308) ;  /* 0x0000008000000947 */ /* 0x000fea0003800000 */
[----:B------:R-:W-:Y:S05]  /*2930*/  BRA `(.L_x_3309) ;  /* 0x0000009000007947 */ /* 0x000fea0003800000 */
.L_x_3307:
[----:B-----5:R-:W-:-:S05]  /*2940*/  HADD2.F32 R40, -RZ, R35.H1_H1 ;  /* 0x30000023ff287230 */ /* 0x020fca0000004100 */
[----:B------:R-:W-:Y:S01]  /*2950*/  FADD.FTZ R119, R40, R119 ;  /* 0x0000007728777221 */ /* 0x000fe20000010000 */
[----:B------:R-:W-:Y:S05]  /*2960*/  BRA `(.L_x_3308) ;  /* 0x0000004000007947 */ /* 0x000fea0003800000 */
.L_x_3306:
[----:B-----5:R-:W-:-:S05]  /*2970*/  HADD2.F32 R40, -RZ, R31.H1_H1 ;  /* 0x3000001fff287230 */ /* 0x020fca0000004100 */
[----:B------:R-:W-:Y:S01]  /*2980*/  FADD.FTZ R119, R40, R119 ;  /* 0x0000007728777221 */ /* 0x000fe20000010000 */
[----:B------:R-:W-:-:S05]  /*2990*/  @P2 HADD2.F32 R40, -RZ, R35.H1_H1 ;  /* 0x30000023ff282230 */ /* 0x000fca0000004100 */
[----:B------:R-:W-:-:S05]  /*29a0*/  @P2 FADD.FTZ R119, R40, R119 ;  /* 0x0000007728772221 */ /* 0x000fca0000010000 */
.L_x_3308:
[----:B------:R-:W-:-:S04]  /*29b0*/  F2FP.PACK_AB R40, RZ, R119 ;  /* 0x00000077ff28723e */ /* 0x000fc800000000ff */
[----:B------:R-:W-:Y:S02]  /*29c0*/  PRMT R39, R39, 0x5410, R40 ;  /* 0x0000541027277816 */ /* 0x000fe40000000028 */
.L_x_3309:
        /* <DEDUP_REMOVED lines=38> */
.L_x_3314:
        /* <DEDUP_REMOVED lines=84> */
.L_x_3315:
        /* <DEDUP_REMOVED lines=9> */
[----:B------:R-:W-:-:S04]  /*3200*/  @!P2 IMAD.WIDE R40, R88, R115, c[0x0][0x1a0] ;  /* 0x000068005828a625 */ /* 0x000fc800078e0273 */
[----:B------:R-:W1:Y:S01]  /*3210*/  MUFU.RSQ R121, R121 ;  /* 0x0000007900797308 */ /* 0x000e620000001400 */
[----:B------:R2:W-:Y:S01]  /*3220*/  @!P2 STG.E [R40.64], R123 ;  /* 0x0000007b2800a986 */ /* 0x0005e2000c101904 */
[C---:B------:R-:W-:Y:S02]  /*3230*/  FADD.FTZ R124, -R120.reuse, R95 ;  /* 0x0000005f787c7221 */ /* 0x040fe40000010100 */
[----:B------:R-:W-:Y:S02]  /*3240*/  FADD.FTZ R95, -R120, R98 ;  /* 0x00000062785f7221 */ /* 0x000fe40000010100 */
[----:B0-----:R-:W-:-:S04]  /*3250*/  @!P2 IMAD.WIDE R42, R88, R115, c[0x0][0x1a8] ;  /* 0x00006a00582aa625 */ /* 0x001fc800078e0273 */
[C---:B------:R-:W-:Y:S02]  /*3260*/  FADD.FTZ R94, -R120.reuse, R94 ;  /* 0x0000005e785e7221 */ /* 0x040fe40000010100 */
[C---:B------:R-:W-:Y:S02]  /*3270*/  FADD.FTZ R97, -R120.reuse, R97 ;  /* 0x0000006178617221 */ /* 0x040fe40000010100 */
[----:B--2---:R-:W-:Y:S02]  /*3280*/  FADD.FTZ R40, -R120, R101 ;  /* 0x0000006578287221 */ /* 0x004fe40000010100 */
[C---:B-1----:R-:W-:Y:S01]  /*3290*/  FMUL.FTZ R95, R121.reuse, R95 ;  /* 0x0000005f795f7220 */ /* 0x042fe20000410000 */
[----:B------:R0:W-:Y:S01]  /*32a0*/  @!P2 STG.E [R42.64], R121 ;  /* 0x000000792a00a986 */ /* 0x0001e2000c101904 */
[C---:B------:R-:W-:Y:S02]  /*32b0*/  FMUL.FTZ R40, R121.reuse, R40 ;  /* 0x0000002879287220 */ /* 0x040fe40000410000 */
[----:B------:R-:W-:-:S02]  /*32c0*/  FMUL.FTZ R94, R121, R94 ;  /* 0x0000005e795e7220 */ /* 0x000fc40000410000 */
[----:B------:R-:W-:Y:S02]  /*32d0*/  FFMA.FTZ R40, R63, R40, R18 ;  /* 0x000000283f287223 */ /* 0x000fe40000010012 */
[----:B------:R-:W-:Y:S02]  /*32e0*/  FMUL.FTZ R97, R121, R97 ;  /* 0x0000006179617220 */ /* 0x000fe40000410000 */
[C---:B------:R-:W-:Y:S02]  /*32f0*/  FADD.FTZ R122, -R120.reuse, R51 ;  /* 0x00000033787a7221 */ /* 0x040fe40000010100 */
[----:B------:R-:W-:Y:S02]  /*3300*/  FADD.FTZ R51, -R120, R96 ;  /* 0x0000006078337221 */ /* 0x000fe40000010100 */
[----:B0-----:R-:W-:Y:S02]  /*3310*/  FFMA.FTZ R43, R64, R95, R19 ;  /* 0x0000005f402b7223 */ /* 0x001fe40000010013 */
[----:B------:R-:W-:-:S02]  /*3320*/  FADD.FTZ R99, -R120, R99 ;  /* 0x0000006378637221 */ /* 0x000fc40000010100 */
[----:B------:R-:W-:Y:S01]  /*3330*/  FFMA.FTZ R41, R60, R94, R23 ;  /* 0x0000005e3c297223 */ /* 0x000fe20000010017 */
[----:B------:R-:W-:Y:S01]  /*3340*/  F2FP.PACK_AB R43, R40, R43 ;  /* 0x0000002b282b723e */ /* 0x000fe200000000ff */
[----:B------:R-:W-:Y:S02]  /*3350*/  FFMA.FTZ R40, R59, R97, R22 ;  /* 0x000000613b287223 */ /* 0x000fe40000010016 */
[C---:B------:R-:W-:Y:S02]  /*3360*/  FMUL.FTZ R122, R121.reuse, R122 ;  /* 0x0000007a797a7220 */ /* 0x040fe40000410000 */
[C---:B------:R-:W-:Y:S01]  /*3370*/  FMUL.FTZ R124, R121.reuse, R124 ;  /* 0x0000007c797c7220 */ /* 0x040fe20000410000 */
[----:B------:R-:W-:Y:S01]  /*3380*/  F2FP.PACK_AB R41, R40, R41 ;  /* 0x000000292829723e */ /* 0x000fe200000000ff */
[C---:B------:R-:W-:Y:S02]  /*3390*/  FMUL.FTZ R51, R121.reuse, R51 ;  /* 0x0000003379337220 */ /* 0x040fe40000410000 */
[----:B------:R-:W-:-:S02]  /*33a0*/  FMUL.FTZ R99, R121, R99 ;  /* 0x0000006379637220 */ /* 0x000fc40000410000 */
[C---:B------:R-:W-:Y:S02]  /*33b0*/  FADD.FTZ R102, -R120.reuse, R102 ;  /* 0x0000006678667221 */ /* 0x040fe40000010100 */
[C---:B------:R-:W-:Y:S02]  /*33c0*/  FADD.FTZ R98, -R120.reuse, R105 ;  /* 0x0000006978627221 */ /* 0x040fe40000010100 */
[C---:B------:R-:W-:Y:S02]  /*33d0*/  FADD.FTZ R101, -R120.reuse, R45 ;  /* 0x0000002d78657221 */ /* 0x040fe40000010100 */
[C---:B------:R-:W-:Y:S02]  /*33e0*/  FADD.FTZ R96, -R120.reuse, R103 ;  /* 0x0000006778607221 */ /* 0x040fe40000010100 */
[C---:B------:R-:W-:Y:S02]  /*33f0*/  FADD.FTZ R106, -R120.reuse, R106 ;  /* 0x0000006a786a7221 */ /* 0x040fe40000010100 */
[----:B------:R-:W-:-:S02]  /*3400*/  FADD.FTZ R108, -R120, R108 ;  /* 0x0000006c786c7221 */ /* 0x000fc40000010100 */
[----:B------:R-:W-:Y:S02]  /*3410*/  FFMA.FTZ R40, R58, R122, R25 ;  /* 0x0000007a3a287223 */ /* 0x000fe40000010019 */
[----:B------:R-:W-:Y:S02]  /*3420*/  FFMA.FTZ R45, R57, R124, R24 ;  /* 0x0000007c392d7223 */ /* 0x000fe40000010018 */
[----:B------:R-:W-:Y:S01]  /*3430*/  FADD.FTZ R103, -R120, R44 ;  /* 0x0000002c78677221 */ /* 0x000fe20000010100 */
[----:B------:R-:W-:Y:S01]  /*3440*/  LEA R44, P1, R50, c[0x0][0x208], 0x4 ;  /* 0x00008200322c7a11 */ /* 0x000fe200078220ff */
[----:B------:R-:W-:Y:S01]  /*3450*/  FFMA.FTZ R42, R62, R51, R21 ;  /* 0x000000333e2a7223 */ /* 0x000fe20000010015 */
[----:B------:R-:W-:Y:S01]  /*3460*/  F2FP.PACK_AB R40, R45, R40 ;  /* 0x000000282d28723e */ /* 0x000fe200000000ff */
[----:B------:R-:W-:Y:S01]  /*3470*/  FFMA.FTZ R99, R61, R99, R20 ;  /* 0x000000633d637223 */ /* 0x000fe20000010014 */
[----:B------:R-:W-:Y:S01]  /*3480*/  LEA.HI.X R45, R50, c[0x0][0x20c], RZ, 0x4, P1 ;  /* 0x00008300322d7a11 */ /* 0x000fe200008f24ff */
[----:B------:R-:W-:-:S02]  /*3490*/  FMUL.FTZ R102, R121, R102 ;  /* 0x0000006679667220 */ /* 0x000fc40000410000 */
[----:B------:R-:W-:Y:S01]  /*34a0*/  FMUL.FTZ R98, R121, R98 ;  /* 0x0000006279627220 */ /* 0x000fe20000410000 */
[----:B------:R-:W-:Y:S01]  /*34b0*/  F2FP.PACK_AB R42, R99, R42 ;  /* 0x0000002a632a723e */ /* 0x000fe200000000ff */
[C---:B------:R-:W-:Y:S02]  /*34c0*/  FMUL.FTZ R106, R121.reuse, R106 ;  /* 0x0000006a796a7220 */ /* 0x040fe40000410000 */
[----:B------:R-:W-:Y:S02]  /*34d0*/  FMUL.FTZ R108, R121, R108 ;  /* 0x0000006c796c7220 */ /* 0x000fe40000410000 */
[C---:B------:R-:W-:Y:S01]  /*34e0*/  FADD.FTZ R100, -R120.reuse, R100 ;  /* 0x0000006478647221 */ /* 0x040fe20000010100 */
[----:B------:R0:W-:Y:S01]  /*34f0*/  STG.E.128 [R44.64], R40 ;  /* 0x000000282c007986 */ /* 0x0001e2000c101d04 */
        /* <DEDUP_REMOVED lines=15> */
[----:B------:R-:W-:Y:S02]  /*35f0*/  FADD.FTZ R120, -R120, R119 ;  /* 0x0000007778787221 */ /* 0x000fe40000010100 */
[----:B------:R-:W-:Y:S02]  /*3600*/  FFMA.FTZ R102, R68, R102, R15 ;  /* 0x0000006644667223 */ /* 0x000fe4000001000f */
[----:B------:R-:W-:Y:S01]  /*3610*/  FFMA.FTZ R51, R67, R98, R14 ;  /* 0x0000006243337223 */ /* 0x000fe2000001000e */
[----:B------:R-:W-:Y:S01]  /*3620*/  LEA R98, P1, R90, c[0x0][0x208], 0x4 ;  /* 0x000082005a627a11 */ /* 0x000fe200078220ff */
[----:B------:R-:W-:Y:S02]  /*3630*/  FMUL.FTZ R96, R121, R96 ;  /* 0x0000006079607220 */ /* 0x000fe40000410000 */
[----:B------:R-:W-:Y:S01]  /*3640*/  FFMA.FTZ R106, R72, R106, R11 ;  /* 0x0000006a486a7223 */ /* 0x000fe2000001000b */
[----:B0-----:R-:W-:Y:S01]  /*3650*/  F2FP.PACK_AB R41, R51, R102 ;  /* 0x000000663329723e */ /* 0x001fe200000000ff */
[----:B------:R-:W-:Y:S01]  /*3660*/  FFMA.FTZ R95, R71, R108, R10 ;  /* 0x0000006c475f7223 */ /* 0x000fe2000001000a */
[----:B------:R-:W-:Y:S01]  /*3670*/  LEA.HI.X R99, R90, c[0x0][0x20c], RZ, 0x4, P1 ;  /* 0x000083005a637a11 */ /* 0x000fe200008f24ff */
[----:B------:R-:W-:-:S02]  /*3680*/  FMUL.FTZ R110, R121, R110 ;  /* 0x0000006e796e7220 */ /* 0x000fc40000410000 */
[----:B------:R-:W-:Y:S01]  /*3690*/  FMUL.FTZ R113, R121, R113 ;  /* 0x0000007179717220 */ /* 0x000fe20000410000 */
[----:B------:R-:W-:Y:S01]  /*36a0*/  F2FP.PACK_AB R43, R95, R106 ;  /* 0x0000006a5f2b723e */ /* 0x000fe200000000ff */
[C---:B------:R-:W-:Y:S02]  /*36b0*/  FMUL.FTZ R112, R121.reuse, R112 ;  /* 0x0000007079707220 */ /* 0x040fe40000410000 */
[C---:B------:R-:W-:Y:S02]  /*36c0*/  FMUL.FTZ R116, R121.reuse, R116 ;  /* 0x0000007479747220 */ /* 0x040fe40000410000 */
[C---:B------:R-:W-:Y:S02]  /*36d0*/  FMUL.FTZ R48, R121.reuse, R48 ;  /* 0x0000003079307220 */ /* 0x040fe40000410000 */
[C---:B------:R-:W-:Y:S02]  /*36e0*/  FMUL.FTZ R100, R121.reuse, R100 ;  /* 0x0000006479647220 */ /* 0x040fe40000410000 */
[----:B------:R-:W-:-:S02]  /*36f0*/  FMUL.FTZ R46, R121, R46 ;  /* 0x0000002e792e7220 */ /* 0x000fc40000410000 */
[C---:B------:R-:W-:Y:S02]  /*3700*/  FMUL.FTZ R49, R121.reuse, R49 ;  /* 0x0000003179317220 */ /* 0x040fe40000410000 */
[C---:B------:R-:W-:Y:S02]  /*3710*/  FMUL.FTZ R120, R121.reuse, R120 ;  /* 0x0000007879787220 */ /* 0x040fe40000410000 */
[----:B------:R-:W-:Y:S02]  /*3720*/  FMUL.FTZ R94, R121, R47 ;  /* 0x0000002f795e7220 */ /* 0x000fe40000410000 */
[----:B------:R-:W-:Y:S02]  /*3730*/  FFMA.FTZ R47, R65, R96, R16 ;  /* 0x00000060412f7223 */ /* 0x000fe40000010010 */
[----:B------:R-:W-:Y:S02]  /*3740*/  FFMA.FTZ R45, R76, R110, R7 ;  /* 0x0000006e4c2d7223 */ /* 0x000fe40000010007 */
[----:B------:R-:W-:-:S02]  /*3750*/  FFMA.FTZ R50, R75, R113, R6 ;  /* 0x000000714b327223 */ /* 0x000fc40000010006 */
[----:B------:R-:W-:Y:S02]  /*3760*/  FFMA.FTZ R112, R78, R112, R5 ;  /* 0x000000704e707223 */ /* 0x000fe40000010005 */
[----:B------:R-:W-:Y:S01]  /*3770*/  FFMA.FTZ R51, R77, R116, R4 ;  /* 0x000000744d337223 */ /* 0x000fe20000010004 */
[----:B------:R-:W-:Y:S01]  /*3780*/  F2FP.PACK_AB R45, R50, R45 ;  /* 0x0000002d322d723e */ /* 0x000fe200000000ff */
[----:B------:R-:W-:Y:S02]  /*3790*/  FFMA.FTZ R96, R86, R48, R55 ;  /* 0x0000003056607223 */ /* 0x000fe40000010037 */
[C---:B------:R-:W-:Y:S02]  /*37a0*/  FMUL.FTZ R104, R121.reuse, R104 ;  /* 0x0000006879687220 */ /* 0x040fe40000410000 */
[----:B------:R-:W-:Y:S02]  /*37b0*/  FMUL.FTZ R107, R121, R107 ;  /* 0x0000006b796b7220 */ /* 0x000fe40000410000 */
[----:B------:R-:W-:-:S02]  /*37c0*/  FFMA.FTZ R100, R66, R100, R17 ;  /* 0x0000006442647223 */ /* 0x000fc40000010011 */
[----:B------:R-:W-:Y:S01]  /*37d0*/  FFMA.FTZ R95, R84, R46, R53 ;  /* 0x0000002e545f7223 */ /* 0x000fe20000010035 */
[----:B------:R-:W-:Y:S01]  /*37e0*/  F2FP.PACK_AB R46, R51, R112 ;  /* 0x00000070332e723e */ /* 0x000fe200000000ff */
[----:B------:R-:W-:Y:S01]  /*37f0*/  FFMA.FTZ R97, R91, R120, R56 ;  /* 0x000000785b617223 */ /* 0x000fe20000010038 */
[----:B------:R-:W-:Y:S01]  /*3800*/  F2FP.PACK_AB R40, R47, R100 ;  /* 0x000000642f28723e */ /* 0x000fe200000000ff */
[----:B------:R-:W-:Y:S02]  /*3810*/  FFMA.FTZ R48, R87, R49, R54 ;  /* 0x0000003157307223 */ /* 0x000fe40000010036 */
[----:B------:R-:W-:Y:S01]  /*3820*/  FMUL.FTZ R109, R121, R109 ;  /* 0x0000006d796d7220 */ /* 0x000fe20000410000 */
[----:B------:R-:W-:Y:S01]  /*3830*/  F2FP.PACK_AB R51, R97, R96 ;  /* 0x000000606133723e */ /* 0x000fe200000000ff */
[C---:B------:R-:W-:Y:S01]  /*3840*/  FMUL.FTZ R111, R121.reuse, R111 ;  /* 0x0000006f796f7220 */ /* 0x040fe20000410000 */
[----:B------:R-:W-:Y:S01]  /*3850*/  F2FP.PACK_AB R50, R48, R95 ;  /* 0x0000005f3032723e */ /* 0x000fe200000000ff */
[C---:B------:R-:W-:Y:S01]  /*3860*/  FMUL.FTZ R114, R121.reuse, R114 ;  /* 0x0000007279727220 */ /* 0x040fe20000410000 */
[----:B------:R-:W-:Y:S01]  /*3870*/  LEA R96, P2, R92, c[0x0][0x208], 0x4 ;  /* 0x000082005c607a11 */ /* 0x000fe200078420ff */
[----:B------:R-:W-:-:S02]  /*3880*/  FMUL.FTZ R117, R121, R117 ;  /* 0x0000007579757220 */ /* 0x000fc40000410000 */
[C---:B------:R-:W-:Y:S01]  /*3890*/  FMUL.FTZ R118, R121.reuse, R118 ;  /* 0x0000007679767220 */ /* 0x040fe20000410000 */
[----:B------:R-:W-:Y:S01]  /*38a0*/  LEA.HI.X R97, R92, c[0x0][0x20c], RZ, 0x4, P2 ;  /* 0x000083005c617a11 */ /* 0x000fe200010f24ff */
[C---:B------:R-:W-:Y:S02]  /*38b0*/  FMUL.FTZ R101, R121.reuse, R101 ;  /* 0x0000006579657220 */ /* 0x040fe40000410000 */
[----:B------:R-:W-:Y:S02]  /*38c0*/  FMUL.FTZ R103, R121, R103 ;  /* 0x0000006779677220 */ /* 0x000fe40000410000 */
[----:B------:R-:W-:Y:S02]  /*38d0*/  FFMA.FTZ R104, R70, R104, R13 ;  /* 0x0000006846687223 */ /* 0x000fe4000001000d */
[----:B------:R-:W-:Y:S02]  /*38e0*/  FFMA.FTZ R107, R69, R107, R12 ;  /* 0x0000006b456b7223 */ /* 0x000fe4000001000c */
[----:B------:R-:W-:-:S02]  /*38f0*/  FFMA.FTZ R114, R80, R114, R3 ;  /* 0x0000007250727223 */ /* 0x000fc40000010003 */
[----:B------:R-:W-:Y:S01]  /*3900*/  FFMA.FTZ R117, R81, R117, R2 ;  /* 0x0000007551757223 */ /* 0x000fe20000010002 */
[----:B------:R-:W-:Y:S01]  /*3910*/  F2FP.PACK_AB R42, R107, R104 ;  /* 0x000000686b2a723e */ /* 0x000fe200000000ff */
[----:B------:R-:W-:Y:S02]  /*3920*/  FFMA.FTZ R44, R74, R109, R9 ;  /* 0x0000006d4a2c7223 */ /* 0x000fe40000010009 */
[----:B------:R-:W-:Y:S01]  /*3930*/  FFMA.FTZ R111, R73, R111, R8 ;  /* 0x0000006f496f7223 */ /* 0x000fe20000010008 */
[----:B------:R-:W-:Y:S01]  /*3940*/  F2FP.PACK_AB R47, R117, R114 ;  /* 0x00000072752f723e */ /* 0x000fe200000000ff */
[----:B------:R-:W-:Y:S01]  /*3950*/  FFMA.FTZ R49, R83, R103, R26 ;  /* 0x0000006753317223 */ /* 0x000fe2000001001a */
[----:B------:R0:W-:Y:S01]  /*3960*/  STG.E.128 [R98.64], R40 ;  /* 0x0000002862007986 */ /* 0x0001e2000c101d04 */
[----:B------:R-:W-:Y:S01]  /*3970*/  FFMA.FTZ R100, R85, R94, R52 ;  /* 0x0000005e55647223 */ /* 0x000fe20000010034 */
[----:B------:R-:W-:Y:S01]  /*3980*/  LEA R94, P3, R93, c[0x0][0x208], 0x4 ;  /* 0x000082005d5e7a11 */ /* 0x000fe200078620ff */
[----:B------:R-:W-:Y:S01]  /*3990*/  FFMA.FTZ R48, R79, R118, R0 ;  /* 0x000000764f307223 */ /* 0x000fe20000010000 */
[----:B------:R-:W-:Y:S01]  /*39a0*/  F2FP.PACK_AB R44, R111, R44 ;  /* 0x0000002c6f2c723e */ /* 0x000fe200000000ff */
[----:B------:R-:W-:Y:S01]  /*39b0*/  FFMA.FTZ R101, R82, R101, R27 ;  /* 0x0000006552657223 */ /* 0x000fe2000001001b */
[----:B------:R-:W-:Y:S01]  /*39c0*/  F2FP.PACK_AB R49, R100, R49 ;  /* 0x000000316431723e */ /* 0x000fe200000000ff */
[----:B------:R-:W-:Y:S01]  /*39d0*/  IMAD R88, R115, c[0x0][0x160], R88 ;  /* 0x0000580073587a24 */ /* 0x000fe200078e0258 */
[----:B------:R-:W-:Y:S01]  /*39e0*/  LEA.HI.X R95, R93, c[0x0][0x20c], RZ, 0x4, P3 ;  /* 0x000083005d5f7a11 */ /* 0x000fe200018f24ff */
[----:B------:R0:W-:Y:S01]  /*39f0*/  STG.E.128 [R96.64], R44 ;  /* 0x0000002c60007986 */ /* 0x0001e2000c101d04 */
[----:B------:R-:W-:-:S02]  /*3a00*/  F2FP.PACK_AB R48, R101, R48 ;  /* 0x000000306530723e */ /* 0x000fc400000000ff */
[----:B------:R-:W-:-:S03]  /*3a10*/  ISETP.GE.AND P1, PT, R88, c[0x0][0x164], PT ;  /* 0x0000590058007a0c */ /* 0x000fc60003f26270 */
[----:B------:R0:W-:Y:S10]  /*3a20*/  STG.E.128 [R94.64], R48 ;  /* 0x000000305e007986 */ /* 0x0001f4000c101d04 */
[----:B0----5:R-:W-:Y:S01]  /*3a30*/  @P1 CALL.REL.NOINC `(.L_x_3312) ;  /* 0x0000001000001944 */ /* 0x021fe20003c00000 */
[----:B------:R-:W-:Y:S05]  /*3a40*/  BRA `(.L_x_3313) ;  /* 0xffffcc1000007947 */ /* 0x000fea000383ffff */
.L_x_3312:
[----:B------:R-:W-:Y:S05]  /*3a50*/  EXIT ;  /* 0x000000000000794d */ /* 0x000fea0003800000 */
.L_x_3310:
[----:B------:R-:W-:Y:S01]  /*3a60*/  HFMA2.MMA R120, -RZ, RZ, 0, 1.847743988037109375e-06 ;  /* 0x0000001fff787435 */ /* 0x000fe200000001ff */
[----:B------:R-:W-:-:S02]  /*3a70*/  MOV R115, 0x1 ;  /* 0x0000000100737802 */ /* 0x000fc40000000f00 */
[----:B------:R-:W-:Y:S02]  /*3a80*/  MOV R43, 0xffffffff ;  /* 0xffffffff002b7802 */ /* 0x000fe40000000f00 */
[----:B------:R-:W-:Y:S02]  /*3a90*/  MOV R40, 0x3ab0 ;  /* 0x00003ab000287802 */ /* 0x000fe40000000f00 */
[----:B-----5:R-:W-:Y:S05]  /*3aa0*/  CALL.REL.NOINC `($__internal_11_$__cuda_sm70_shflsync_bfly_p) ;  /* 0x0000079000007944 */ /* 0x020fea0003c00000 */
[----:B01----:R-:W-:Y:S05]  /*3ab0*/  BRA `(.L_x_3314) ;  /* 0xfffff17000007947 */ /* 0x003fea000383ffff */
.L_x_3311:
[----:B------:R-:W-:Y:S01]  /*3ac0*/  HFMA2.MMA R115, -RZ, RZ, 0, 1.1920928955078125e-07 ;  /* 0x00000002ff737435 */ /* 0x000fe200000001ff */
[----:B0-----:R-:W-:Y:S02]  /*3ad0*/  MOV R42, R121 ;  /* 0x00000079002a7202 */ /* 0x001fe40000000f00 */
[----:B------:R-:W-:Y:S02]  /*3ae0*/  MOV R120, 0x1f ;  /* 0x0000001f00787802 */ /* 0x000fe40000000f00 */
[----:B------:R-:W-:Y:S02]  /*3af0*/  MOV R43, 0xffffffff ;  /* 0xffffffff002b7802 */ /* 0x000fe40000000f00 */
[----:B------:R-:W-:Y:S02]  /*3b00*/  MOV R40, 0x3b20 ;  /* 0x00003b2000287802 */ /* 0x000fe40000000f00 */
[----:B-----5:R-:W-:Y:S05]  /*3b10*/  CALL.REL.NOINC `($__internal_11_$__cuda_sm70_shflsync_bfly_p) ;  /* 0x0000072000007944 */ /* 0x020fea0003c00000 */
[----:B0-----:R-:W-:Y:S01]  /*3b20*/  HFMA2.MMA R115, -RZ, RZ, 0, 2.384185791015625e-07 ;  /* 0x00000004ff737435 */ /* 0x001fe200000001ff */
[----:B-1----:R-:W-:Y:S01]  /*3b30*/  FADD.FTZ R42, R121, R43 ;  /* 0x0000002b792a7221 */ /* 0x002fe20000010000 */
[----:B------:R-:W-:-:S02]  /*3b40*/  MOV R120, 0x1f ;  /* 0x0000001f00787802 */ /* 0x000fc40000000f00 */
[----:B------:R-:W-:Y:S02]  /*3b50*/  MOV R43, 0xffffffff ;  /* 0xffffffff002b7802 */ /* 0x000fe40000000f00 */
[----:B------:R-:W-:Y:S02]  /*3b60*/  MOV R40, 0x3b80 ;  /* 0x00003b8000287802 */ /* 0x000fe40000000f00 */
[----:B------:R-:W-:Y:S05]  /*3b70*/  CALL.REL.NOINC `($__internal_11_$__cuda_sm70_shflsync_bfly_p) ;  /* 0x000006c000007944 */ /* 0x000fea0003c00000 */
[----:B0-----:R-:W-:Y:S01]  /*3b80*/  HFMA2.MMA R115, -RZ, RZ, 0, 4.76837158203125e-07 ;  /* 0x00000008ff737435 */ /* 0x001fe200000001ff */
[----:B-1----:R-:W-:Y:S01]  /*3b90*/  FADD.FTZ R42, R42, R43 ;  /* 0x0000002b2a2a7221 */ /* 0x002fe20000010000 */
[----:B------:R-:W-:Y:S02]  /*3ba0*/  MOV R120, 0x1f ;  /* 0x0000001f00787802 */ /* 0x000fe40000000f00 */
[----:B------:R-:W-:Y:S02]  /*3bb0*/  MOV R43, 0xffffffff ;  /* 0xffffffff002b7802 */ /* 0x000fe40000000f00 */
[----:B------:R-:W-:Y:S02]  /*3bc0*/  MOV R40, 0x3be0 ;  /* 0x00003be000287802 */ /* 0x000fe40000000f00 */
[----:B------:R-:W-:Y:S05]  /*3bd0*/  CALL.REL.NOINC `($__internal_11_$__cuda_sm70_shflsync_bfly_p) ;  /* 0x0000066000007944 */ /* 0x000fea0003c00000 */
[----:B0-----:R-:W-:Y:S01]  /*3be0*/  HFMA2.MMA R115, -RZ, RZ, 0, 9.5367431640625e-07 ;  /* 0x00000010ff737435 */ /* 0x001fe200000001ff */
[----:B-1----:R-:W-:Y:S01]  /*3bf0*/  FADD.FTZ R42, R42, R43 ;  /* 0x0000002b2a2a7221 */ /* 0x002fe20000010000 */
[----:B------:R-:W-:-:S02]  /*3c00*/  MOV R120, 0x1f ;  /* 0x0000001f00787802 */ /* 0x000fc40000000f00 */
[----:B------:R-:W-:Y:S02]  /*3c10*/  MOV R43, 0xffffffff ;  /* 0xffffffff002b7802 */ /* 0x000fe40000000f00 */
[----:B------:R-:W-:Y:S02]  /*3c20*/  MOV R40, 0x3c40 ;  /* 0x00003c4000287802 */ /* 0x000fe40000000f00 */
[----:B------:R-:W-:Y:S05]  /*3c30*/  CALL.REL.NOINC `($__internal_11_$__cuda_sm70_shflsync_bfly_p) ;  /* 0x0000060000007944 */ /* 0x000fea0003c00000 */
[----:B-1----:R-:W-:Y:S01]  /*3c40*/  FADD.FTZ R43, R42, R43 ;  /* 0x0000002b2a2b7221 */ /* 0x002fe20000010000 */
[----:B0-----:R-:W-:Y:S01]  /*3c50*/  HFMA2.MMA R115, -RZ, RZ, 0, 5.9604644775390625e-08 ;  /* 0x00000001ff737435 */ /* 0x001fe200000001ff */
[----:B------:R-:W-:Y:S02]  /*3c60*/  MOV R120, 0x1f ;  /* 0x0000001f00787802 */ /* 0x000fe40000000f00 */
        /* <DEDUP_REMOVED lines=67> */
[----:B------:R-:W-:Y:S05]  /*40a0*/  CALL.REL.NOINC `($__internal_11_$__cuda_sm70_shflsync_bfly_p) ;  /* 0x0000019000007944 */ /* 0x000fea0003c00000 */
[----:B0-----:R-:W-:Y:S01]  /*40b0*/  HFMA2.MMA R115, -RZ, RZ, 0, 1.1920928955078125e-07 ;  /* 0x00000002ff737435 */ /* 0x001fe200000001ff */
[----:B-1----:R-:W-:Y:S01]  /*40c0*/  FADD.FTZ R42, R42, R43 ;  /* 0x0000002b2a2a7221 */ /* 0x002fe20000010000 */
[----:B------:R-:W-:Y:S02]  /*40d0*/  MOV R120, 0x1f ;  /* 0x0000001f00787802 */ /* 0x000fe40000000f00 */
[----:B------:R-:W-:Y:S02]  /*40e0*/  MOV R43, 0xffffffff ;  /* 0xffffffff002b7802 */ /* 0x000fe40000000f00 */
[----:B------:R-:W-:Y:S02]  /*40f0*/  MOV R40, 0x4110 ;  /* 0x0000411000287802 */ /* 0x000fe40000000f00 */
[----:B------:R-:W-:Y:S05]  /*4100*/  CALL.REL.NOINC `($__internal_11_$__cuda_sm70_shflsync_bfly_p) ;  /* 0x0000013000007944 */ /* 0x000fea0003c00000 */
[----:B0-----:R-:W-:Y:S01]  /*4110*/  HFMA2.MMA R115, -RZ, RZ, 0, 2.384185791015625e-07 ;  /* 0x00000004ff737435 */ /* 0x001fe200000001ff */
[----:B-1----:R-:W-:Y:S01]  /*4120*/  FADD.FTZ R42, R42, R43 ;  /* 0x0000002b2a2a7221 */ /* 0x002fe20000010000 */
[----:B------:R-:W-:Y:S02]  /*4130*/  MOV R120, 0x1f ;  /* 0x0000001f00787802 */ /* 0x000fe40000000f00 */
[----:B------:R-:W-:-:S02]  /*4140*/  MOV R43, 0xffffffff ;  /* 0xffffffff002b7802 */ /* 0x000fc40000000f00 */
        /* <DEDUP_REMOVED lines=10> */
[----:B------:R-:W-:Y:S02]  /*41f0*/  MOV R120, 0x1f ;  /* 0x0000001f00787802 */ /* 0x000fe40000000f00 */
[----:B------:R-:W-:-:S02]  /*4200*/  MOV R43, 0xffffffff ;  /* 0xffffffff002b7802 */ /* 0x000fc40000000f00 */
[----:B------:R-:W-:Y:S02]  /*4210*/  MOV R40, 0x4230 ;  /* 0x0000423000287802 */ /* 0x000fe40000000f00 */
[----:B------:R-:W-:Y:S05]  /*4220*/  CALL.REL.NOINC `($__internal_11_$__cuda_sm70_shflsync_bfly_p) ;  /* 0x0000001000007944 */ /* 0x000fea0003c00000 */
[----:B01----:R-:W-:Y:S05]  /*4230*/  BRA `(.L_x_3315) ;  /* 0xffffef3000007947 */ /* 0x003fea000383ffff */
        .weak           $__internal_11_$__cuda_sm70_shflsync_bfly_p
        .type           $__internal_11_$__cuda_sm70_shflsync_bfly_p,@function
        .size           $__internal_11_$__cuda_sm70_shflsync_bfly_p,(.L_x_26501 - $__internal_11_$__cuda_sm70_shflsync_bfly_p)
$__internal_11_$__cuda_sm70_shflsync_bfly_p:
[----:B------:R-:W-:Y:S01]  /*4240*/  HFMA2.MMA R41, -RZ, RZ, 0, 0 ;  /* 0x00000000ff297435 */ /* 0x000fe200000001ff */
[----:B------:R-:W-:Y:S04]  /*4250*/  WARPSYNC R43 ;  /* 0x0000002b00007348 */ /* 0x000fe80003800000 */
[----:B------:R0:W1:Y:S01]  /*4260*/  SHFL.BFLY PT, R43, R42, R115, R120 ;  /* 0x0c0000732a2b7389 */ /* 0x00006200000e0078 */
[----:B------:R-:W-:Y:S05]  /*4270*/  RET.REL.NODEC R40 `(_ZN10layer_norm31ln_parallel_residual_fwd_kernelINS_13Kernel_traitsI6__halfS2_S2_S2_fjLj1024ELj1ELj4ELj1ELj16ENS_18Kernel_traits_baseILj1024ES2_S2_S2_S2_fjLj128EEEEELb0ELb1ELb1EEEvNS_9FwdParamsE) ;  /* 0xffffbd8028007950 */ /* 0x000fea0003c3ffff */
.L_x_3316:
        /* <DEDUP_REMOVED lines=16> */
.L_x_26501:


//--------------------- .text._ZN10layer_norm31ln_parallel_residual_fwd_kernelINS_13Kernel_traitsI6__halfS2_S2_S2_fjLj1024ELj1ELj4ELj1ELj16ENS_18Kernel_traits_baseILj1024ES2_S2_S2_S2_fjLj128EEEEELb1ELb0ELb0EEEvNS_9FwdParamsE --------------------------
	.section	.text._ZN10layer_norm31ln_parallel_residual_fwd_kernelINS_13Kernel_traitsI6__halfS2_S2_S2_fjLj1024ELj1ELj4ELj1ELj16ENS_18Kernel_traits_baseILj1024ES2_S2_S2_S2_fjLj128EEEEELb1ELb0ELb0EEEvNS_9FwdParamsE,"ax",@progbits
	.sectioninfo	@"SHI_REGISTERS=213"
	.align	128
        .global         _ZN10layer_norm31ln_parallel_residual_fwd_kernelINS_13Kernel_traitsI6__halfS2_S2_S2_fjLj1024ELj1ELj4ELj1ELj16ENS_18Kernel_traits_baseILj1024ES2_S2_S2_S2_fjLj128EEEEELb1ELb0ELb0EEEvNS_9FwdParamsE
        .type           _ZN10layer_norm31ln_parallel_residual_fwd_kernelINS_13Kernel_traitsI6__halfS2_S2_S2_fjLj1024ELj1ELj4ELj1ELj16ENS_18Kernel_traits_baseILj1024ES2_S2_S2_S2_fjLj128EEEEELb1ELb0ELb0EEEvNS_9FwdParamsE,@function
        .size           _ZN10layer_norm31ln_parallel_residual_fwd_kernelINS_13Kernel_traitsI6__halfS2_S2_S2_fjLj1024ELj1ELj4ELj1ELj16ENS_18Kernel_traits_baseILj1024ES2_S2_S2_S2_fjLj128EEEEELb1ELb0ELb0EEEvNS_9FwdParamsE,(.L_x_26502 - _ZN10layer_norm31ln_parallel_residual_fwd_kernelINS_13Kernel_traitsI6__halfS2_S2_S2_fjLj1024ELj1ELj4ELj1ELj16ENS_18Kernel_traits_baseILj1024ES2_S2_S2_S2_fjLj128EEEEELb1ELb0ELb0EEEvNS_9FwdParamsE)
        .other          _ZN10layer_norm31ln_parallel_residual_fwd_kernelINS_13Kernel_traitsI6__halfS2_S2_S2_fjLj1024ELj1ELj4ELj1ELj16ENS_18Kernel_traits_baseILj1024ES2_S2_S2_S2_fjLj128EEEEELb1ELb0ELb0EEEvNS_9FwdParamsE,@"STO_CUDA_ENTRY STV_DEFAULT"
_ZN10layer_norm31ln_parallel_residual_fwd_kernelINS_13Kernel_traitsI6__halfS2_S2_S2_fjLj1024ELj1ELj4ELj1ELj16ENS_18Kernel_traits_baseILj1024ES2_S2_S2_S2_fjLj128EEEEELb1ELb0ELb0EEEvNS_9FwdParamsE:
.text._ZN10layer_norm31ln_parallel_residual_fwd_kernelINS_13Kernel_traitsI6__halfS2_S2_S2_fjLj1024ELj1ELj4ELj1ELj16ENS_18Kernel_traits_baseILj1024ES2_S2_S2_S2_fjLj128EEEEELb1ELb0ELb0EEEvNS_9FwdParamsE:
        /* <DEDUP_REMOVED lines=18> */
[--C-:B-1----:R-:W-:Y:S01]  /*0120*/  IMAD R47, R13, c[0x0][0x0], R44.reuse ;  /* 0x000000000d2f7a24 */ /* 0x102fe200078e022c */
[----:B------:R-:W-:-:S03]  /*0130*/  SHF.R.U32.HI R44, RZ, 0x5, R44 ;  /* 0x00000005ff2c7819 */ /* 0x000fc6000001162c */
        /* <DEDUP_REMOVED lines=26> */
[----:B------:R-:W-:Y:S01]  /*02e0*/  UIADD3 UR18, UR5, -0x56f99767, URZ ;  /* 0xa906689905127890 */ /* 0x000fe2000fffe03f */
[----:B------:R-:W-:Y:S01]  /*02f0*/  LEA.HI R0, R0, c[0x0][0x168], RZ, 0x3 ;  /* 0x00005a0000007a11 */ /* 0x000fe200078f18ff */
        /* <DEDUP_REMOVED lines=22> */
[----:B------:R-:W-:Y:S02]  /*0460*/  LOP3.LUT R7, R3, UR18, R4, 0x96, !PT ;  /* 0x0000001203077c12 */ /* 0x000fe4000f8e9604 */
[----:B------:R-:W-:Y:S02]  /*0470*/  LOP3.LUT R3, R56, 0x1f, RZ, 0x3c, !PT ;  /* 0x0000001f38037812 */ /* 0x000fe400078e3cff */
[----:B------:R-:W-:Y:S01]  /*0480*/  LOP3.LUT R4, R9, UR17, R6, 0x96, !PT ;  /* 0x0000001109047c12 */ /* 0x000fe2000f8e9606 */
[----:B------:R-:W-:Y:S01]  /*0490*/  IMAD.WIDE.U32 R6, R7, -0x326172a9, RZ ;  /* 0xcd9e8d5707067825 */ /* 0x000fe200078e00ff */
[----:B------:R-:W-:-:S03]  /*04a0*/  LEA.HI.SX32 R0, R0, R3, 0x1d ;  /* 0x0000000300007211 */ /* 0x000fc600078feaff */
[----:B------:R-:W-:Y:S01]  /*04b0*/  IMAD.WIDE.U32 R4, R4, -0x2daee0ad, RZ ;  /* 0xd2511f5304047825 */ /* 0x000fe200078e00ff */
[C---:B------:R-:W-:Y:S02]  /*04c0*/  LOP3.LUT P2, RZ, R0.reuse, 0xffffffe0, RZ, 0xc0, !PT ;  /* 0xffffffe000ff7812 */ /* 0x040fe4000784c0ff */
[C---:B------:R-:W-:Y:S02]  /*04d0*/  ISETP.GE.U32.AND P5, PT, R0.reuse, 0x40, PT ;  /* 0x000000400000780c */ /* 0x040fe40003fa6070 */
[C---:B------:R-:W-:Y:S02]  /*04e0*/  ISETP.GE.U32.AND P4, PT, R0.reuse, 0x60, PT ;  /* 0x000000600000780c */ /* 0x040fe40003f86070 */
[----:B------:R-:W-:Y:S02]  /*04f0*/  LOP3.LUT R8, R7, UR19, R8, 0x96, !PT ;  /* 0x0000001307087c12 */ /* 0x000fe4000f8e9608 */
[----:B------:R-:W-:Y:S02]  /*0500*/  LOP3.LUT R10, R5, UR20, R2, 0x96, !PT ;  /* 0x00000014050a7c12 */ /* 0x000fe4000f8e9602 */
[----:B------:R-:W-:Y:S01]  /*0510*/  ISETP.GE.U32.AND P3, PT, R0, 0x80, PT ;  /* 0x000000800000780c */ /* 0x000fe20003f66070 */
[----:B------:R-:W-:-:S02]  /*0520*/  IMAD.WIDE.U32 R8, R8, -0x2daee0ad, RZ ;  /* 0xd2511f5308087825 */ /* 0x000fc400078e00ff */
[----:B------:R-:W-:Y:S02]  /*0530*/  @P2 LOP3.LUT R42, R42, 0x20, RZ, 0xfc, !PT ;  /* 0x000000202a2a2812 */ /* 0x000fe400078efcff */
[----:B------:R-:W-:Y:S01]  /*0540*/  IMAD.WIDE.U32 R10, R10, -0x326172a9, RZ ;  /* 0xcd9e8d570a0a7825 */ /* 0x000fe200078e00ff */
[----:B------:R-:W-:Y:S02]  /*0550*/  LOP3.LUT R135, R9, UR22, R4, 0x96, !PT ;  /* 0x0000001609877c12 */ /* 0x000fe4000f8e9604 */
[----:B------:R-:W-:Y:S02]  /*0560*/  LOP3.LUT R42, R42, 0xfffffeff, RZ, 0xc0, !PT ;  /* 0xfffffeff2a2a7812 */ /* 0x000fe400078ec0ff */
[----:B------:R-:W-:Y:S01]  /*0570*/  LOP3.LUT R149, R11, UR21, R6, 0x96, !PT ;  /* 0x000000150b957c12 */ /* 0x000fe2000f8e9606 */
[----:B------:R-:W-:Y:S01]  /*0580*/  IMAD.HI.U32 R7, R135, -0x326172a9, RZ ;  /* 0xcd9e8d5787077827 */ /* 0x000fe200078e00ff */
[----:B------:R-:W-:-:S03]  /*0590*/  @P5 LOP3.LUT R42, R42, 0x100, RZ, 0xfc, !PT ;  /* 0x000001002a2a5812 */ /* 0x000fc600078efcff */
[----:B------:R-:W-:Y:S01]  /*05a0*/  IMAD.HI.U32 R5, R149, -0x2daee0ad, RZ ;  /* 0xd2511f5395057827 */ /* 0x000fe200078e00ff */
[----:B------:R-:W-:-:S04]  /*05b0*/  LOP3.LUT R42, R42, 0xffffff7f, RZ, 0xc0, !PT ;  /* 0xffffff7f2a2a7812 */ /* 0x000fc800078ec0ff */
[----:B------:R-:W-:-:S04]  /*05c0*/  @P4 LOP3.LUT R42, R42, 0x80, RZ, 0xfc, !PT ;  /* 0x000000802a2a4812 */ /* 0x000fc800078efcff */
[----:B------:R-:W-:-:S04]  /*05d0*/  LOP3.LUT R42, R42, 0xffffffbf, RZ, 0xc0, !PT ;  /* 0xffffffbf2a2a7812 */ /* 0x000fc800078ec0ff */
[----:B------:R-:W-:Y:S01]  /*05e0*/  @P3 LOP3.LUT R42, R42, 0x40, RZ, 0xfc, !PT ;  /* 0x000000402a2a3812 */ /* 0x000fe200078efcff */
        /* <DEDUP_REMOVED lines=24> */
.L_x_3318:
[----:B0-----:R-:W-:Y:S05]  /*0770*/  BSYNC B0 ;  /* 0x0000000000007941 */ /* 0x001fea0003800000 */
.L_x_3317:
        /* <DEDUP_REMOVED lines=25> */
.L_x_3320:
[----:B------:R-:W-:Y:S05]  /*0910*/  BSYNC B0 ;  /* 0x0000000000007941 */ /* 0x000fea0003800000 */
.L_x_3319:
        /* <DEDUP_REMOVED lines=25> */
.L_x_3322:
[----:B------:R-:W-:Y:S05]  /*0ab0*/  BSYNC B0 ;  /* 0x0000000000007941 */ /* 0x000fea0003800000 */
.L_x_3321:
        /* <DEDUP_REMOVED lines=24> */
.L_x_3324:
[----:B0-----:R-:W-:Y:S05]  /*0c40*/  BSYNC B0 ;  /* 0x0000000000007941 */ /* 0x001fea0003800000 */
.L_x_3323:
[----:B------:R-:W-:Y:S02]  /*0c50*/  ISETP.GE.AND P0, PT, R44, c[0x0][0x164], PT ;  /* 0x000059002c007a0c */ /* 0x000fe40003f06270 */
[----:B------:R-:W-:-:S02]  /*0c60*/  LOP3.LUT R164, R7, UR23, R10, 0x96, !PT ;  /* 0x0000001707a47c12 */ /* 0x000fc4000f8e960a */
[----:B------:R-:W-:-:S09]  /*0c70*/  LOP3.LUT R166, R5, UR24, R8, 0x96, !PT ;  /* 0x0000001805a67c12 */ /* 0x000fd2000f8e9608 */
[----:B------:R-:W-:Y:S05]  /*0c80*/  @P0 EXIT ;  /* 0x000000000000094d */ /* 0x000fea0003800000 */
[--C-:B-----5:R-:W-:Y:S01]  /*0c90*/  HADD2.F32 R2, -RZ, R12.reuse.H0_H0 ;  /* 0x2000000cff027230 */ /* 0x120fe20000004100 */
[----:B------:R-:W-:Y:S01]  /*0ca0*/  IMAD R167, R149, -0x2daee0ad, RZ ;  /* 0xd2511f5395a77824 */ /* 0x000fe200078e02ff */
[----:B------:R-:W-:Y:S01]  /*0cb0*/  HADD2.F32 R3, -RZ, R12.H1_H1 ;  /* 0x3000000cff037230 */ /* 0x000fe20000004100 */
[----:B------:R-:W-:Y:S01]  /*0cc0*/  IMAD R135, R135, -0x326172a9, RZ ;  /* 0xcd9e8d5787877824 */ /* 0x000fe200078e02ff */
[--C-:B------:R-:W-:Y:S01]  /*0cd0*/  HADD2.F32 R4, -RZ, R13.reuse.H0_H0 ;  /* 0x2000000dff047230 */ /* 0x100fe20000004100 */
[----:B------:R-:W-:Y:S01]  /*0ce0*/  IMAD.HI.U32 R168, R166, -0x326172a9, RZ ;  /* 0xcd9e8d57a6a87827 */ /* 0x000fe200078e00ff */
[----:B------:R-:W-:Y:S01]  /*0cf0*/  HADD2.F32 R5, -RZ, R13.H1_H1 ;  /* 0x3000000dff057230 */ /* 0x000fe20000004100 */
[----:B------:R-:W-:Y:S01]  /*0d00*/  BSSY B0, `(.L_x_3325) ;  /* 0x0001898000007945 */ /* 0x000fe20003800000 */
[--C-:B------:R-:W-:Y:S01]  /*0d10*/  HADD2.F32 R6, -RZ, R14.reuse.H0_H0 ;  /* 0x2000000eff067230 */ /* 0x100fe20000004100 */
[----:B------:R-:W-:Y:S01]  /*0d20*/  LOP3.LUT R165, R134, 0x3, RZ, 0xc0, !PT ;  /* 0x0000000386a57812 */ /* 0x000fe200078ec0ff */
[----:B------:R-:W-:Y:S01]  /*0d30*/  HADD2.F32 R7, -RZ, R14.H1_H1 ;  /* 0x3000000eff077230 */ /* 0x000fe20000004100 */
[----:B------:R-:W-:Y:S01]  /*0d40*/  LOP3.LUT R168, R168, UR25, R135, 0x96, !PT ;  /* 0x00000019a8a87c12 */ /* 0x000fe2000f8e9687 */
[--C-:B------:R-:W-:Y:S01]  /*0d50*/  HADD2.F32 R8, -RZ, R15.reuse.H0_H0 ;  /* 0x2000000fff087230 */ /* 0x100fe20000004100 */
[----:B------:R-:W-:Y:S01]  /*0d60*/  IMAD R166, R166, -0x326172a9, RZ ;  /* 0xcd9e8d57a6a67824 */ /* 0x000fe200078e02ff */
[----:B------:R-:W-:Y:S01]  /*0d70*/  HADD2.F32 R9, -RZ, R15.H1_H1 ;  /* 0x3000000fff097230 */ /* 0x000fe20000004100 */
[----:B------:R-:W-:Y:S01]  /*0d80*/  IMAD.MOV.U32 R163, RZ, RZ, RZ ;  /* 0x000000ffffa37224 */ /* 0x000fe200078e00ff */
        /* <DEDUP_REMOVED lines=36> */
[----:B------:R-:W-:Y:S01]  /*0fd0*/  HADD2.F32 R139, -RZ, R52.H1_H1 ;  /* 0x30000034ff8b7230 */ /* 0x000fe20000004100 */
[C---:B------:R-:W-:Y:S01]  /*0fe0*/  IMAD.HI.U32 R52, R164.reuse, -0x2daee0ad, RZ ;  /* 0xd2511f53a4347827 */ /* 0x040fe200078e00ff */
[--C-:B------:R-:W-:Y:S02]  /*0ff0*/  HADD2.F32 R31, -RZ, R34.reuse.H0_H0 ;  /* 0x20000022ff1f7230 */ /* 0x100fe40000004100 */
[----:B------:R-:W-:Y:S01]  /*1000*/  HADD2.F32 R30, -RZ, R34.H1_H1 ;  /* 0x30000022ff1e7230 */ /* 0x000fe20000004100 */
[----:B------:R-:W-:Y:S01]  /*1010*/  IMAD R164, R164, -0x2daee0ad, RZ ;  /* 0xd2511f53a4a47824 */ /* 0x000fe200078e02ff */
[--C-:B------:R-:W-:Y:S01]  /*1020*/  HADD2.F32 R33, -RZ, R35.reuse.H0_H0 ;  /* 0x20000023ff217230 */ /* 0x100fe20000004100 */
[----:B------:R-:W-:Y:S01]  /*1030*/  LOP3.LUT R167, R52, UR26, R167, 0x96, !PT ;  /* 0x0000001a34a77c12 */ /* 0x000fe2000f8e96a7 */
        /* <DEDUP_REMOVED lines=34> */
[----:B------:R-:W-:Y:S02]  /*1260*/  HADD2.F32 R95, -RZ, R84.H0_H0 ;  /* 0x20000054ff5f7230 */ /* 0x000fe40000004100 */
[----:B------:R-:W-:Y:S02]  /*1270*/  HADD2.F32 R96, -RZ, R85.H0_H0 ;  /* 0x20000055ff607230 */ /* 0x000fe40000004100 */
[----:B------:R-:W-:-:S02]  /*1280*/  HADD2.F32 R97, -RZ, R86.H0_H0 ;  /* 0x20000056ff617230 */ /* 0x000fc40000004100 */
[----:B------:R-:W-:Y:S02]  /*1290*/  HADD2.F32 R98, -RZ, R87.H0_H0 ;  /* 0x20000057ff627230 */ /* 0x000fe40000004100 */
[----:B------:R-:W-:Y:S02]  /*12a0*/  HADD2.F32 R75, -RZ, R80.H0_H0 ;  /* 0x20000050ff4b7230 */ /* 0x000fe40000004100 */
[----:B------:R-:W-:Y:S02]  /*12b0*/  HADD2.F32 R71, -RZ, R76.H0_H0 ;  /* 0x2000004cff477230 */ /* 0x000fe40000004100 */
[--C-:B------:R-:W-:Y:S02]  /*12c0*/  HADD2.F32 R116, -RZ, R78.reuse.H0_H0 ;  /* 0x2000004eff747230 */ /* 0x100fe40000004100 */
[----:B------:R-:W-:Y:S02]  /*12d0*/  HADD2.F32 R119, -RZ, R78.H1_H1 ;  /* 0x3000004eff777230 */ /* 0x000fe40000004100 */
[----:B------:R-:W-:-:S02]  /*12e0*/  HADD2.F32 R77, -RZ, R79.H0_H0 ;  /* 0x2000004fff4d7230 */ /* 0x000fc40000004100 */
[----:B------:R-:W-:Y:S02]  /*12f0*/  HADD2.F32 R120, -RZ, R79.H1_H1 ;  /* 0x3000004fff787230 */ /* 0x000fe40000004100 */
[----:B------:R-:W-:Y:S02]  /*1300*/  HADD2.F32 R94, -RZ, R94.H1_H1 ;  /* 0x3000005eff5e7230 */ /* 0x000fe40000004100 */
[----:B------:R-:W-:Y:S02]  /*1310*/  HADD2.F32 R84, -RZ, R84.H1_H1 ;  /* 0x30000054ff547230 */ /* 0x000fe40000004100 */
[----:B------:R-:W-:Y:S02]  /*1320*/  HADD2.F32 R85, -RZ, R85.H1_H1 ;  /* 0x30000055ff557230 */ /* 0x000fe40000004100 */
[----:B------:R-:W-:Y:S02]  /*1330*/  HADD2.F32 R86, -RZ, R86.H1_H1 ;  /* 0x30000056ff567230 */ /* 0x000fe40000004100 */
[----:B------:R-:W-:-:S02]  /*1340*/  HADD2.F32 R87, -RZ, R87.H1_H1 ;  /* 0x30000057ff577230 */ /* 0x000fc40000004100 */
        /* <DEDUP_REMOVED lines=32> */
.L_x_3860:
        /* <DEDUP_REMOVED lines=37> */
.L_x_3329:
[----:B0-----:R-:W-:Y:S02]  /*17a0*/  IMAD.MOV.U32 R176, RZ, RZ, R166 ;  /* 0x000000ffffb07224 */ /* 0x001fe400078e00a6 */
.L_x_3330:
[----:B------:R-:W-:Y:S05]  /*17b0*/  BSYNC B2 ;  /* 0x0000000000027941 */ /* 0x000fea0003800000 */
.L_x_3328:
        /* <DEDUP_REMOVED lines=16> */
.L_x_3334:
[----:B------:R-:W-:Y:S05]  /*18c0*/  BSYNC B3 ;  /* 0x0000000000037941 */ /* 0x000fea0003800000 */
.L_x_3333:
[----:B------:R-:W-:Y:S01]  /*18d0*/  IMAD.HI.U32 R64, R47, -0x326172a9, RZ ;  /* 0xcd9e8d572f407827 */ /* 0x000fe200078e00ff */
[----:B------:R-:W-:-:S03]  /*18e0*/  LOP3.LUT R66, R66, UR5, R163, 0x96, !PT ;  /* 0x0000000542427c12 */ /* 0x000fc6000f8e96a3 */
[----:B------:R-:W-:Y:S01]  /*18f0*/  IMAD R65, R47, -0x326172a9, RZ ;  /* 0xcd9e8d572f417824 */ /* 0x000fe200078e02ff */
[----:B------:R-:W-:Y:S01]  /*1900*/  LOP3.LUT R64, R64, UR4, R45, 0x96, !PT ;  /* 0x0000000440407c12 */ /* 0x000fe2000f8e962d */
[----:B------:R-:W-:-:S04]  /*1910*/  IMAD.WIDE.U32 R134, R66, -0x326172a9, RZ ;  /* 0xcd9e8d5742867825 */ /* 0x000fc800078e00ff */
[----:B------:R-:W-:Y:S01]  /*1920*/  IMAD R67, R46, -0x2daee0ad, RZ ;  /* 0xd2511f532e437824 */ /* 0x000fe200078e02ff */
        /* <DEDUP_REMOVED lines=35> */
[----:B------:R-:W-:Y:S02]  /*1b60*/  LOP3.LUT R167, R165, UR26, R64, 0x96, !PT ;  /* 0x0000001aa5a77c12 */ /* 0x000fe4000f8e9640 */
.L_x_3332:
[----:B------:R-:W-:Y:S05]  /*1b70*/  BSYNC B2 ;  /* 0x0000000000027941 */ /* 0x000fea0003800000 */
.L_x_3331:
[----:B------:R-:W0:Y:S01]  /*1b80*/  I2F.U32 R64, R176 ;  /* 0x000000b000407306 */ /* 0x000e220000201000 */
[----:B------:R-:W-:Y:S01]  /*1b90*/  IMAD.MOV.U32 R201, RZ, RZ, 0x2f800000 ;  /* 0x2f800000ffc97424 */ /* 0x000fe200078e00ff */
[----:B------:R-:W-:Y:S01]  /*1ba0*/  ISETP.NE.U32.AND P1, PT, RZ, c[0x0][0x178], PT ;  /* 0x00005e00ff007a0c */ /* 0x000fe20003f25070 */
[----:B-----5:R-:W-:Y:S01]  /*1bb0*/  HADD2.F32 R65, -RZ, R60.H0_H0 ;  /* 0x2000003cff417230 */ /* 0x020fe20000004100 */
[----:B------:R-:W-:Y:S02]  /*1bc0*/  LOP3.LUT R42, R42, 0xfffffff7, RZ, 0xc0, !PT ;  /* 0xfffffff72a2a7812 */ /* 0x000fe400078ec0ff */
[----:B------:R-:W-:Y:S02]  /*1bd0*/  ISETP.NE.AND.EX P1, PT, RZ, c[0x0][0x17c], PT, P1 ;  /* 0x00005f00ff007a0c */ /* 0x000fe40003f25310 */
        /* <DEDUP_REMOVED lines=8> */
[----:B------:R-:W-:Y:S01]  /*1c60*/  HADD2.F32 R66, -RZ, R56.H0_H0 ;  /* 0x20000038ff427230 */ /* 0x000fe20000004100 */
[----:B------:R-:W-:-:S04]  /*1c70*/  IMAD.MOV.U32 R64, RZ, RZ, R134 ;  /* 0x000000ffff407224 */ /* 0x000fc800078e0086 */
[----:B------:R-:W-:Y:S01]  /*1c80*/  FADD.FTZ R161, R66, R161 ;  /* 0x000000a142a17221 */ /* 0x000fe20000010000 */
[----:B------:R-:W-:Y:S05]  /*1c90*/  BRA `(.L_x_3336) ;  /* 0x0000054000007947 */ /* 0x000fea0003800000 */
.L_x_3335:
        /* <DEDUP_REMOVED lines=12> */
.L_x_3338:
[----:B------:R-:W-:Y:S02]  /*1d60*/  IMAD.MOV.U32 R176, RZ, RZ, R166 ;  /* 0x000000ffffb07224 */ /* 0x000fe400078e00a6 */
.L_x_3339:
[----:B------:R-:W-:Y:S05]  /*1d70*/  BSYNC B2 ;  /* 0x0000000000027941 */ /* 0x000fea0003800000 */
.L_x_3337:
        /* <DEDUP_REMOVED lines=16> */
.L_x_3343:
[----:B------:R-:W-:Y:S05]  /*1e80*/  BSYNC B3 ;  /* 0x0000000000037941 */ /* 0x000fea0003800000 */
.L_x_3342:
        /* <DEDUP_REMOVED lines=41> */
[----:B------:R-:W-:Y:S02]  /*2120*/  IMAD.MOV.U32 R64, RZ, RZ, RZ ;  /* 0x000000ffff407224 */ /* 0x000fe400078e00ff */
.L_x_3341:
[----:B------:R-:W-:Y:S05]  /*2130*/  BSYNC B2 ;  /* 0x0000000000027941 */ /* 0x000fea0003800000 */
.L_x_3340:
[----:B------:R-:W0:Y:S01]  /*2140*/  I2F.U32 R66, R176 ;  /* 0x000000b000427306 */ /* 0x000e220000201000 */
[----:B------:R-:W-:Y:S02]  /*2150*/  HADD2.F32 R65, -RZ, R52.H0_H0 ;  /* 0x20000034ff417230 */ /* 0x000fe40000004100 */
[----:B------:R-:W-:-:S03]  /*2160*/  @P0 HADD2.F32 R134, -RZ, R56.H0_H0 ;  /* 0x20000038ff860230 */ /* 0x000fc60000004100 */
[----:B------:R-:W-:Y:S02]  /*2170*/  FMUL.FTZ R65, R65, c[0x0][0x1e8] ;  /* 0x00007a0041417a20 */ /* 0x000fe40000410000 */
[----:B0-----:R-:W-:-:S05]  /*2180*/  FFMA.FTZ R66, R66, R201, 1.1641532182693481445e-10 ;  /* 0x2f00000042427423 */ /* 0x001fca00000100c9 */
[----:B------:R-:W-:-:S04]  /*2190*/  FSETP.GTU.FTZ.AND P2, PT, R66, c[0x0][0x1e4], PT ;  /* 0x0000790042007a0b */ /* 0x000fc80003f5c000 */
[----:B------:R-:W-:Y:S02]  /*21a0*/  FSEL R66, R65, RZ, !P2 ;  /* 0x000000ff41427208 */ /* 0x000fe40005000000 */
[----:B------:R-:W-:-:S03]  /*21b0*/  SEL R160, RZ, 0x1, P2 ;  /* 0x00000001ffa07807 */ /* 0x000fc60001000000 */
[----:B------:R-:W-:-:S04]  /*21c0*/  FADD.FTZ R161, R66, R161 ;  /* 0x000000a142a17221 */ /* 0x000fc80000010000 */
[----:B------:R-:W-:Y:S02]  /*21d0*/  @P0 FADD.FTZ R161, R134, R161 ;  /* 0x000000a186a10221 */ /* 0x000fe40000010000 */
.L_x_3336:
        /* <DEDUP_REMOVED lines=12> */
.L_x_3345:
[----:B------:R-:W-:Y:S02]  /*22a0*/  IMAD.MOV.U32 R176, RZ, RZ, R166 ;  /* 0x000000ffffb07224 */ /* 0x000fe400078e00a6 */
.L_x_3346:
[----:B------:R-:W-:Y:S05]  /*22b0*/  BSYNC B2 ;  /* 0x0000000000027941 */ /* 0x000fea0003800000 */
.L_x_3344:
        /* <DEDUP_REMOVED lines=16> */
.L_x_3350:
[----:B------:R-:W-:Y:S05]  /*23c0*/  BSYNC B3 ;  /* 0x0000000000037941 */ /* 0x000fea0003800000 */
.L_x_3349:
        /* <DEDUP_REMOVED lines=40> */
[----:B------:R-:W-:-:S04]  /*2650*/  LOP3.LUT R168, R167, UR25, R66, 0x96, !PT ;  /* 0x00000019a7a87c12 */ /* 0x000fc8000f8e9642 */
[----:B------:R-:W-:Y:S02]  /*2660*/  LOP3.LUT R167, R165, UR26, R64, 0x96, !PT ;  /* 0x0000001aa5a77c12 */ /* 0x000fe4000f8e9640 */
.L_x_3348:
[----:B------:R-:W-:Y:S05]  /*2670*/  BSYNC B2 ;  /* 0x0000000000027941 */ /* 0x000fea0003800000 */
.L_x_3347:
[----:B------:R-:W0:Y:S01]  /*2680*/  I2F.U32 R64, R176 ;  /* 0x000000b000407306 */ /* 0x000e220000201000 */
[----:B------:R-:W-:Y:S01]  /*2690*/  HADD2.F32 R60, -RZ, R60.H1_H1 ;  /* 0x3000003cff3c7230 */ /* 0x000fe20000004100 */
[----:B------:R-:W-:-:S04]  /*26a0*/  LOP3.LUT R42, R42, 0xfffffffb, RZ, 0xc0, !PT ;  /* 0xfffffffb2a2a7812 */ /* 0x000fc800078ec0ff */
        /* <DEDUP_REMOVED lines=8> */
[----:B------:R-:W-:Y:S01]  /*2730*/  HADD2.F32 R67, -RZ, R56.H1_H1 ;  /* 0x30000038ff437230 */ /* 0x000fe20000004100 */
[----:B------:R-:W-:-:S04]  /*2740*/  IMAD.MOV.U32 R60, RZ, RZ, R65 ;  /* 0x000000ffff3c7224 */ /* 0x000fc800078e0041 */
[----:B------:R-:W-:Y:S01]  /*2750*/  FADD.FTZ R178, R67, R178 ;  /* 0x000000b243b27221 */ /* 0x000fe20000010000 */
[----:B------:R-:W-:Y:S05]  /*2760*/  BRA `(.L_x_3352) ;  /* 0x0000054000007947 */ /* 0x000fea0003800000 */
.L_x_3351:
        /* <DEDUP_REMOVED lines=12> */
.L_x_3354:
[----:B------:R-:W-:Y:S02]  /*2830*/  IMAD.MOV.U32 R176, RZ, RZ, R166 ;  /* 0x000000ffffb07224 */ /* 0x000fe400078e00a6 */
.L_x_3355:
[----:B------:R-:W-:Y:S05]  /*2840*/  BSYNC B2 ;  /* 0x0000000000027941 */ /* 0x000fea0003800000 */
.L_x_3353:
        /* <DEDUP_REMOVED lines=16> */
.L_x_3359:
[----:B------:R-:W-:Y:S05]  /*2950*/  BSYNC B3 ;  /* 0x0000000000037941 */ /* 0x000fea0003800000 */
.L_x_3358:
        /* <DEDUP_REMOVED lines=8> */
[----:B------:R-:W-:Y:S01]  /*29e0*/  IMAD.MOV.U32 R60, RZ, RZ, RZ ;  /* 0x000000ffff3c7224 */ /* 0x000fe200078e00ff */
        /* <DEDUP_REMOVED lines=32> */
[----:B------:R-:W-:Y:S02]  /*2bf0*/  LOP3.LUT R167, R165, UR26, R64, 0x96, !PT ;  /* 0x0000001aa5a77c12 */ /* 0x000fe4000f8e9640 */
.L_x_3357:
[----:B------:R-:W-:Y:S05]  /*2c00*/  BSYNC B2 ;  /* 0x0000000000027941 */ /* 0x000fea0003800000 */
.L_x_3356:
[----:B------:R-:W0:Y:S01]  /*2c10*/  I2F.U32 R64, R176 ;  /* 0x000000b000407306 */ /* 0x000e220000201000 */
[----:B------:R-:W-:Y:S02]  /*2c20*/  HADD2.F32 R65, -RZ, R52.H1_H1 ;  /* 0x30000034ff417230 */ /* 0x000fe40000004100 */
[----:B------:R-:W-:-:S03]  /*2c30*/  @P0 HADD2.F32 R67, -RZ, R56.H1_H1 ;  /* 0x30000038ff430230 */ /* 0x000fc60000004100 */
[----:B------:R-:W-:Y:S02]  /*2c40*/  FMUL.FTZ R65, R65, c[0x0][0x1e8] ;  /* 0x00007a0041417a20 */ /* 0x000fe40000410000 */
[----:B0-----:R-:W-:-:S05]  /*2c50*/  FFMA.FTZ R64, R64, R201, 1.1641532182693481445e-10 ;  /* 0x2f00000040407423 */ /* 0x001fca00000100c9 */
[----:B------:R-:W-:-:S04]  /*2c60*/  FSETP.GTU.FTZ.AND P2, PT, R64, c[0x0][0x1e4], PT ;  /* 0x0000790040007a0b */ /* 0x000fc80003f5c000 */
[----:B------:R-:W-:Y:S02]  /*2c70*/  FSEL R65, R65, RZ, !P2 ;  /* 0x000000ff41417208 */ /* 0x000fe40005000000 */
[----:B------:R-:W-:-:S03]  /*2c80*/  SEL R159, RZ, 0x1, P2 ;  /* 0x00000001ff9f7807 */ /* 0x000fc60001000000 */
[----:B------:R-:W-:-:S04]  /*2c90*/  FADD.FTZ R178, R65, R178 ;  /* 0x000000b241b27221 */ /* 0x000fc80000010000 */
[----:B------:R-:W-:Y:S02]  /*2ca0*/  @P0 FADD.FTZ R178, R67, R178 ;  /* 0x000000b243b20221 */ /* 0x000fe40000010000 */
.L_x_3352:
        /* <DEDUP_REMOVED lines=12> */
.L_x_3361:
[----:B------:R-:W-:Y:S02]  /*2d70*/  IMAD.MOV.U32 R185, RZ, RZ, R166 ;  /* 0x000000ffffb97224 */ /* 0x000fe400078e00a6 */
.L_x_3362:
[----:B------:R-:W-:Y:S05]  /*2d80*/  BSYNC B2 ;  /* 0x0000000000027941 */ /* 0x000fea0003800000 */
.L_x_3360:
        /* <DEDUP_REMOVED lines=16> */
.L_x_3366:
[----:B------:R-:W-:Y:S05]  /*2e90*/  BSYNC B3 ;  /* 0x0000000000037941 */ /* 0x000fea0003800000 */
.L_x_3365:
        /* <DEDUP_REMOVED lines=42> */
.L_x_3364:
[----:B------:R-:W-:Y:S05]  /*3140*/  BSYNC B2 ;  /* 0x0000000000027941 */ /* 0x000fea0003800000 */
.L_x_3363:
[----:B------:R-:W0:Y:S01]  /*3150*/  I2F.U32 R60, R185 ;  /* 0x000000b9003c7306 */ /* 0x000e220000201000 */
[----:B------:R-:W-:Y:S01]  /*3160*/  HADD2.F32 R65, -RZ, R61.H0_H0 ;  /* 0x2000003dff417230 */ /* 0x000fe20000004100 */
        /* <DEDUP_REMOVED lines=13> */
.L_x_3367:
        /* <DEDUP_REMOVED lines=12> */
.L_x_3370:
[----:B------:R-:W-:Y:S02]  /*3300*/  IMAD.MOV.U32 R185, RZ, RZ, R166 ;  /* 0x000000ffffb97224 */ /* 0x000fe400078e00a6 */
.L_x_3371:
[----:B------:R-:W-:Y:S05]  /*3310*/  BSYNC B2 ;  /* 0x0000000000027941 */ /* 0x000fea0003800000 */
.L_x_3369:
        /* <DEDUP_REMOVED lines=16> */
.L_x_3375:
[----:B------:R-:W-:Y:S05]  /*3420*/  BSYNC B3 ;  /* 0x0000000000037941 */ /* 0x000fea0003800000 */
.L_x_3374:
        /* <DEDUP_REMOVED lines=42> */
.L_x_3373:
[----:B------:R-:W-:Y:S05]  /*36d0*/  BSYNC B2 ;  /* 0x0000000000027941 */ /* 0x000fea0003800000 */
.L_x_3372:
        /* <DEDUP_REMOVED lines=10> */
.L_x_3368:
        /* <DEDUP_REMOVED lines=12> */
.L_x_3377:
[----:B------:R-:W-:Y:S02]  /*3840*/  IMAD.MOV.U32 R185, RZ, RZ, R166 ;  /* 0x000000ffffb97224 */ /* 0x000fe400078e00a6 */
.L_x_3378:
[----:B------:R-:W-:Y:S05]  /*3850*/  BSYNC B2 ;  /* 0x0000000000027941 */ /* 0x000fea0003800000 */
.L_x_3376:
        /* <DEDUP_REMOVED lines=16> */
.L_x_3382:
[----:B------:R-:W-:Y:S05]  /*3960*/  BSYNC B3 ;  /* 0x0000000000037941 */ /* 0x000fea0003800000 */
.L_x_3381:
        /* <DEDUP_REMOVED lines=42> */
.L_x_3380:
[----:B------:R-:W-:Y:S05]  /*3c10*/  BSYNC B2 ;  /* 0x0000000000027941 */ /* 0x000fea0003800000 */
.L_x_3379:
        /* <DEDUP_REMOVED lines=15> */
.L_x_3383:
        /* <DEDUP_REMOVED lines=12> */
.L_x_3386:
[----:B------:R-:W-:Y:S02]  /*3dd0*/  IMAD.MOV.U32 R185, RZ, RZ, R166 ;  /* 0x000000ffffb97224 */ /* 0x000fe400078e00a6 */
.L_x_3387:
[----:B------:R-:W-:Y:S05]  /*3de0*/  BSYNC B2 ;  /* 0x0000000000027941 */ /* 0x000fea0003800000 */
.L_x_3385:
        /* <DEDUP_REMOVED lines=16> */
.L_x_3391:
[----:B------:R-:W-:Y:S05]  /*3ef0*/  BSYNC B3 ;  /* 0x0000000000037941 */ /* 0x000fea0003800000 */
.L_x_3390:
        /* <DEDUP_REMOVED lines=42> */
.L_x_3389:
[----:B------:R-:W-:Y:S05]  /*41a0*/  BSYNC B2 ;  /* 0x0000000000027941 */ /* 0x000fea0003800000 */
.L_x_3388:
        /* <DEDUP_REMOVED lines=10> */
.L_x_3384:
        /* <DEDUP_REMOVED lines=12> */
.L_x_3393:
[----:B------:R-:W-:Y:S02]  /*4310*/  IMAD.MOV.U32 R188, RZ, RZ, R166 ;  /* 0x000000ffffbc7224 */ /* 0x000fe400078e00a6 */
.L_x_3394:
[----:B------:R-:W-:Y:S05]  /*4320*/  BSYNC B2 ;  /* 0x0000000000027941 */ /* 0x000fea0003800000 */
.L_x_3392:
        /* <DEDUP_REMOVED lines=16> */
.L_x_3398:
[----:B------:R-:W-:Y:S05]  /*4430*/  BSYNC B3 ;  /* 0x0000000000037941 */ /* 0x000fea0003800000 */
.L_x_3397:
        /* <DEDUP_REMOVED lines=42> */
.L_x_3396:
[----:B------:R-:W-:Y:S05]  /*46e0*/  BSYNC B2 ;  /* 0x0000000000027941 */ /* 0x000fea0003800000 */
.L_x_3395:
[----:B------:R-:W0:Y:S01]  /*46f0*/  I2F.U32 R60, R188 ;  /* 0x000000bc003c7306 */ /* 0x000e220000201000 */
[----:B------:R-:W-:-:S05]  /*4700*/  HADD2.F32 R64, -RZ, R62.H0_H0 ;  /* 0x2000003eff407230 */ /* 0x000fca0000004100 */
[----:B------:R-:W-:Y:S02]  /*4710*/  FMUL.FTZ R64, R64, c[0x0][0x1e8] ;  /* 0x00007a0040407a20 */ /* 0x000fe40000410000 */
[----:B0-----:R-:W-:-:S05]  /*4720*/  FFMA.FTZ R60, R60, R201, 1.1641532182693481445e-10 ;  /* 0x2f0000003c3c7423 */ /* 0x001fca00000100c9 */
[----:B------:R-:W-:-:S04]  /*4730*/  FSETP.GTU.FTZ.AND P2, PT, R60, c[0x0][0x1e4], PT ;  /* 0x000079003c007a0b */ /* 0x000fc80003f5c000 */
[----:B------:R-:W-:Y:S01]  /*4740*/  FSEL R185, R64, RZ, !P2 ;  /* 0x000000ff40b97208 */ /* 0x000fe20005000000 */
[----:B------:R-:W-:Y:S05]  /*4750*/  @P1 BRA `(.L_x_3399) ;  /* 0x0000006000001947 */ /* 0x000fea0003800000 */
[----:B------:R-:W-:Y:S01]  /*4760*/  IMAD.MOV.U32 R60, RZ, RZ, R61 ;  /* 0x000000ffff3c7224 */ /* 0x000fe200078e003d */
[----:B------:R-:W-:Y:S05]  /*4770*/  @!P0 BRA `(.L_x_3400) ;  /* 0x0000058000008947 */ /* 0x000fea0003800000 */
[----:B------:R-:W-:Y:S01]  /*4780*/  HADD2.F32 R64, -RZ, R58.H0_H0 ;  /* 0x2000003aff407230 */ /* 0x000fe20000004100 */
[----:B------:R-:W-:-:S04]  /*4790*/  IMAD.MOV.U32 R60, RZ, RZ, R61 ;  /* 0x000000ffff3c7224 */ /* 0x000fc800078e003d */
[----:B------:R-:W-:Y:S01]  /*47a0*/  FADD.FTZ R185, R64, R185 ;  /* 0x000000b940b97221 */ /* 0x000fe20000010000 */
[----:B------:R-:W-:Y:S05]  /*47b0*/  BRA `(.L_x_3400) ;  /* 0x0000054000007947 */ /* 0x000fea0003800000 */
.L_x_3399:
        /* <DEDUP_REMOVED lines=12> */
.L_x_3402:
[----:B------:R-:W-:Y:S02]  /*4880*/  IMAD.MOV.U32 R188, RZ, RZ, R166 ;  /* 0x000000ffffbc7224 */ /* 0x000fe400078e00a6 */
.L_x_3403:
[----:B------:R-:W-:Y:S05]  /*4890*/  BSYNC B2 ;  /* 0x0000000000027941 */ /* 0x000fea0003800000 */
.L_x_3401:
        /* <DEDUP_REMOVED lines=16> */
.L_x_3407:
[----:B------:R-:W-:Y:S05]  /*49a0*/  BSYNC B3 ;  /* 0x0000000000037941 */ /* 0x000fea0003800000 */
.L_x_3406:
        /* <DEDUP_REMOVED lines=42> */
.L_x_3405:
[----:B------:R-:W-:Y:S05]  /*4c50*/  BSYNC B2 ;  /* 0x0000000000027941 */ /* 0x000fea0003800000 */
.L_x_3404:
        /* <DEDUP_REMOVED lines=10> */
.L_x_3400:
        /* <DEDUP_REMOVED lines=12> */
.L_x_3409:
[----:B------:R-:W-:Y:S02]  /*4dc0*/  IMAD.MOV.U32 R189, RZ, RZ, R166 ;  /* 0x000000ffffbd7224 */ /* 0x000fe400078e00a6 */
.L_x_3410:
[----:B------:R-:W-:Y:S05]  /*4dd0*/  BSYNC B2 ;  /* 0x0000000000027941 */ /* 0x000fea0003800000 */
.L_x_3408:
        /* <DEDUP_REMOVED lines=16> */
.L_x_3414:
[----:B------:R-:W-:Y:S05]  /*4ee0*/  BSYNC B3 ;  /* 0x0000000000037941 */ /* 0x000fea0003800000 */
.L_x_3413:
        /* <DEDUP_REMOVED lines=42> */
.L_x_3412:
[----:B------:R-:W-:Y:S05]  /*5190*/  BSYNC B2 ;  /* 0x0000000000027941 */ /* 0x000fea0003800000 */
.L_x_3411:
[----:B------:R-:W0:Y:S01]  /*51a0*/  I2F.U32 R60, R189 ;  /* 0x000000bd003c7306 */ /* 0x000e220000201000 */
[----:B------:R-:W-:-:S05]  /*51b0*/  HADD2.F32 R62, -RZ, R62.H1_H1 ;  /* 0x3000003eff3e7230 */ /* 0x000fca0000004100 */
[----:B------:R-:W-:Y:S02]  /*51c0*/  FMUL.FTZ R62, R62, c[0x0][0x1e8] ;  /* 0x00007a003e3e7a20 */ /* 0x000fe40000410000 */
[----:B0-----:R-:W-:-:S05]  /*51d0*/  FFMA.FTZ R60, R60, R201, 1.1641532182693481445e-10 ;  /* 0x2f0000003c3c7423 */ /* 0x001fca00000100c9 */
[----:B------:R-:W-:-:S04]  /*51e0*/  FSETP.GTU.FTZ.AND P3, PT, R60, c[0x0][0x1e4], PT ;  /* 0x000079003c007a0b */ /* 0x000fc80003f7c000 */
[----:B------:R-:W-:Y:S01]  /*51f0*/  FSEL R188, R62, RZ, !P3 ;  /* 0x000000ff3ebc7208 */ /* 0x000fe20005800000 */
[----:B------:R-:W-:Y:S05]  /*5200*/  @P1 BRA `(.L_x_3415) ;  /* 0x0000006000001947 */ /* 0x000fea0003800000 */
[----:B------:R-:W-:Y:S01]  /*5210*/  IMAD.MOV.U32 R60, RZ, RZ, R61 ;  /* 0x000000ffff3c7224 */ /* 0x000fe200078e003d */
[----:B------:R-:W-:Y:S05]  /*5220*/  @!P0 BRA `(.L_x_3416) ;  /* 0x0000058000008947 */ /* 0x000fea0003800000 */
[----:B------:R-:W-:Y:S01]  /*5230*/  HADD2.F32 R65, -RZ, R58.H1_H1 ;  /* 0x3000003aff417230 */ /* 0x000fe20000004100 */
[----:B------:R-:W-:-:S04]  /*5240*/  IMAD.MOV.U32 R60, RZ, RZ, R61 ;  /* 0x000000ffff3c7224 */ /* 0x000fc800078e003d */
[----:B------:R-:W-:Y:S01]  /*5250*/  FADD.FTZ R188, R65, R188 ;  /* 0x000000bc41bc7221 */ /* 0x000fe20000010000 */
[----:B------:R-:W-:Y:S05]  /*5260*/  BRA `(.L_x_3416) ;  /* 0x0000054000007947 */ /* 0x000fea0003800000 */
.L_x_3415:
        /* <DEDUP_REMOVED lines=12> */
.L_x_3418:
[----:B------:R-:W-:Y:S02]  /*5330*/  IMAD.MOV.U32 R62, RZ, RZ, R166 ;  /* 0x000000ffff3e7224 */ /* 0x000fe400078e00a6 */
.L_x_3419:
[----:B------:R-:W-:Y:S05]  /*5340*/  BSYNC B2 ;  /* 0x0000000000027941 */ /* 0x000fea0003800000 */
.L_x_3417:
        /* <DEDUP_REMOVED lines=16> */
.L_x_3423:
[----:B------:R-:W-:Y:S05]  /*5450*/  BSYNC B3 ;  /* 0x0000000000037941 */ /* 0x000fea0003800000 */
.L_x_3422:
        /* <DEDUP_REMOVED lines=42> */
.L_x_3421:
[----:B------:R-:W-:Y:S05]  /*5700*/  BSYNC B2 ;  /* 0x0000000000027941 */ /* 0x000fea0003800000 */
.L_x_3420:
        /* <DEDUP_REMOVED lines=10> */
.L_x_3416:
        /* <DEDUP_REMOVED lines=12> */
.L_x_3425:
[----:B------:R-:W-:Y:S02]  /*5870*/  IMAD.MOV.U32 R62, RZ, RZ, R166 ;  /* 0x000000ffff3e7224 */ /* 0x000fe400078e00a6 */
.L_x_3426:
[----:B------:R-:W-:Y:S05]  /*5880*/  BSYNC B2 ;  /* 0x0000000000027941 */ /* 0x000fea0003800000 */
.L_x_3424:
        /* <DEDUP_REMOVED lines=16> */
.L_x_3430:
[----:B------:R-:W-:Y:S05]  /*5990*/  BSYNC B3 ;  /* 0x0000000000037941 */ /* 0x000fea0003800000 */
.L_x_3429:
        /* <DEDUP_REMOVED lines=42> */
.L_x_3428:
[----:B------:R-:W-:Y:S05]  /*5c40*/  BSYNC B2 ;  /* 0x0000000000027941 */ /* 0x000fea0003800000 */
.L_x_3427:
        /* <DEDUP_REMOVED lines=13> */
.L_x_3431:
        /* <DEDUP_REMOVED lines=12> */
.L_x_3434:
[----:B------:R-:W-:Y:S02]  /*5de0*/  IMAD.MOV.U32 R62, RZ, RZ, R166 ;  /* 0x000000ffff3e7224 */ /* 0x000fe400078e00a6 */
.L_x_3435:
[----:B------:R-:W-:Y:S05]  /*5df0*/  BSYNC B2 ;  /* 0x0000000000027941 */ /* 0x000fea0003800000 */
.L_x_3433:
        /* <DEDUP_REMOVED lines=16> */
.L_x_3439:
[----:B------:R-:W-:Y:S05]  /*5f00*/  BSYNC B3 ;  /* 0x0000000000037941 */ /* 0x000fea0003800000 */
.L_x_3438:
        /* <DEDUP_REMOVED lines=42> */
.L_x_3437:
[----:B------:R-:W-:Y:S05]  /*61b0*/  BSYNC B2 ;  /* 0x0000000000027941 */ /* 0x000fea0003800000 */
.L_x_3436:
        /* <DEDUP_REMOVED lines=10> */
.L_x_3432:
        /* <DEDUP_REMOVED lines=12> */
.L_x_3441:
[----:B------:R-:W-:Y:S02]  /*6320*/  IMAD.MOV.U32 R62, RZ, RZ, R166 ;  /* 0x000000ffff3e7224 */ /* 0x000fe400078e00a6 */
.L_x_3442:
[----:B------:R-:W-:Y:S05]  /*6330*/  BSYNC B2 ;  /* 0x0000000000027941 */ /* 0x000fea0003800000 */
.L_x_3440:
        /* <DEDUP_REMOVED lines=16> */
.L_x_3446:
[----:B------:R-:W-:Y:S05]  /*6440*/  BSYNC B3 ;  /* 0x0000000000037941 */ /* 0x000fea0003800000 */
.L_x_3445:
        /* <DEDUP_REMOVED lines=42> */
.L_x_3444:
[----:B------:R-:W-:Y:S05]  /*66f0*/  BSYNC B2 ;  /* 0x0000000000027941 */ /* 0x000fea0003800000 */
.L_x_3443:
        /* <DEDUP_REMOVED lines=13> */
.L_x_3447:
        /* <DEDUP_REMOVED lines=12> */
.L_x_3450:
[----:B------:R-:W-:Y:S02]  /*6890*/  IMAD.MOV.U32 R134, RZ, RZ, R166 ;  /* 0x000000ffff867224 */ /* 0x000fe400078e00a6 */
.L_x_3451:
[----:B------:R-:W-:Y:S05]  /*68a0*/  BSYNC B2 ;  /* 0x0000000000027941 */ /* 0x000fea0003800000 */
.L_x_3449:
        /* <DEDUP_REMOVED lines=16> */
.L_x_3455:
[----:B------:R-:W-:Y:S05]  /*69b0*/  BSYNC B3 ;  /* 0x0000000000037941 */ /* 0x000fea0003800000 */
.L_x_3454:
        /* <DEDUP_REMOVED lines=42> */
.L_x_3453:
[----:B------:R-:W-:Y:S05]  /*6c60*/  BSYNC B2 ;  /* 0x0000000000027941 */ /* 0x000fea0003800000 */
.L_x_3452:
        /* <DEDUP_REMOVED lines=10> */
.L_x_3448:
        /* <DEDUP_REMOVED lines=24> */
[----:B------:R-:W-:Y:S02]  /*6e90*/  F2FP.PACK_AB R63, R196, R189 ;  /* 0x000000bdc43f723e */ /* 0x000fe400000000ff */
[----:B------:R-:W-:Y:S02]  /*6ea0*/  F2FP.PACK_AB R62, R188, R185 ;  /* 0x000000b9bc3e723e */ /* 0x000fe400000000ff */
[----:B------:R-:W-:Y:S02]  /*6eb0*/  F2FP.PACK_AB R61, R187, R176 ;  /* 0x000000b0bb3d723e */ /* 0x000fe400000000ff */
[----:B------:R-:W-:-:S02]  /*6ec0*/  F2FP.PACK_AB R60, R178, R161 ;  /* 0x000000a1b23c723e */ /* 0x000fc400000000ff */
        /* <DEDUP_REMOVED lines=26> */
.L_x_3456:
[----:B------:R-:W-:Y:S02]  /*7070*/  IADD3 R201, R162, 0x20, RZ ;  /* 0x00000020a2c97810 */ /* 0x000fe40007ffe0ff */
.L_x_3327:
[----:B------:R-:W-:Y:S05]  /*7080*/  BSYNC B1 ;  /* 0x0000000000017941 */ /* 0x000fea0003800000 */
.L_x_3326:
        /* <DEDUP_REMOVED lines=30> */
.L_x_3460:
[----:B0-----:R-:W-:Y:S02]  /*7270*/  IMAD.MOV.U32 R173, RZ, RZ, R166 ;  /* 0x000000ffffad7224 */ /* 0x001fe400078e00a6 */
.L_x_3461:
[----:B------:R-:W-:Y:S05]  /*7280*/  BSYNC B2 ;  /* 0x0000000000027941 */ /* 0x000fea0003800000 */
.L_x_3459:
        /* <DEDUP_REMOVED lines=16> */
.L_x_3465:
[----:B------:R-:W-:Y:S05]  /*7390*/  BSYNC B3 ;  /* 0x0000000000037941 */ /* 0x000fea0003800000 */
.L_x_3464:
        /* <DEDUP_REMOVED lines=42> */
.L_x_3463:
[----:B------:R-:W-:Y:S05]  /*7640*/  BSYNC B2 ;  /* 0x0000000000027941 */ /* 0x000fea0003800000 */
.L_x_3462:
        /* <DEDUP_REMOVED lines=18> */
.L_x_3466:
        /* <DEDUP_REMOVED lines=12> */
.L_x_3469:
[----:B------:R-:W-:Y:S02]  /*7830*/  IMAD.MOV.U32 R173, RZ, RZ, R166 ;  /* 0x000000ffffad7224 */ /* 0x000fe400078e00a6 */
.L_x_3470:
[----:B------:R-:W-:Y:S05]  /*7840*/  BSYNC B2 ;  /* 0x0000000000027941 */ /* 0x000fea0003800000 */
.L_x_3468:
        /* <DEDUP_REMOVED lines=16> */
.L_x_3474:
[----:B------:R-:W-:Y:S05]  /*7950*/  BSYNC B3 ;  /* 0x0000000000037941 */ /* 0x000fea0003800000 */
.L_x_3473:
        /* <DEDUP_REMOVED lines=42> */
.L_x_3472:
[----:B------:R-:W-:Y:S05]  /*7c00*/  BSYNC B2 ;  /* 0x0000000000027941 */ /* 0x000fea0003800000 */
.L_x_3471:
        /* <DEDUP_REMOVED lines=10> */
.L_x_3467:
        /* <DEDUP_REMOVED lines=12> */
.L_x_3476:
[----:B------:R-:W-:Y:S02]  /*7d70*/  IMAD.MOV.U32 R173, RZ, RZ, R166 ;  /* 0x000000ffffad7224 */ /* 0x000fe400078e00a6 */
.L_x_3477:
[----:B------:R-:W-:Y:S05]  /*7d80*/  BSYNC B2 ;  /* 0x0000000000027941 */ /* 0x000fea0003800000 */
.L_x_3475:
        /* <DEDUP_REMOVED lines=16> */
.L_x_3481:
[----:B------:R-:W-:Y:S05]  /*7e90*/  BSYNC B3 ;  /* 0x0000000000037941 */ /* 0x000fea0003800000 */
.L_x_3480:
        /* <DEDUP_REMOVED lines=42> */
.L_x_3479:
[----:B------:R-:W-:Y:S05]  /*8140*/  BSYNC B2 ;  /* 0x0000000000027941 */ /* 0x000fea0003800000 */
.L_x_3478:
        /* <DEDUP_REMOVED lines=15> */
.L_x_3482:
        /* <DEDUP_REMOVED lines=12> */
.L_x_3485:
[----:B------:R-:W-:Y:S02]  /*8300*/  IMAD.MOV.U32 R173, RZ, RZ, R166 ;  /* 0x000000ffffad7224 */ /* 0x000fe400078e00a6 */
.L_x_3486:
[----:B------:R-:W-:Y:S05]  /*8310*/  BSYNC B2 ;  /* 0x0000000000027941 */ /* 0x000fea0003800000 */
.L_x_3484:
        /* <DEDUP_REMOVED lines=16> */
.L_x_3490:
[----:B------:R-:W-:Y:S05]  /*8420*/  BSYNC B3 ;  /* 0x0000000000037941 */ /* 0x000fea0003800000 */
.L_x_3489:
        /* <DEDUP_REMOVED lines=42> */
.L_x_3488:
[----:B------:R-:W-:Y:S05]  /*86d0*/  BSYNC B2 ;  /* 0x0000000000027941 */ /* 0x000fea0003800000 */
.L_x_3487:
        /* <DEDUP_REMOVED lines=10> */
.L_x_3483:
        /* <DEDUP_REMOVED lines=12> */
.L_x_3492:
[----:B------:R-:W-:Y:S02]  /*8840*/  IMAD.MOV.U32 R184, RZ, RZ, R166 ;  /* 0x000000ffffb87224 */ /* 0x000fe400078e00a6 */
.L_x_3493:
[----:B------:R-:W-:Y:S05]  /*8850*/  BSYNC B2 ;  /* 0x0000000000027941 */ /* 0x000fea0003800000 */
.L_x_3491:
        /* <DEDUP_REMOVED lines=16> */
.L_x_3497:
[----:B------:R-:W-:Y:S05]  /*8960*/  BSYNC B3 ;  /* 0x0000000000037941 */ /* 0x000fea0003800000 */
.L_x_3496:
        /* <DEDUP_REMOVED lines=42> */
.L_x_3495:
[----:B------:R-:W-:Y:S05]  /*8c10*/  BSYNC B2 ;  /* 0x0000000000027941 */ /* 0x000fea0003800000 */
.L_x_3494:
        /* <DEDUP_REMOVED lines=9> */
[----:B------:R-:W-:Y:S01]  /*8cb0*/  MOV R60, R64 ;  /* 0x00000040003c7202 */ /* 0x000fe20000000f00 */
[----:B------:R-:W-:Y:S05]  /*8cc0*/  @!P0 BRA `(.L_x_3499) ;  /* 0x0000058000008947 */ /* 0x000fea0003800000 */
[----:B------:R-:W-:Y:S01]  /*8cd0*/  HADD2.F32 R66, -RZ, R57.H0_H0 ;  /* 0x20000039ff427230 */ /* 0x000fe20000004100 */
[----:B------:R-:W-:-:S04]  /*8ce0*/  IMAD.MOV.U32 R60, RZ, RZ, R64 ;  /* 0x000000ffff3c7224 */ /* 0x000fc800078e0040 */
[----:B------:R-:W-:Y:S01]  /*8cf0*/  FADD.FTZ R173, R66, R173 ;  /* 0x000000ad42ad7221 */ /* 0x000fe20000010000 */
[----:B------:R-:W-:Y:S05]  /*8d00*/  BRA `(.L_x_3499) ;  /* 0x0000054000007947 */ /* 0x000fea0003800000 */
.L_x_3498:
        /* <DEDUP_REMOVED lines=12> */
.L_x_3501:
[----:B------:R-:W-:Y:S02]  /*8dd0*/  IMAD.MOV.U32 R184, RZ, RZ, R166 ;  /* 0x000000ffffb87224 */ /* 0x000fe400078e00a6 */
.L_x_3502:
[----:B------:R-:W-:Y:S05]  /*8de0*/  BSYNC B2 ;  /* 0x0000000000027941 */ /* 0x000fea0003800000 */
.L_x_3500:
        /* <DEDUP_REMOVED lines=16> */
.L_x_3506:
[----:B------:R-:W-:Y:S05]  /*8ef0*/  BSYNC B3 ;  /* 0x0000000000037941 */ /* 0x000fea0003800000 */
.L_x_3505:
        /* <DEDUP_REMOVED lines=42> */
.L_x_3504:
[----:B------:R-:W-:Y:S05]  /*91a0*/  BSYNC B2 ;  /* 0x0000000000027941 */ /* 0x000fea0003800000 */
.L_x_3503:
        /* <DEDUP_REMOVED lines=10> */
.L_x_3499:
        /* <DEDUP_REMOVED lines=12> */
.L_x_3508:
[----:B------:R-:W-:Y:S02]  /*9310*/  IMAD.MOV.U32 R184, RZ, RZ, R166 ;  /* 0x000000ffffb87224 */ /* 0x000fe400078e00a6 */
.L_x_3509:
[----:B------:R-:W-:Y:S05]  /*9320*/  BSYNC B2 ;  /* 0x0000000000027941 */ /* 0x000fea0003800000 */
.L_x_3507:
        /* <DEDUP_REMOVED lines=16> */
.L_x_3513:
[----:B------:R-:W-:Y:S05]  /*9430*/  BSYNC B3 ;  /* 0x0000000000037941 */ /* 0x000fea0003800000 */
.L_x_3512:
        /* <DEDUP_REMOVED lines=42> */
.L_x_3511:
[----:B------:R-:W-:Y:S05]  /*96e0*/  BSYNC B2 ;  /* 0x0000000000027941 */ /* 0x000fea0003800000 */
.L_x_3510:
        /* <DEDUP_REMOVED lines=15> */
.L_x_3514:
        /* <DEDUP_REMOVED lines=12> */
.L_x_3517:
[----:B------:R-:W-:Y:S02]  /*98a0*/  IMAD.MOV.U32 R184, RZ, RZ, R166 ;  /* 0x000000ffffb87224 */ /* 0x000fe400078e00a6 */
.L_x_3518:
[----:B------:R-:W-:Y:S05]  /*98b0*/  BSYNC B2 ;  /* 0x0000000000027941 */ /* 0x000fea0003800000 */
.L_x_3516:
        /* <DEDUP_REMOVED lines=16> */
.L_x_3522:
[----:B------:R-:W-:Y:S05]  /*99c0*/  BSYNC B3 ;  /* 0x0000000000037941 */ /* 0x000fea0003800000 */
.L_x_3521:
        /* <DEDUP_REMOVED lines=42> */
.L_x_3520:
[----:B------:R-:W-:Y:S05]  /*9c70*/  BSYNC B2 ;  /* 0x0000000000027941 */ /* 0x000fea0003800000 */
.L_x_3519:
        /* <DEDUP_REMOVED lines=10> */
.L_x_3515:
        /* <DEDUP_REMOVED lines=12> */
.L_x_3524:
[----:B------:R-:W-:Y:S02]  /*9de0*/  IMAD.MOV.U32 R190, RZ, RZ, R166 ;  /* 0x000000ffffbe7224 */ /* 0x000fe400078e00a6 */
.L_x_3525:
[----:B------:R-:W-:Y:S05]  /*9df0*/  BSYNC B2 ;  /* 0x0000000000027941 */ /* 0x000fea0003800000 */
.L_x_3523:
        /* <DEDUP_REMOVED lines=16> */
.L_x_3529:
[----:B------:R-:W-:Y:S05]  /*9f00*/  BSYNC B3 ;  /* 0x0000000000037941 */ /* 0x000fea0003800000 */
.L_x_3528:
        /* <DEDUP_REMOVED lines=42> */
.L_x_3527:
[----:B------:R-:W-:Y:S05]  /*a1b0*/  BSYNC B2 ;  /* 0x0000000000027941 */ /* 0x000fea0003800000 */
.L_x_3526:
        /* <DEDUP_REMOVED lines=13> */
.L_x_3530:
        /* <DEDUP_REMOVED lines=12> */
.L_x_3533:
[----:B------:R-:W-:Y:S02]  /*a350*/  IMAD.MOV.U32 R190, RZ, RZ, R166 ;  /* 0x000000ffffbe7224 */ /* 0x000fe400078e00a6 */
.L_x_3534:
[----:B------:R-:W-:Y:S05]  /*a360*/  BSYNC B2 ;  /* 0x0000000000027941 */ /* 0x000fea0003800000 */
.L_x_3532:
        /* <DEDUP_REMOVED lines=16> */
.L_x_3538:
[----:B------:R-:W-:Y:S05]  /*a470*/  BSYNC B3 ;  /* 0x0000000000037941 */ /* 0x000fea0003800000 */
.L_x_3537:
        /* <DEDUP_REMOVED lines=42> */
.L_x_3536:
[----:B------:R-:W-:Y:S05]  /*a720*/  BSYNC B2 ;  /* 0x0000000000027941 */ /* 0x000fea0003800000 */
.L_x_3535:
        /* <DEDUP_REMOVED lines=10> */
.L_x_3531:
        /* <DEDUP_REMOVED lines=12> */
.L_x_3540:
[----:B------:R-:W-:Y:S02]  /*a890*/  IMAD.MOV.U32 R190, RZ, RZ, R166 ;  /* 0x000000ffffbe7224 */ /* 0x000fe400078e00a6 */
.L_x_3541:
[----:B------:R-:W-:Y:S05]  /*a8a0*/  BSYNC B2 ;  /* 0x0000000000027941 */ /* 0x000fea0003800000 */
.L_x_3539:
        /* <DEDUP_REMOVED lines=16> */
.L_x_3545:
[----:B------:R-:W-:Y:S05]  /*a9b0*/  BSYNC B3 ;  /* 0x0000000000037941 */ /* 0x000fea0003800000 */
.L_x_3544:
        /* <DEDUP_REMOVED lines=42> */
.L_x_3543:
[----:B------:R-:W-:Y:S05]  /*ac60*/  BSYNC B2 ;  /* 0x0000000000027941 */ /* 0x000fea0003800000 */
.L_x_3542:
        /* <DEDUP_REMOVED lines=13> */
.L_x_3546:
        /* <DEDUP_REMOVED lines=12> */
.L_x_3549:
[----:B------:R-:W-:Y:S02]  /*ae00*/  IMAD.MOV.U32 R62, RZ, RZ, R166 ;  /* 0x000000ffff3e7224 */ /* 0x000fe400078e00a6 */
.L_x_3550:
[----:B------:R-:W-:Y:S05]  /*ae10*/  BSYNC B2 ;  /* 0x0000000000027941 */ /* 0x000fea0003800000 */
.L_x_3548:
        /* <DEDUP_REMOVED lines=16> */
.L_x_3554:
[----:B------:R-:W-:Y:S05]  /*af20*/  BSYNC B3 ;  /* 0x0000000000037941 */ /* 0x000fea0003800000 */
.L_x_3553:
        /* <DEDUP_REMOVED lines=42> */
.L_x_3552:
[----:B------:R-:W-:Y:S05]  /*b1d0*/  BSYNC B2 ;  /* 0x0000000000027941 */ /* 0x000fea0003800000 */
.L_x_3551:
        /* <DEDUP_REMOVED lines=10> */
.L_x_3547:
        /* <DEDUP_REMOVED lines=12> */
.L_x_3556:
[----:B------:R-:W-:Y:S02]  /*b340*/  IMAD.MOV.U32 R62, RZ, RZ, R166 ;  /* 0x000000ffff3e7224 */ /* 0x000fe400078e00a6 */
.L_x_3557:
[----:B------:R-:W-:Y:S05]  /*b350*/  BSYNC B2 ;  /* 0x0000000000027941 */ /* 0x000fea0003800000 */
.L_x_3555:
        /* <DEDUP_REMOVED lines=16> */
.L_x_3561:
[----:B------:R-:W-:Y:S05]  /*b460*/  BSYNC B3 ;  /* 0x0000000000037941 */ /* 0x000fea0003800000 */
.L_x_3560:
        /* <DEDUP_REMOVED lines=42> */
.L_x_3559:
[----:B------:R-:W-:Y:S05]  /*b710*/  BSYNC B2 ;  /* 0x0000000000027941 */ /* 0x000fea0003800000 */
.L_x_3558:
        /* <DEDUP_REMOVED lines=13> */
.L_x_3562:
        /* <DEDUP_REMOVED lines=12> */
.L_x_3565:
[----:B------:R-:W-:Y:S02]  /*b8b0*/  IMAD.MOV.U32 R62, RZ, RZ, R166 ;  /* 0x000000ffff3e7224 */ /* 0x000fe400078e00a6 */
.L_x_3566:
[----:B------:R-:W-:Y:S05]  /*b8c0*/  BSYNC B2 ;  /* 0x0000000000027941 */ /* 0x000fea0003800000 */
.L_x_3564:
        /* <DEDUP_REMOVED lines=16> */
.L_x_3570:
[----:B------:R-:W-:Y:S05]  /*b9d0*/  BSYNC B3 ;  /* 0x0000000000037941 */ /* 0x000fea0003800000 */
.L_x_3569:
        /* <DEDUP_REMOVED lines=42> */
.L_x_3568:
[----:B------:R-:W-:Y:S05]  /*bc80*/  BSYNC B2 ;  /* 0x0000000000027941 */ /* 0x000fea0003800000 */
.L_x_3567:
        /* <DEDUP_REMOVED lines=10> */
.L_x_3563:
        /* <DEDUP_REMOVED lines=12> */
.L_x_3572:
[----:B------:R-:W-:Y:S02]  /*bdf0*/  IMAD.MOV.U32 R62, RZ, RZ, R166 ;  /* 0x000000ffff3e7224 */ /* 0x000fe400078e00a6 */
.L_x_3573:
[----:B------:R-:W-:Y:S05]  /*be00*/  BSYNC B2 ;  /* 0x0000000000027941 */ /* 0x000fea0003800000 */
.L_x_3571:
        /* <DEDUP_REMOVED lines=16> */
.L_x_3577:
[----:B------:R-:W-:Y:S05]  /*bf10*/  BSYNC B3 ;  /* 0x0000000000037941 */ /* 0x000fea0003800000 */
.L_x_3576:
        /* <DEDUP_REMOVED lines=42> */
.L_x_3575:
[----:B------:R-:W-:Y:S05]  /*c1c0*/  BSYNC B2 ;  /* 0x0000000000027941 */ /* 0x000fea0003800000 */
.L_x_3574:
        /* <DEDUP_REMOVED lines=13> */
.L_x_3578:
        /* <DEDUP_REMOVED lines=12> */
.L_x_3581:
[----:B------:R-:W-:Y:S02]  /*c360*/  IMAD.MOV.U32 R134, RZ, RZ, R166 ;  /* 0x000000ffff867224 */ /* 0x000fe400078e00a6 */
.L_x_3582:
[----:B------:R-:W-:Y:S05]  /*c370*/  BSYNC B2 ;  /* 0x0000000000027941 */ /* 0x000fea0003800000 */
.L_x_3580:
        /* <DEDUP_REMOVED lines=16> */
.L_x_3586:
[----:B------:R-:W-:Y:S05]  /*c480*/  BSYNC B3 ;  /* 0x0000000000037941 */ /* 0x000fea0003800000 */
.L_x_3585:
        /* <DEDUP_REMOVED lines=42> */
.L_x_3584:
[----:B------:R-:W-:Y:S05]  /*c730*/  BSYNC B2 ;  /* 0x0000000000027941 */ /* 0x000fea0003800000 */
.L_x_3583:
        /* <DEDUP_REMOVED lines=10> */
.L_x_3579:
        /* <DEDUP_REMOVED lines=54> */
.L_x_3587:
[----:B------:R-:W-:Y:S02]  /*cb40*/  IADD3 R201, R201, 0x20, RZ ;  /* 0x00000020c9c97810 */ /* 0x000fe40007ffe0ff */
.L_x_3458:
[----:B------:R-:W-:Y:S05]  /*cb50*/  BSYNC B1 ;  /* 0x0000000000017941 */ /* 0x000fea0003800000 */
.L_x_3457:
        /* <DEDUP_REMOVED lines=25> */
[----:B------:R-:W-:Y:S02]  /*ccf0*/  ISETP.NE.AND P1, PT, R165, 0x3, PT ;  /* 0x00000003a500780c */ /* 0x000fe40003f25270 */
[----:B------:R-:W-:-:S11]  /*cd00*/  MOV R172, R168 ;  /* 0x000000a800ac7202 */ /* 0x000fd60000000f00 */
[----:B------:R-:W-:Y:S05]  /*cd10*/  @P1 BRA `(.L_x_3592) ;  /* 0x0000003000001947 */ /* 0x000fea0003800000 */
[----:B------:R-:W-:Y:S01]  /*cd20*/  IMAD.MOV.U32 R172, RZ, RZ, R164 ;  /* 0x000000ffffac7224 */ /* 0x000fe200078e00a4 */
[----:B------:R-:W-:Y:S05]  /*cd30*/  BRA `(.L_x_3592) ;  /* 0x0000001000007947 */ /* 0x000fea0003800000 */
.L_x_3591:
[----:B0-----:R-:W-:Y:S02]  /*cd40*/  IMAD.MOV.U32 R172, RZ, RZ, R166 ;  /* 0x000000ffffac7224 */ /* 0x001fe400078e00a6 */
.L_x_3592:
[----:B------:R-:W-:Y:S05]  /*cd50*/  BSYNC B2 ;  /* 0x0000000000027941 */ /* 0x000fea0003800000 */
.L_x_3590:
        /* <DEDUP_REMOVED lines=16> */
.L_x_3596:
[----:B------:R-:W-:Y:S05]  /*ce60*/  BSYNC B3 ;  /* 0x0000000000037941 */ /* 0x000fea0003800000 */
.L_x_3595:
        /* <DEDUP_REMOVED lines=42> */
.L_x_3594:
[----:B------:R-:W-:Y:S05]  /*d110*/  BSYNC B2 ;  /* 0x0000000000027941 */ /* 0x000fea0003800000 */
.L_x_3593:
        /* <DEDUP_REMOVED lines=18> */
.L_x_3597:
        /* <DEDUP_REMOVED lines=12> */
.L_x_3600:
[----:B------:R-:W-:Y:S02]  /*d300*/  IMAD.MOV.U32 R172, RZ, RZ, R166 ;  /* 0x000000ffffac7224 */ /* 0x000fe400078e00a6 */
.L_x_3601:
[----:B------:R-:W-:Y:S05]  /*d310*/  BSYNC B2 ;  /* 0x0000000000027941 */ /* 0x000fea0003800000 */
.L_x_3599:
        /* <DEDUP_REMOVED lines=16> */
.L_x_3605:
[----:B------:R-:W-:Y:S05]  /*d420*/  BSYNC B3 ;  /* 0x0000000000037941 */ /* 0x000fea0003800000 */
.L_x_3604:
        /* <DEDUP_REMOVED lines=42> */
.L_x_3603:
[----:B------:R-:W-:Y:S05]  /*d6d0*/  BSYNC B2 ;  /* 0x0000000000027941 */ /* 0x000fea0003800000 */
.L_x_3602:
        /* <DEDUP_REMOVED lines=10> */
.L_x_3598:
        /* <DEDUP_REMOVED lines=12> */
.L_x_3607:
[----:B------:R-:W-:Y:S02]  /*d840*/  IMAD.MOV.U32 R172, RZ, RZ, R166 ;  /* 0x000000ffffac7224 */ /* 0x000fe400078e00a6 */
.L_x_3608:
[----:B------:R-:W-:Y:S05]  /*d850*/  BSYNC B2 ;  /* 0x0000000000027941 */ /* 0x000fea0003800000 */
.L_x_3606:
        /* <DEDUP_REMOVED lines=16> */
.L_x_3612:
[----:B------:R-:W-:Y:S05]  /*d960*/  BSYNC B3 ;  /* 0x0000000000037941 */ /* 0x000fea0003800000 */
.L_x_3611:
        /* <DEDUP_REMOVED lines=42> */
.L_x_3610:
[----:B------:R-:W-:Y:S05]  /*dc10*/  BSYNC B2 ;  /* 0x0000000000027941 */ /* 0x000fea0003800000 */
.L_x_3609:
        /* <DEDUP_REMOVED lines=11> */
[----:B------:R-:W-:Y:S01]  /*dcd0*/  HADD2.F32 R67, -RZ, R56.H1_H1 ;  /* 0x30000038ff437230 */ /* 0x000fe20000004100 */
[----:B------:R-:W-:-:S04]  /*dce0*/  IMAD.MOV.U32 R60, RZ, RZ, R65 ;  /* 0x000000ffff3c7224 */ /* 0x000fc800078e0041 */
[----:B------:R-:W-:Y:S01]  /*dcf0*/  FADD.FTZ R174, R67, R174 ;  /* 0x000000ae43ae7221 */ /* 0x000fe20000010000 */
[----:B------:R-:W-:Y:S05]  /*dd00*/  BRA `(.L_x_3614) ;  /* 0x0000054000007947 */ /* 0x000fea0003800000 */
.L_x_3613:
        /* <DEDUP_REMOVED lines=12> */
.L_x_3616:
[----:B------:R-:W-:Y:S02]  /*ddd0*/  IMAD.MOV.U32 R172, RZ, RZ, R166 ;  /* 0x000000ffffac7224 */ /* 0x000fe400078e00a6 */
.L_x_3617:
[----:B------:R-:W-:Y:S05]  /*dde0*/  BSYNC B2 ;  /* 0x0000000000027941 */ /* 0x000fea0003800000 */
.L_x_3615:
        /* <DEDUP_REMOVED lines=16> */
.L_x_3621:
[----:B------:R-:W-:Y:S05]  /*def0*/  BSYNC B3 ;  /* 0x0000000000037941 */ /* 0x000fea0003800000 */
.L_x_3620:
        /* <DEDUP_REMOVED lines=42> */
.L_x_3619:
[----:B------:R-:W-:Y:S05]  /*e1a0*/  BSYNC B2 ;  /* 0x0000000000027941 */ /* 0x000fea0003800000 */
.L_x_3618:
        /* <DEDUP_REMOVED lines=10> */
.L_x_3614:
        /* <DEDUP_REMOVED lines=12> */
.L_x_3623:
[----:B------:R-:W-:Y:S02]  /*e310*/  IMAD.MOV.U32 R181, RZ, RZ, R166 ;  /* 0x000000ffffb57224 */ /* 0x000fe400078e00a6 */
.L_x_3624:
[----:B------:R-:W-:Y:S05]  /*e320*/  BSYNC B2 ;  /* 0x0000000000027941 */ /* 0x000fea0003800000 */
.L_x_3622:
        /* <DEDUP_REMOVED lines=16> */
.L_x_3628:
[----:B------:R-:W-:Y:S05]  /*e430*/  BSYNC B3 ;  /* 0x0000000000037941 */ /* 0x000fea0003800000 */
.L_x_3627:
        /* <DEDUP_REMOVED lines=42> */
.L_x_3626:
[----:B------:R-:W-:Y:S05]  /*e6e0*/  BSYNC B2 ;  /* 0x0000000000027941 */ /* 0x000fea0003800000 */
.L_x_3625:
        /* <DEDUP_REMOVED lines=15> */
.L_x_3629:
        /* <DEDUP_REMOVED lines=12> */
.L_x_3632:
[----:B------:R-:W-:Y:S02]  /*e8a0*/  IMAD.MOV.U32 R181, RZ, RZ, R166 ;  /* 0x000000ffffb57224 */ /* 0x000fe400078e00a6 */
.L_x_3633:
[----:B------:R-:W-:Y:S05]  /*e8b0*/  BSYNC B2 ;  /* 0x0000000000027941 */ /* 0x000fea0003800000 */
.L_x_3631:
        /* <DEDUP_REMOVED lines=16> */
.L_x_3637:
[----:B------:R-:W-:Y:S05]  /*e9c0*/  BSYNC B3 ;  /* 0x0000000000037941 */ /* 0x000fea0003800000 */
.L_x_3636:
        /* <DEDUP_REMOVED lines=42> */
.L_x_3635:
[----:B------:R-:W-:Y:S05]  /*ec70*/  BSYNC B2 ;  /* 0x0000000000027941 */ /* 0x000fea0003800000 */
.L_x_3634:
        /* <DEDUP_REMOVED lines=10> */
.L_x_3630:
        /* <DEDUP_REMOVED lines=12> */
.L_x_3639:
[----:B------:R-:W-:Y:S02]  /*ede0*/  IMAD.MOV.U32 R181, RZ, RZ, R166 ;  /* 0x000000ffffb57224 */ /* 0x000fe400078e00a6 */
.L_x_3640:
[----:B------:R-:W-:Y:S05]  /*edf0*/  BSYNC B2 ;  /* 0x0000000000027941 */ /* 0x000fea0003800000 */
.L_x_3638:
        /* <DEDUP_REMOVED lines=16> */
.L_x_3644:
[----:B------:R-:W-:Y:S05]  /*ef00*/  BSYNC B3 ;  /* 0x0000000000037941 */ /* 0x000fea0003800000 */
.L_x_3643:
        /* <DEDUP_REMOVED lines=42> */
.L_x_3642:
[----:B------:R-:W-:Y:S05]  /*f1b0*/  BSYNC B2 ;  /* 0x0000000000027941 */ /* 0x000fea0003800000 */
.L_x_3641:
        /* <DEDUP_REMOVED lines=15> */
.L_x_3645:
        /* <DEDUP_REMOVED lines=12> */
.L_x_3648:
[----:B------:R-:W-:Y:S02]  /*f370*/  IMAD.MOV.U32 R181, RZ, RZ, R166 ;  /* 0x000000ffffb57224 */ /* 0x000fe400078e00a6 */
.L_x_3649:
[----:B------:R-:W-:Y:S05]  /*f380*/  BSYNC B2 ;  /* 0x0000000000027941 */ /* 0x000fea0003800000 */
.L_x_3647:
        /* <DEDUP_REMOVED lines=16> */
.L_x_3653:
[----:B------:R-:W-:Y:S05]  /*f490*/  BSYNC B3 ;  /* 0x0000000000037941 */ /* 0x000fea0003800000 */
.L_x_3652:
        /* <DEDUP_REMOVED lines=42> */
.L_x_3651:
[----:B------:R-:W-:Y:S05]  /*f740*/  BSYNC B2 ;  /* 0x0000000000027941 */ /* 0x000fea0003800000 */
.L_x_3650:
        /* <DEDUP_REMOVED lines=10> */
.L_x_3646:
        /* <DEDUP_REMOVED lines=12> */
.L_x_3655:
[----:B------:R-:W-:Y:S02]  /*f8b0*/  IMAD.MOV.U32 R192, RZ, RZ, R166 ;  /* 0x000000ffffc07224 */ /* 0x000fe400078e00a6 */
.L_x_3656:
[----:B------:R-:W-:Y:S05]  /*f8c0*/  BSYNC B2 ;  /* 0x0000000000027941 */ /* 0x000fea0003800000 */
.L_x_3654:
        /* <DEDUP_REMOVED lines=16> */
.L_x_3660:
[----:B------:R-:W-:Y:S05]  /*f9d0*/  BSYNC B3 ;  /* 0x0000000000037941 */ /* 0x000fea0003800000 */
.L_x_3659:
        /* <DEDUP_REMOVED lines=42> */
.L_x_3658:
[----:B------:R-:W-:Y:S05]  /*fc80*/  BSYNC B2 ;  /* 0x0000000000027941 */ /* 0x000fea0003800000 */
.L_x_3657:
        /* <DEDUP_REMOVED lines=13> */
.L_x_3661:
        /* <DEDUP_REMOVED lines=12> */
.L_x_3664:
[----:B------:R-:W-:Y:S02]  /*fe20*/  IMAD.MOV.U32 R192, RZ, RZ, R166 ;  /* 0x000000ffffc07224 */ /* 0x000fe400078e00a6 */
.L_x_3665:
[----:B------:R-:W-:Y:S05]  /*fe30*/  BSYNC B2 ;  /* 0x0000000000027941 */ /* 0x000fea0003800000 */
.L_x_3663:
        /* <DEDUP_REMOVED lines=16> */
.L_x_3669:
[----:B------:R-:W-:Y:S05]  /*ff40*/  BSYNC B3 ;  /* 0x0000000000037941 */ /* 0x000fea0003800000 */
.L_x_3668:
        /* <DEDUP_REMOVED lines=42> */
.L_x_3667:
[----:B------:R-:W-:Y:S05]  /*101f0*/  BSYNC B2 ;  /* 0x0000000000027941 */ /* 0x000fea0003800000 */
.L_x_3666:
        /* <DEDUP_REMOVED lines=10> */
.L_x_3662:
        /* <DEDUP_REMOVED lines=12> */
.L_x_3671:
[----:B------:R-:W-:Y:S02]  /*10360*/  IMAD.MOV.U32 R193, RZ, RZ, R166 ;  /* 0x000000ffffc17224 */ /* 0x000fe400078e00a6 */
.L_x_3672:
[----:B------:R-:W-:Y:S05]  /*10370*/  BSYNC B2 ;  /* 0x0000000000027941 */ /* 0x000fea0003800000 */
.L_x_3670:
        /* <DEDUP_REMOVED lines=16> */
.L_x_3676:
[----:B------:R-:W-:Y:S05]  /*10480*/  BSYNC B3 ;  /* 0x0000000000037941 */ /* 0x000fea0003800000 */
.L_x_3675:
        /* <DEDUP_REMOVED lines=42> */
.L_x_3674:
[----:B------:R-:W-:Y:S05]  /*10730*/  BSYNC B2 ;  /* 0x0000000000027941 */ /* 0x000fea0003800000 */
.L_x_3673:
        /* <DEDUP_REMOVED lines=13> */
.L_x_3677:
        /* <DEDUP_REMOVED lines=12> */
.L_x_3680:
[----:B------:R-:W-:Y:S02]  /*108d0*/  IMAD.MOV.U32 R62, RZ, RZ, R166 ;  /* 0x000000ffff3e7224 */ /* 0x000fe400078e00a6 */
.L_x_3681:
[----:B------:R-:W-:Y:S05]  /*108e0*/  BSYNC B2 ;  /* 0x0000000000027941 */ /* 0x000fea0003800000 */
.L_x_3679:
        /* <DEDUP_REMOVED lines=16> */
.L_x_3685:
[----:B------:R-:W-:Y:S05]  /*109f0*/  BSYNC B3 ;  /* 0x0000000000037941 */ /* 0x000fea0003800000 */
.L_x_3684:
        /* <DEDUP_REMOVED lines=42> */
.L_x_3683:
[----:B------:R-:W-:Y:S05]  /*10ca0*/  BSYNC B2 ;  /* 0x0000000000027941 */ /* 0x000fea0003800000 */
.L_x_3682:
        /* <DEDUP_REMOVED lines=10> */
.L_x_3678:
        /* <DEDUP_REMOVED lines=12> */
.L_x_3687:
[----:B------:R-:W-:Y:S02]  /*10e10*/  IMAD.MOV.U32 R62, RZ, RZ, R166 ;  /* 0x000000ffff3e7224 */ /* 0x000fe400078e00a6 */
.L_x_3688:
[----:B------:R-:W-:Y:S05]  /*10e20*/  BSYNC B2 ;  /* 0x0000000000027941 */ /* 0x000fea0003800000 */
.L_x_3686:
        /* <DEDUP_REMOVED lines=16> */
.L_x_3692:
[----:B------:R-:W-:Y:S05]  /*10f30*/  BSYNC B3 ;  /* 0x0000000000037941 */ /* 0x000fea0003800000 */
.L_x_3691:
        /* <DEDUP_REMOVED lines=42> */
.L_x_3690:
[----:B------:R-:W-:Y:S05]  /*111e0*/  BSYNC B2 ;  /* 0x0000000000027941 */ /* 0x000fea0003800000 */
.L_x_3689:
        /* <DEDUP_REMOVED lines=13> */
.L_x_3693:
        /* <DEDUP_REMOVED lines=12> */
.L_x_3696:
[----:B------:R-:W-:Y:S02]  /*11380*/  IMAD.MOV.U32 R62, RZ, RZ, R166 ;  /* 0x000000ffff3e7224 */ /* 0x000fe400078e00a6 */
.L_x_3697:
[----:B------:R-:W-:Y:S05]  /*11390*/  BSYNC B2 ;  /* 0x0000000000027941 */ /* 0x000fea0003800000 */
.L_x_3695:
        /* <DEDUP_REMOVED lines=16> */
.L_x_3701:
[----:B------:R-:W-:Y:S05]  /*114a0*/  BSYNC B3 ;  /* 0x0000000000037941 */ /* 0x000fea0003800000 */
.L_x_3700:
        /* <DEDUP_REMOVED lines=42> */
.L_x_3699:
[----:B------:R-:W-:Y:S05]  /*11750*/  BSYNC B2 ;  /* 0x0000000000027941 */ /* 0x000fea0003800000 */
.L_x_3698:
        /* <DEDUP_REMOVED lines=10> */
.L_x_3694:
        /* <DEDUP_REMOVED lines=12> */
.L_x_3703:
[----:B------:R-:W-:Y:S02]  /*118c0*/  IMAD.MOV.U32 R62, RZ, RZ, R166 ;  /* 0x000000ffff3e7224 */ /* 0x000fe400078e00a6 */
.L_x_3704:
[----:B------:R-:W-:Y:S05]  /*118d0*/  BSYNC B2 ;  /* 0x0000000000027941 */ /* 0x000fea0003800000 */
.L_x_3702:
        /* <DEDUP_REMOVED lines=16> */
.L_x_3708:
[----:B------:R-:W-:Y:S05]  /*119e0*/  BSYNC B3 ;  /* 0x0000000000037941 */ /* 0x000fea0003800000 */
.L_x_3707:
        /* <DEDUP_REMOVED lines=42> */
.L_x_3706:
[----:B------:R-:W-:Y:S05]  /*11c90*/  BSYNC B2 ;  /* 0x0000000000027941 */ /* 0x000fea0003800000 */
.L_x_3705:
        /* <DEDUP_REMOVED lines=13> */
.L_x_3709:
        /* <DEDUP_REMOVED lines=12> */
.L_x_3712:
[----:B------:R-:W-:Y:S02]  /*11e30*/  IMAD.MOV.U32 R134, RZ, RZ, R166 ;  /* 0x000000ffff867224 */ /* 0x000fe400078e00a6 */
.L_x_3713:
[----:B------:R-:W-:Y:S05]  /*11e40*/  BSYNC B2 ;  /* 0x0000000000027941 */ /* 0x000fea0003800000 */
.L_x_3711:
        /* <DEDUP_REMOVED lines=16> */
.L_x_3717:
[----:B------:R-:W-:Y:S05]  /*11f50*/  BSYNC B3 ;  /* 0x0000000000037941 */ /* 0x000fea0003800000 */
.L_x_3716:
        /* <DEDUP_REMOVED lines=42> */
.L_x_3715:
[----:B------:R-:W-:Y:S05]  /*12200*/  BSYNC B2 ;  /* 0x0000000000027941 */ /* 0x000fea0003800000 */
.L_x_3714:
        /* <DEDUP_REMOVED lines=10> */
.L_x_3710:
        /* <DEDUP_REMOVED lines=54> */
.L_x_3718:
[----:B------:R-:W-:Y:S02]  /*12610*/  IADD3 R201, R201, 0x20, RZ ;  /* 0x00000020c9c97810 */ /* 0x000fe40007ffe0ff */
.L_x_3589:
[----:B------:R-:W-:Y:S05]  /*12620*/  BSYNC B1 ;  /* 0x0000000000017941 */ /* 0x000fea0003800000 */
.L_x_3588:
        /* <DEDUP_REMOVED lines=30> */
.L_x_3722:
[----:B0-----:R-:W-:Y:S02]  /*12810*/  IMAD.MOV.U32 R177, RZ, RZ, R166 ;  /* 0x000000ffffb17224 */ /* 0x001fe400078e00a6 */
.L_x_3723:
[----:B------:R-:W-:Y:S05]  /*12820*/  BSYNC B2 ;  /* 0x0000000000027941 */ /* 0x000fea0003800000 */
.L_x_3721:
        /* <DEDUP_REMOVED lines=16> */
.L_x_3727:
[----:B------:R-:W-:Y:S05]  /*12930*/  BSYNC B3 ;  /* 0x0000000000037941 */ /* 0x000fea0003800000 */
.L_x_3726:
        /* <DEDUP_REMOVED lines=42> */
.L_x_3725:
[----:B------:R-:W-:Y:S05]  /*12be0*/  BSYNC B2 ;  /* 0x0000000000027941 */ /* 0x000fea0003800000 */
.L_x_3724:
        /* <DEDUP_REMOVED lines=18> */
.L_x_3728:
        /* <DEDUP_REMOVED lines=12> */
.L_x_3731:
[----:B------:R-:W-:Y:S02]  /*12dd0*/  IMAD.MOV.U32 R177, RZ, RZ, R166 ;  /* 0x000000ffffb17224 */ /* 0x000fe400078e00a6 */
.L_x_3732:
[----:B------:R-:W-:Y:S05]  /*12de0*/  BSYNC B2 ;  /* 0x0000000000027941 */ /* 0x000fea0003800000 */
.L_x_3730:
        /* <DEDUP_REMOVED lines=16> */
.L_x_3736:
[----:B------:R-:W-:Y:S05]  /*12ef0*/  BSYNC B3 ;  /* 0x0000000000037941 */ /* 0x000fea0003800000 */
.L_x_3735:
        /* <DEDUP_REMOVED lines=42> */
.L_x_3734:
[----:B------:R-:W-:Y:S05]  /*131a0*/  BSYNC B2 ;  /* 0x0000000000027941 */ /* 0x000fea0003800000 */
.L_x_3733:
        /* <DEDUP_REMOVED lines=10> */
.L_x_3729:
        /* <DEDUP_REMOVED lines=12> */
.L_x_3738:
[----:B------:R-:W-:Y:S02]  /*13310*/  IMAD.MOV.U32 R177, RZ, RZ, R166 ;  /* 0x000000ffffb17224 */ /* 0x000fe400078e00a6 */
.L_x_3739:
[----:B------:R-:W-:Y:S05]  /*13320*/  BSYNC B2 ;  /* 0x0000000000027941 */ /* 0x000fea0003800000 */
.L_x_3737:
        /* <DEDUP_REMOVED lines=16> */
.L_x_3743:
[----:B------:R-:W-:Y:S05]  /*13430*/  BSYNC B3 ;  /* 0x0000000000037941 */ /* 0x000fea0003800000 */
.L_x_3742:
        /* <DEDUP_REMOVED lines=42> */
.L_x_3741:
[----:B------:R-:W-:Y:S05]  /*136e0*/  BSYNC B2 ;  /* 0x0000000000027941 */ /* 0x000fea0003800000 */
.L_x_3740:
        /* <DEDUP_REMOVED lines=15> */
.L_x_3744:
        /* <DEDUP_REMOVED lines=12> */
.L_x_3747:
[----:B------:R-:W-:Y:S02]  /*138a0*/  IMAD.MOV.U32 R177, RZ, RZ, R166 ;  /* 0x000000ffffb17224 */ /* 0x000fe400078e00a6 */
.L_x_3748:
[----:B------:R-:W-:Y:S05]  /*138b0*/  BSYNC B2 ;  /* 0x0000000000027941 */ /* 0x000fea0003800000 */
.L_x_3746:
        /* <DEDUP_REMOVED lines=16> */
.L_x_3752:
[----:B------:R-:W-:Y:S05]  /*139c0*/  BSYNC B3 ;  /* 0x0000000000037941 */ /* 0x000fea0003800000 */
.L_x_3751:
        /* <DEDUP_REMOVED lines=42> */
.L_x_3750:
[----:B------:R-:W-:Y:S05]  /*13c70*/  BSYNC B2 ;  /* 0x0000000000027941 */ /* 0x000fea0003800000 */
.L_x_3749:
        /* <DEDUP_REMOVED lines=10> */
.L_x_3745:
        /* <DEDUP_REMOVED lines=12> */
.L_x_3754:
[----:B------:R-:W-:Y:S02]  /*13de0*/  IMAD.MOV.U32 R179, RZ, RZ, R166 ;  /* 0x000000ffffb37224 */ /* 0x000fe400078e00a6 */
.L_x_3755:
[----:B------:R-:W-:Y:S05]  /*13df0*/  BSYNC B2 ;  /* 0x0000000000027941 */ /* 0x000fea0003800000 */
.L_x_3753:
        /* <DEDUP_REMOVED lines=16> */
.L_x_3759:
[----:B------:R-:W-:Y:S05]  /*13f00*/  BSYNC B3 ;  /* 0x0000000000037941 */ /* 0x000fea0003800000 */
.L_x_3758:
        /* <DEDUP_REMOVED lines=42> */
.L_x_3757:
[----:B------:R-:W-:Y:S05]  /*141b0*/  BSYNC B2 ;  /* 0x0000000000027941 */ /* 0x000fea0003800000 */
.L_x_3756:
        /* <DEDUP_REMOVED lines=15> */
.L_x_3760:
        /* <DEDUP_REMOVED lines=12> */
.L_x_3763:
[----:B------:R-:W-:Y:S02]  /*14370*/  IMAD.MOV.U32 R179, RZ, RZ, R166 ;  /* 0x000000ffffb37224 */ /* 0x000fe400078e00a6 */
.L_x_3764:
[----:B------:R-:W-:Y:S05]  /*14380*/  BSYNC B2 ;  /* 0x0000000000027941 */ /* 0x000fea0003800000 */
.L_x_3762:
        /* <DEDUP_REMOVED lines=16> */
.L_x_3768:
[----:B------:R-:W-:Y:S05]  /*14490*/  BSYNC B3 ;  /* 0x0000000000037941 */ /* 0x000fea0003800000 */
.L_x_3767:
        /* <DEDUP_REMOVED lines=42> */
.L_x_3766:
[----:B------:R-:W-:Y:S05]  /*14740*/  BSYNC B2 ;  /* 0x0000000000027941 */ /* 0x000fea0003800000 */
.L_x_3765:
        /* <DEDUP_REMOVED lines=10> */
.L_x_3761:
        /* <DEDUP_REMOVED lines=12> */
.L_x_3770:
[----:B------:R-:W-:Y:S02]  /*148b0*/  IMAD.MOV.U32 R179, RZ, RZ, R166 ;  /* 0x000000ffffb37224 */ /* 0x000fe400078e00a6 */
.L_x_3771:
[----:B------:R-:W-:Y:S05]  /*148c0*/  BSYNC B2 ;  /* 0x0000000000027941 */ /* 0x000fea0003800000 */
.L_x_3769:
        /* <DEDUP_REMOVED lines=16> */
.L_x_3775:
[----:B------:R-:W-:Y:S05]  /*149d0*/  BSYNC B3 ;  /* 0x0000000000037941 */ /* 0x000fea0003800000 */
.L_x_3774:
        /* <DEDUP_REMOVED lines=42> */
.L_x_3773:
[----:B------:R-:W-:Y:S05]  /*14c80*/  BSYNC B2 ;  /* 0x0000000000027941 */ /* 0x000fea0003800000 */
.L_x_3772:
        /* <DEDUP_REMOVED lines=15> */
.L_x_3776:
        /* <DEDUP_REMOVED lines=12> */
.L_x_3779:
[----:B------:R-:W-:Y:S02]  /*14e40*/  IMAD.MOV.U32 R179, RZ, RZ, R166 ;  /* 0x000000ffffb37224 */ /* 0x000fe400078e00a6 */
.L_x_3780:
[----:B------:R-:W-:Y:S05]  /*14e50*/  BSYNC B2 ;  /* 0x0000000000027941 */ /* 0x000fea0003800000 */
.L_x_3778:
        /* <DEDUP_REMOVED lines=16> */
.L_x_3784:
[----:B------:R-:W-:Y:S05]  /*14f60*/  BSYNC B3 ;  /* 0x0000000000037941 */ /* 0x000fea0003800000 */
.L_x_3783:
        /* <DEDUP_REMOVED lines=42> */
.L_x_3782:
[----:B------:R-:W-:Y:S05]  /*15210*/  BSYNC B2 ;  /* 0x0000000000027941 */ /* 0x000fea0003800000 */
.L_x_3781:
        /* <DEDUP_REMOVED lines=10> */
.L_x_3777:
        /* <DEDUP_REMOVED lines=12> */
.L_x_3786:
[----:B------:R-:W-:Y:S02]  /*15380*/  IMAD.MOV.U32 R194, RZ, RZ, R166 ;  /* 0x000000ffffc27224 */ /* 0x000fe400078e00a6 */
.L_x_3787:
[----:B------:R-:W-:Y:S05]  /*15390*/  BSYNC B2 ;  /* 0x0000000000027941 */ /* 0x000fea0003800000 */
.L_x_3785:
        /* <DEDUP_REMOVED lines=16> */
.L_x_3791:
[----:B------:R-:W-:Y:S05]  /*154a0*/  BSYNC B3 ;  /* 0x0000000000037941 */ /* 0x000fea0003800000 */
.L_x_3790:
        /* <DEDUP_REMOVED lines=42> */
.L_x_3789:
[----:B------:R-:W-:Y:S05]  /*15750*/  BSYNC B2 ;  /* 0x0000000000027941 */ /* 0x000fea0003800000 */
.L_x_3788:
        /* <DEDUP_REMOVED lines=13> */
.L_x_3792:
        /* <DEDUP_REMOVED lines=12> */
.L_x_3795:
[----:B------:R-:W-:Y:S02]  /*158f0*/  IMAD.MOV.U32 R194, RZ, RZ, R166 ;  /* 0x000000ffffc27224 */ /* 0x000fe400078e00a6 */
.L_x_3796:
[----:B------:R-:W-:Y:S05]  /*15900*/  BSYNC B2 ;  /* 0x0000000000027941 */ /* 0x000fea0003800000 */
.L_x_3794:
        /* <DEDUP_REMOVED lines=16> */
.L_x_3800:
[----:B------:R-:W-:Y:S05]  /*15a10*/  BSYNC B3 ;  /* 0x0000000000037941 */ /* 0x000fea0003800000 */
.L_x_3799:
        /* <DEDUP_REMOVED lines=42> */
.L_x_3798:
[----:B------:R-:W-:Y:S05]  /*15cc0*/  BSYNC B2 ;  /* 0x0000000000027941 */ /* 0x000fea0003800000 */
.L_x_3797:
        /* <DEDUP_REMOVED lines=10> */
.L_x_3793:
        /* <DEDUP_REMOVED lines=12> */
.L_x_3802:
[----:B------:R-:W-:Y:S02]  /*15e30*/  IMAD.MOV.U32 R195, RZ, RZ, R166 ;  /* 0x000000ffffc37224 */ /* 0x000fe400078e00a6 */
.L_x_3803:
[----:B------:R-:W-:Y:S05]  /*15e40*/  BSYNC B2 ;  /* 0x0000000000027941 */ /* 0x000fea0003800000 */
.L_x_3801:
        /* <DEDUP_REMOVED lines=16> */
.L_x_3807:
[----:B------:R-:W-:Y:S05]  /*15f50*/  BSYNC B3 ;  /* 0x0000000000037941 */ /* 0x000fea0003800000 */
.L_x_3806:
        /* <DEDUP_REMOVED lines=42> */
.L_x_3805:
[----:B------:R-:W-:Y:S05]  /*16200*/  BSYNC B2 ;  /* 0x0000000000027941 */ /* 0x000fea0003800000 */
.L_x_3804:
        /* <DEDUP_REMOVED lines=13> */
.L_x_3808:
        /* <DEDUP_REMOVED lines=12> */
.L_x_3811:
[----:B------:R-:W-:Y:S02]  /*163a0*/  IMAD.MOV.U32 R62, RZ, RZ, R166 ;  /* 0x000000ffff3e7224 */ /* 0x000fe400078e00a6 */
.L_x_3812:
[----:B------:R-:W-:Y:S05]  /*163b0*/  BSYNC B2 ;  /* 0x0000000000027941 */ /* 0x000fea0003800000 */
.L_x_3810:
        /* <DEDUP_REMOVED lines=16> */
.L_x_3816:
[----:B------:R-:W-:Y:S05]  /*164c0*/  BSYNC B3 ;  /* 0x0000000000037941 */ /* 0x000fea0003800000 */
.L_x_3815:
        /* <DEDUP_REMOVED lines=42> */
.L_x_3814:
[----:B------:R-:W-:Y:S05]  /*16770*/  BSYNC B2 ;  /* 0x0000000000027941 */ /* 0x000fea0003800000 */
.L_x_3813:
        /* <DEDUP_REMOVED lines=10> */
.L_x_3809:
        /* <DEDUP_REMOVED lines=12> */
.L_x_3818:
[----:B------:R-:W-:Y:S02]  /*168e0*/  IMAD.MOV.U32 R62, RZ, RZ, R166 ;  /* 0x000000ffff3e7224 */ /* 0x000fe400078e00a6 */
.L_x_3819:
[----:B------:R-:W-:Y:S05]  /*168f0*/  BSYNC B2 ;  /* 0x0000000000027941 */ /* 0x000fea0003800000 */
.L_x_3817:
        /* <DEDUP_REMOVED lines=16> */
.L_x_3823:
[----:B------:R-:W-:Y:S05]  /*16a00*/  BSYNC B3 ;  /* 0x0000000000037941 */ /* 0x000fea0003800000 */
.L_x_3822:
        /* <DEDUP_REMOVED lines=42> */
.L_x_3821:
[----:B------:R-:W-:Y:S05]  /*16cb0*/  BSYNC B2 ;  /* 0x0000000000027941 */ /* 0x000fea0003800000 */
.L_x_3820:
        /* <DEDUP_REMOVED lines=13> */
.L_x_3824:
        /* <DEDUP_REMOVED lines=12> */
.L_x_3827:
[----:B------:R-:W-:Y:S02]  /*16e50*/  IMAD.MOV.U32 R62, RZ, RZ, R166 ;  /* 0x000000ffff3e7224 */ /* 0x000fe400078e00a6 */
.L_x_3828:
[----:B------:R-:W-:Y:S05]  /*16e60*/  BSYNC B2 ;  /* 0x0000000000027941 */ /* 0x000fea0003800000 */
.L_x_3826:
        /* <DEDUP_REMOVED lines=16> */
.L_x_3832:
[----:B------:R-:W-:Y:S05]  /*16f70*/  BSYNC B3 ;  /* 0x0000000000037941 */ /* 0x000fea0003800000 */
.L_x_3831:
        /* <DEDUP_REMOVED lines=42> */
.L_x_3830:
[----:B------:R-:W-:Y:S05]  /*17220*/  BSYNC B2 ;  /* 0x0000000000027941 */ /* 0x000fea0003800000 */
.L_x_3829:
        /* <DEDUP_REMOVED lines=10> */
.L_x_3825:
        /* <DEDUP_REMOVED lines=12> */
.L_x_3834:
[----:B------:R-:W-:Y:S02]  /*17390*/  IMAD.MOV.U32 R62, RZ, RZ, R166 ;  /* 0x000000ffff3e7224 */ /* 0x000fe400078e00a6 */
.L_x_3835:
[----:B------:R-:W-:Y:S05]  /*173a0*/  BSYNC B2 ;  /* 0x0000000000027941 */ /* 0x000fea0003800000 */
.L_x_3833:
        /* <DEDUP_REMOVED lines=16> */
.L_x_3839:
[----:B------:R-:W-:Y:S05]  /*174b0*/  BSYNC B3 ;  /* 0x0000000000037941 */ /* 0x000fea0003800000 */
.L_x_3838:
        /* <DEDUP_REMOVED lines=42> */
.L_x_3837:
[----:B------:R-:W-:Y:S05]  /*17760*/  BSYNC B2 ;  /* 0x0000000000027941 */ /* 0x000fea0003800000 */
.L_x_3836:
        /* <DEDUP_REMOVED lines=13> */
.L_x_3840:
        /* <DEDUP_REMOVED lines=12> */
.L_x_3843:
[----:B------:R-:W-:Y:S02]  /*17900*/  IMAD.MOV.U32 R134, RZ, RZ, R166 ;  /* 0x000000ffff867224 */ /* 0x000fe400078e00a6 */
.L_x_3844:
[----:B------:R-:W-:Y:S05]  /*17910*/  BSYNC B2 ;  /* 0x0000000000027941 */ /* 0x000fea0003800000 */
.L_x_3842:
        /* <DEDUP_REMOVED lines=16> */
.L_x_3848:
[----:B------:R-:W-:Y:S05]  /*17a20*/  BSYNC B3 ;  /* 0x0000000000037941 */ /* 0x000fea0003800000 */
.L_x_3847:
        /* <DEDUP_REMOVED lines=42> */
.L_x_3846:
[----:B------:R-:W-:Y:S05]  /*17cd0*/  BSYNC B2 ;  /* 0x0000000000027941 */ /* 0x000fea0003800000 */
.L_x_3845:
        /* <DEDUP_REMOVED lines=10> */
.L_x_3841:
        /* <DEDUP_REMOVED lines=54> */
.L_x_3720:
[----:B------:R-:W-:Y:S05]  /*180e0*/  BSYNC B1 ;  /* 0x0000000000017941 */ /* 0x000fea0003800000 */
.L_x_3719:
        /* <DEDUP_REMOVED lines=40> */
.L_x_3861:
        /* <DEDUP_REMOVED lines=86> */
.L_x_3862:
        /* <DEDUP_REMOVED lines=56> */
[----:B------:R-:W-:Y:S01]  /*18c50*/  IMAD.MOV.U32 R209, RZ, RZ, 0x10 ;  /* 0x00000010ffd17424 */ /* 0x000fe200078e00ff */
[----:B------:R-:W-:Y:S02]  /*18c60*/  F2FP.PACK_AB R67, R207, R206 ;  /* 0x000000cecf43723e */ /* 0x000fe400000000ff */
[----:B------:R-:W-:Y:S01]  /*18c70*/  F2FP.PACK_AB R66, R205, R66 ;  /* 0x00000042cd42723e */ /* 0x000fe200000000ff */
[----:B------:R-:W-:-:S04]  /*18c80*/  IMAD.WIDE.U32 R202, R162, R209, c[0x0][0x208] ;  /* 0x00008200a2ca7625 */ /* 0x000fc800078e00d1 */
[C---:B------:R-:W-:Y:S01]  /*18c90*/  IMAD.WIDE.U32 R134, R162.reuse, R209, c[0x0][0x210] ;  /* 0x00008400a2867625 */ /* 0x040fe200078e00d1 */
[----:B------:R0:W-:Y:S01]  /*18ca0*/  STG.E.128 [R202.64], R60 ;  /* 0x0000003cca007986 */ /* 0x0001e2000c101d06 */
[----:B------:R-:W-:-:S03]  /*18cb0*/  IADD3 R162, R162, 0x20, RZ ;  /* 0x00000020a2a27810 */ /* 0x000fc60007ffe0ff */
[----:B------:R0:W-:Y:S04]  /*18cc0*/  STG.E.128 [R134.64], R64 ;  /* 0x0000004086007986 */ /* 0x0001e8000c101d06 */
.L_x_3852:
[----:B------:R-:W-:Y:S05]  /*18cd0*/  BSYNC B1 ;  /* 0x0000000000017941 */ /* 0x000fea0003800000 */
.L_x_3851:
        /* <DEDUP_REMOVED lines=49> */
.L_x_3854:
[----:B------:R-:W-:Y:S05]  /*18ff0*/  BSYNC B1 ;  /* 0x0000000000017941 */ /* 0x000fea0003800000 */
.L_x_3853:
        /* <DEDUP_REMOVED lines=49> */
.L_x_3856:
[----:B------:R-:W-:Y:S05]  /*19310*/  BSYNC B1 ;  /* 0x0000000000017941 */ /* 0x000fea0003800000 */
.L_x_3855:
        /* <DEDUP_REMOVED lines=40> */
[----:B------:R-:W-:Y:S01]  /*195a0*/  FFMA.FTZ R201, R143, R204, R150 ;  /* 0x000000cc8fc97223 */ /* 0x000fe20000010096 */
[----:B------:R-:W-:Y:S01]  /*195b0*/  F2FP.PACK_AB R67, R203, R206 ;  /* 0x000000cecb43723e */ /* 0x000fe200000000ff */
[----:B------:R-:W-:-:S03]  /*195c0*/  IMAD.MOV.U32 R205, RZ, RZ, 0x10 ;  /* 0x00000010ffcd7424 */ /* 0x000fc600078e00ff */
[----:B------:R-:W-:Y:S01]  /*195d0*/  F2FP.PACK_AB R66, R201, R66 ;  /* 0x00000042c942723e */ /* 0x000fe200000000ff */
[----:B------:R-:W-:-:S04]  /*195e0*/  IMAD.WIDE.U32 R134, R162, R205, c[0x0][0x208] ;  /* 0x00008200a2867625 */ /* 0x000fc800078e00cd */
[----:B------:R-:W-:Y:S01]  /*195f0*/  IMAD.WIDE.U32 R202, R162, R205, c[0x0][0x210] ;  /* 0x00008400a2ca7625 */ /* 0x000fe200078e00cd */
[----:B------:R0:W-:Y:S04]  /*19600*/  STG.E.128 [R134.64], R60 ;  /* 0x0000003c86007986 */ /* 0x0001e8000c101d06 */
[----:B------:R0:W-:Y:S02]  /*19610*/  STG.E.128 [R202.64], R64 ;  /* 0x00000040ca007986 */ /* 0x0001e4000c101d06 */
.L_x_3858:
[----:B------:R-:W-:Y:S05]  /*19620*/  BSYNC B1 ;  /* 0x0000000000017941 */ /* 0x000fea0003800000 */
.L_x_3857:
[----:B0-----:R-:W-:-:S04]  /*19630*/  IMAD.MOV.U32 R61, RZ, RZ, 0x4 ;  /* 0x00000004ff3d7424 */ /* 0x001fc800078e00ff */
[----:B------:R-:W-:-:S05]  /*19640*/  IMAD R44, R61, c[0x0][0x160], R44 ;  /* 0x000058003d2c7a24 */ /* 0x000fca00078e022c */
[----:B------:R-:W-:-:S13]  /*19650*/  ISETP.GE.AND P0, PT, R44, c[0x0][0x164], PT ;  /* 0x000059002c007a0c */ /* 0x000fda0003f06270 */
[----:B------:R-:W-:Y:S01]  /*19660*/  @P0 CALL.REL.NOINC `(.L_x_3859) ;  /* 0x0000001000000944 */ /* 0x000fe20003c00000 */
[----:B------:R-:W-:Y:S05]  /*19670*/  BRA `(.L_x_3860) ;  /* 0xfffe7ed000007947 */ /* 0x000fea000383ffff */
.L_x_3859:
[----:B------:R-:W-:Y:S05]  /*19680*/  BSYNC B0 ;  /* 0x0000000000007941 */ /* 0x000fea0003800000 */
.L_x_3325:
[----:B------:R-:W-:Y:S05]  /*19690*/  EXIT ;  /* 0x000000000000794d */ /* 0x000fea0003800000 */
.L_x_3849:
[----:B------:R-:W-:Y:S01]  /*196a0*/  IMAD.MOV.U32 R135, RZ, RZ, 0x1 ;  /* 0x00000001ff877424 */ /* 0x000fe200078e00ff */
[----:B------:R-:W-:Y:S01]  /*196b0*/  MOV R60, 0x196f0 ;  /* 0x000196f0003c7802 */ /* 0x000fe20000000f00 */
[----:B------:R-:W-:Y:S02]  /*196c0*/  IMAD.MOV.U32 R64, RZ, RZ, 0x1f ;  /* 0x0000001fff407424 */ /* 0x000fe400078e00ff */
[----:B------:R-:W-:Y:S02]  /*196d0*/  IMAD.MOV.U32 R199, RZ, RZ, -0x1 ;  /* 0xffffffffffc77424 */ /* 0x000fe400078e00ff */
[----:B------:R-:W-:Y:S05]  /*196e0*/  CALL.REL.NOINC `($__internal_12_$__cuda_sm70_shflsync_bfly_p) ;  /* 0x000007e000007944 */ /* 0x000fea0003c00000 */
[----:B-1----:R-:W-:Y:S01]  /*196f0*/  IMAD.MOV.U32 R61, RZ, RZ, R64 ;  /* 0x000000ffff3d7224 */ /* 0x002fe200078e0040 */
[----:B0-----:R-:W-:Y:S05]  /*19700*/  BRA `(.L_x_3861) ;  /* 0xffffec6000007947 */ /* 0x001fea000383ffff */
.L_x_3850:
[----:B0-----:R-:W-:Y:S01]  /*19710*/  IMAD.MOV.U32 R62, RZ, RZ, R67 ;  /* 0x000000ffff3e7224 */ /* 0x001fe200078e0043 */
[----:B------:R-:W-:Y:S01]  /*19720*/  MOV R60, 0x19770 ;  /* 0x00019770003c7802 */ /* 0x000fe20000000f00 */
[----:B------:R-:W-:Y:S02]  /*19730*/  IMAD.MOV.U32 R135, RZ, RZ, 0x2 ;  /* 0x00000002ff877424 */ /* 0x000fe400078e00ff */
[----:B------:R-:W-:Y:S02]  /*19740*/  IMAD.MOV.U32 R64, RZ, RZ, 0x1f ;  /* 0x0000001fff407424 */ /* 0x000fe400078e00ff */
[----:B------:R-:W-:-:S02]  /*19750*/  IMAD.MOV.U32 R199, RZ, RZ, -0x1 ;  /* 0xffffffffffc77424 */ /* 0x000fc400078e00ff */
[----:B------:R-:W-:Y:S05]  /*19760*/  CALL.REL.NOINC `($__internal_12_$__cuda_sm70_shflsync_bfly_p) ;  /* 0x0000076000007944 */ /* 0x000fea0003c00000 */
[----:B01----:R-:W-:Y:S01]  /*19770*/  FADD.FTZ R62, R67, R64 ;  /* 0x00000040433e7221 */ /* 0x003fe20000010000 */
[----:B------:R-:W-:Y:S01]  /*19780*/  MOV R199, 0xffffffff ;  /* 0xffffffff00c77802 */ /* 0x000fe20000000f00 */
[----:B------:R-:W-:Y:S01]  /*19790*/  IMAD.MOV.U32 R135, RZ, RZ, 0x4 ;  /* 0x00000004ff877424 */ /* 0x000fe200078e00ff */
[----:B------:R-:W-:Y:S01]  /*197a0*/  MOV R60, 0x197d0 ;  /* 0x000197d0003c7802 */ /* 0x000fe20000000f00 */
[----:B------:R-:W-:-:S02]  /*197b0*/  IMAD.MOV.U32 R64, RZ, RZ, 0x1f ;  /* 0x0000001fff407424 */ /* 0x000fc400078e00ff */
[----:B------:R-:W-:Y:S05]  /*197c0*/  CALL.REL.NOINC `($__internal_12_$__cuda_sm70_shflsync_bfly_p) ;  /* 0x0000070000007944 */ /* 0x000fea0003c00000 */
[----:B01----:R-:W-:Y:S01]  /*197d0*/  FADD.FTZ R62, R62, R64 ;  /* 0x000000403e3e7221 */ /* 0x003fe20000010000 */
[----:B------:R-:W-:Y:S01]  /*197e0*/  MOV R60, 0x19830 ;  /* 0x00019830003c7802 */ /* 0x000fe20000000f00 */
[----:B------:R-:W-:-:S02]  /*197f0*/  IMAD.MOV.U32 R135, RZ, RZ, 0x8 ;  /* 0x00000008ff877424 */ /* 0x000fc400078e00ff */
[----:B------:R-:W-:Y:S02]  /*19800*/  IMAD.MOV.U32 R64, RZ, RZ, 0x1f ;  /* 0x0000001fff407424 */ /* 0x000fe400078e00ff */
[----:B------:R-:W-:Y:S02]  /*19810*/  IMAD.MOV.U32 R199, RZ, RZ, -0x1 ;  /* 0xffffffffffc77424 */ /* 0x000fe400078e00ff */
[----:B------:R-:W-:Y:S05]  /*19820*/  CALL.REL.NOINC `($__internal_12_$__cuda_sm70_shflsync_bfly_p) ;  /* 0x000006a000007944 */ /* 0x000fea0003c00000 */
[----:B01----:R-:W-:Y:S01]  /*19830*/  FADD.FTZ R62, R62, R64 ;  /* 0x000000403e3e7221 */ /* 0x003fe20000010000 */
[----:B------:R-:W-:Y:S01]  /*19840*/  MOV R60, 0x19890 ;  /* 0x00019890003c7802 */ /* 0x000fe20000000f00 */
[----:B------:R-:W-:Y:S02]  /*19850*/  IMAD.MOV.U32 R135, RZ, RZ, 0x10 ;  /* 0x00000010ff877424 */ /* 0x000fe400078e00ff */
[----:B------:R-:W-:Y:S02]  /*19860*/  IMAD.MOV.U32 R64, RZ, RZ, 0x1f ;  /* 0x0000001fff407424 */ /* 0x000fe400078e00ff */
[----:B------:R-:W-:Y:S02]  /*19870*/  IMAD.MOV.U32 R199, RZ, RZ, -0x1 ;  /* 0xffffffffffc77424 */ /* 0x000fe400078e00ff */
[----:B------:R-:W-:Y:S05]  /*19880*/  CALL.REL.NOINC `($__internal_12_$__cuda_sm70_shflsync_bfly_p) ;  /* 0x0000064000007944 */ /* 0x000fea0003c00000 */
[----:B-1----:R-:W-:Y:S01]  /*19890*/  FADD.FTZ R64, R62, R64 ;  /* 0x000000403e407221 */ /* 0x002fe20000010000 */
[----:B------:R-:W-:Y:S01]  /*198a0*/  LOP3.LUT P4, RZ, R42, 0x20, RZ, 0xc0, !PT ;  /* 0x000000202aff7812 */ /* 0x000fe2000788c0ff */
[----:B0-----:R-:W-:-:S02]  /*198b0*/  IMAD.MOV.U32 R135, RZ, RZ, 0x1 ;  /* 0x00000001ff877424 */ /* 0x001fc400078e00ff */
[----:B------:R-:W-:Y:S02]  /*198c0*/  FMUL.FTZ R65, R64, c[0x0][0x1e0] ;  /* 0x0000780040417a20 */ /* 0x000fe40000410000 */
[----:B------:R-:W-:Y:S02]  /*198d0*/  IMAD.MOV.U32 R64, RZ, RZ, 0x1f ;  /* 0x0000001fff407424 */ /* 0x000fe400078e00ff */
[--C-:B------:R-:W-:Y:S02]  /*198e0*/  FADD.FTZ R60, R161, -R65.reuse ;  /* 0x80000041a13c7221 */ /* 0x100fe40000010000 */
[--C-:B------:R-:W-:Y:S02]  /*198f0*/  FADD.FTZ R61, R178, -R65.reuse ;  /* 0x80000041b23d7221 */ /* 0x100fe40000010000 */
[----:B------:R-:W-:Y:S02]  /*19900*/  FFMA.FTZ R60, R60, R60, RZ ;  /* 0x0000003c3c3c7223 */ /* 0x000fe400000100ff */
        /* <DEDUP_REMOVED lines=15> */
[--C-:B------:R-:W-:Y:S01]  /*19a00*/  FADD.FTZ R62, R171, -R65.reuse ;  /* 0x80000041ab3e7221 */ /* 0x100fe20000010000 */
[----:B------:R-:W-:Y:S01]  /*19a10*/  FSEL R63, R60, RZ, P4 ;  /* 0x000000ff3c3f7208 */ /* 0x000fe20002000000 */
[----:B------:R-:W-:Y:S02]  /*19a20*/  FADD.FTZ R60, R152, -R65 ;  /* 0x80000041983c7221 */ /* 0x000fe40000010000 */
        /* <DEDUP_REMOVED lines=47> */
[----:B------:R-:W-:Y:S05]  /*19d20*/  CALL.REL.NOINC `($__internal_12_$__cuda_sm70_shflsync_bfly_p) ;  /* 0x000001a000007944 */ /* 0x000fea0003c00000 */
[----:B01----:R-:W-:Y:S01]  /*19d30*/  FADD.FTZ R62, R63, R64 ;  /* 0x000000403f3e7221 */ /* 0x003fe20000010000 */
[----:B------:R-:W-:Y:S01]  /*19d40*/  MOV R60, 0x19d90 ;  /* 0x00019d90003c7802 */ /* 0x000fe20000000f00 */
[----:B------:R-:W-:Y:S02]  /*19d50*/  IMAD.MOV.U32 R135, RZ, RZ, 0x2 ;  /* 0x00000002ff877424 */ /* 0x000fe400078e00ff */
[----:B------:R-:W-:Y:S02]  /*19d60*/  IMAD.MOV.U32 R64, RZ, RZ, 0x1f ;  /* 0x0000001fff407424 */ /* 0x000fe400078e00ff */
[----:B------:R-:W-:Y:S02]  /*19d70*/  IMAD.MOV.U32 R199, RZ, RZ, -0x1 ;  /* 0xffffffffffc77424 */ /* 0x000fe400078e00ff */
[----:B------:R-:W-:Y:S05]  /*19d80*/  CALL.REL.NOINC `($__internal_12_$__cuda_sm70_shflsync_bfly_p) ;  /* 0x0000014000007944 */ /* 0x000fea0003c00000 */
[----:B01----:R-:W-:Y:S01]  /*19d90*/  FADD.FTZ R62, R62, R64 ;  /* 0x000000403e3e7221 */ /* 0x003fe20000010000 */
[----:B------:R-:W-:Y:S01]  /*19da0*/  MOV R60, 0x19df0 ;  /* 0x00019df0003c7802 */ /* 0x000fe20000000f00 */
[----:B------:R-:W-:Y:S02]  /*19db0*/  IMAD.MOV.U32 R135, RZ, RZ, 0x4 ;  /* 0x00000004ff877424 */ /* 0x000fe400078e00ff */
[----:B------:R-:W-:-:S02]  /*19dc0*/  IMAD.MOV.U32 R64, RZ, RZ, 0x1f ;  /* 0x0000001fff407424 */ /* 0x000fc400078e00ff */
        /* <DEDUP_REMOVED lines=9> */
[----:B------:R-:W-:Y:S01]  /*19e60*/  MOV R60, 0x19ec0 ;  /* 0x00019ec0003c7802 */ /* 0x000fe20000000f00 */
[----:B0-----:R-:W-:Y:S02]  /*19e70*/  IMAD.MOV.U32 R135, RZ, RZ, 0x10 ;  /* 0x00000010ff877424 */ /* 0x001fe400078e00ff */
[----:B------:R-:W-:-:S02]  /*19e80*/  IMAD.MOV.U32 R64, RZ, RZ, 0x1f ;  /* 0x0000001fff407424 */ /* 0x000fc400078e00ff */
[----:B------:R-:W-:Y:S02]  /*19e90*/  IMAD.MOV.U32 R199, RZ, RZ, -0x1 ;  /* 0xffffffffffc77424 */ /* 0x000fe400078e00ff */
[----:B------:R-:W-:Y:S02]  /*19ea0*/  IMAD.MOV.U32 R62, RZ, RZ, R67 ;  /* 0x000000ffff3e7224 */ /* 0x000fe400078e0043 */
[----:B------:R-:W-:Y:S05]  /*19eb0*/  CALL.REL.NOINC `($__internal_12_$__cuda_sm70_shflsync_bfly_p) ;  /* 0x0000001000007944 */ /* 0x000fea0003c00000 */
[----:B01----:R-:W-:Y:S05]  /*19ec0*/  BRA `(.L_x_3862) ;  /* 0xffffea0000007947 */ /* 0x003fea000383ffff */
        .weak           $__internal_12_$__cuda_sm70_shflsync_bfly_p
        .type           $__internal_12_$__cuda_sm70_shflsync_bfly_p,@function
        .size           $__internal_12_$__cuda_sm70_shflsync_bfly_p,(.L_x_26502 - $__internal_12_$__cuda_sm70_shflsync_bfly_p)
$__internal_12_$__cuda_sm70_shflsync_bfly_p:
[----:B------:R-:W-:Y:S01]  /*19ed0*/  IMAD.MOV.U32 R61, RZ, RZ, 0x0 ;  /* 0x00000000ff3d7424 */ /* 0x000fe200078e00ff */
[----:B------:R-:W-:Y:S04]  /*19ee0*/  WARPSYNC R199 ;  /* 0x000000c700007348 */ /* 0x000fe80003800000 */
[----:B------:R0:W1:Y:S01]  /*19ef0*/  SHFL.BFLY PT, R64, R62, R135, R64 ;  /* 0x0c0000873e407389 */ /* 0x00006200000e0040 */
[----:B------:R-:W-:Y:S05]  /*19f00*/  RET.REL.NODEC R60 `(_ZN10layer_norm31ln_parallel_residual_fwd_kernelINS_13Kernel_traitsI6__halfS2_S2_S2_fjLj1024ELj1ELj4ELj1ELj16ENS_18Kernel_traits_baseILj1024ES2_S2_S2_S2_fjLj128EEEEELb1ELb0ELb0EEEvNS_9FwdParamsE) ;  /* 0xfffe60f03c007950 */ /* 0x000fea0003c3ffff */
.L_x_3863:
        /* <DEDUP_REMOVED lines=15> */
.L_x_26502:


//--------------------- .text._ZN10layer_norm31ln_parallel_residual_fwd_kernelINS_13Kernel_traitsI6__halfS2_S2_S2_fjLj1024ELj1ELj4ELj1ELj16ENS_18Kernel_traits_baseILj1024ES2_S2_S2_S2_fjLj128EEEEELb1ELb0ELb1EEEvNS_9FwdParamsE --------------------------
	.section	.text._ZN10layer_norm31ln_parallel_residual_fwd_kernelINS_13Kernel_traitsI6__halfS2_S2_S2_fjLj1024ELj1ELj4ELj1ELj16ENS_18Kernel_traits_baseILj1024ES2_S2_S2_S2_fjLj128EEEEELb1ELb0ELb1EEEvNS_9FwdParamsE,"ax",@progbits
	.sectioninfo	@"SHI_REGISTERS=221"
	.align	128
        .global         _ZN10layer_norm31ln_parallel_residual_fwd_kernelINS_13Kernel_traitsI6__halfS2_S2_S2_fjLj1024ELj1ELj4ELj1ELj16ENS_18Kernel_traits_baseILj1024ES2_S2_S2_S2_fjLj128EEEEELb1ELb0ELb1EEEvNS_9FwdParamsE
        .type           _ZN10layer_norm31ln_parallel_residual_fwd_kernelINS_13Kernel_traitsI6__halfS2_S2_S2_fjLj1024ELj1ELj4ELj1ELj16ENS_18Kernel_traits_baseILj1024ES2_S2_S2_S2_fjLj128EEEEELb1ELb0ELb1EEEvNS_9FwdParamsE,@function
        .size           _ZN10layer_norm31ln_parallel_residual_fwd_kernelINS_13Kernel_traitsI6__halfS2_S2_S2_fjLj1024ELj1ELj4ELj1ELj16ENS_18Kernel_traits_baseILj1024ES2_S2_S2_S2_fjLj128EEEEELb1ELb0ELb1EEEvNS_9FwdParamsE,(.L_x_26503 - _ZN10layer_norm31ln_parallel_residual_fwd_kernelINS_13Kernel_traitsI6__halfS2_S2_S2_fjLj1024ELj1ELj4ELj1ELj16ENS_18Kernel_traits_baseILj1024ES2_S2_S2_S2_fjLj128EEEEELb1ELb0ELb1EEEvNS_9FwdParamsE)
        .other          _ZN10layer_norm31ln_parallel_residual_fwd_kernelINS_13Kernel_traitsI6__halfS2_S2_S2_fjLj1024ELj1ELj4ELj1ELj16ENS_18Kernel_traits_baseILj1024ES2_S2_S2_S2_fjLj128EEEEELb1ELb0ELb1EEEvNS_9FwdParamsE,@"STO_CUDA_ENTRY STV_DEFAULT"
_ZN10layer_norm31ln_parallel_residual_fwd_kernelINS_13Kernel_traitsI6__halfS2_S2_S2_fjLj1024ELj1ELj4ELj1ELj16ENS_18Kernel_traits_baseILj1024ES2_S2_S2_S2_fjLj128EEEEELb1ELb0ELb1EEEvNS_9FwdParamsE:
.text._ZN10layer_norm31ln_parallel_residual_fwd_kernelINS_13Kernel_traitsI6__halfS2_S2_S2_fjLj1024ELj1ELj4ELj1ELj16ENS_18Kernel_traits_baseILj1024ES2_S2_S2_S2_fjLj128EEEEELb1ELb0ELb1EEEvNS_9FwdParamsE:
[----:B------:R-:W-:Y:S02]  /*0000*/  IMAD.MOV.U32 R1, RZ, RZ, c[0x0][0x28] ;  /* 0x00000a00ff017624 */ /* 0x000fe400078e00ff */
[----:B------:R-:W0:Y:S01]  /*0010*/  S2R R150, SR_TID.X ;  /* 0x0000000000967919 */ /* 0x000e220000002100 */
[----:B------:R-:W-:Y:S01]  /*0020*/  ULDC.U8 UR4, c[0x0][0x244] ;  /* 0x0000910000047ab9 */ /* 0x000fe20000000000 */
[----:B------:R-:W-:Y:S01]  /*0030*/  IMAD.MOV.U32 R190, RZ, RZ, c[0x0][0x238] ;  /* 0x00008e00ffbe7624 */ /* 0x000fe200078e00ff */
[----:B------:R-:W-:Y:S01]  /*0040*/  ISETP.NE.AND P2, PT, RZ, UR4, PT ;  /* 0x00000004ff007c0c */ /* 0x000fe2000bf45270 */
[----:B------:R-:W-:Y:S01]  /*0050*/  IMAD.MOV.U32 R191, RZ, RZ, c[0x0][0x23c] ;  /* 0x00008f00ffbf7624 */ /* 0x000fe200078e00ff */
[----:B------:R-:W-:Y:S01]  /*0060*/  ISETP.NE.U32.AND P1, PT, RZ, c[0x0][0x220], PT ;  /* 0x00008800ff007a0c */ /* 0x000fe20003f25070 */
[----:B------:R-:W-:-:S03]  /*0070*/  ULDC.64 UR4, c[0x0][0x118] ;  /* 0x0000460000047ab9 */ /* 0x000fc60000000a00 */
[----:B------:R-:W-:Y:S01]  /*0080*/  ISETP.NE.AND.EX P1, PT, RZ, c[0x0][0x224], PT, P1 ;  /* 0x00008900ff007a0c */ /* 0x000fe20003f25310 */
[----:B------:R-:W-:-:S06]  /*0090*/  IMAD.MOV.U32 R9, RZ, RZ, 0x10 ;  /* 0x00000010ff097424 */ /* 0x000fcc00078e00ff */
[----:B------:R-:W-:Y:S02]  /*00a0*/  @P2 IMAD.MOV.U32 R4, RZ, RZ, R190 ;  /* 0x000000ffff042224 */ /* 0x000fe400078e00be */
[----:B------:R-:W-:-:S05]  /*00b0*/  @P2 IMAD.MOV.U32 R5, RZ, RZ, R191 ;  /* 0x000000ffff052224 */ /* 0x000fca00078e00bf */
[----:B------:R1:W5:Y:S01]  /*00c0*/  @P2 LDG.E.64 R10, [R4.64] ;  /* 0x00000004040a2981 */ /* 0x000362000c1e1b00 */
[----:B0-----:R-:W-:Y:S01]  /*00d0*/  LOP3.LUT R0, R150, 0x1f, RZ, 0xc0, !PT ;  /* 0x0000001f96007812 */ /* 0x001fe200078ec0ff */
[----:B------:R-:W-:Y:S01]  /*00e0*/  IMAD.MOV.U32 R130, RZ, RZ, c[0x0][0x230] ;  /* 0x00008c00ff827624 */ /* 0x000fe200078e00ff */
[----:B------:R-:W-:-:S03]  /*00f0*/  MOV R131, c[0x0][0x234] ;  /* 0x00008d0000837a02 */ /* 0x000fc60000000f00 */
[C---:B------:R-:W-:Y:S02]  /*0100*/  IMAD.SHL.U32 R6, R0.reuse, 0x10, RZ ;  /* 0x0000001000067824 */ /* 0x040fe400078e00ff */
[-C--:B------:R-:W-:Y:S01]  /*0110*/  @P1 IMAD.WIDE.U32 R84, R0, R9.reuse, c[0x0][0x220] ;  /* 0x0000880000541625 */ /* 0x080fe200078e0009 */
[----:B------:R-:W5:Y:S01]  /*0120*/  @P2 LDG.E.64 R130, [R130.64] ;  /* 0x0000000482822981 */ /* 0x000f62000c1e1b00 */
[----:B------:R-:W-:Y:S02]  /*0130*/  ISETP.NE.U32.AND P0, PT, RZ, c[0x0][0x218], PT ;  /* 0x00008600ff007a0c */ /* 0x000fe40003f05070 */
[----:B-1----:R-:W-:Y:S01]  /*0140*/  IADD3 R4, P3, R6, c[0x0][0x220], RZ ;  /* 0x0000880006047a10 */ /* 0x002fe20007f7e0ff */
[----:B------:R-:W0:Y:S01]  /*0150*/  S2R R7, SR_CTAID.X ;  /* 0x0000000000077919 */ /* 0x000e220000002500 */
[----:B------:R-:W-:Y:S01]  /*0160*/  ISETP.NE.AND.EX P0, PT, RZ, c[0x0][0x21c], PT, P0 ;  /* 0x00008700ff007a0c */ /* 0x000fe20003f05300 */
[----:B------:R-:W-:Y:S02]  /*0170*/  IMAD.WIDE.U32 R2, R0, R9, c[0x0][0x218] ;  /* 0x0000860000027625 */ /* 0x000fe400078e0009 */
[----:B------:R-:W5:Y:S02]  /*0180*/  @P1 LDG.E.128 R84, [R84.64+0x600] ;  /* 0x0006000454541981 */ /* 0x000f64000c1e1d00 */
[----:B------:R-:W-:-:S05]  /*0190*/  IMAD.X R5, RZ, RZ, c[0x0][0x224], P3 ;  /* 0x00008900ff057624 */ /* 0x000fca00018e06ff */
[----:B------:R1:W5:Y:S04]  /*01a0*/  @P1 LDG.E.128 R96, [R4.64] ;  /* 0x0000000404601981 */ /* 0x000368000c1e1d00 */
[----:B------:R1:W5:Y:S04]  /*01b0*/  @P1 LDG.E.128 R92, [R4.64+0x200] ;  /* 0x00020004045c1981 */ /* 0x000368000c1e1d00 */
[----:B------:R1:W5:Y:S04]  /*01c0*/  @P1 LDG.E.128 R88, [R4.64+0x400] ;  /* 0x0004000404581981 */ /* 0x000368000c1e1d00 */
[----:B------:R2:W5:Y:S04]  /*01d0*/  @P0 LDG.E.128 R24, [R2.64] ;  /* 0x0000000402180981 */ /* 0x000568000c1e1d00 */
[----:B------:R2:W5:Y:S04]  /*01e0*/  @P0 LDG.E.128 R32, [R2.64+0x200] ;  /* 0x0002000402200981 */ /* 0x000568000c1e1d00 */
[----:B------:R2:W5:Y:S04]  /*01f0*/  @P0 LDG.E.128 R40, [R2.64+0x400] ;  /* 0x0004000402280981 */ /* 0x000568000c1e1d00 */
[----:B------:R2:W5:Y:S02]  /*0200*/  @P0 LDG.E.128 R48, [R2.64+0x600] ;  /* 0x0006000402300981 */ /* 0x000564000c1e1d00 */
[----:B--2---:R-:W-:-:S05]  /*0210*/  SHF.R.U32.HI R2, RZ, 0x5, R150 ;  /* 0x00000005ff027819 */ /* 0x004fca0000011696 */
[----:B0-----:R-:W-:-:S05]  /*0220*/  IMAD R152, R7, 0x4, R2 ;  /* 0x0000000407987824 */ /* 0x001fca00078e0202 */
[----:B------:R-:W-:Y:S02]  /*0230*/  ISETP.GE.AND P3, PT, R152, c[0x0][0x164], PT ;  /* 0x0000590098007a0c */ /* 0x000fe40003f66270 */
[----:B------:R-:W-:-:S05]  /*0240*/  IADD3 R2, P4, R6, c[0x0][0x1b8], RZ ;  /* 0x00006e0006027a10 */ /* 0x000fca0007f9e0ff */
[----:B------:R-:W-:-:S06]  /*0250*/  IMAD.X R3, RZ, RZ, c[0x0][0x1bc], P4 ;  /* 0x00006f00ff037624 */ /* 0x000fcc00020e06ff */
[----:B------:R-:W-:Y:S05]  /*0260*/  @P3 EXIT ;  /* 0x000000000000394d */ /* 0x000fea0003800000 */
[----:B-1---5:R-:W-:Y:S01]  /*0270*/  @P2 IADD3 R190, P3, R10, c[0x0][0x240], RZ ;  /* 0x000090000abe2a10 */ /* 0x022fe20007f7e0ff */
[----:B------:R-:W-:Y:S01]  /*0280*/  IMAD.WIDE.U32 R4, R0, R9, c[0x0][0x1b0] ;  /* 0x00006c0000047625 */ /* 0x000fe200078e0009 */
[----:B------:R0:W5:Y:S03]  /*0290*/  LDG.E.128 R80, [R2.64] ;  /* 0x0000000402507981 */ /* 0x000166000c1e1d00 */
[----:B------:R-:W-:Y:S01]  /*02a0*/  @P2 IMAD.X R191, RZ, RZ, R11, P3 ;  /* 0x000000ffffbf2224 */ /* 0x000fe200018e060b */
[----:B------:R0:W5:Y:S01]  /*02b0*/  LDG.E.128 R76, [R2.64+0x200] ;  /* 0x00020004024c7981 */ /* 0x000162000c1e1d00 */
[----:B------:R-:W-:-:S03]  /*02c0*/  IMAD R150, R7, c[0x0][0x0], R150 ;  /* 0x0000000007967a24 */ /* 0x000fc600078e0296 */
[--C-:B------:R-:W-:Y:S01]  /*02d0*/  SHF.R.U64 R151, R190, 0x2, R191.reuse ;  /* 0x00000002be977819 */ /* 0x100fe200000012bf */
[----:B------:R-:W-:Y:S01]  /*02e0*/  IMAD.WIDE.U32 R8, R150, -0x326172a9, RZ ;  /* 0xcd9e8d5796087825 */ /* 0x000fe200078e00ff */
[----:B------:R-:W-:Y:S01]  /*02f0*/  SHF.R.U32.HI R153, RZ, 0x2, R191 ;  /* 0x00000002ff997819 */ /* 0x000fe200000116bf */
[----:B------:R0:W5:Y:S02]  /*0300*/  LDG.E.128 R72, [R2.64+0x400] ;  /* 0x0004000402487981 */ /* 0x000164000c1e1d00 */
[----:B------:R-:W-:Y:S01]  /*0310*/  IMAD.WIDE.U32 R6, R151, -0x2daee0ad, RZ ;  /* 0xd2511f5397067825 */ /* 0x000fe200078e00ff */
[----:B------:R-:W-:Y:S01]  /*0320*/  LOP3.LUT R10, R9, R153, R130, 0x96, !PT ;  /* 0x00000099090a7212 */ /* 0x000fe200078e9682 */
[----:B------:R0:W5:Y:S03]  /*0330*/  LDG.E.128 R68, [R2.64+0x600] ;  /* 0x0006000402447981 */ /* 0x000166000c1e1d00 */
[----:B------:R-:W-:Y:S01]  /*0340*/  LOP3.LUT R12, R7, R131, RZ, 0x3c, !PT ;  /* 0x00000083070c7212 */ /* 0x000fe200078e3cff */
[----:B------:R-:W-:Y:S01]  /*0350*/  IMAD.WIDE.U32 R10, R10, -0x2daee0ad, RZ ;  /* 0xd2511f530a0a7825 */ /* 0x000fe200078e00ff */
[----:B------:R1:W5:Y:S03]  /*0360*/  LDG.E.128 R64, [R4.64] ;  /* 0x0000000404407981 */ /* 0x000366000c1e1d00 */
[----:B------:R-:W-:Y:S01]  /*0370*/  IMAD.WIDE.U32 R12, R12, -0x326172a9, RZ ;  /* 0xcd9e8d570c0c7825 */ /* 0x000fe200078e00ff */
[----:B------:R1:W5:Y:S01]  /*0380*/  LDG.E.128 R60, [R4.64+0x200] ;  /* 0x00020004043c7981 */ /* 0x000362000c1e1d00 */
[----:B0-----:R-:W-:-:S02]  /*0390*/  IADD3 R2, R131, -0x4498517b, RZ ;  /* 0xbb67ae8583027810 */ /* 0x001fc40007ffe0ff */
[----:B------:R-:W-:Y:S01]  /*03a0*/  IADD3 R3, R130, -0x61c88647, RZ ;  /* 0x9e3779b982037810 */ /* 0x000fe20007ffe0ff */
[----:B------:R1:W5:Y:S01]  /*03b0*/  LDG.E.128 R56, [R4.64+0x400] ;  /* 0x0004000404387981 */ /* 0x000362000c1e1d00 */
[----:B------:R-:W-:Y:S02]  /*03c0*/  LOP3.LUT R14, R11, R6, R2, 0x96, !PT ;  /* 0x000000060b0e7212 */ /* 0x000fe400078e9602 */
[----:B------:R-:W-:Y:S01]  /*03d0*/  LOP3.LUT R8, R13, R3, R8, 0x96, !PT ;  /* 0x000000030d087212 */ /* 0x000fe200078e9608 */
[----:B------:R1:W5:Y:S01]  /*03e0*/  LDG.E.128 R52, [R4.64+0x600] ;  /* 0x0006000404347981 */ /* 0x000362000c1e1d00 */
[C---:B------:R-:W-:Y:S01]  /*03f0*/  IADD3 R6, R131.reuse, 0x32370b8f, RZ ;  /* 0x32370b8f83067810 */ /* 0x040fe20007ffe0ff */
[----:B------:R-:W-:Y:S01]  /*0400*/  IMAD.WIDE.U32 R14, R14, -0x326172a9, RZ ;  /* 0xcd9e8d570e0e7825 */ /* 0x000fe200078e00ff */
[----:B------:R-:W-:Y:S01]  /*0410*/  IADD3 R7, R130, -0x255992d5, RZ ;  /* 0xdaa66d2b82077810 */ /* 0x000fe20007ffe0ff */
[----:B------:R-:W-:Y:S01]  /*0420*/  @!P0 CS2R R24, SRZ ;  /* 0x0000000000188805 */ /* 0x000fe2000001ff00 */
[----:B------:R-:W-:Y:S01]  /*0430*/  @!P0 CS2R R26, SRZ ;  /* 0x00000000001a8805 */ /* 0x000fe2000001ff00 */
[----:B------:R-:W-:Y:S01]  /*0440*/  IMAD.WIDE.U32 R8, R8, -0x2daee0ad, RZ ;  /* 0xd2511f5308087825 */ /* 0x000fe200078e00ff */
[----:B------:R-:W-:Y:S01]  /*0450*/  @!P0 CS2R R32, SRZ ;  /* 0x0000000000208805 */ /* 0x000fe2000001ff00 */
[----:B------:R-:W-:Y:S01]  /*0460*/  @!P1 CS2R R84, SRZ ;  /* 0x0000000000549805 */ /* 0x000fe2000001ff00 */
[----:B------:R-:W-:Y:S01]  /*0470*/  @!P0 CS2R R34, SRZ ;  /* 0x0000000000228805 */ /* 0x000fe2000001ff00 */
[----:B-1----:R-:W-:Y:S01]  /*0480*/  IADD3 R4, R130, 0x3c6ef372, RZ ;  /* 0x3c6ef37282047810 */ /* 0x002fe20007ffe0ff */
[----:B------:R-:W-:Y:S01]  /*0490*/  @!P0 CS2R R40, SRZ ;  /* 0x0000000000288805 */ /* 0x000fe2000001ff00 */
[----:B------:R-:W-:Y:S01]  /*04a0*/  IADD3 R5, R131, 0x76cf5d0a, RZ ;  /* 0x76cf5d0a83057810 */ /* 0x000fe20007ffe0ff */
[----:B------:R-:W-:Y:S01]  /*04b0*/  @!P0 CS2R R42, SRZ ;  /* 0x00000000002a8805 */ /* 0x000fe2000001ff00 */
[----:B------:R-:W-:Y:S01]  /*04c0*/  LOP3.LUT R11, R15, R12, R4, 0x96, !PT ;  /* 0x0000000c0f0b7212 */ /* 0x000fe200078e9604 */
[----:B------:R-:W-:Y:S01]  /*04d0*/  @!P0 CS2R R48, SRZ ;  /* 0x0000000000308805 */ /* 0x000fe2000001ff00 */
[----:B------:R-:W-:Y:S01]  /*04e0*/  LOP3.LUT R12, R9, R10, R5, 0x96, !PT ;  /* 0x0000000a090c7212 */ /* 0x000fe200078e9605 */
[----:B------:R-:W-:Y:S01]  /*04f0*/  @!P0 CS2R R50, SRZ ;  /* 0x0000000000328805 */ /* 0x000fe2000001ff00 */
[----:B------:R-:W-:Y:S01]  /*0500*/  IADD3 R9, R131, -0x126145ec, RZ ;  /* 0xed9eba1483097810 */ /* 0x000fe20007ffe0ff */
[----:B------:R-:W-:Y:S01]  /*0510*/  IMAD.WIDE.U32 R10, R11, -0x2daee0ad, RZ ;  /* 0xd2511f530b0a7825 */ /* 0x000fe200078e00ff */
[--C-:B------:R-:W-:Y:S01]  /*0520*/  HADD2.F32 R28, -RZ, R33.reuse.H0_H0 ;  /* 0x20000021ff1c7230 */ /* 0x100fe20000004100 */
[----:B------:R-:W-:Y:S01]  /*0530*/  @!P1 CS2R R96, SRZ ;  /* 0x0000000000609805 */ /* 0x000fe2000001ff00 */
[----:B------:R-:W-:Y:S01]  /*0540*/  HADD2.F32 R29, -RZ, R33.H1_H1 ;  /* 0x30000021ff1d7230 */ /* 0x000fe20000004100 */
[----:B------:R-:W-:Y:S01]  /*0550*/  IMAD.WIDE.U32 R12, R12, -0x326172a9, RZ ;  /* 0xcd9e8d570c0c7825 */ /* 0x000fe200078e00ff */
[----:B------:R-:W-:Y:S01]  /*0560*/  LOP3.LUT R16, R11, R8, R6, 0x96, !PT ;  /* 0x000000080b107212 */ /* 0x000fe200078e9606 */
[----:B------:R-:W-:Y:S01]  /*0570*/  @!P1 CS2R R98, SRZ ;  /* 0x0000000000629805 */ /* 0x000fe2000001ff00 */
[----:B------:R-:W-:Y:S01]  /*0580*/  IADD3 R8, R130, 0x78dde6e4, RZ ;  /* 0x78dde6e482087810 */ /* 0x000fe20007ffe0ff */
[----:B------:R-:W-:Y:S01]  /*0590*/  @!P1 CS2R R92, SRZ ;  /* 0x00000000005c9805 */ /* 0x000fe2000001ff00 */
[----:B------:R-:W-:Y:S01]  /*05a0*/  LOP3.LUT R14, R13, R14, R7, 0x96, !PT ;  /* 0x0000000e0d0e7212 */ /* 0x000fe200078e9607 */
[----:B------:R-:W-:Y:S01]  /*05b0*/  IMAD.WIDE.U32 R16, R16, -0x326172a9, RZ ;  /* 0xcd9e8d5710107825 */ /* 0x000fe200078e00ff */
[----:B------:R-:W-:Y:S01]  /*05c0*/  IADD3 R11, R130, 0x1715609d, RZ ;  /* 0x1715609d820b7810 */ /* 0x000fe20007ffe0ff */
[----:B------:R-:W-:Y:S01]  /*05d0*/  @!P1 CS2R R94, SRZ ;  /* 0x00000000005e9805 */ /* 0x000fe2000001ff00 */
[----:B------:R-:W-:Y:S01]  /*05e0*/  IADD3 R13, R131, 0x646e171e, RZ ;  /* 0x646e171e830d7810 */ /* 0x000fe20007ffe0ff */
[----:B------:R-:W-:Y:S01]  /*05f0*/  IMAD.WIDE.U32 R14, R14, -0x2daee0ad, RZ ;  /* 0xd2511f530e0e7825 */ /* 0x000fe200078e00ff */
[----:B------:R-:W-:Y:S01]  /*0600*/  LOP3.LUT R18, R17, R12, R8, 0x96, !PT ;  /* 0x0000000c11127212 */ /* 0x000fe200078e9608 */
[----:B------:R-:W-:Y:S01]  /*0610*/  @!P1 CS2R R88, SRZ ;  /* 0x0000000000589805 */ /* 0x000fe2000001ff00 */
[----:B------:R-:W-:Y:S01]  /*0620*/  IADD3 R12, R130, -0x4ab325aa, RZ ;  /* 0xb54cda56820c7810 */ /* 0x000fe20007ffe0ff */
[----:B------:R-:W-:Y:S01]  /*0630*/  @!P1 CS2R R90, SRZ ;  /* 0x00000000005a9805 */ /* 0x000fe2000001ff00 */
[----:B------:R-:W-:Y:S01]  /*0640*/  LOP3.LUT R20, R15, R10, R9, 0x96, !PT ;  /* 0x0000000a0f147212 */ /* 0x000fe200078e9609 */
[----:B------:R-:W-:Y:S01]  /*0650*/  IMAD.WIDE.U32 R18, R18, -0x2daee0ad, RZ ;  /* 0xd2511f5312127825 */ /* 0x000fe200078e00ff */
[----:B------:R-:W-:Y:S01]  /*0660*/  IADD3 R10, R131, -0x56f99767, RZ ;  /* 0xa9066899830a7810 */ /* 0x000fe20007ffe0ff */
[----:B------:R-:W-:Y:S01]  /*0670*/  @!P1 CS2R R86, SRZ ;  /* 0x0000000000569805 */ /* 0x000fe2000001ff00 */
[----:B------:R-:W-:Y:S01]  /*0680*/  IADD3 R15, R130, 0x5384540f, RZ ;  /* 0x5384540f820f7810 */ /* 0x000fe20007ffe0ff */
[----:B------:R-:W-:Y:S01]  /*0690*/  IMAD.WIDE.U32 R20, R20, -0x326172a9, RZ ;  /* 0xcd9e8d5714147825 */ /* 0x000fe200078e00ff */
[----:B------:R-:W-:Y:S01]  /*06a0*/  LOP3.LUT R22, R19, R14, R10, 0x96, !PT ;  /* 0x0000000e13167212 */ /* 0x000fe200078e960a */
[--C-:B------:R-:W-:Y:S01]  /*06b0*/  HADD2.F32 R140, -RZ, R84.reuse.H0_H0 ;  /* 0x20000054ff8c7230 */ /* 0x100fe20000004100 */
[----:B------:R-:W-:Y:S01]  /*06c0*/  IADD3 R14, R131, 0x1fd5c5a3, RZ ;  /* 0x1fd5c5a3830e7810 */ /* 0x000fe20007ffe0ff */
[----:B------:R-:W-:Y:S01]  /*06d0*/  HADD2.F32 R141, -RZ, R84.H1_H1 ;  /* 0x30000054ff8d7230 */ /* 0x000fe20000004100 */
[----:B------:R-:W-:Y:S01]  /*06e0*/  LOP3.LUT R16, R21, R16, R11, 0x96, !PT ;  /* 0x0000001015107212 */ /* 0x000fe200078e960b */
[----:B------:R-:W-:Y:S01]  /*06f0*/  IMAD.WIDE.U32 R22, R22, -0x326172a9, RZ ;  /* 0xcd9e8d5716167825 */ /* 0x000fe200078e00ff */
[--C-:B------:R-:W-:Y:S01]  /*0700*/  HADD2.F32 R142, -RZ, R85.reuse.H0_H0 ;  /* 0x20000055ff8e7230 */ /* 0x100fe20000004100 */
[----:B------:R-:W-:Y:S01]  /*0710*/  IADD3 R146, R131, -0x695add53, RZ ;  /* 0x96a522ad83927810 */ /* 0x000fe20007ffe0ff */
[----:B------:R-:W-:Y:S01]  /*0720*/  HADD2.F32 R143, -RZ, R85.H1_H1 ;  /* 0x30000055ff8f7230 */ /* 0x000fe20000004100 */
[----:B------:R-:W-:Y:S01]  /*0730*/  IMAD.WIDE.U32 R16, R16, -0x2daee0ad, RZ ;  /* 0xd2511f5310107825 */ /* 0x000fe200078e00ff */
[----:B------:R-:W-:Y:S01]  /*0740*/  LOP3.LUT R19, R23, R20, R12, 0x96, !PT ;  /* 0x0000001417137212 */ /* 0x000fe200078e960c */
[----:B------:R-:W-:Y:S01]  /*0750*/  HADD2.F32 R23, -RZ, R26.H1_H1 ;  /* 0x3000001aff177230 */ /* 0x000fe20000004100 */
[----:B------:R-:W-:Y:S01]  /*0760*/  IADD3 R147, R130, -0x700cb87f, RZ ;  /* 0x8ff3478182937810 */ /* 0x000fe20007ffe0ff */
[--C-:B------:R-:W-:Y:S01]  /*0770*/  HADD2.F32 R30, -RZ, R34.reuse.H0_H0 ;  /* 0x20000022ff1e7230 */ /* 0x100fe20000004100 */
[----:B------:R-:W-:Y:S01]  /*0780*/  LOP3.LUT R20, R17, R18, R13, 0x96, !PT ;  /* 0x0000001211147212 */ /* 0x000fe200078e960d */
[----:B------:R-:W-:Y:S01]  /*0790*/  IMAD.WIDE.U32 R18, R19, -0x2daee0ad, RZ ;  /* 0xd2511f5313127825 */ /* 0x000fe200078e00ff */
[----:B------:R-:W-:Y:S01]  /*07a0*/  IADD3 R17, R131, -0x24c28bd8, RZ ;  /* 0xdb3d742883117810 */ /* 0x000fe20007ffe0ff */
[----:B------:R-:W-:Y:S01]  /*07b0*/  HADD2.F32 R31, -RZ, R34.H1_H1 ;  /* 0x30000022ff1f7230 */ /* 0x000fe20000004100 */
[----:B------:R-:W-:Y:S01]  /*07c0*/  HFMA2.MMA R155, -RZ, RZ, 0, 0 ;  /* 0x00000000ff9b7435 */ /* 0x000fe200000001ff */
[----:B------:R-:W-:Y:S01]  /*07d0*/  IMAD.WIDE.U32 R20, R20, -0x326172a9, RZ ;  /* 0xcd9e8d5714147825 */ /* 0x000fe200078e00ff */
[----:B------:R-:W-:Y:S01]  /*07e0*/  LOP3.LUT R101, R19, R16, R14, 0x96, !PT ;  /* 0x0000001013657212 */ /* 0x000fe200078e960e */
[----:B------:R-:W-:Y:S01]  /*07f0*/  HADD2.F32 R33, -RZ, R35.H1_H1 ;  /* 0x30000023ff217230 */ /* 0x000fe20000004100 */
[----:B------:R-:W-:Y:S01]  /*0800*/  IADD3 R16, R130, -0xe443238, RZ ;  /* 0xf1bbcdc882107810 */ /* 0x000fe20007ffe0ff */
[----:B------:R-:W-:Y:S01]  /*0810*/  HADD2.F32 R34, -RZ, R40.H0_H0 ;  /* 0x20000028ff227230 */ /* 0x000fe20000004100 */
[----:B------:R-:W-:Y:S01]  /*0820*/  LOP3.LUT R100, R21, R22, R15, 0x96, !PT ;  /* 0x0000001615647212 */ /* 0x000fe200078e960f */
[----:B------:R-:W-:Y:S01]  /*0830*/  IMAD.HI.U32 R21, R101, -0x326172a9, RZ ;  /* 0xcd9e8d5765157827 */ /* 0x000fe200078e00ff */
[----:B------:R-:W-:Y:S01]  /*0840*/  HADD2.F32 R22, -RZ, R26.H0_H0 ;  /* 0x2000001aff167230 */ /* 0x000fe20000004100 */
[----:B------:R-:W-:Y:S01]  /*0850*/  LOP3.LUT R190, R190, 0x3, RZ, 0xc0, !PT ;  /* 0x00000003bebe7812 */ /* 0x000fe200078ec0ff */
[----:B------:R-:W-:Y:S01]  /*0860*/  HADD2.F32 R26, -RZ, R32.H0_H0 ;  /* 0x20000020ff1a7230 */ /* 0x000fe20000004100 */
[----:B------:R-:W-:Y:S01]  /*0870*/  IMAD.HI.U32 R19, R100, -0x2daee0ad, RZ ;  /* 0xd2511f5364137827 */ /* 0x000fe200078e00ff */
[----:B------:R-:W-:Y:S01]  /*0880*/  LOP3.LUT R178, R21, R20, R16, 0x96, !PT ;  /* 0x0000001415b27212 */ /* 0x000fe200078e9610 */
[----:B------:R-:W-:-:S02]  /*0890*/  HADD2.F32 R20, -RZ, R25.H0_H0 ;  /* 0x20000019ff147230 */ /* 0x000fc40000004100 */
[----:B------:R-:W-:Y:S01]  /*08a0*/  HADD2.F32 R21, -RZ, R25.H1_H1 ;  /* 0x30000019ff157230 */ /* 0x000fe20000004100 */
[----:B------:R-:W-:Y:S01]  /*08b0*/  LOP3.LUT R166, R19, R18, R17, 0x96, !PT ;  /* 0x0000001213a67212 */ /* 0x000fe200078e9611 */
[--C-:B------:R-:W-:Y:S01]  /*08c0*/  HADD2.F32 R18, -RZ, R24.reuse.H0_H0 ;  /* 0x20000018ff127230 */ /* 0x100fe20000004100 */
[----:B------:R-:W-:Y:S01]  /*08d0*/  IMAD R84, R101, -0x326172a9, RZ ;  /* 0xcd9e8d5765547824 */ /* 0x000fe200078e02ff */
[----:B------:R-:W-:Y:S01]  /*08e0*/  HADD2.F32 R19, -RZ, R24.H1_H1 ;  /* 0x30000018ff137230 */ /* 0x000fe20000004100 */
[----:B------:R-:W-:Y:S01]  /*08f0*/  IMAD R85, R100, -0x2daee0ad, RZ ;  /* 0xd2511f5364557824 */ /* 0x000fe200078e02ff */
[--C-:B------:R-:W-:Y:S01]  /*0900*/  HADD2.F32 R24, -RZ, R27.reuse.H0_H0 ;  /* 0x2000001bff187230 */ /* 0x100fe20000004100 */
[----:B------:R-:W-:Y:S01]  /*0910*/  IMAD.HI.U32 R172, R178, -0x2daee0ad, RZ ;  /* 0xd2511f53b2ac7827 */ /* 0x000fe200078e00ff */
[----:B------:R-:W-:Y:S02]  /*0920*/  HADD2.F32 R25, -RZ, R27.H1_H1 ;  /* 0x3000001bff197230 */ /* 0x000fe40000004100 */
[----:B------:R-:W-:Y:S01]  /*0930*/  HADD2.F32 R27, -RZ, R32.H1_H1 ;  /* 0x30000020ff1b7230 */ /* 0x000fe20000004100 */
[----:B------:R-:W-:Y:S01]  /*0940*/  IMAD.HI.U32 R165, R166, -0x326172a9, RZ ;  /* 0xcd9e8d57a6a57827 */ /* 0x000fe200078e00ff */
[----:B------:R-:W-:Y:S01]  /*0950*/  HADD2.F32 R32, -RZ, R35.H0_H0 ;  /* 0x20000023ff207230 */ /* 0x000fe20000004100 */
[----:B------:R-:W-:Y:S01]  /*0960*/  LOP3.LUT R172, R172, R85, R146, 0x96, !PT ;  /* 0x00000055acac7212 */ /* 0x000fe200078e9692 */
[----:B------:R-:W-:Y:S01]  /*0970*/  HADD2.F32 R35, -RZ, R40.H1_H1 ;  /* 0x30000028ff237230 */ /* 0x000fe20000004100 */
[----:B------:R-:W-:Y:S01]  /*0980*/  IMAD R178, R178, -0x2daee0ad, RZ ;  /* 0xd2511f53b2b27824 */ /* 0x000fe200078e02ff */
[--C-:B------:R-:W-:Y:S01]  /*0990*/  HADD2.F32 R36, -RZ, R41.reuse.H0_H0 ;  /* 0x20000029ff247230 */ /* 0x100fe20000004100 */
[----:B------:R-:W-:Y:S01]  /*09a0*/  LOP3.LUT R165, R165, R84, R147, 0x96, !PT ;  /* 0x00000054a5a57212 */ /* 0x000fe200078e9693 */
[----:B------:R-:W-:Y:S01]  /*09b0*/  HADD2.F32 R37, -RZ, R41.H1_H1 ;  /* 0x30000029ff257230 */ /* 0x000fe20000004100 */
[----:B------:R-:W-:Y:S01]  /*09c0*/  IMAD R166, R166, -0x326172a9, RZ ;  /* 0xcd9e8d57a6a67824 */ /* 0x000fe200078e02ff */
        /* <DEDUP_REMOVED lines=40> */
.L_x_4383:
[----:B------:R-:W-:Y:S01]  /*0c50*/  IMAD R92, R152, c[0x0][0x168], RZ ;  /* 0x00005a00985c7a24 */ /* 0x000fe200078e02ff */
[----:B------:R-:W-:Y:S01]  /*0c60*/  ISETP.NE.U32.AND P0, PT, RZ, c[0x0][0x178], PT ;  /* 0x00005e00ff007a0c */ /* 0x000fe20003f05070 */
[----:B------:R-:W-:Y:S01]  /*0c70*/  IMAD.MOV.U32 R171, RZ, RZ, 0x10 ;  /* 0x00000010ffab7424 */ /* 0x000fe200078e00ff */
[----:B------:R-:W-:Y:S02]  /*0c80*/  ISETP.NE.U32.AND P1, PT, RZ, c[0x0][0x180], PT ;  /* 0x00006000ff007a0c */ /* 0x000fe40003f25070 */
[----:B------:R-:W-:Y:S02]  /*0c90*/  ISETP.NE.AND.EX P2, PT, RZ, c[0x0][0x17c], PT, P0 ;  /* 0x00005f00ff007a0c */ /* 0x000fe40003f45300 */
[----:B------:R-:W-:-:S02]  /*0ca0*/  SHF.R.S32.HI R93, RZ, 0x1f, R92 ;  /* 0x0000001fff5d7819 */ /* 0x000fc4000001145c */
[----:B------:R-:W-:Y:S02]  /*0cb0*/  ISETP.NE.AND.EX P0, PT, RZ, c[0x0][0x184], PT, P1 ;  /* 0x00006100ff007a0c */ /* 0x000fe40003f05310 */
        /* <DEDUP_REMOVED lines=22> */
.L_x_3865:
[----:B------:R-:W-:Y:S02]  /*0e20*/  IMAD.MOV.U32 R104, RZ, RZ, R166 ;  /* 0x000000ffff687224 */ /* 0x000fe400078e00a6 */
.L_x_3866:
[----:B------:R-:W-:Y:S05]  /*0e30*/  BSYNC B0 ;  /* 0x0000000000007941 */ /* 0x000fea0003800000 */
.L_x_3864:
        /* <DEDUP_REMOVED lines=16> */
.L_x_3870:
[----:B------:R-:W-:Y:S05]  /*0f40*/  BSYNC B1 ;  /* 0x0000000000017941 */ /* 0x000fea0003800000 */
.L_x_3869:
        /* <DEDUP_REMOVED lines=40> */
[----:B------:R-:W-:-:S04]  /*11d0*/  LOP3.LUT R165, R167, R96, R147, 0x96, !PT ;  /* 0x00000060a7a57212 */ /* 0x000fc800078e9693 */
[----:B------:R-:W-:Y:S02]  /*11e0*/  LOP3.LUT R172, R179, R172, R146, 0x96, !PT ;  /* 0x000000acb3ac7212 */ /* 0x000fe400078e9692 */
.L_x_3868:
[----:B------:R-:W-:Y:S05]  /*11f0*/  BSYNC B0 ;  /* 0x0000000000007941 */ /* 0x000fea0003800000 */
.L_x_3867:
[----:B0-----:R-:W0:Y:S01]  /*1200*/  I2F.U32 R96, R104 ;  /* 0x0000006800607306 */ /* 0x001e220000201000 */
        /* <DEDUP_REMOVED lines=17> */
.L_x_3871:
        /* <DEDUP_REMOVED lines=12> */
.L_x_3874:
[----:B------:R-:W-:Y:S02]  /*13e0*/  IMAD.MOV.U32 R103, RZ, RZ, R166 ;  /* 0x000000ffff677224 */ /* 0x000fe400078e00a6 */
.L_x_3875:
[----:B------:R-:W-:Y:S05]  /*13f0*/  BSYNC B0 ;  /* 0x0000000000007941 */ /* 0x000fea0003800000 */
.L_x_3873:
        /* <DEDUP_REMOVED lines=16> */
.L_x_3879:
[----:B------:R-:W-:Y:S05]  /*1500*/  BSYNC B1 ;  /* 0x0000000000017941 */ /* 0x000fea0003800000 */
.L_x_3878:
        /* <DEDUP_REMOVED lines=41> */
[----:B------:R-:W-:Y:S02]  /*17a0*/  LOP3.LUT R172, R179, R172, R146, 0x96, !PT ;  /* 0x000000acb3ac7212 */ /* 0x000fe400078e9692 */
.L_x_3877:
[----:B------:R-:W-:Y:S05]  /*17b0*/  BSYNC B0 ;  /* 0x0000000000007941 */ /* 0x000fea0003800000 */
.L_x_3876:
        /* <DEDUP_REMOVED lines=10> */
.L_x_3872:
        /* <DEDUP_REMOVED lines=12> */
.L_x_3881:
[----:B------:R-:W-:Y:S02]  /*1920*/  IMAD.MOV.U32 R103, RZ, RZ, R166 ;  /* 0x000000ffff677224 */ /* 0x000fe400078e00a6 */
.L_x_3882:
[----:B------:R-:W-:Y:S05]  /*1930*/  BSYNC B0 ;  /* 0x0000000000007941 */ /* 0x000fea0003800000 */
.L_x_3880:
        /* <DEDUP_REMOVED lines=16> */
.L_x_3886:
[----:B------:R-:W-:Y:S05]  /*1a40*/  BSYNC B1 ;  /* 0x0000000000017941 */ /* 0x000fea0003800000 */
.L_x_3885:
        /* <DEDUP_REMOVED lines=37> */
[----:B------:R-:W-:Y:S01]  /*1ca0*/  IMAD.WIDE.U32 R166, R166, -0x326172a9, RZ ;  /* 0xcd9e8d57a6a67825 */ /* 0x000fe200078e00ff */
[----:B------:R-:W-:-:S03]  /*1cb0*/  HFMA2.MMA R97, -RZ, RZ, 0, 0 ;  /* 0x00000000ff617435 */ /* 0x000fc600000001ff */
[----:B------:R-:W-:Y:S01]  /*1cc0*/  IMAD.WIDE.U32 R178, R178, -0x2daee0ad, RZ ;  /* 0xd2511f53b2b27825 */ /* 0x000fe200078e00ff */
[----:B------:R-:W-:-:S04]  /*1cd0*/  LOP3.LUT R165, R167, R96, R147, 0x96, !PT ;  /* 0x00000060a7a57212 */ /* 0x000fc800078e9693 */
[----:B------:R-:W-:Y:S02]  /*1ce0*/  LOP3.LUT R172, R179, R172, R146, 0x96, !PT ;  /* 0x000000acb3ac7212 */ /* 0x000fe400078e9692 */
.L_x_3884:
[----:B------:R-:W-:Y:S05]  /*1cf0*/  BSYNC B0 ;  /* 0x0000000000007941 */ /* 0x000fea0003800000 */
.L_x_3883:
        /* <DEDUP_REMOVED lines=15> */
.L_x_3887:
        /* <DEDUP_REMOVED lines=12> */
.L_x_3890:
[----:B------:R-:W-:Y:S02]  /*1eb0*/  IMAD.MOV.U32 R103, RZ, RZ, R166 ;  /* 0x000000ffff677224 */ /* 0x000fe400078e00a6 */
.L_x_3891:
[----:B------:R-:W-:Y:S05]  /*1ec0*/  BSYNC B0 ;  /* 0x0000000000007941 */ /* 0x000fea0003800000 */
.L_x_3889:
        /* <DEDUP_REMOVED lines=16> */
.L_x_3895:
[----:B------:R-:W-:Y:S05]  /*1fd0*/  BSYNC B1 ;  /* 0x0000000000017941 */ /* 0x000fea0003800000 */
.L_x_3894:
        /* <DEDUP_REMOVED lines=8> */
[----:B------:R-:W-:Y:S01]  /*2060*/  IMAD.MOV.U32 R92, RZ, RZ, RZ ;  /* 0x000000ffff5c7224 */ /* 0x000fe200078e00ff */
        /* <DEDUP_REMOVED lines=32> */
[----:B------:R-:W-:Y:S02]  /*2270*/  LOP3.LUT R172, R179, R172, R146, 0x96, !PT ;  /* 0x000000acb3ac7212 */ /* 0x000fe400078e9692 */
.L_x_3893:
[----:B------:R-:W-:Y:S05]  /*2280*/  BSYNC B0 ;  /* 0x0000000000007941 */ /* 0x000fea0003800000 */
.L_x_3892:
        /* <DEDUP_REMOVED lines=10> */
.L_x_3888:
        /* <DEDUP_REMOVED lines=12> */
.L_x_3897:
[----:B------:R-:W-:Y:S02]  /*23f0*/  MOV R104, R166 ;  /* 0x000000a600687202 */ /* 0x000fe40000000f00 */
.L_x_3898:
[----:B------:R-:W-:Y:S05]  /*2400*/  BSYNC B0 ;  /* 0x0000000000007941 */ /* 0x000fea0003800000 */
.L_x_3896:
        /* <DEDUP_REMOVED lines=16> */
.L_x_3902:
[----:B------:R-:W-:Y:S05]  /*2510*/  BSYNC B1 ;  /* 0x0000000000017941 */ /* 0x000fea0003800000 */
.L_x_3901:
        /* <DEDUP_REMOVED lines=42> */
.L_x_3900:
[----:B------:R-:W-:Y:S05]  /*27c0*/  BSYNC B0 ;  /* 0x0000000000007941 */ /* 0x000fea0003800000 */
.L_x_3899:
        /* <DEDUP_REMOVED lines=15> */
.L_x_3903:
        /* <DEDUP_REMOVED lines=12> */
.L_x_3906:
[----:B------:R-:W-:Y:S02]  /*2980*/  IMAD.MOV.U32 R104, RZ, RZ, R166 ;  /* 0x000000ffff687224 */ /* 0x000fe400078e00a6 */
.L_x_3907:
[----:B------:R-:W-:Y:S05]  /*2990*/  BSYNC B0 ;  /* 0x0000000000007941 */ /* 0x000fea0003800000 */
.L_x_3905:
        /* <DEDUP_REMOVED lines=16> */
.L_x_3911:
[----:B------:R-:W-:Y:S05]  /*2aa0*/  BSYNC B1 ;  /* 0x0000000000017941 */ /* 0x000fea0003800000 */
.L_x_3910:
[----:B------:R-:W-:Y:S01]  /*2ab0*/  IMAD.HI.U32 R92, R150, -0x326172a9, RZ ;  /* 0xcd9e8d57965c7827 */ /* 0x000fe200078e00ff */
[----:B------:R-:W-:-:S03]  /*2ac0*/  LOP3.LUT R96, R96, R155, R131, 0x96, !PT ;  /* 0x0000009b60607212 */ /* 0x000fc600078e9683 */
[----:B------:R-:W-:Y:S01]  /*2ad0*/  IMAD R97, R150, -0x326172a9, RZ ;  /* 0xcd9e8d5796617824 */ /* 0x000fe200078e02ff */
[----:B------:R-:W-:Y:S01]  /*2ae0*/  LOP3.LUT R92, R92, R153, R130, 0x96, !PT ;  /* 0x000000995c5c7212 */ /* 0x000fe200078e9682 */
[----:B------:R-:W-:-:S04]  /*2af0*/  IMAD.WIDE.U32 R98, R96, -0x326172a9, RZ ;  /* 0xcd9e8d5760627825 */ /* 0x000fc800078e00ff */
[----:B------:R-:W-:Y:S01]  /*2b00*/  IMAD R107, R151, -0x2daee0ad, RZ ;  /* 0xd2511f53976b7824 */ /* 0x000fe200078e02ff */
[----:B------:R-:W-:Y:S01]  /*2b10*/  LOP3.LUT R97, R99, R97, R3, 0x96, !PT ;  /* 0x0000006163617212 */ /* 0x000fe200078e9603 */
[----:B------:R-:W-:Y:S01]  /*2b20*/  IMAD.WIDE.U32 R100, R92, -0x2daee0ad, RZ ;  /* 0xd2511f535c647825 */ /* 0x000fe200078e00ff */
[----:B------:R-:W-:-:S04]  /*2b30*/  HFMA2.MMA R92, -RZ, RZ, 0, 0 ;  /* 0x00000000ff5c7435 */ /* 0x000fc800000001ff */
        /* <DEDUP_REMOVED lines=33> */
.L_x_3909:
[----:B------:R-:W-:Y:S05]  /*2d50*/  BSYNC B0 ;  /* 0x0000000000007941 */ /* 0x000fea0003800000 */
.L_x_3908:
        /* <DEDUP_REMOVED lines=10> */
.L_x_3904:
        /* <DEDUP_REMOVED lines=12> */
.L_x_3913:
[----:B------:R-:W-:Y:S02]  /*2ec0*/  IMAD.MOV.U32 R104, RZ, RZ, R166 ;  /* 0x000000ffff687224 */ /* 0x000fe400078e00a6 */
.L_x_3914:
[----:B------:R-:W-:Y:S05]  /*2ed0*/  BSYNC B0 ;  /* 0x0000000000007941 */ /* 0x000fea0003800000 */
.L_x_3912:
        /* <DEDUP_REMOVED lines=16> */
.L_x_3918:
[----:B------:R-:W-:Y:S05]  /*2fe0*/  BSYNC B1 ;  /* 0x0000000000017941 */ /* 0x000fea0003800000 */
.L_x_3917:
        /* <DEDUP_REMOVED lines=42> */
.L_x_3916:
[----:B------:R-:W-:Y:S05]  /*3290*/  BSYNC B0 ;  /* 0x0000000000007941 */ /* 0x000fea0003800000 */
.L_x_3915:
        /* <DEDUP_REMOVED lines=15> */
.L_x_3919:
        /* <DEDUP_REMOVED lines=12> */
.L_x_3922:
[----:B------:R-:W-:Y:S02]  /*3450*/  MOV R104, R166 ;  /* 0x000000a600687202 */ /* 0x000fe40000000f00 */
.L_x_3923:
[----:B------:R-:W-:Y:S05]  /*3460*/  BSYNC B0 ;  /* 0x0000000000007941 */ /* 0x000fea0003800000 */
.L_x_3921:
        /* <DEDUP_REMOVED lines=16> */
.L_x_3927:
[----:B------:R-:W-:Y:S05]  /*3570*/  BSYNC B1 ;  /* 0x0000000000017941 */ /* 0x000fea0003800000 */
.L_x_3926:
        /* <DEDUP_REMOVED lines=42> */
.L_x_3925:
[----:B------:R-:W-:Y:S05]  /*3820*/  BSYNC B0 ;  /* 0x0000000000007941 */ /* 0x000fea0003800000 */
.L_x_3924:
        /* <DEDUP_REMOVED lines=10> */
.L_x_3920:
        /* <DEDUP_REMOVED lines=12> */
.L_x_3929:
[----:B------:R-:W-:Y:S02]  /*3990*/  IMAD.MOV.U32 R107, RZ, RZ, R166 ;  /* 0x000000ffff6b7224 */ /* 0x000fe400078e00a6 */
.L_x_3930:
[----:B------:R-:W-:Y:S05]  /*39a0*/  BSYNC B0 ;  /* 0x0000000000007941 */ /* 0x000fea0003800000 */
.L_x_3928:
        /* <DEDUP_REMOVED lines=16> */
.L_x_3934:
[----:B------:R-:W-:Y:S05]  /*3ab0*/  BSYNC B1 ;  /* 0x0000000000017941 */ /* 0x000fea0003800000 */
.L_x_3933:
        /* <DEDUP_REMOVED lines=42> */
.L_x_3932:
[----:B------:R-:W-:Y:S05]  /*3d60*/  BSYNC B0 ;  /* 0x0000000000007941 */ /* 0x000fea0003800000 */
.L_x_3931:
        /* <DEDUP_REMOVED lines=10> */
[----:B------:R-:W-:-:S04]  /*3e10*/  MOV R92, R93 ;  /* 0x0000005d005c7202 */ /* 0x000fc80000000f00 */
[----:B------:R-:W-:Y:S01]  /*3e20*/  FADD.FTZ R104, R104, R97 ;  /* 0x0000006168687221 */ /* 0x000fe20000010000 */
[----:B------:R-:W-:Y:S05]  /*3e30*/  BRA `(.L_x_3936) ;  /* 0x0000054000007947 */ /* 0x000fea0003800000 */
.L_x_3935:
        /* <DEDUP_REMOVED lines=12> */
.L_x_3938:
[----:B------:R-:W-:Y:S02]  /*3f00*/  IMAD.MOV.U32 R107, RZ, RZ, R166 ;  /* 0x000000ffff6b7224 */ /* 0x000fe400078e00a6 */
.L_x_3939:
[----:B------:R-:W-:Y:S05]  /*3f10*/  BSYNC B0 ;  /* 0x0000000000007941 */ /* 0x000fea0003800000 */
.L_x_3937:
        /* <DEDUP_REMOVED lines=16> */
.L_x_3943:
[----:B------:R-:W-:Y:S05]  /*4020*/  BSYNC B1 ;  /* 0x0000000000017941 */ /* 0x000fea0003800000 */
.L_x_3942:
        /* <DEDUP_REMOVED lines=42> */
.L_x_3941:
[----:B------:R-:W-:Y:S05]  /*42d0*/  BSYNC B0 ;  /* 0x0000000000007941 */ /* 0x000fea0003800000 */
.L_x_3940:
        /* <DEDUP_REMOVED lines=10> */
.L_x_3936:
        /* <DEDUP_REMOVED lines=12> */
.L_x_3945:
[----:B------:R-:W-:Y:S02]  /*4440*/  IMAD.MOV.U32 R107, RZ, RZ, R166 ;  /* 0x000000ffff6b7224 */ /* 0x000fe400078e00a6 */
.L_x_3946:
[----:B------:R-:W-:Y:S05]  /*4450*/  BSYNC B0 ;  /* 0x0000000000007941 */ /* 0x000fea0003800000 */
.L_x_3944:
        /* <DEDUP_REMOVED lines=16> */
.L_x_3950:
[----:B------:R-:W-:Y:S05]  /*4560*/  BSYNC B1 ;  /* 0x0000000000017941 */ /* 0x000fea0003800000 */
.L_x_3949:
        /* <DEDUP_REMOVED lines=42> */
.L_x_3948:
[----:B------:R-:W-:Y:S05]  /*4810*/  BSYNC B0 ;  /* 0x0000000000007941 */ /* 0x000fea0003800000 */
.L_x_3947:
        /* <DEDUP_REMOVED lines=13> */
.L_x_3951:
        /* <DEDUP_REMOVED lines=12> */
.L_x_3954:
[----:B------:R-:W-:Y:S02]  /*49b0*/  IMAD.MOV.U32 R94, RZ, RZ, R166 ;  /* 0x000000ffff5e7224 */ /* 0x000fe400078e00a6 */
.L_x_3955:
[----:B------:R-:W-:Y:S05]  /*49c0*/  BSYNC B0 ;  /* 0x0000000000007941 */ /* 0x000fea0003800000 */
.L_x_3953:
        /* <DEDUP_REMOVED lines=16> */
.L_x_3959:
[----:B------:R-:W-:Y:S05]  /*4ad0*/  BSYNC B1 ;  /* 0x0000000000017941 */ /* 0x000fea0003800000 */
.L_x_3958:
        /* <DEDUP_REMOVED lines=42> */
.L_x_3957:
[----:B------:R-:W-:Y:S05]  /*4d80*/  BSYNC B0 ;  /* 0x0000000000007941 */ /* 0x000fea0003800000 */
.L_x_3956:
        /* <DEDUP_REMOVED lines=10> */
.L_x_3952:
        /* <DEDUP_REMOVED lines=12> */
.L_x_3961:
[----:B------:R-:W-:Y:S02]  /*4ef0*/  IMAD.MOV.U32 R94, RZ, RZ, R166 ;  /* 0x000000ffff5e7224 */ /* 0x000fe400078e00a6 */
.L_x_3962:
[----:B------:R-:W-:Y:S05]  /*4f00*/  BSYNC B0 ;  /* 0x0000000000007941 */ /* 0x000fea0003800000 */
.L_x_3960:
        /* <DEDUP_REMOVED lines=16> */
.L_x_3966:
[----:B------:R-:W-:Y:S05]  /*5010*/  BSYNC B1 ;  /* 0x0000000000017941 */ /* 0x000fea0003800000 */
.L_x_3965:
        /* <DEDUP_REMOVED lines=42> */
.L_x_3964:
[----:B------:R-:W-:Y:S05]  /*52c0*/  BSYNC B0 ;  /* 0x0000000000007941 */ /* 0x000fea0003800000 */
.L_x_3963:
[----:B------:R-:W0:Y:S01]  /*52d0*/  I2F.U32 R92, R94 ;  /* 0x0000005e005c7306 */ /* 0x000e220000201000 */
[----:B------:R-:W-:-:S05]  /*52e0*/  HADD2.F32 R96, -RZ, R95.H0_H0 ;  /* 0x2000005fff607230 */ /* 0x000fca0000004100 */
[----:B------:R-:W-:Y:S02]  /*52f0*/  FMUL.FTZ R96, R96, c[0x0][0x1e8] ;  /* 0x00007a0060607a20 */ /* 0x000fe40000410000 */
[----:B0-----:R-:W-:-:S05]  /*5300*/  FFMA.FTZ R92, R92, R181, 1.1641532182693481445e-10 ;  /* 0x2f0000005c5c7423 */ /* 0x001fca00000100b5 */
[----:B------:R-:W-:-:S04]  /*5310*/  FSETP.GTU.FTZ.AND P4, PT, R92, c[0x0][0x1e4], PT ;  /* 0x000079005c007a0b */ /* 0x000fc80003f9c000 */
[----:B------:R-:W-:Y:S01]  /*5320*/  FSEL R107, R96, RZ, !P4 ;  /* 0x000000ff606b7208 */ /* 0x000fe20006000000 */
[----:B------:R-:W-:Y:S05]  /*5330*/  @P1 BRA `(.L_x_3967) ;  /* 0x0000006000001947 */ /* 0x000fea0003800000 */
[----:B------:R-:W-:Y:S01]  /*5340*/  MOV R92, R93 ;  /* 0x0000005d005c7202 */ /* 0x000fe20000000f00 */
[----:B------:R-:W-:Y:S05]  /*5350*/  @!P0 BRA `(.L_x_3968) ;  /* 0x0000058000008947 */ /* 0x000fea0003800000 */
[----:B------:R-:W-:Y:S01]  /*5360*/  HADD2.F32 R94, -RZ, R91.H0_H0 ;  /* 0x2000005bff5e7230 */ /* 0x000fe20000004100 */
[----:B------:R-:W-:-:S04]  /*5370*/  IMAD.MOV.U32 R92, RZ, RZ, R93 ;  /* 0x000000ffff5c7224 */ /* 0x000fc800078e005d */
[----:B------:R-:W-:Y:S01]  /*5380*/  FADD.FTZ R107, R107, R94 ;  /* 0x0000005e6b6b7221 */ /* 0x000fe20000010000 */
[----:B------:R-:W-:Y:S05]  /*5390*/  BRA `(.L_x_3968) ;  /* 0x0000054000007947 */ /* 0x000fea0003800000 */
.L_x_3967:
        /* <DEDUP_REMOVED lines=12> */
.L_x_3970:
[----:B------:R-:W-:Y:S02]  /*5460*/  IMAD.MOV.U32 R94, RZ, RZ, R166 ;  /* 0x000000ffff5e7224 */ /* 0x000fe400078e00a6 */
.L_x_3971:
[----:B------:R-:W-:Y:S05]  /*5470*/  BSYNC B0 ;  /* 0x0000000000007941 */ /* 0x000fea0003800000 */
.L_x_3969:
        /* <DEDUP_REMOVED lines=16> */
.L_x_3975:
[----:B------:R-:W-:Y:S05]  /*5580*/  BSYNC B1 ;  /* 0x0000000000017941 */ /* 0x000fea0003800000 */
.L_x_3974:
        /* <DEDUP_REMOVED lines=42> */
.L_x_3973:
[----:B------:R-:W-:Y:S05]  /*5830*/  BSYNC B0 ;  /* 0x0000000000007941 */ /* 0x000fea0003800000 */
.L_x_3972:
        /* <DEDUP_REMOVED lines=10> */
.L_x_3968:
        /* <DEDUP_REMOVED lines=12> */
.L_x_3977:
[----:B------:R-:W-:Y:S02]  /*59a0*/  IMAD.MOV.U32 R94, RZ, RZ, R166 ;  /* 0x000000ffff5e7224 */ /* 0x000fe400078e00a6 */
.L_x_3978:
[----:B------:R-:W-:Y:S05]  /*59b0*/  BSYNC B0 ;  /* 0x0000000000007941 */ /* 0x000fea0003800000 */
.L_x_3976:
        /* <DEDUP_REMOVED lines=16> */
.L_x_3982:
[----:B------:R-:W-:Y:S05]  /*5ac0*/  BSYNC B1 ;  /* 0x0000000000017941 */ /* 0x000fea0003800000 */
.L_x_3981:
        /* <DEDUP_REMOVED lines=42> */
.L_x_3980:
[----:B------:R-:W-:Y:S05]  /*5d70*/  BSYNC B0 ;  /* 0x0000000000007941 */ /* 0x000fea0003800000 */
.L_x_3979:
        /* <DEDUP_REMOVED lines=13> */
.L_x_3983:
        /* <DEDUP_REMOVED lines=12> */
.L_x_3986:
[----:B------:R-:W-:Y:S02]  /*5f10*/  IMAD.MOV.U32 R100, RZ, RZ, R166 ;  /* 0x000000ffff647224 */ /* 0x000fe400078e00a6 */
.L_x_3987:
[----:B------:R-:W-:Y:S05]  /*5f20*/  BSYNC B0 ;  /* 0x0000000000007941 */ /* 0x000fea0003800000 */
.L_x_3985:
        /* <DEDUP_REMOVED lines=18> */
.L_x_3991:
[----:B------:R-:W-:Y:S05]  /*6050*/  BSYNC B1 ;  /* 0x0000000000017941 */ /* 0x000fea0003800000 */
.L_x_3990:
        /* <DEDUP_REMOVED lines=42> */
.L_x_3989:
[----:B------:R-:W-:Y:S05]  /*6300*/  BSYNC B0 ;  /* 0x0000000000007941 */ /* 0x000fea0003800000 */
.L_x_3988:
        /* <DEDUP_REMOVED lines=10> */
.L_x_3984:
[----:B------:R-:W-:Y:S01]  /*63b0*/  SEL R101, RZ, 0x1, P2 ;  /* 0x00000001ff657807 */ /* 0x000fe20001000000 */
[----:B------:R-:W-:Y:S01]  /*63c0*/  HFMA2.MMA R111, -RZ, RZ, 0, 4.76837158203125e-07 ;  /* 0x00000008ff6f7435 */ /* 0x000fe200000001ff */
[----:B------:R-:W-:Y:S01]  /*63d0*/  SEL R93, RZ, 0x10000, P4 ;  /* 0x00010000ff5d7807 */ /* 0x000fe20002000000 */
[----:B------:R-:W-:Y:S01]  /*63e0*/  IMAD.WIDE.U32 R168, R108, R171, c[0x0][0x188] ;  /* 0x000062006ca87625 */ /* 0x000fe200078e00ab */
[----:B------:R-:W-:Y:S02]  /*63f0*/  SEL R92, RZ, 0x100, P3 ;  /* 0x00000100ff5c7807 */ /* 0x000fe40001800000 */
[C---:B------:R-:W-:Y:S02]  /*6400*/  LOP3.LUT P2, RZ, R154.reuse, 0x2, RZ, 0xc0, !PT ;  /* 0x000000029aff7812 */ /* 0x040fe4000784c0ff */
[C---:B------:R-:W-:Y:S02]  /*6410*/  LOP3.LUT P4, RZ, R154.reuse, 0x8, RZ, 0xc0, !PT ;  /* 0x000000089aff7812 */ /* 0x040fe4000788c0ff */
[----:B------:R-:W-:Y:S01]  /*6420*/  LOP3.LUT P3, RZ, R154, 0x4, RZ, 0xc0, !PT ;  /* 0x000000049aff7812 */ /* 0x000fe2000786c0ff */
[----:B------:R-:W-:Y:S01]  /*6430*/  IMAD.WIDE.U32 R114, R108, R111, c[0x0][0x190] ;  /* 0x000064006c727625 */ /* 0x000fe200078e006f */
[----:B------:R-:W-:-:S02]  /*6440*/  SEL R98, RZ, 0x1, P2 ;  /* 0x00000001ff627807 */ /* 0x000fc40001000000 */
[----:B------:R-:W-:Y:S02]  /*6450*/  SEL R96, RZ, 0x1, P3 ;  /* 0x00000001ff607807 */ /* 0x000fe40001800000 */
[----:B------:R-:W-:Y:S01]  /*6460*/  SEL R112, RZ, 0x1, P4 ;  /* 0x00000001ff707807 */ /* 0x000fe20002000000 */
[----:B------:R-:W-:Y:S01]  /*6470*/  IMAD.WIDE.U32 R98, R98, 0x1000000, RZ ;  /* 0x0100000062627825 */ /* 0x000fe200078e00ff */
[----:B------:R-:W-:Y:S02]  /*6480*/  SEL R94, RZ, 0x1000000, P5 ;  /* 0x01000000ff5e7807 */ /* 0x000fe40002800000 */
[----:B------:R-:W-:Y:S01]  /*6490*/  LOP3.LUT P5, RZ, R154, 0x10, RZ, 0xc0, !PT ;  /* 0x000000109aff7812 */ /* 0x000fe200078ac0ff */
[----:B------:R-:W-:Y:S01]  /*64a0*/  IMAD.WIDE.U32 R96, R96, 0x10000, RZ ;  /* 0x0001000060607825 */ /* 0x000fe200078e00ff */
[----:B------:R-:W-:Y:S02]  /*64b0*/  LOP3.LUT R92, R92, R94, R93, 0xfe, !PT ;  /* 0x0000005e5c5c7212 */ /* 0x000fe400078efe5d */
[----:B------:R-:W-:Y:S01]  /*64c0*/  F2FP.PACK_AB R95, R110, R107 ;  /* 0x0000006b6e5f723e */ /* 0x000fe200000000ff */
[----:B------:R-:W-:Y:S01]  /*64d0*/  IMAD.WIDE.U32 R112, R112, 0x100, RZ ;  /* 0x0000010070707825 */ /* 0x000fe200078e00ff */
[----:B------:R-:W-:-:S02]  /*64e0*/  LOP3.LUT R101, R99, R92, R101, 0xfe, !PT ;  /* 0x0000005c63657212 */ /* 0x000fc400078efe65 */
[----:B------:R-:W-:Y:S02]  /*64f0*/  SEL R99, RZ, 0x1, P5 ;  /* 0x00000001ff637807 */ /* 0x000fe40002800000 */
[----:B------:R-:W-:Y:S02]  /*6500*/  LOP3.LUT R98, R112, R98, R96, 0xfe, !PT ;  /* 0x0000006270627212 */ /* 0x000fe400078efe60 */
[----:B------:R-:W-:Y:S02]  /*6510*/  F2FP.PACK_AB R94, R109, R104 ;  /* 0x000000686d5e723e */ /* 0x000fe400000000ff */
[----:B------:R-:W-:Y:S02]  /*6520*/  F2FP.PACK_AB R93, R106, R103 ;  /* 0x000000676a5d723e */ /* 0x000fe400000000ff */
[----:B------:R-:W-:Y:S02]  /*6530*/  F2FP.PACK_AB R92, R105, R102 ;  /* 0x00000066695c723e */ /* 0x000fe400000000ff */
[----:B------:R-:W-:-:S02]  /*6540*/  LOP3.LUT R113, R113, R101, R97, 0xfe, !PT ;  /* 0x0000006571717212 */ /* 0x000fc400078efe61 */
        /* <DEDUP_REMOVED lines=28> */
.L_x_3992:
        /* <DEDUP_REMOVED lines=15> */
.L_x_3994:
[----:B-1----:R-:W-:Y:S02]  /*6800*/  IMAD.MOV.U32 R114, RZ, RZ, R166 ;  /* 0x000000ffff727224 */ /* 0x002fe400078e00a6 */
.L_x_3995:
[----:B------:R-:W-:Y:S05]  /*6810*/  BSYNC B0 ;  /* 0x0000000000007941 */ /* 0x000fea0003800000 */
.L_x_3993:
        /* <DEDUP_REMOVED lines=16> */
.L_x_3999:
[----:B------:R-:W-:Y:S05]  /*6920*/  BSYNC B1 ;  /* 0x0000000000017941 */ /* 0x000fea0003800000 */
.L_x_3998:
        /* <DEDUP_REMOVED lines=42> */
.L_x_3997:
[----:B------:R-:W-:Y:S05]  /*6bd0*/  BSYNC B0 ;  /* 0x0000000000007941 */ /* 0x000fea0003800000 */
.L_x_3996:
[----:B------:R-:W0:Y:S01]  /*6be0*/  I2F.U32 R96, R114 ;  /* 0x0000007200607306 */ /* 0x000e220000201000 */
[----:B-----5:R-:W-:Y:S01]  /*6bf0*/  HADD2.F32 R97, -RZ, R92.H0_H0 ;  /* 0x2000005cff617230 */ /* 0x020fe20000004100 */
        /* <DEDUP_REMOVED lines=13> */
.L_x_4000:
        /* <DEDUP_REMOVED lines=12> */
.L_x_4003:
[----:B------:R-:W-:Y:S02]  /*6d90*/  IMAD.MOV.U32 R168, RZ, RZ, R166 ;  /* 0x000000ffffa87224 */ /* 0x000fe400078e00a6 */
.L_x_4004:
[----:B------:R-:W-:Y:S05]  /*6da0*/  BSYNC B0 ;  /* 0x0000000000007941 */ /* 0x000fea0003800000 */
.L_x_4002:
        /* <DEDUP_REMOVED lines=16> */
.L_x_4008:
[----:B------:R-:W-:Y:S05]  /*6eb0*/  BSYNC B1 ;  /* 0x0000000000017941 */ /* 0x000fea0003800000 */
.L_x_4007:
        /* <DEDUP_REMOVED lines=42> */
.L_x_4006:
[----:B------:R-:W-:Y:S05]  /*7160*/  BSYNC B0 ;  /* 0x0000000000007941 */ /* 0x000fea0003800000 */
.L_x_4005:
        /* <DEDUP_REMOVED lines=10> */
.L_x_4001:
        /* <DEDUP_REMOVED lines=12> */
.L_x_4010:
[----:B------:R-:W-:Y:S02]  /*72d0*/  IMAD.MOV.U32 R168, RZ, RZ, R166 ;  /* 0x000000ffffa87224 */ /* 0x000fe400078e00a6 */
.L_x_4011:
[----:B------:R-:W-:Y:S05]  /*72e0*/  BSYNC B0 ;  /* 0x0000000000007941 */ /* 0x000fea0003800000 */
.L_x_4009:
        /* <DEDUP_REMOVED lines=16> */
.L_x_4015:
[----:B------:R-:W-:Y:S05]  /*73f0*/  BSYNC B1 ;  /* 0x0000000000017941 */ /* 0x000fea0003800000 */
.L_x_4014:
        /* <DEDUP_REMOVED lines=42> */
.L_x_4013:
[----:B------:R-:W-:Y:S05]  /*76a0*/  BSYNC B0 ;  /* 0x0000000000007941 */ /* 0x000fea0003800000 */
.L_x_4012:
        /* <DEDUP_REMOVED lines=15> */
.L_x_4016:
        /* <DEDUP_REMOVED lines=12> */
.L_x_4019:
[----:B------:R-:W-:Y:S02]  /*7860*/  IMAD.MOV.U32 R168, RZ, RZ, R166 ;  /* 0x000000ffffa87224 */ /* 0x000fe400078e00a6 */
.L_x_4020:
[----:B------:R-:W-:Y:S05]  /*7870*/  BSYNC B0 ;  /* 0x0000000000007941 */ /* 0x000fea0003800000 */
.L_x_4018:
        /* <DEDUP_REMOVED lines=16> */
.L_x_4024:
[----:B------:R-:W-:Y:S05]  /*7980*/  BSYNC B1 ;  /* 0x0000000000017941 */ /* 0x000fea0003800000 */
.L_x_4023:
        /* <DEDUP_REMOVED lines=42> */
.L_x_4022:
[----:B------:R-:W-:Y:S05]  /*7c30*/  BSYNC B0 ;  /* 0x0000000000007941 */ /* 0x000fea0003800000 */
.L_x_4021:
        /* <DEDUP_REMOVED lines=10> */
.L_x_4017:
        /* <DEDUP_REMOVED lines=12> */
.L_x_4026:
[----:B------:R-:W-:Y:S02]  /*7da0*/  IMAD.MOV.U32 R168, RZ, RZ, R166 ;  /* 0x000000ffffa87224 */ /* 0x000fe400078e00a6 */
.L_x_4027:
[----:B------:R-:W-:Y:S05]  /*7db0*/  BSYNC B0 ;  /* 0x0000000000007941 */ /* 0x000fea0003800000 */
.L_x_4025:
        /* <DEDUP_REMOVED lines=16> */
.L_x_4031:
[----:B------:R-:W-:Y:S05]  /*7ec0*/  BSYNC B1 ;  /* 0x0000000000017941 */ /* 0x000fea0003800000 */
.L_x_4030:
        /* <DEDUP_REMOVED lines=42> */
.L_x_4029:
[----:B------:R-:W-:Y:S05]  /*8170*/  BSYNC B0 ;  /* 0x0000000000007941 */ /* 0x000fea0003800000 */
.L_x_4028:
        /* <DEDUP_REMOVED lines=15> */
.L_x_4032:
        /* <DEDUP_REMOVED lines=12> */
.L_x_4035:
[----:B------:R-:W-:Y:S02]  /*8330*/  IMAD.MOV.U32 R115, RZ, RZ, R166 ;  /* 0x000000ffff737224 */ /* 0x000fe400078e00a6 */
.L_x_4036:
[----:B------:R-:W-:Y:S05]  /*8340*/  BSYNC B0 ;  /* 0x0000000000007941 */ /* 0x000fea0003800000 */
.L_x_4034:
        /* <DEDUP_REMOVED lines=16> */
.L_x_4040:
[----:B------:R-:W-:Y:S05]  /*8450*/  BSYNC B1 ;  /* 0x0000000000017941 */ /* 0x000fea0003800000 */
.L_x_4039:
        /* <DEDUP_REMOVED lines=42> */
.L_x_4038:
[----:B------:R-:W-:Y:S05]  /*8700*/  BSYNC B0 ;  /* 0x0000000000007941 */ /* 0x000fea0003800000 */
.L_x_4037:
        /* <DEDUP_REMOVED lines=10> */
.L_x_4033:
        /* <DEDUP_REMOVED lines=12> */
.L_x_4042:
[----:B------:R-:W-:Y:S02]  /*8870*/  IMAD.MOV.U32 R115, RZ, RZ, R166 ;  /* 0x000000ffff737224 */ /* 0x000fe400078e00a6 */
.L_x_4043:
[----:B------:R-:W-:Y:S05]  /*8880*/  BSYNC B0 ;  /* 0x0000000000007941 */ /* 0x000fea0003800000 */
.L_x_4041:
        /* <DEDUP_REMOVED lines=16> */
.L_x_4047:
[----:B------:R-:W-:Y:S05]  /*8990*/  BSYNC B1 ;  /* 0x0000000000017941 */ /* 0x000fea0003800000 */
.L_x_4046:
        /* <DEDUP_REMOVED lines=39> */
[----:B------:R-:W-:Y:S01]  /*8c10*/  LOP3.LUT R165, R167, R96, R147, 0x96, !PT ;  /* 0x00000060a7a57212 */ /* 0x000fe200078e9693 */
[----:B------:R-:W-:-:S03]  /*8c20*/  HFMA2.MMA R96, -RZ, RZ, 0, 0 ;  /* 0x00000000ff607435 */ /* 0x000fc600000001ff */
[----:B------:R-:W-:-:S03]  /*8c30*/  LOP3.LUT R172, R179, R172, R146, 0x96, !PT ;  /* 0x000000acb3ac7212 */ /* 0x000fc600078e9692 */
.L_x_4045:
[----:B------:R-:W-:Y:S05]  /*8c40*/  BSYNC B0 ;  /* 0x0000000000007941 */ /* 0x000fea0003800000 */
.L_x_4044:
        /* <DEDUP_REMOVED lines=15> */
.L_x_4048:
        /* <DEDUP_REMOVED lines=12> */
.L_x_4051:
[----:B------:R-:W-:Y:S02]  /*8e00*/  IMAD.MOV.U32 R115, RZ, RZ, R166 ;  /* 0x000000ffff737224 */ /* 0x000fe400078e00a6 */
.L_x_4052:
[----:B------:R-:W-:Y:S05]  /*8e10*/  BSYNC B0 ;  /* 0x0000000000007941 */ /* 0x000fea0003800000 */
.L_x_4050:
        /* <DEDUP_REMOVED lines=16> */
.L_x_4056:
[----:B------:R-:W-:Y:S05]  /*8f20*/  BSYNC B1 ;  /* 0x0000000000017941 */ /* 0x000fea0003800000 */
.L_x_4055:
        /* <DEDUP_REMOVED lines=43> */
.L_x_4054:
[----:B------:R-:W-:Y:S05]  /*91e0*/  BSYNC B0 ;  /* 0x0000000000007941 */ /* 0x000fea0003800000 */
.L_x_4053:
        /* <DEDUP_REMOVED lines=10> */
.L_x_4049:
        /* <DEDUP_REMOVED lines=12> */
.L_x_4058:
[----:B------:R-:W-:Y:S02]  /*9350*/  IMAD.MOV.U32 R168, RZ, RZ, R166 ;  /* 0x000000ffffa87224 */ /* 0x000fe400078e00a6 */
.L_x_4059:
[----:B------:R-:W-:Y:S05]  /*9360*/  BSYNC B0 ;  /* 0x0000000000007941 */ /* 0x000fea0003800000 */
.L_x_4057:
        /* <DEDUP_REMOVED lines=16> */
.L_x_4063:
[----:B------:R-:W-:Y:S05]  /*9470*/  BSYNC B1 ;  /* 0x0000000000017941 */ /* 0x000fea0003800000 */
.L_x_4062:
        /* <DEDUP_REMOVED lines=43> */
.L_x_4061:
[----:B------:R-:W-:Y:S05]  /*9730*/  BSYNC B0 ;  /* 0x0000000000007941 */ /* 0x000fea0003800000 */
.L_x_4060:
        /* <DEDUP_REMOVED lines=13> */
.L_x_4064:
        /* <DEDUP_REMOVED lines=12> */
.L_x_4067:
[----:B------:R-:W-:Y:S02]  /*98d0*/  IMAD.MOV.U32 R168, RZ, RZ, R166 ;  /* 0x000000ffffa87224 */ /* 0x000fe400078e00a6 */
.L_x_4068:
[----:B------:R-:W-:Y:S05]  /*98e0*/  BSYNC B0 ;  /* 0x0000000000007941 */ /* 0x000fea0003800000 */
.L_x_4066:
        /* <DEDUP_REMOVED lines=16> */
.L_x_4072:
[----:B------:R-:W-:Y:S05]  /*99f0*/  BSYNC B1 ;  /* 0x0000000000017941 */ /* 0x000fea0003800000 */
.L_x_4071:
        /* <DEDUP_REMOVED lines=43> */
.L_x_4070:
[----:B------:R-:W-:Y:S05]  /*9cb0*/  BSYNC B0 ;  /* 0x0000000000007941 */ /* 0x000fea0003800000 */
.L_x_4069:
        /* <DEDUP_REMOVED lines=10> */
.L_x_4065:
        /* <DEDUP_REMOVED lines=12> */
.L_x_4074:
[----:B------:R-:W-:Y:S02]  /*9e20*/  MOV R168, R166 ;  /* 0x000000a600a87202 */ /* 0x000fe40000000f00 */
.L_x_4075:
[----:B------:R-:W-:Y:S05]  /*9e30*/  BSYNC B0 ;  /* 0x0000000000007941 */ /* 0x000fea0003800000 */
.L_x_4073:
        /* <DEDUP_REMOVED lines=16> */
.L_x_4079:
[----:B------:R-:W-:Y:S05]  /*9f40*/  BSYNC B1 ;  /* 0x0000000000017941 */ /* 0x000fea0003800000 */
.L_x_4078:
        /* <DEDUP_REMOVED lines=43> */
.L_x_4077:
[----:B------:R-:W-:Y:S05]  /*a200*/  BSYNC B0 ;  /* 0x0000000000007941 */ /* 0x000fea0003800000 */
.L_x_4076:
        /* <DEDUP_REMOVED lines=10> */
[----:B------:R-:W-:-:S04]  /*a2b0*/  MOV R92, R93 ;  /* 0x0000005d005c7202 */ /* 0x000fc80000000f00 */
[----:B------:R-:W-:Y:S01]  /*a2c0*/  FADD.FTZ R170, R97, R170 ;  /* 0x000000aa61aa7221 */ /* 0x000fe20000010000 */
[----:B------:R-:W-:Y:S05]  /*a2d0*/  BRA `(.L_x_4081) ;  /* 0x0000055000007947 */ /* 0x000fea0003800000 */
.L_x_4080:
        /* <DEDUP_REMOVED lines=12> */
.L_x_4083:
[----:B------:R-:W-:Y:S02]  /*a3a0*/  IMAD.MOV.U32 R94, RZ, RZ, R166 ;  /* 0x000000ffff5e7224 */ /* 0x000fe400078e00a6 */
.L_x_4084:
[----:B------:R-:W-:Y:S05]  /*a3b0*/  BSYNC B0 ;  /* 0x0000000000007941 */ /* 0x000fea0003800000 */
.L_x_4082:
        /* <DEDUP_REMOVED lines=16> */
.L_x_4088:
[----:B------:R-:W-:Y:S05]  /*a4c0*/  BSYNC B1 ;  /* 0x0000000000017941 */ /* 0x000fea0003800000 */
.L_x_4087:
        /* <DEDUP_REMOVED lines=43> */
.L_x_4086:
[----:B------:R-:W-:Y:S05]  /*a780*/  BSYNC B0 ;  /* 0x0000000000007941 */ /* 0x000fea0003800000 */
.L_x_4085:
        /* <DEDUP_REMOVED lines=10> */
.L_x_4081:
        /* <DEDUP_REMOVED lines=12> */
.L_x_4090:
[----:B------:R-:W-:Y:S02]  /*a8f0*/  IMAD.MOV.U32 R94, RZ, RZ, R166 ;  /* 0x000000ffff5e7224 */ /* 0x000fe400078e00a6 */
.L_x_4091:
[----:B------:R-:W-:Y:S05]  /*a900*/  BSYNC B0 ;  /* 0x0000000000007941 */ /* 0x000fea0003800000 */
.L_x_4089:
        /* <DEDUP_REMOVED lines=16> */
.L_x_4095:
[----:B------:R-:W-:Y:S05]  /*aa10*/  BSYNC B1 ;  /* 0x0000000000017941 */ /* 0x000fea0003800000 */
.L_x_4094:
        /* <DEDUP_REMOVED lines=43> */
.L_x_4093:
[----:B------:R-:W-:Y:S05]  /*acd0*/  BSYNC B0 ;  /* 0x0000000000007941 */ /* 0x000fea0003800000 */
.L_x_4092:
        /* <DEDUP_REMOVED lines=13> */
.L_x_4096:
        /* <DEDUP_REMOVED lines=12> */
.L_x_4099:
[----:B------:R-:W-:Y:S02]  /*ae70*/  IMAD.MOV.U32 R94, RZ, RZ, R166 ;  /* 0x000000ffff5e7224 */ /* 0x000fe400078e00a6 */
.L_x_4100:
[----:B------:R-:W-:Y:S05]  /*ae80*/  BSYNC B0 ;  /* 0x0000000000007941 */ /* 0x000fea0003800000 */
.L_x_4098:
        /* <DEDUP_REMOVED lines=16> */
.L_x_4104:
[----:B------:R-:W-:Y:S05]  /*af90*/  BSYNC B1 ;  /* 0x0000000000017941 */ /* 0x000fea0003800000 */
.L_x_4103:
        /* <DEDUP_REMOVED lines=39> */
[----:B------:R-:W-:Y:S02]  /*b210*/  MOV R166, R92 ;  /* 0x0000005c00a67202 */ /* 0x000fe40000000f00 */
[----:B------:R-:W-:Y:S01]  /*b220*/  LOP3.LUT R165, R93, R96, R147, 0x96, !PT ;  /* 0x000000605da57212 */ /* 0x000fe200078e9693 */
[----:B------:R-:W-:Y:S01]  /*b230*/  IMAD.MOV.U32 R92, RZ, RZ, RZ ;  /* 0x000000ffff5c7224 */ /* 0x000fe200078e00ff */
[----:B------:R-:W-:Y:S02]  /*b240*/  LOP3.LUT R172, R179, R172, R146, 0x96, !PT ;  /* 0x000000acb3ac7212 */ /* 0x000fe400078e9692 */
.L_x_4102:
[----:B------:R-:W-:Y:S05]  /*b250*/  BSYNC B0 ;  /* 0x0000000000007941 */ /* 0x000fea0003800000 */
.L_x_4101:
        /* <DEDUP_REMOVED lines=10> */
.L_x_4097:
        /* <DEDUP_REMOVED lines=12> */
.L_x_4106:
[----:B------:R-:W-:Y:S02]  /*b3c0*/  IMAD.MOV.U32 R94, RZ, RZ, R166 ;  /* 0x000000ffff5e7224 */ /* 0x000fe400078e00a6 */
.L_x_4107:
[----:B------:R-:W-:Y:S05]  /*b3d0*/  BSYNC B0 ;  /* 0x0000000000007941 */ /* 0x000fea0003800000 */
.L_x_4105:
        /* <DEDUP_REMOVED lines=16> */
.L_x_4111:
[----:B------:R-:W-:Y:S05]  /*b4e0*/  BSYNC B1 ;  /* 0x0000000000017941 */ /* 0x000fea0003800000 */
.L_x_4110:
        /* <DEDUP_REMOVED lines=43> */
.L_x_4109:
[----:B------:R-:W-:Y:S05]  /*b7a0*/  BSYNC B0 ;  /* 0x0000000000007941 */ /* 0x000fea0003800000 */
.L_x_4108:
        /* <DEDUP_REMOVED lines=13> */
.L_x_4112:
        /* <DEDUP_REMOVED lines=12> */
.L_x_4115:
[----:B------:R-:W-:Y:S02]  /*b940*/  IMAD.MOV.U32 R100, RZ, RZ, R166 ;  /* 0x000000ffff647224 */ /* 0x000fe400078e00a6 */
.L_x_4116:
[----:B------:R-:W-:Y:S05]  /*b950*/  BSYNC B0 ;  /* 0x0000000000007941 */ /* 0x000fea0003800000 */
.L_x_4114:
        /* <DEDUP_REMOVED lines=18> */
.L_x_4120:
[----:B------:R-:W-:Y:S05]  /*ba80*/  BSYNC B1 ;  /* 0x0000000000017941 */ /* 0x000fea0003800000 */
.L_x_4119:
        /* <DEDUP_REMOVED lines=37> */
[----:B------:R-:W-:Y:S01]  /*bce0*/  LOP3.LUT R178, R95, R92, R16, 0x96, !PT ;  /* 0x0000005c5fb27212 */ /* 0x000fe200078e9610 */
[----:B------:R-:W-:-:S04]  /*bcf0*/  IMAD.WIDE.U32 R92, R93, -0x326172a9, RZ ;  /* 0xcd9e8d575d5c7825 */ /* 0x000fc800078e00ff */
[----:B------:R-:W-:Y:S01]  /*bd00*/  IMAD.WIDE.U32 R178, R178, -0x2daee0ad, RZ ;  /* 0xd2511f53b2b27825 */ /* 0x000fe200078e00ff */
[----:B------:R-:W-:-:S03]  /*bd10*/  LOP3.LUT R165, R93, R94, R147, 0x96, !PT ;  /* 0x0000005e5da57212 */ /* 0x000fc600078e9693 */
[----:B------:R-:W-:Y:S01]  /*bd20*/  IMAD.MOV.U32 R166, RZ, RZ, R92 ;  /* 0x000000ffffa67224 */ /* 0x000fe200078e005c */
[----:B------:R-:W-:Y:S02]  /*bd30*/  LOP3.LUT R172, R179, R172, R146, 0x96, !PT ;  /* 0x000000acb3ac7212 */ /* 0x000fe400078e9692 */
.L_x_4118:
[----:B------:R-:W-:Y:S05]  /*bd40*/  BSYNC B0 ;  /* 0x0000000000007941 */ /* 0x000fea0003800000 */
.L_x_4117:
        /* <DEDUP_REMOVED lines=10> */
.L_x_4113:
        /* <DEDUP_REMOVED lines=16> */
[----:B------:R-:W-:Y:S01]  /*bef0*/  F2FP.PACK_AB R95, R169, R168 ;  /* 0x000000a8a95f723e */ /* 0x000fe200000000ff */
[----:B------:R-:W-:Y:S01]  /*bf00*/  IMAD.WIDE.U32 R96, R96, 0x100, RZ ;  /* 0x0000010060607825 */ /* 0x000fe200078e00ff */
[----:B------:R-:W-:Y:S02]  /*bf10*/  LOP3.LUT R175, R101, R174, R175, 0xfe, !PT ;  /* 0x000000ae65af7212 */ /* 0x000fe400078efeaf */
[----:B------:R-:W-:Y:S02]  /*bf20*/  SEL R101, RZ, 0x1, P5 ;  /* 0x00000001ff657807 */ /* 0x000fe40002800000 */
[----:B------:R-:W-:Y:S02]  /*bf30*/  LOP3.LUT R100, R96, R100, R98, 0xfe, !PT ;  /* 0x0000006460647212 */ /* 0x000fe400078efe62 */
[----:B------:R-:W-:Y:S02]  /*bf40*/  F2FP.PACK_AB R94, R170, R115 ;  /* 0x00000073aa5e723e */ /* 0x000fe400000000ff */
[----:B------:R-:W-:-:S02]  /*bf50*/  F2FP.PACK_AB R93, R167, R114 ;  /* 0x00000072a75d723e */ /* 0x000fc400000000ff */
[----:B------:R-:W-:Y:S02]  /*bf60*/  F2FP.PACK_AB R92, R113, R112 ;  /* 0x00000070715c723e */ /* 0x000fe400000000ff */
        /* <DEDUP_REMOVED lines=29> */
.L_x_4121:
        /* <DEDUP_REMOVED lines=15> */
.L_x_4123:
[----:B-1----:R-:W-:Y:S02]  /*c230*/  IMAD.MOV.U32 R174, RZ, RZ, R166 ;  /* 0x000000ffffae7224 */ /* 0x002fe400078e00a6 */
.L_x_4124:
[----:B------:R-:W-:Y:S05]  /*c240*/  BSYNC B0 ;  /* 0x0000000000007941 */ /* 0x000fea0003800000 */
.L_x_4122:
        /* <DEDUP_REMOVED lines=16> */
.L_x_4128:
[----:B------:R-:W-:Y:S05]  /*c350*/  BSYNC B1 ;  /* 0x0000000000017941 */ /* 0x000fea0003800000 */
.L_x_4127:
        /* <DEDUP_REMOVED lines=43> */
.L_x_4126:
[----:B------:R-:W-:Y:S05]  /*c610*/  BSYNC B0 ;  /* 0x0000000000007941 */ /* 0x000fea0003800000 */
.L_x_4125:
        /* <DEDUP_REMOVED lines=15> */
.L_x_4129:
        /* <DEDUP_REMOVED lines=12> */
.L_x_4132:
[----:B------:R-:W-:Y:S02]  /*c7d0*/  IMAD.MOV.U32 R174, RZ, RZ, R166 ;  /* 0x000000ffffae7224 */ /* 0x000fe400078e00a6 */
.L_x_4133:
[----:B------:R-:W-:Y:S05]  /*c7e0*/  BSYNC B0 ;  /* 0x0000000000007941 */ /* 0x000fea0003800000 */
.L_x_4131:
        /* <DEDUP_REMOVED lines=16> */
.L_x_4137:
[----:B------:R-:W-:Y:S05]  /*c8f0*/  BSYNC B1 ;  /* 0x0000000000017941 */ /* 0x000fea0003800000 */
.L_x_4136:
        /* <DEDUP_REMOVED lines=43> */
.L_x_4135:
[----:B------:R-:W-:Y:S05]  /*cbb0*/  BSYNC B0 ;  /* 0x0000000000007941 */ /* 0x000fea0003800000 */
.L_x_4134:
[----:B------:R-:W0:Y:S01]  /*cbc0*/  I2F.U32 R96, R174 ;  /* 0x000000ae00607306 */ /* 0x000e220000201000 */
[----:B------:R-:W-:-:S05]  /*cbd0*/  HADD2.F32 R98, -RZ, R84.H0_H0 ;  /* 0x20000054ff627230 */ /* 0x000fca0000004100 */
[----:B------:R-:W-:Y:S02]  /*cbe0*/  FMUL.FTZ R98, R98, c[0x0][0x1e8] ;  /* 0x00007a0062627a20 */ /* 0x000fe40000410000 */
[----:B0-----:R-:W-:-:S05]  /*cbf0*/  FFMA.FTZ R96, R96, R181, 1.1641532182693481445e-10 ;  /* 0x2f00000060607423 */ /* 0x001fca00000100b5 */
[----:B------:R-:W-:-:S04]  /*cc00*/  FSETP.GTU.FTZ.AND P2, PT, R96, c[0x0][0x1e4], PT ;  /* 0x0000790060007a0b */ /* 0x000fc80003f5c000 */
[----:B------:R-:W-:Y:S01]  /*cc10*/  FSEL R96, R98, RZ, !P2 ;  /* 0x000000ff62607208 */ /* 0x000fe20005000000 */
[----:B------:R-:W-:Y:S01]  /*cc20*/  @P0 HADD2.F32 R98, -RZ, R88.H0_H0 ;  /* 0x20000058ff620230 */ /* 0x000fe20000004100 */
[----:B------:R-:W-:-:S03]  /*cc30*/  SEL R156, RZ, 0x1, P2 ;  /* 0x00000001ff9c7807 */ /* 0x000fc60001000000 */
[----:B------:R-:W-:-:S04]  /*cc40*/  FADD.FTZ R173, R173, R96 ;  /* 0x00000060adad7221 */ /* 0x000fc80000010000 */
[----:B------:R-:W-:Y:S02]  /*cc50*/  @P0 FADD.FTZ R173, R98, R173 ;  /* 0x000000ad62ad0221 */ /* 0x000fe40000010000 */
.L_x_4130:
        /* <DEDUP_REMOVED lines=12> */
.L_x_4139:
[----:B------:R-:W-:Y:S02]  /*cd20*/  IMAD.MOV.U32 R174, RZ, RZ, R166 ;  /* 0x000000ffffae7224 */ /* 0x000fe400078e00a6 */
.L_x_4140:
[----:B------:R-:W-:Y:S05]  /*cd30*/  BSYNC B0 ;  /* 0x0000000000007941 */ /* 0x000fea0003800000 */
.L_x_4138:
        /* <DEDUP_REMOVED lines=16> */
.L_x_4144:
[----:B------:R-:W-:Y:S05]  /*ce40*/  BSYNC B1 ;  /* 0x0000000000017941 */ /* 0x000fea0003800000 */
.L_x_4143:
        /* <DEDUP_REMOVED lines=43> */
.L_x_4142:
[----:B------:R-:W-:Y:S05]  /*d100*/  BSYNC B0 ;  /* 0x0000000000007941 */ /* 0x000fea0003800000 */
.L_x_4141:
        /* <DEDUP_REMOVED lines=15> */
.L_x_4145:
        /* <DEDUP_REMOVED lines=12> */
.L_x_4148:
[----:B------:R-:W-:Y:S02]  /*d2c0*/  IMAD.MOV.U32 R174, RZ, RZ, R166 ;  /* 0x000000ffffae7224 */ /* 0x000fe400078e00a6 */
.L_x_4149:
[----:B------:R-:W-:Y:S05]  /*d2d0*/  BSYNC B0 ;  /* 0x0000000000007941 */ /* 0x000fea0003800000 */
.L_x_4147:
        /* <DEDUP_REMOVED lines=16> */
.L_x_4153:
[----:B------:R-:W-:Y:S05]  /*d3e0*/  BSYNC B1 ;  /* 0x0000000000017941 */ /* 0x000fea0003800000 */
.L_x_4152:
        /* <DEDUP_REMOVED lines=43> */
.L_x_4151:
[----:B------:R-:W-:Y:S05]  /*d6a0*/  BSYNC B0 ;  /* 0x0000000000007941 */ /* 0x000fea0003800000 */
.L_x_4150:
        /* <DEDUP_REMOVED lines=10> */
.L_x_4146:
        /* <DEDUP_REMOVED lines=12> */
.L_x_4155:
[----:B------:R-:W-:Y:S02]  /*d810*/  IMAD.MOV.U32 R175, RZ, RZ, R166 ;  /* 0x000000ffffaf7224 */ /* 0x000fe400078e00a6 */
.L_x_4156:
[----:B------:R-:W-:Y:S05]  /*d820*/  BSYNC B0 ;  /* 0x0000000000007941 */ /* 0x000fea0003800000 */
.L_x_4154:
        /* <DEDUP_REMOVED lines=16> */
.L_x_4160:
[----:B------:R-:W-:Y:S05]  /*d930*/  BSYNC B1 ;  /* 0x0000000000017941 */ /* 0x000fea0003800000 */
.L_x_4159:
        /* <DEDUP_REMOVED lines=39> */
[----:B------:R-:W-:Y:S02]  /*dbb0*/  LOP3.LUT R165, R99, R100, R147, 0x96, !PT ;  /* 0x0000006463a57212 */ /* 0x000fe400078e9693 */
[----:B------:R-:W-:Y:S02]  /*dbc0*/  MOV R166, R98 ;  /* 0x0000006200a67202 */ /* 0x000fe40000000f00 */
[----:B------:R-:W-:Y:S01]  /*dbd0*/  LOP3.LUT R172, R179, R96, R146, 0x96, !PT ;  /* 0x00000060b3ac7212 */ /* 0x000fe200078e9692 */
[----:B------:R-:W-:Y:S02]  /*dbe0*/  IMAD.MOV.U32 R96, RZ, RZ, RZ ;  /* 0x000000ffff607224 */ /* 0x000fe400078e00ff */
.L_x_4158:
[----:B------:R-:W-:Y:S05]  /*dbf0*/  BSYNC B0 ;  /* 0x0000000000007941 */ /* 0x000fea0003800000 */
.L_x_4157:
        /* <DEDUP_REMOVED lines=15> */
.L_x_4161:
        /* <DEDUP_REMOVED lines=12> */
.L_x_4164:
[----:B------:R-:W-:Y:S02]  /*ddb0*/  MOV R175, R166 ;  /* 0x000000a600af7202 */ /* 0x000fe40000000f00 */
.L_x_4165:
[----:B------:R-:W-:Y:S05]  /*ddc0*/  BSYNC B0 ;  /* 0x0000000000007941 */ /* 0x000fea0003800000 */
.L_x_4163:
        /* <DEDUP_REMOVED lines=16> */
.L_x_4169:
[----:B------:R-:W-:Y:S05]  /*ded0*/  BSYNC B1 ;  /* 0x0000000000017941 */ /* 0x000fea0003800000 */
.L_x_4168:
        /* <DEDUP_REMOVED lines=43> */
.L_x_4167:
[----:B------:R-:W-:Y:S05]  /*e190*/  BSYNC B0 ;  /* 0x0000000000007941 */ /* 0x000fea0003800000 */
.L_x_4166:
        /* <DEDUP_REMOVED lines=10> */
.L_x_4162:
        /* <DEDUP_REMOVED lines=12> */
.L_x_4171:
[----:B------:R-:W-:Y:S02]  /*e300*/  IMAD.MOV.U32 R175, RZ, RZ, R166 ;  /* 0x000000ffffaf7224 */ /* 0x000fe400078e00a6 */
.L_x_4172:
[----:B------:R-:W-:Y:S05]  /*e310*/  BSYNC B0 ;  /* 0x0000000000007941 */ /* 0x000fea0003800000 */
.L_x_4170:
        /* <DEDUP_REMOVED lines=16> */
.L_x_4176:
[----:B------:R-:W-:Y:S05]  /*e420*/  BSYNC B1 ;  /* 0x0000000000017941 */ /* 0x000fea0003800000 */
.L_x_4175:
        /* <DEDUP_REMOVED lines=43> */
.L_x_4174:
[----:B------:R-:W-:Y:S05]  /*e6e0*/  BSYNC B0 ;  /* 0x0000000000007941 */ /* 0x000fea0003800000 */
.L_x_4173:
        /* <DEDUP_REMOVED lines=15> */
.L_x_4177:
        /* <DEDUP_REMOVED lines=12> */
.L_x_4180:
[----:B------:R-:W-:Y:S02]  /*e8a0*/  IMAD.MOV.U32 R164, RZ, RZ, R166 ;  /* 0x000000ffffa47224 */ /* 0x000fe400078e00a6 */
.L_x_4181:
[----:B------:R-:W-:Y:S05]  /*e8b0*/  BSYNC B0 ;  /* 0x0000000000007941 */ /* 0x000fea0003800000 */
.L_x_4179:
        /* <DEDUP_REMOVED lines=16> */
.L_x_4185:
[----:B------:R-:W-:Y:S05]  /*e9c0*/  BSYNC B1 ;  /* 0x0000000000017941 */ /* 0x000fea0003800000 */
.L_x_4184:
        /* <DEDUP_REMOVED lines=42> */
[----:B------:R-:W-:-:S06]  /*ec70*/  HFMA2.MMA R92, -RZ, RZ, 0, 0 ;  /* 0x00000000ff5c7435 */ /* 0x000fcc00000001ff */
.L_x_4183:
[----:B------:R-:W-:Y:S05]  /*ec80*/  BSYNC B0 ;  /* 0x0000000000007941 */ /* 0x000fea0003800000 */
.L_x_4182:
        /* <DEDUP_REMOVED lines=10> */
.L_x_4178:
        /* <DEDUP_REMOVED lines=12> */
.L_x_4187:
[----:B------:R-:W-:Y:S02]  /*edf0*/  IMAD.MOV.U32 R164, RZ, RZ, R166 ;  /* 0x000000ffffa47224 */ /* 0x000fe400078e00a6 */
.L_x_4188:
[----:B------:R-:W-:Y:S05]  /*ee00*/  BSYNC B0 ;  /* 0x0000000000007941 */ /* 0x000fea0003800000 */
.L_x_4186:
        /* <DEDUP_REMOVED lines=16> */
.L_x_4192:
[----:B------:R-:W-:Y:S05]  /*ef10*/  BSYNC B1 ;  /* 0x0000000000017941 */ /* 0x000fea0003800000 */
.L_x_4191:
        /* <DEDUP_REMOVED lines=43> */
.L_x_4190:
[----:B------:R-:W-:Y:S05]  /*f1d0*/  BSYNC B0 ;  /* 0x0000000000007941 */ /* 0x000fea0003800000 */
.L_x_4189:
        /* <DEDUP_REMOVED lines=13> */
.L_x_4193:
        /* <DEDUP_REMOVED lines=12> */
.L_x_4196:
[----:B------:R-:W-:Y:S02]  /*f370*/  IMAD.MOV.U32 R164, RZ, RZ, R166 ;  /* 0x000000ffffa47224 */ /* 0x000fe400078e00a6 */
.L_x_4197:
[----:B------:R-:W-:Y:S05]  /*f380*/  BSYNC B0 ;  /* 0x0000000000007941 */ /* 0x000fea0003800000 */
.L_x_4195:
        /* <DEDUP_REMOVED lines=16> */
.L_x_4201:
[----:B------:R-:W-:Y:S05]  /*f490*/  BSYNC B1 ;  /* 0x0000000000017941 */ /* 0x000fea0003800000 */
.L_x_4200:
        /* <DEDUP_REMOVED lines=43> */
.L_x_4199:
[----:B------:R-:W-:Y:S05]  /*f750*/  BSYNC B0 ;  /* 0x0000000000007941 */ /* 0x000fea0003800000 */
.L_x_4198:
        /* <DEDUP_REMOVED lines=10> */
.L_x_4194:
        /* <DEDUP_REMOVED lines=12> */
.L_x_4203:
[----:B------:R-:W-:Y:S02]  /*f8c0*/  MOV R164, R166 ;  /* 0x000000a600a47202 */ /* 0x000fe40000000f00 */
.L_x_4204:
[----:B------:R-:W-:Y:S05]  /*f8d0*/  BSYNC B0 ;  /* 0x0000000000007941 */ /* 0x000fea0003800000 */
.L_x_4202:
        /* <DEDUP_REMOVED lines=16> */
.L_x_4208:
[----:B------:R-:W-:Y:S05]  /*f9e0*/  BSYNC B1 ;  /* 0x0000000000017941 */ /* 0x000fea0003800000 */
.L_x_4207:
        /* <DEDUP_REMOVED lines=43> */
.L_x_4206:
[----:B------:R-:W-:Y:S05]  /*fca0*/  BSYNC B0 ;  /* 0x0000000000007941 */ /* 0x000fea0003800000 */
.L_x_4205:
[----:B------:R-:W0:Y:S01]  /*fcb0*/  I2F.U32 R92, R164 ;  /* 0x000000a4005c7306 */ /* 0x000e220000201000 */
[----:B------:R-:W-:-:S05]  /*fcc0*/  HADD2.F32 R94, -RZ, R94.H1_H1 ;  /* 0x3000005eff5e7230 */ /* 0x000fca0000004100 */
[----:B------:R-:W-:Y:S02]  /*fcd0*/  FMUL.FTZ R94, R94, c[0x0][0x1e8] ;  /* 0x00007a005e5e7a20 */ /* 0x000fe40000410000 */
[----:B0-----:R-:W-:-:S05]  /*fce0*/  FFMA.FTZ R92, R92, R181, 1.1641532182693481445e-10 ;  /* 0x2f0000005c5c7423 */ /* 0x001fca00000100b5 */
[----:B------:R-:W-:-:S04]  /*fcf0*/  FSETP.GTU.FTZ.AND P3, PT, R92, c[0x0][0x1e4], PT ;  /* 0x000079005c007a0b */ /* 0x000fc80003f7c000 */
[----:B------:R-:W-:Y:S01]  /*fd00*/  FSEL R180, R94, RZ, !P3 ;  /* 0x000000ff5eb47208 */ /* 0x000fe20005800000 */
[----:B------:R-:W-:Y:S05]  /*fd10*/  @P1 BRA `(.L_x_4209) ;  /* 0x0000006000001947 */ /* 0x000fea0003800000 */
[----:B------:R-:W-:Y:S01]  /*fd20*/  MOV R92, R93 ;  /* 0x0000005d005c7202 */ /* 0x000fe20000000f00 */
[----:B------:R-:W-:Y:S05]  /*fd30*/  @!P0 BRA `(.L_x_4210) ;  /* 0x0000059000008947 */ /* 0x000fea0003800000 */
[----:B------:R-:W-:Y:S01]  /*fd40*/  HADD2.F32 R97, -RZ, R90.H1_H1 ;  /* 0x3000005aff617230 */ /* 0x000fe20000004100 */
[----:B------:R-:W-:-:S04]  /*fd50*/  IMAD.MOV.U32 R92, RZ, RZ, R93 ;  /* 0x000000ffff5c7224 */ /* 0x000fc800078e005d */
[----:B------:R-:W-:Y:S01]  /*fd60*/  FADD.FTZ R180, R97, R180 ;  /* 0x000000b461b47221 */ /* 0x000fe20000010000 */
[----:B------:R-:W-:Y:S05]  /*fd70*/  BRA `(.L_x_4210) ;  /* 0x0000055000007947 */ /* 0x000fea0003800000 */
.L_x_4209:
        /* <DEDUP_REMOVED lines=12> */
.L_x_4212:
[----:B------:R-:W-:Y:S02]  /*fe40*/  IMAD.MOV.U32 R94, RZ, RZ, R166 ;  /* 0x000000ffff5e7224 */ /* 0x000fe400078e00a6 */
.L_x_4213:
[----:B------:R-:W-:Y:S05]  /*fe50*/  BSYNC B0 ;  /* 0x0000000000007941 */ /* 0x000fea0003800000 */
.L_x_4211:
        /* <DEDUP_REMOVED lines=16> */
.L_x_4217:
[----:B------:R-:W-:Y:S05]  /*ff60*/  BSYNC B1 ;  /* 0x0000000000017941 */ /* 0x000fea0003800000 */
.L_x_4216:
        /* <DEDUP_REMOVED lines=43> */
.L_x_4215:
[----:B------:R-:W-:Y:S05]  /*10220*/  BSYNC B0 ;  /* 0x0000000000007941 */ /* 0x000fea0003800000 */
.L_x_4214:
        /* <DEDUP_REMOVED lines=10> */
.L_x_4210:
        /* <DEDUP_REMOVED lines=12> */
.L_x_4219:
[----:B------:R-:W-:Y:S02]  /*10390*/  IMAD.MOV.U32 R94, RZ, RZ, R166 ;  /* 0x000000ffff5e7224 */ /* 0x000fe400078e00a6 */
.L_x_4220:
[----:B------:R-:W-:Y:S05]  /*103a0*/  BSYNC B0 ;  /* 0x0000000000007941 */ /* 0x000fea0003800000 */
.L_x_4218:
        /* <DEDUP_REMOVED lines=16> */
.L_x_4224:
[----:B------:R-:W-:Y:S05]  /*104b0*/  BSYNC B1 ;  /* 0x0000000000017941 */ /* 0x000fea0003800000 */
.L_x_4223:
        /* <DEDUP_REMOVED lines=40> */
[----:B------:R-:W-:Y:S02]  /*10740*/  LOP3.LUT R165, R97, R98, R147, 0x96, !PT ;  /* 0x0000006261a57212 */ /* 0x000fe400078e9693 */
[----:B------:R-:W-:Y:S02]  /*10750*/  MOV R166, R96 ;  /* 0x0000006000a67202 */ /* 0x000fe40000000f00 */
[----:B------:R-:W-:Y:S02]  /*10760*/  LOP3.LUT R172, R179, R92, R146, 0x96, !PT ;  /* 0x0000005cb3ac7212 */ /* 0x000fe400078e9692 */
.L_x_4222:
[----:B------:R-:W-:Y:S05]  /*10770*/  BSYNC B0 ;  /* 0x0000000000007941 */ /* 0x000fea0003800000 */
.L_x_4221:
        /* <DEDUP_REMOVED lines=13> */
.L_x_4225:
        /* <DEDUP_REMOVED lines=12> */
.L_x_4228:
[----:B------:R-:W-:Y:S02]  /*10910*/  IMAD.MOV.U32 R94, RZ, RZ, R166 ;  /* 0x000000ffff5e7224 */ /* 0x000fe400078e00a6 */
.L_x_4229:
[----:B------:R-:W-:Y:S05]  /*10920*/  BSYNC B0 ;  /* 0x0000000000007941 */ /* 0x000fea0003800000 */
.L_x_4227:
        /* <DEDUP_REMOVED lines=16> */
.L_x_4233:
[----:B------:R-:W-:Y:S05]  /*10a30*/  BSYNC B1 ;  /* 0x0000000000017941 */ /* 0x000fea0003800000 */
.L_x_4232:
        /* <DEDUP_REMOVED lines=41> */
[----:B------:R-:W-:Y:S01]  /*10cd0*/  MOV R178, R92 ;  /* 0x0000005c00b27202 */ /* 0x000fe20000000f00 */
[----:B------:R-:W-:Y:S01]  /*10ce0*/  IMAD.MOV.U32 R92, RZ, RZ, RZ ;  /* 0x000000ffff5c7224 */ /* 0x000fe200078e00ff */
[----:B------:R-:W-:Y:S02]  /*10cf0*/  LOP3.LUT R172, R93, R96, R146, 0x96, !PT ;  /* 0x000000605dac7212 */ /* 0x000fe400078e9692 */
.L_x_4231:
[----:B------:R-:W-:Y:S05]  /*10d00*/  BSYNC B0 ;  /* 0x0000000000007941 */ /* 0x000fea0003800000 */
.L_x_4230:
        /* <DEDUP_REMOVED lines=10> */
.L_x_4226:
        /* <DEDUP_REMOVED lines=12> */
.L_x_4235:
[----:B------:R-:W-:Y:S02]  /*10e70*/  IMAD.MOV.U32 R94, RZ, RZ, R166 ;  /* 0x000000ffff5e7224 */ /* 0x000fe400078e00a6 */
.L_x_4236:
[----:B------:R-:W-:Y:S05]  /*10e80*/  BSYNC B0 ;  /* 0x0000000000007941 */ /* 0x000fea0003800000 */
.L_x_4234:
        /* <DEDUP_REMOVED lines=16> */
.L_x_4240:
[----:B------:R-:W-:Y:S05]  /*10f90*/  BSYNC B1 ;  /* 0x0000000000017941 */ /* 0x000fea0003800000 */
.L_x_4239:
        /* <DEDUP_REMOVED lines=44> */
.L_x_4238:
[----:B------:R-:W-:Y:S05]  /*11260*/  BSYNC B0 ;  /* 0x0000000000007941 */ /* 0x000fea0003800000 */
.L_x_4237:
        /* <DEDUP_REMOVED lines=13> */
.L_x_4241:
        /* <DEDUP_REMOVED lines=12> */
.L_x_4244:
[----:B------:R-:W-:Y:S02]  /*11400*/  IMAD.MOV.U32 R100, RZ, RZ, R166 ;  /* 0x000000ffff647224 */ /* 0x000fe400078e00a6 */
.L_x_4245:
[----:B------:R-:W-:Y:S05]  /*11410*/  BSYNC B0 ;  /* 0x0000000000007941 */ /* 0x000fea0003800000 */
.L_x_4243:
        /* <DEDUP_REMOVED lines=15> */
[----:B------:R-:W-:Y:S02]  /*11510*/  @P0 IADD3 R94, R155, RZ, RZ ;  /* 0x000000ff9b5e0210 */ /* 0x000fe40007ffe0ff */
[----:B------:R-:W-:-:S03]  /*11520*/  ISETP.NE.AND P0, PT, R92, RZ, PT ;  /* 0x000000ff5c00720c */ /* 0x000fc60003f05270 */
[----:B------:R-:W-:-:S05]  /*11530*/  @!P6 IMAD.MOV.U32 R155, RZ, RZ, R94 ;  /* 0x000000ffff9be224 */ /* 0x000fca00078e005e */
.L_x_4249:
[----:B------:R-:W-:Y:S05]  /*11540*/  BSYNC B1 ;  /* 0x0000000000017941 */ /* 0x000fea0003800000 */
.L_x_4248:
        /* <DEDUP_REMOVED lines=44> */
.L_x_4247:
[----:B------:R-:W-:Y:S05]  /*11810*/  BSYNC B0 ;  /* 0x0000000000007941 */ /* 0x000fea0003800000 */
.L_x_4246:
        /* <DEDUP_REMOVED lines=10> */
.L_x_4242:
        /* <DEDUP_REMOVED lines=34> */
[----:B0-----:R-:W-:Y:S02]  /*11ae0*/  SHF.L.U32 R93, R163, 0x10, RZ ;  /* 0x00000010a35d7819 */ /* 0x001fe400000006ff */
[----:B------:R-:W-:Y:S02]  /*11af0*/  LOP3.LUT R92, R162, 0xffff, RZ, 0xc0, !PT ;  /* 0x0000ffffa25c7812 */ /* 0x000fe400078ec0ff */
[----:B------:R-:W-:Y:S02]  /*11b00*/  LOP3.LUT R93, R93, 0xff0000, RZ, 0xc0, !PT ;  /* 0x00ff00005d5d7812 */ /* 0x000fe400078ec0ff */
[----:B------:R-:W-:Y:S02]  /*11b10*/  PRMT R95, R161, 0x7104, RZ ;  /* 0x00007104a15f7816 */ /* 0x000fe400000000ff */
[----:B------:R-:W-:Y:S02]  /*11b20*/  PRMT R92, R93, 0x4210, R92 ;  /* 0x000042105d5c7816 */ /* 0x000fe4000000005c */
[----:B------:R-:W-:-:S02]  /*11b30*/  LOP3.LUT R96, R159, 0xff, RZ, 0xc0, !PT ;  /* 0x000000ff9f607812 */ /* 0x000fc400078ec0ff */
[----:B------:R-:W-:Y:S02]  /*11b40*/  LOP3.LUT R94, R158, 0xff, RZ, 0xc0, !PT ;  /* 0x000000ff9e5e7812 */ /* 0x000fe400078ec0ff */
[----:B------:R-:W-:Y:S01]  /*11b50*/  LOP3.LUT R93, R157, 0xff, RZ, 0xc0, !PT ;  /* 0x000000ff9d5d7812 */ /* 0x000fe200078ec0ff */
[----:B------:R-:W-:Y:S01]  /*11b60*/  IMAD.WIDE.U32 R96, R96, 0x1000000, RZ ;  /* 0x0100000060607825 */ /* 0x000fe200078e00ff */
[----:B------:R-:W-:-:S03]  /*11b70*/  LOP3.LUT R187, R92, 0xff00, R95, 0xf8, !PT ;  /* 0x0000ff005cbb7812 */ /* 0x000fc600078ef85f */
[----:B------:R-:W-:Y:S01]  /*11b80*/  IMAD.WIDE.U32 R94, R94, 0x10000, RZ ;  /* 0x000100005e5e7825 */ /* 0x000fe200078e00ff */
[----:B------:R-:W-:-:S03]  /*11b90*/  LOP3.LUT R187, R187, 0xff, R160, 0xf8, !PT ;  /* 0x000000ffbbbb7812 */ /* 0x000fc600078ef8a0 */
[----:B------:R-:W-:Y:S01]  /*11ba0*/  IMAD.WIDE.U32 R92, R93, 0x100, RZ ;  /* 0x000001005d5c7825 */ /* 0x000fe200078e00ff */
[----:B------:R-:W-:-:S04]  /*11bb0*/  LOP3.LUT R187, R95, R187, R97, 0xfe, !PT ;  /* 0x000000bb5fbb7212 */ /* 0x000fc800078efe61 */
[----:B------:R-:W-:Y:S01]  /*11bc0*/  LOP3.LUT R189, R92, R96, R94, 0xfe, !PT ;  /* 0x000000605cbd7212 */ /* 0x000fe200078efe5e */
[----:B------:R-:W-:Y:S01]  /*11bd0*/  IMAD.WIDE.U32 R94, R190, R111, c[0x0][0x198] ;  /* 0x00006600be5e7625 */ /* 0x000fe200078e006f */
[----:B------:R-:W-:Y:S02]  /*11be0*/  LOP3.LUT R93, R187, R93, RZ, 0xfc, !PT ;  /* 0x0000005dbb5d7212 */ /* 0x000fe400078efcff */
[----:B------:R-:W-:-:S05]  /*11bf0*/  LOP3.LUT R92, R189, 0xff, R156, 0xf8, !PT ;  /* 0x000000ffbd5c7812 */ /* 0x000fca00078ef89c */
[----:B------:R0:W-:Y:S02]  /*11c00*/  STG.E.64 [R94.64], R92 ;  /* 0x0000005c5e007986 */ /* 0x0001e4000c101b04 */
.L_x_4250:
        /* <DEDUP_REMOVED lines=15> */
.L_x_4252:
[----:B-1----:R-:W-:Y:S02]  /*11d00*/  IMAD.MOV.U32 R186, RZ, RZ, R166 ;  /* 0x000000ffffba7224 */ /* 0x002fe400078e00a6 */
.L_x_4253:
[----:B------:R-:W-:Y:S05]  /*11d10*/  BSYNC B0 ;  /* 0x0000000000007941 */ /* 0x000fea0003800000 */
.L_x_4251:
        /* <DEDUP_REMOVED lines=16> */
.L_x_4257:
[----:B------:R-:W-:Y:S05]  /*11e20*/  BSYNC B1 ;  /* 0x0000000000017941 */ /* 0x000fea0003800000 */
.L_x_4256:
        /* <DEDUP_REMOVED lines=44> */
.L_x_4255:
[----:B------:R-:W-:Y:S05]  /*120f0*/  BSYNC B0 ;  /* 0x0000000000007941 */ /* 0x000fea0003800000 */
.L_x_4254:
        /* <DEDUP_REMOVED lines=12> */
[----:B------:R-:W-:-:S04]  /*121c0*/  MOV R97, R96 ;  /* 0x0000006000617202 */ /* 0x000fc80000000f00 */
[----:B------:R-:W-:Y:S01]  /*121d0*/  FADD.FTZ R183, R98, R183 ;  /* 0x000000b762b77221 */ /* 0x000fe20000010000 */
[----:B------:R-:W-:Y:S05]  /*121e0*/  BRA `(.L_x_4259) ;  /* 0x0000056000007947 */ /* 0x000fea0003800000 */
.L_x_4258:
        /* <DEDUP_REMOVED lines=12> */
.L_x_4261:
[----:B------:R-:W-:Y:S02]  /*122b0*/  IMAD.MOV.U32 R186, RZ, RZ, R166 ;  /* 0x000000ffffba7224 */ /* 0x000fe400078e00a6 */
.L_x_4262:
[----:B------:R-:W-:Y:S05]  /*122c0*/  BSYNC B0 ;  /* 0x0000000000007941 */ /* 0x000fea0003800000 */
.L_x_4260:
        /* <DEDUP_REMOVED lines=16> */
.L_x_4266:
[----:B------:R-:W-:Y:S05]  /*123d0*/  BSYNC B1 ;  /* 0x0000000000017941 */ /* 0x000fea0003800000 */
.L_x_4265:
        /* <DEDUP_REMOVED lines=44> */
.L_x_4264:
[----:B------:R-:W-:Y:S05]  /*126a0*/  BSYNC B0 ;  /* 0x0000000000007941 */ /* 0x000fea0003800000 */
.L_x_4263:
        /* <DEDUP_REMOVED lines=10> */
.L_x_4259:
        /* <DEDUP_REMOVED lines=12> */
.L_x_4268:
[----:B------:R-:W-:Y:S02]  /*12810*/  IMAD.MOV.U32 R187, RZ, RZ, R166 ;  /* 0x000000ffffbb7224 */ /* 0x000fe400078e00a6 */
.L_x_4269:
[----:B------:R-:W-:Y:S05]  /*12820*/  BSYNC B0 ;  /* 0x0000000000007941 */ /* 0x000fea0003800000 */
.L_x_4267:
        /* <DEDUP_REMOVED lines=16> */
.L_x_4273:
[----:B------:R-:W-:Y:S05]  /*12930*/  BSYNC B1 ;  /* 0x0000000000017941 */ /* 0x000fea0003800000 */
.L_x_4272:
        /* <DEDUP_REMOVED lines=40> */
[----:B------:R-:W-:Y:S01]  /*12bc0*/  MOV R166, R100 ;  /* 0x0000006400a67202 */ /* 0x000fe20000000f00 */
[----:B------:R-:W-:Y:S01]  /*12bd0*/  IMAD.MOV.U32 R178, RZ, RZ, R96 ;  /* 0x000000ffffb27224 */ /* 0x000fe200078e0060 */
[----:B------:R-:W-:Y:S01]  /*12be0*/  LOP3.LUT R172, R97, R98, R146, 0x96, !PT ;  /* 0x0000006261ac7212 */ /* 0x000fe200078e9692 */
[----:B------:R-:W-:Y:S02]  /*12bf0*/  IMAD.MOV.U32 R96, RZ, RZ, RZ ;  /* 0x000000ffff607224 */ /* 0x000fe400078e00ff */
.L_x_4271:
[----:B------:R-:W-:Y:S05]  /*12c00*/  BSYNC B0 ;  /* 0x0000000000007941 */ /* 0x000fea0003800000 */
.L_x_4270:
        /* <DEDUP_REMOVED lines=15> */
.L_x_4274:
        /* <DEDUP_REMOVED lines=12> */
.L_x_4277:
[----:B------:R-:W-:Y:S02]  /*12dc0*/  IMAD.MOV.U32 R187, RZ, RZ, R166 ;  /* 0x000000ffffbb7224 */ /* 0x000fe400078e00a6 */
.L_x_4278:
[----:B------:R-:W-:Y:S05]  /*12dd0*/  BSYNC B0 ;  /* 0x0000000000007941 */ /* 0x000fea0003800000 */
.L_x_4276:
        /* <DEDUP_REMOVED lines=16> */
.L_x_4282:
[----:B------:R-:W-:Y:S05]  /*12ee0*/  BSYNC B1 ;  /* 0x0000000000017941 */ /* 0x000fea0003800000 */
.L_x_4281:
        /* <DEDUP_REMOVED lines=43> */
[----:B------:R-:W-:Y:S02]  /*131a0*/  LOP3.LUT R172, R97, R98, R146, 0x96, !PT ;  /* 0x0000006261ac7212 */ /* 0x000fe400078e9692 */
.L_x_4280:
[----:B------:R-:W-:Y:S05]  /*131b0*/  BSYNC B0 ;  /* 0x0000000000007941 */ /* 0x000fea0003800000 */
.L_x_4279:
        /* <DEDUP_REMOVED lines=10> */
.L_x_4275:
        /* <DEDUP_REMOVED lines=12> */
.L_x_4284:
[----:B------:R-:W-:Y:S02]  /*13320*/  MOV R187, R166 ;  /* 0x000000a600bb7202 */ /* 0x000fe40000000f00 */
.L_x_4285:
[----:B------:R-:W-:Y:S05]  /*13330*/  BSYNC B0 ;  /* 0x0000000000007941 */ /* 0x000fea0003800000 */
.L_x_4283:
        /* <DEDUP_REMOVED lines=16> */
.L_x_4289:
[----:B------:R-:W-:Y:S05]  /*13440*/  BSYNC B1 ;  /* 0x0000000000017941 */ /* 0x000fea0003800000 */
.L_x_4288:
        /* <DEDUP_REMOVED lines=41> */
[----:B------:R-:W-:Y:S01]  /*136e0*/  HFMA2.MMA R96, -RZ, RZ, 0, 0 ;  /* 0x00000000ff607435 */ /* 0x000fe200000001ff */
[----:B------:R-:W-:Y:S01]  /*136f0*/  IMAD.MOV.U32 R166, RZ, RZ, R100 ;  /* 0x000000ffffa67224 */ /* 0x000fe200078e0064 */
[----:B------:R-:W-:-:S04]  /*13700*/  LOP3.LUT R172, R97, R98, R146, 0x96, !PT ;  /* 0x0000006261ac7212 */ /* 0x000fc800078e9692 */
.L_x_4287:
[----:B------:R-:W-:Y:S05]  /*13710*/  BSYNC B0 ;  /* 0x0000000000007941 */ /* 0x000fea0003800000 */
.L_x_4286:
        /* <DEDUP_REMOVED lines=15> */
.L_x_4290:
        /* <DEDUP_REMOVED lines=12> */
.L_x_4293:
[----:B------:R-:W-:Y:S02]  /*138d0*/  MOV R185, R166 ;  /* 0x000000a600b97202 */ /* 0x000fe40000000f00 */
.L_x_4294:
[----:B------:R-:W-:Y:S05]  /*138e0*/  BSYNC B0 ;  /* 0x0000000000007941 */ /* 0x000fea0003800000 */
.L_x_4292:
        /* <DEDUP_REMOVED lines=16> */
.L_x_4298:
[----:B------:R-:W-:Y:S05]  /*139f0*/  BSYNC B1 ;  /* 0x0000000000017941 */ /* 0x000fea0003800000 */
.L_x_4297:
        /* <DEDUP_REMOVED lines=8> */
[----:B------:R-:W-:-:S03]  /*13a80*/  HFMA2.MMA R92, -RZ, RZ, 0, 0 ;  /* 0x00000000ff5c7435 */ /* 0x000fc600000001ff */
        /* <DEDUP_REMOVED lines=35> */
.L_x_4296:
[----:B------:R-:W-:Y:S05]  /*13cc0*/  BSYNC B0 ;  /* 0x0000000000007941 */ /* 0x000fea0003800000 */
.L_x_4295:
        /* <DEDUP_REMOVED lines=10> */
.L_x_4291:
        /* <DEDUP_REMOVED lines=12> */
.L_x_4300:
[----:B------:R-:W-:Y:S02]  /*13e30*/  IMAD.MOV.U32 R185, RZ, RZ, R166 ;  /* 0x000000ffffb97224 */ /* 0x000fe400078e00a6 */
.L_x_4301:
[----:B------:R-:W-:Y:S05]  /*13e40*/  BSYNC B0 ;  /* 0x0000000000007941 */ /* 0x000fea0003800000 */
.L_x_4299:
        /* <DEDUP_REMOVED lines=16> */
.L_x_4305:
[----:B------:R-:W-:Y:S05]  /*13f50*/  BSYNC B1 ;  /* 0x0000000000017941 */ /* 0x000fea0003800000 */
.L_x_4304:
        /* <DEDUP_REMOVED lines=44> */
.L_x_4303:
[----:B------:R-:W-:Y:S05]  /*14220*/  BSYNC B0 ;  /* 0x0000000000007941 */ /* 0x000fea0003800000 */
.L_x_4302:
        /* <DEDUP_REMOVED lines=12> */
[----:B------:R-:W-:-:S04]  /*142f0*/  MOV R92, R96 ;  /* 0x00000060005c7202 */ /* 0x000fc80000000f00 */
[----:B------:R-:W-:Y:S01]  /*14300*/  FADD.FTZ R187, R98, R187 ;  /* 0x000000bb62bb7221 */ /* 0x000fe20000010000 */
[----:B------:R-:W-:Y:S05]  /*14310*/  BRA `(.L_x_4307) ;  /* 0x0000056000007947 */ /* 0x000fea0003800000 */
.L_x_4306:
        /* <DEDUP_REMOVED lines=12> */
.L_x_4309:
[----:B------:R-:W-:Y:S02]  /*143e0*/  IMAD.MOV.U32 R185, RZ, RZ, R166 ;  /* 0x000000ffffb97224 */ /* 0x000fe400078e00a6 */
.L_x_4310:
[----:B------:R-:W-:Y:S05]  /*143f0*/  BSYNC B0 ;  /* 0x0000000000007941 */ /* 0x000fea0003800000 */
.L_x_4308:
        /* <DEDUP_REMOVED lines=16> */
.L_x_4314:
[----:B------:R-:W-:Y:S05]  /*14500*/  BSYNC B1 ;  /* 0x0000000000017941 */ /* 0x000fea0003800000 */
.L_x_4313:
        /* <DEDUP_REMOVED lines=44> */
.L_x_4312:
[----:B------:R-:W-:Y:S05]  /*147d0*/  BSYNC B0 ;  /* 0x0000000000007941 */ /* 0x000fea0003800000 */
.L_x_4311:
        /* <DEDUP_REMOVED lines=10> */
.L_x_4307:
        /* <DEDUP_REMOVED lines=12> */
.L_x_4316:
[----:B------:R-:W-:Y:S02]  /*14940*/  IMAD.MOV.U32 R188, RZ, RZ, R166 ;  /* 0x000000ffffbc7224 */ /* 0x000fe400078e00a6 */
.L_x_4317:
[----:B------:R-:W-:Y:S05]  /*14950*/  BSYNC B0 ;  /* 0x0000000000007941 */ /* 0x000fea0003800000 */
.L_x_4315:
        /* <DEDUP_REMOVED lines=16> */
.L_x_4321:
[----:B------:R-:W-:Y:S05]  /*14a60*/  BSYNC B1 ;  /* 0x0000000000017941 */ /* 0x000fea0003800000 */
.L_x_4320:
        /* <DEDUP_REMOVED lines=44> */
.L_x_4319:
[----:B------:R-:W-:Y:S05]  /*14d30*/  BSYNC B0 ;  /* 0x0000000000007941 */ /* 0x000fea0003800000 */
.L_x_4318:
        /* <DEDUP_REMOVED lines=13> */
.L_x_4322:
        /* <DEDUP_REMOVED lines=12> */
.L_x_4325:
[----:B------:R-:W-:Y:S02]  /*14ed0*/  IMAD.MOV.U32 R188, RZ, RZ, R166 ;  /* 0x000000ffffbc7224 */ /* 0x000fe400078e00a6 */
.L_x_4326:
[----:B------:R-:W-:Y:S05]  /*14ee0*/  BSYNC B0 ;  /* 0x0000000000007941 */ /* 0x000fea0003800000 */
.L_x_4324:
        /* <DEDUP_REMOVED lines=16> */
.L_x_4330:
[----:B------:R-:W-:Y:S05]  /*14ff0*/  BSYNC B1 ;  /* 0x0000000000017941 */ /* 0x000fea0003800000 */
.L_x_4329:
        /* <DEDUP_REMOVED lines=44> */
.L_x_4328:
[----:B------:R-:W-:Y:S05]  /*152c0*/  BSYNC B0 ;  /* 0x0000000000007941 */ /* 0x000fea0003800000 */
.L_x_4327:
        /* <DEDUP_REMOVED lines=10> */
.L_x_4323:
        /* <DEDUP_REMOVED lines=12> */
.L_x_4332:
[----:B------:R-:W-:Y:S02]  /*15430*/  MOV R189, R166 ;  /* 0x000000a600bd7202 */ /* 0x000fe40000000f00 */
.L_x_4333:
[----:B------:R-:W-:Y:S05]  /*15440*/  BSYNC B0 ;  /* 0x0000000000007941 */ /* 0x000fea0003800000 */
.L_x_4331:
        /* <DEDUP_REMOVED lines=16> */
.L_x_4337:
[----:B------:R-:W-:Y:S05]  /*15550*/  BSYNC B1 ;  /* 0x0000000000017941 */ /* 0x000fea0003800000 */
.L_x_4336:
        /* <DEDUP_REMOVED lines=42> */
[----:B------:R-:W-:Y:S01]  /*15800*/  HFMA2.MMA R93, -RZ, RZ, 0, 0 ;  /* 0x00000000ff5d7435 */ /* 0x000fe200000001ff */
[----:B------:R-:W-:-:S05]  /*15810*/  IMAD.MOV.U32 R178, RZ, RZ, R92 ;  /* 0x000000ffffb27224 */ /* 0x000fca00078e005c */
.L_x_4335:
[----:B------:R-:W-:Y:S05]  /*15820*/  BSYNC B0 ;  /* 0x0000000000007941 */ /* 0x000fea0003800000 */
.L_x_4334:
        /* <DEDUP_REMOVED lines=13> */
.L_x_4338:
        /* <DEDUP_REMOVED lines=12> */
.L_x_4341:
[----:B------:R-:W-:Y:S02]  /*159c0*/  MOV R94, R166 ;  /* 0x000000a6005e7202 */ /* 0x000fe40000000f00 */
.L_x_4342:
[----:B------:R-:W-:Y:S05]  /*159d0*/  BSYNC B0 ;  /* 0x0000000000007941 */ /* 0x000fea0003800000 */
.L_x_4340:
        /* <DEDUP_REMOVED lines=16> */
.L_x_4346:
[----:B------:R-:W-:Y:S05]  /*15ae0*/  BSYNC B1 ;  /* 0x0000000000017941 */ /* 0x000fea0003800000 */
.L_x_4345:
        /* <DEDUP_REMOVED lines=44> */
.L_x_4344:
[----:B------:R-:W-:Y:S05]  /*15db0*/  BSYNC B0 ;  /* 0x0000000000007941 */ /* 0x000fea0003800000 */
.L_x_4343:
        /* <DEDUP_REMOVED lines=10> */
.L_x_4339:
        /* <DEDUP_REMOVED lines=12> */
.L_x_4348:
[----:B------:R-:W-:Y:S02]  /*15f20*/  IMAD.MOV.U32 R94, RZ, RZ, R166 ;  /* 0x000000ffff5e7224 */ /* 0x000fe400078e00a6 */
.L_x_4349:
[----:B------:R-:W-:Y:S05]  /*15f30*/  BSYNC B0 ;  /* 0x0000000000007941 */ /* 0x000fea0003800000 */
.L_x_4347:
        /* <DEDUP_REMOVED lines=16> */
.L_x_4353:
[----:B------:R-:W-:Y:S05]  /*16040*/  BSYNC B1 ;  /* 0x0000000000017941 */ /* 0x000fea0003800000 */
.L_x_4352:
        /* <DEDUP_REMOVED lines=44> */
.L_x_4351:
[----:B------:R-:W-:Y:S05]  /*16310*/  BSYNC B0 ;  /* 0x0000000000007941 */ /* 0x000fea0003800000 */
.L_x_4350:
        /* <DEDUP_REMOVED lines=13> */
.L_x_4354:
        /* <DEDUP_REMOVED lines=12> */
.L_x_4357:
[----:B------:R-:W-:Y:S02]  /*164b0*/  IMAD.MOV.U32 R94, RZ, RZ, R166 ;  /* 0x000000ffff5e7224 */ /* 0x000fe400078e00a6 */
.L_x_4358:
[----:B------:R-:W-:Y:S05]  /*164c0*/  BSYNC B0 ;  /* 0x0000000000007941 */ /* 0x000fea0003800000 */
.L_x_4356:
        /* <DEDUP_REMOVED lines=16> */
.L_x_4362:
[----:B------:R-:W-:Y:S05]  /*165d0*/  BSYNC B1 ;  /* 0x0000000000017941 */ /* 0x000fea0003800000 */
.L_x_4361:
        /* <DEDUP_REMOVED lines=44> */
.L_x_4360:
[----:B------:R-:W-:Y:S05]  /*168a0*/  BSYNC B0 ;  /* 0x0000000000007941 */ /* 0x000fea0003800000 */
.L_x_4359:
        /* <DEDUP_REMOVED lines=10> */
.L_x_4355:
        /* <DEDUP_REMOVED lines=12> */
.L_x_4364:
[----:B------:R-:W-:Y:S02]  /*16a10*/  IMAD.MOV.U32 R94, RZ, RZ, R166 ;  /* 0x000000ffff5e7224 */ /* 0x000fe400078e00a6 */
.L_x_4365:
[----:B------:R-:W-:Y:S05]  /*16a20*/  BSYNC B0 ;  /* 0x0000000000007941 */ /* 0x000fea0003800000 */
.L_x_4363:
        /* <DEDUP_REMOVED lines=16> */
.L_x_4369:
[----:B------:R-:W-:Y:S05]  /*16b30*/  BSYNC B1 ;  /* 0x0000000000017941 */ /* 0x000fea0003800000 */
.L_x_4368:
        /* <DEDUP_REMOVED lines=44> */
.L_x_4367:
[----:B------:R-:W-:Y:S05]  /*16e00*/  BSYNC B0 ;  /* 0x0000000000007941 */ /* 0x000fea0003800000 */
.L_x_4366:
        /* <DEDUP_REMOVED lines=13> */
.L_x_4370:
        /* <DEDUP_REMOVED lines=12> */
.L_x_4373:
[----:B------:R-:W-:Y:S02]  /*16fa0*/  IMAD.MOV.U32 R100, RZ, RZ, R166 ;  /* 0x000000ffff647224 */ /* 0x000fe400078e00a6 */
.L_x_4374:
[----:B------:R-:W-:Y:S05]  /*16fb0*/  BSYNC B0 ;  /* 0x0000000000007941 */ /* 0x000fea0003800000 */
.L_x_4372:
        /* <DEDUP_REMOVED lines=16> */
.L_x_4378:
[----:B------:R-:W-:Y:S05]  /*170c0*/  BSYNC B1 ;  /* 0x0000000000017941 */ /* 0x000fea0003800000 */
.L_x_4377:
        /* <DEDUP_REMOVED lines=44> */
.L_x_4376:
[----:B------:R-:W-:Y:S05]  /*17390*/  BSYNC B0 ;  /* 0x0000000000007941 */ /* 0x000fea0003800000 */
.L_x_4375:
        /* <DEDUP_REMOVED lines=10> */
.L_x_4371:
[----:B------:R-:W-:Y:S01]  /*17440*/  FADD.FTZ R92, RZ, R102 ;  /* 0x00000066ff5c7221 */ /* 0x000fe20000010000 */
[----:B------:R-:W-:Y:S02]  /*17450*/  LOP3.LUT P0, RZ, R154, 0x1, RZ, 0xc0, !PT ;  /* 0x000000019aff7812 */ /* 0x000fe4000780c0ff */
        /* <DEDUP_REMOVED lines=12> */
[----:B------:R-:W-:Y:S01]  /*17520*/  LOP3.LUT P1, RZ, R154, 0x8, RZ, 0xc0, !PT ;  /* 0x000000089aff7812 */ /* 0x000fe2000782c0ff */
[----:B------:R-:W-:Y:S02]  /*17530*/  FADD.FTZ R92, R92, R109 ;  /* 0x0000006d5c5c7221 */ /* 0x000fe40000010000 */
        /* <DEDUP_REMOVED lines=17> */
[----:B------:R-:W-:Y:S01]  /*17650*/  FADD.FTZ R93, R94, R175 ;  /* 0x000000af5e5d7221 */ /* 0x000fe20000010000 */
[----:B------:R-:W-:-:S03]  /*17660*/  SEL R94, RZ, 0x1, P6 ;  /* 0x00000001ff5e7807 */ /* 0x000fc60003000000 */
[----:B------:R-:W-:Y:S02]  /*17670*/  FADD.FTZ R98, R93, R180 ;  /* 0x000000b45d627221 */ /* 0x000fe40000010000 */
[----:B------:R-:W-:-:S04]  /*17680*/  IMAD.WIDE.U32 R92, R92, 0x1000000, RZ ;  /* 0x010000005c5c7825 */ /* 0x000fc800078e00ff */
[----:B------:R-:W-:Y:S01]  /*17690*/  FADD.FTZ R99, R98, R179 ;  /* 0x000000b362637221 */ /* 0x000fe20000010000 */
[----:B------:R-:W-:Y:S01]  /*176a0*/  LOP3.LUT R93, R93, R100, R101, 0xfe, !PT ;  /* 0x000000645d5d7212 */ /* 0x000fe200078efe65 */
[----:B------:R-:W-:-:S04]  /*176b0*/  IMAD.WIDE.U32 R94, R94, 0x100, RZ ;  /* 0x000001005e5e7825 */ /* 0x000fc800078e00ff */
[----:B------:R-:W-:Y:S01]  /*176c0*/  FADD.FTZ R98, R99, R182 ;  /* 0x000000b663627221 */ /* 0x000fe20000010000 */
[----:B------:R-:W-:Y:S02]  /*176d0*/  LOP3.LUT R97, R95, R93, R97, 0xfe, !PT ;  /* 0x0000005d5f617212 */ /* 0x000fe400078efe61 */
[----:B------:R-:W-:Y:S01]  /*176e0*/  LOP3.LUT R96, R94, R92, R96, 0xfe, !PT ;  /* 0x0000005c5e607212 */ /* 0x000fe200078efe60 */
[----:B------:R-:W-:Y:S01]  /*176f0*/  FADD.FTZ R93, R98, R183 ;  /* 0x000000b7625d7221 */ /* 0x000fe20000010000 */
[----:B------:R-:W-:Y:S01]  /*17700*/  F2FP.PACK_AB R95, R192, R189 ;  /* 0x000000bdc05f723e */ /* 0x000fe200000000ff */
[----:B------:R-:W-:Y:S01]  /*17710*/  IMAD.WIDE.U32 R98, R164, R171, c[0x0][0x188] ;  /* 0x00006200a4627625 */ /* 0x000fe200078e00ab */
[----:B------:R-:W-:Y:S02]  /*17720*/  SEL R171, RZ, 0x1, P1 ;  /* 0x00000001ffab7807 */ /* 0x000fe40000800000 */
[----:B------:R-:W-:Y:S01]  /*17730*/  F2FP.PACK_AB R94, R188, R185 ;  /* 0x000000b9bc5e723e */ /* 0x000fe200000000ff */
[----:B------:R-:W-:Y:S01]  /*17740*/  FADD.FTZ R101, R93, R186 ;  /* 0x000000ba5d657221 */ /* 0x000fe20000010000 */
[----:B------:R-:W-:-:S02]  /*17750*/  F2FP.PACK_AB R93, R187, R184 ;  /* 0x000000b8bb5d723e */ /* 0x000fc400000000ff */
[----:B------:R-:W-:Y:S01]  /*17760*/  F2FP.PACK_AB R92, R186, R183 ;  /* 0x000000b7ba5c723e */ /* 0x000fe200000000ff */
        /* <DEDUP_REMOVED lines=30> */
.L_x_4379:
[----:B0-----:R-:W-:Y:S01]  /*17950*/  FADD.FTZ R99, R171, R192 ;  /* 0x000000c0ab637221 */ /* 0x001fe20000010000 */
[----:B------:R-:W-:Y:S05]  /*17960*/  BRA.DIV ~URZ, `(.L_x_4380) ;  /* 0x000016427f007947 */ /* 0x000fea000b800000 */
[----:B------:R0:W1:Y:S02]  /*17970*/  SHFL.BFLY PT, R92, R99, 0x1, 0x1f ;  /* 0x0c201f00635c7f89 */ /* 0x00006400000e0000 */
.L_x_4384:
        /* <DEDUP_REMOVED lines=84> */
.L_x_4385:
[----:B------:R-:W-:Y:S01]  /*17ec0*/  ULDC.U8 UR6, c[0x0][0x1f0] ;  /* 0x00007c0000067ab9 */ /* 0x000fe20000000000 */
[----:B------:R-:W-:Y:S01]  /*17ed0*/  FMUL.FTZ R92, R97, R97 ;  /* 0x00000061615c7220 */ /* 0x000fe20000410000 */
[----:B------:R-:W-:Y:S01]  /*17ee0*/  ISETP.NE.AND P0, PT, RZ, UR6, PT ;  /* 0x00000006ff007c0c */ /* 0x000fe2000bf05270 */
[----:B------:R-:W-:Y:S01]  /*17ef0*/  IMAD.MOV.U32 R98, RZ, RZ, c[0x0][0x1e0] ;  /* 0x00007800ff627624 */ /* 0x000fe200078e00ff */
[----:B------:R-:W-:Y:S01]  /*17f00*/  HADD2.F32 R194, -RZ, R64.H1_H1 ;  /* 0x30000040ffc27230 */ /* 0x000fe20000004100 */
[----:B01----:R-:W-:Y:S01]  /*17f10*/  FADD.FTZ R99, R96, R99 ;  /* 0x0000006360637221 */ /* 0x003fe20000010000 */
[----:B------:R-:W-:Y:S01]  /*17f20*/  FSEL R93, R92, RZ, P0 ;  /* 0x000000ff5c5d7208 */ /* 0x000fe20000000000 */
[----:B------:R-:W-:Y:S01]  /*17f30*/  IMAD.MOV.U32 R181, RZ, RZ, 0x4 ;  /* 0x00000004ffb57424 */ /* 0x000fe200078e00ff */
[----:B------:R-:W-:Y:S01]  /*17f40*/  HADD2.F32 R200, -RZ, R61.H1_H1 ;  /* 0x3000003dffc87230 */ /* 0x000fe20000004100 */
[----:B------:R-:W-:Y:S01]  /*17f50*/  FFMA.FTZ R92, R99, R98, c[0x0][0x228] ;  /* 0x00008a00635c7623 */ /* 0x000fe20000010062 */
[----:B------:R-:W-:Y:S01]  /*17f60*/  FSEL R98, R97, RZ, !P0 ;  /* 0x000000ff61627208 */ /* 0x000fe20004000000 */
[-C--:B------:R-:W-:Y:S01]  /*17f70*/  @!P1 IMAD.WIDE R94, R152, R181.reuse, c[0x0][0x1a0] ;  /* 0x00006800985e9625 */ /* 0x080fe200078e02b5 */
[----:B------:R-:W-:Y:S01]  /*17f80*/  HADD2.F32 R206, -RZ, R60.H1_H1 ;  /* 0x3000003cffce7230 */ /* 0x000fe20000004100 */
[----:B------:R-:W-:Y:S01]  /*17f90*/  SHF.R.U32.HI R211, RZ, 0x1c, R108 ;  /* 0x0000001cffd37819 */ /* 0x000fe2000001166c */
[----:B------:R-:W-:Y:S01]  /*17fa0*/  HADD2.F32 R202, -RZ, R76.H1_H1 ;  /* 0x3000004cffca7230 */ /* 0x000fe20000004100 */
[----:B------:R-:W-:Y:S01]  /*17fb0*/  FADD.FTZ R96, R92, R93 ;  /* 0x0000005d5c607221 */ /* 0x000fe20000010000 */
[----:B------:R0:W-:Y:S01]  /*17fc0*/  @!P1 STG.E [R94.64], R97 ;  /* 0x000000615e009986 */ /* 0x0001e2000c101904 */
[----:B------:R-:W-:Y:S01]  /*17fd0*/  @!P1 IMAD.WIDE R92, R152, R181, c[0x0][0x1a8] ;  /* 0x00006a00985c9625 */ /* 0x000fe200078e02b5 */
[----:B------:R-:W-:Y:S01]  /*17fe0*/  HADD2.F32 R196, -RZ, R59.H1_H1 ;  /* 0x3000003bffc47230 */ /* 0x000fe20000004100 */
[----:B------:R1:W2:Y:S01]  /*17ff0*/  MUFU.RSQ R197, R96 ;  /* 0x0000006000c57308 */ /* 0x0002a20000001400 */
[----:B------:R-:W-:Y:S01]  /*18000*/  HADD2.F32 R204, -RZ, R58.H1_H1 ;  /* 0x3000003affcc7230 */ /* 0x000fe20000004100 */
[C---:B------:R-:W-:Y:S01]  /*18010*/  FADD.FTZ R107, -R98.reuse, R107 ;  /* 0x0000006b626b7221 */ /* 0x040fe20000010100 */
[--C-:B------:R-:W-:Y:S01]  /*18020*/  HADD2.F32 R205, -RZ, R56.reuse.H0_H0 ;  /* 0x20000038ffcd7230 */ /* 0x100fe20000004100 */
[C---:B------:R-:W-:Y:S01]  /*18030*/  FADD.FTZ R102, -R98.reuse, R102 ;  /* 0x0000006662667221 */ /* 0x040fe20000010100 */
[--C-:B------:R-:W-:Y:S01]  /*18040*/  HADD2.F32 R214, -RZ, R57.reuse.H1_H1 ;  /* 0x30000039ffd67230 */ /* 0x100fe20000004100 */
[C---:B------:R-:W-:Y:S01]  /*18050*/  FADD.FTZ R99, -R98.reuse, R114 ;  /* 0x0000007262637221 */ /* 0x040fe20000010100 */
[----:B------:R-:W-:Y:S01]  /*18060*/  HADD2.F32 R203, -RZ, R57.H0_H0 ;  /* 0x20000039ffcb7230 */ /* 0x000fe20000004100 */
[C---:B------:R-:W-:Y:S01]  /*18070*/  FADD.FTZ R180, -R98.reuse, R180 ;  /* 0x000000b462b47221 */ /* 0x040fe20000010100 */
[----:B------:R-:W-:Y:S01]  /*18080*/  HADD2.F32 R216, -RZ, R56.H1_H1 ;  /* 0x30000038ffd87230 */ /* 0x000fe20000004100 */
[C---:B------:R-:W-:Y:S01]  /*18090*/  FADD.FTZ R106, -R98.reuse, R106 ;  /* 0x0000006a626a7221 */ /* 0x040fe20000010100 */
[----:B------:R-:W-:Y:S01]  /*180a0*/  HADD2.F32 R210, -RZ, R72.H1_H1 ;  /* 0x30000048ffd27230 */ /* 0x000fe20000004100 */
[C---:B-1----:R-:W-:Y:S01]  /*180b0*/  FADD.FTZ R96, -R98.reuse, R187 ;  /* 0x000000bb62607221 */ /* 0x042fe20000010100 */
[--C-:B------:R-:W-:Y:S01]  /*180c0*/  HADD2.F32 R199, -RZ, R54.reuse.H0_H0 ;  /* 0x20000036ffc77230 */ /* 0x100fe20000004100 */
[C---:B------:R-:W-:Y:S01]  /*180d0*/  FADD.FTZ R110, -R98.reuse, R110 ;  /* 0x0000006e626e7221 */ /* 0x040fe20000010100 */
[----:B------:R-:W-:Y:S01]  /*180e0*/  HADD2.F32 R201, -RZ, R71.H1_H1 ;  /* 0x30000047ffc97230 */ /* 0x000fe20000004100 */
[C---:B------:R-:W-:Y:S01]  /*180f0*/  FADD.FTZ R195, -R98.reuse, R112 ;  /* 0x0000007062c37221 */ /* 0x040fe20000010100 */
[----:B--2---:R1:W-:Y:S01]  /*18100*/  @!P1 STG.E [R92.64], R197 ;  /* 0x000000c55c009986 */ /* 0x0043e2000c101904 */
[----:B0-----:R-:W-:Y:S01]  /*18110*/  FMUL.FTZ R95, R197, R107 ;  /* 0x0000006bc55f7220 */ /* 0x001fe20000410000 */
[----:B------:R-:W-:Y:S01]  /*18120*/  HADD2.F32 R107, -RZ, R67.H0_H0 ;  /* 0x20000043ff6b7230 */ /* 0x000fe20000004100 */
[C---:B------:R-:W-:Y:S01]  /*18130*/  FADD.FTZ R104, -R98.reuse, R104 ;  /* 0x0000006862687221 */ /* 0x040fe20000010100 */
[----:B------:R-:W-:Y:S01]  /*18140*/  HADD2.F32 R212, -RZ, R53.H1_H1 ;  /* 0x30000035ffd47230 */ /* 0x000fe20000004100 */
[C---:B------:R-:W-:Y:S01]  /*18150*/  FADD.FTZ R94, -R98.reuse, R113 ;  /* 0x00000071625e7221 */ /* 0x040fe20000010100 */
[----:B------:R-:W-:Y:S01]  /*18160*/  HADD2.F32 R208, -RZ, R54.H1_H1 ;  /* 0x30000036ffd07230 */ /* 0x000fe20000004100 */
[C---:B------:R-:W-:Y:S01]  /*18170*/  FADD.FTZ R112, -R98.reuse, R177 ;  /* 0x000000b162707221 */ /* 0x040fe20000010100 */
[----:B------:R-:W-:Y:S01]  /*18180*/  HADD2.F32 R207, -RZ, R70.H1_H1 ;  /* 0x30000046ffcf7230 */ /* 0x000fe20000004100 */
[----:B------:R-:W-:-:S02]  /*18190*/  FADD.FTZ R171, -R98, R183 ;  /* 0x000000b762ab7221 */ /* 0x000fc40000010100 */
[C---:B------:R-:W-:Y:S01]  /*181a0*/  FADD.FTZ R100, -R98.reuse, R168 ;  /* 0x000000a862647221 */ /* 0x040fe20000010100 */
[--C-:B-1----:R-:W-:Y:S01]  /*181b0*/  HADD2.F32 R92, -RZ, R83.reuse.H0_H0 ;  /* 0x20000053ff5c7230 */ /* 0x102fe20000004100 */
[C---:B------:R-:W-:Y:S02]  /*181c0*/  FMUL.FTZ R113, R197.reuse, R102 ;  /* 0x00000066c5717220 */ /* 0x040fe40000410000 */
[C---:B------:R-:W-:Y:S01]  /*181d0*/  FMUL.FTZ R177, R197.reuse, R99 ;  /* 0x00000063c5b17220 */ /* 0x040fe20000410000 */
[----:B------:R-:W-:Y:S01]  /*181e0*/  HADD2.F32 R99, -RZ, R83.H1_H1 ;  /* 0x30000053ff637230 */ /* 0x000fe20000004100 */
[----:B------:R-:W-:Y:S02]  /*181f0*/  FMUL.FTZ R183, R197, R180 ;  /* 0x000000b4c5b77220 */ /* 0x000fe40000410000 */
[C---:B------:R-:W-:Y:S02]  /*18200*/  FADD.FTZ R198, -R98.reuse, R167 ;  /* 0x000000a762c67221 */ /* 0x040fe40000010100 */
[----:B------:R-:W-:-:S02]  /*18210*/  FADD.FTZ R176, -R98, R176 ;  /* 0x000000b062b07221 */ /* 0x000fc40000010100 */
[C---:B------:R-:W-:Y:S01]  /*18220*/  FMUL.FTZ R102, R197.reuse, R106 ;  /* 0x0000006ac5667220 */ /* 0x040fe20000410000 */
[----:B------:R-:W-:Y:S01]  /*18230*/  HADD2.F32 R106, -RZ, R66.H0_H0 ;  /* 0x20000042ff6a7230 */ /* 0x000fe20000004100 */
[----:B------:R-:W-:Y:S01]  /*18240*/  FMUL.FTZ R180, R197, R96 ;  /* 0x00000060c5b47220 */ /* 0x000fe20000410000 */
[----:B------:R-:W-:Y:S01]  /*18250*/  HADD2.F32 R96, -RZ, R82.H0_H0 ;  /* 0x20000052ff607230 */ /* 0x000fe20000004100 */
        /* <DEDUP_REMOVED lines=16> */
[C---:B------:R-:W-:Y:S02]  /*18360*/  FMUL.FTZ R168, R197.reuse, R110 ;  /* 0x0000006ec5a87220 */ /* 0x040fe40000410000 */
[----:B------:R-:W-:Y:S02]  /*18370*/  FADD.FTZ R98, -R98, R192 ;  /* 0x000000c062627221 */ /* 0x000fe40000010100 */
[C---:B------:R-:W-:Y:S02]  /*18380*/  FMUL.FTZ R97, R197.reuse, R104 ;  /* 0x00000068c5617220 */ /* 0x040fe40000410000 */
[----:B------:R-:W-:Y:S02]  /*18390*/  FMUL.FTZ R175, R197, R100 ;  /* 0x00000064c5af7220 */ /* 0x000fe40000410000 */
[----:B------:R-:W-:Y:S02]  /*183a0*/  FFMA.FTZ R107, R95, R107, R24 ;  /* 0x0000006b5f6b7223 */ /* 0x000fe40000010018 */
[----:B------:R-:W-:-:S02]  /*183b0*/  FMUL.FTZ R110, R197, R94 ;  /* 0x0000005ec56e7220 */ /* 0x000fc40000410000 */
[----:B------:R-:W-:Y:S01]  /*183c0*/  FMUL.FTZ R100, R197, R176 ;  /* 0x000000b0c5647220 */ /* 0x000fe20000410000 */
[--C-:B------:R-:W-:Y:S01]  /*183d0*/  HADD2.F32 R176, -RZ, R65.reuse.H1_H1 ;  /* 0x30000041ffb07230 */ /* 0x100fe20000004100 */
[----:B------:R-:W-:Y:S02]  /*183e0*/  FFMA.FTZ R95, R95, R92, R120 ;  /* 0x0000005c5f5f7223 */ /* 0x000fe40000010078 */
[C---:B------:R-:W-:Y:S01]  /*183f0*/  FMUL.FTZ R174, R197.reuse, R105 ;  /* 0x00000069c5ae7220 */ /* 0x040fe20000410000 */
[----:B------:R-:W-:Y:S01]  /*18400*/  HADD2.F32 R105, -RZ, R65.H0_H0 ;  /* 0x20000041ff697230 */ /* 0x000fe20000004100 */
[C---:B------:R-:W-:Y:S01]  /*18410*/  FMUL.FTZ R114, R197.reuse, R109 ;  /* 0x0000006dc5727220 */ /* 0x040fe20000410000 */
[--C-:B------:R-:W-:Y:S01]  /*18420*/  HADD2.F32 R109, -RZ, R81.reuse.H1_H1 ;  /* 0x30000051ff6d7230 */ /* 0x100fe20000004100 */
[C---:B------:R-:W-:Y:S02]  /*18430*/  FMUL.FTZ R94, R197.reuse, R186 ;  /* 0x000000bac55e7220 */ /* 0x040fe40000410000 */
[----:B------:R-:W-:Y:S01]  /*18440*/  FFMA.FTZ R92, R168, R99, R121 ;  /* 0x00000063a85c7223 */ /* 0x000fe20000010079 */
[----:B------:R-:W-:Y:S01]  /*18450*/  HADD2.F32 R99, -RZ, R81.H0_H0 ;  /* 0x20000051ff637230 */ /* 0x000fe20000004100 */
[C---:B------:R-:W-:Y:S01]  /*18460*/  FMUL.FTZ R192, R197.reuse, R101 ;  /* 0x00000065c5c07220 */ /* 0x040fe20000410000 */
[----:B------:R-:W-:Y:S01]  /*18470*/  HADD2.F32 R101, -RZ, R66.H1_H1 ;  /* 0x30000042ff657230 */ /* 0x000fe20000004100 */
[----:B------:R-:W-:Y:S01]  /*18480*/  FMUL.FTZ R186, R197, R98 ;  /* 0x00000062c5ba7220 */ /* 0x000fe20000410000 */
[----:B------:R-:W-:Y:S01]  /*18490*/  HADD2.F32 R98, -RZ, R67.H1_H1 ;  /* 0x30000043ff627230 */ /* 0x000fe20000004100 */
[C---:B------:R-:W-:Y:S01]  /*184a0*/  FFMA.FTZ R106, R97.reuse, R106, R22 ;  /* 0x0000006a616a7223 */ /* 0x040fe20000010016 */
[----:B------:R-:W-:Y:S01]  /*184b0*/  F2FP.PACK_AB R95, R92, R95 ;  /* 0x0000005f5c5f723e */ /* 0x000fe200000000ff */
[----:B------:R-:W-:Y:S01]  /*184c0*/  FFMA.FTZ R96, R97, R96, R118 ;  /* 0x0000006061607223 */ /* 0x000fe20000010076 */
[----:B------:R-:W-:Y:S01]  /*184d0*/  HADD2.F32 R97, -RZ, R82.H1_H1 ;  /* 0x30000052ff617230 */ /* 0x000fe20000004100 */
[----:B------:R-:W-:-:S02]  /*184e0*/  FMUL.FTZ R103, R197, R103 ;  /* 0x00000067c5677220 */ /* 0x000fc40000410000 */
[----:B------:R-:W-:Y:S01]  /*184f0*/  FMUL.FTZ R93, R197, R171 ;  /* 0x000000abc55d7220 */ /* 0x000fe20000410000 */
[----:B------:R-:W-:Y:S01]  /*18500*/  HADD2.F32 R171, -RZ, R64.H0_H0 ;  /* 0x20000040ffab7230 */ /* 0x000fe20000004100 */
[C---:B------:R-:W-:Y:S02]  /*18510*/  FFMA.FTZ R176, R102.reuse, R176, R21 ;  /* 0x000000b066b07223 */ /* 0x040fe40000010015 */
[C---:B------:R-:W-:Y:S02]  /*18520*/  FFMA.FTZ R105, R103.reuse, R105, R20 ;  /* 0x0000006967697223 */ /* 0x040fe40000010014 */
[----:B------:R-:W-:Y:S01]  /*18530*/  FFMA.FTZ R99, R103, R99, R116 ;  /* 0x0000006367637223 */ /* 0x000fe20000010074 */
[--C-:B------:R-:W-:Y:S01]  /*18540*/  HADD2.F32 R103, -RZ, R80.reuse.H0_H0 ;  /* 0x20000050ff677230 */ /* 0x100fe20000004100 */
[----:B------:R-:W-:Y:S01]  /*18550*/  FFMA.FTZ R102, R102, R109, R117 ;  /* 0x0000006d66667223 */ /* 0x000fe20000010075 */
[----:B------:R-:W-:Y:S01]  /*18560*/  HADD2.F32 R109, -RZ, R80.H1_H1 ;  /* 0x30000050ff6d7230 */ /* 0x000fe20000004100 */
[----:B------:R-:W-:Y:S01]  /*18570*/  FFMA.FTZ R98, R168, R98, R25 ;  /* 0x00000062a8627223 */ /* 0x000fe20000010019 */
[----:B------:R-:W-:Y:S01]  /*18580*/  HADD2.F32 R168, -RZ, R79.H0_H0 ;  /* 0x2000004fffa87230 */ /* 0x000fe20000004100 */
[----:B------:R-:W-:Y:S01]  /*18590*/  FFMA.FTZ R101, R114, R101, R23 ;  /* 0x0000006572657223 */ /* 0x000fe20000010017 */
[----:B------:R-:W-:Y:S01]  /*185a0*/  F2FP.PACK_AB R105, R176, R105 ;  /* 0x00000069b069723e */ /* 0x000fe200000000ff */
[----:B------:R-:W-:Y:S01]  /*185b0*/  FFMA.FTZ R97, R114, R97, R119 ;  /* 0x0000006172617223 */ /* 0x000fe20000010077 */
[----:B------:R-:W-:Y:S01]  /*185c0*/  HADD2.F32 R114, -RZ, R63.H0_H0 ;  /* 0x2000003fff727230 */ /* 0x000fe20000004100 */
[C---:B------:R-:W-:Y:S01]  /*185d0*/  FFMA.FTZ R171, R113.reuse, R171, R18 ;  /* 0x000000ab71ab7223 */ /* 0x040fe20000010012 */
[----:B------:R-:W-:Y:S01]  /*185e0*/  SHF.L.U32 R176, R108, 0x4, RZ ;  /* 0x000000046cb07819 */ /* 0x000fe200000006ff */
[----:B------:R-:W-:Y:S01]  /*185f0*/  FFMA.FTZ R194, R174, R194, R19 ;  /* 0x000000c2aec27223 */ /* 0x000fe20000010013 */
[----:B------:R-:W-:Y:S01]  /*18600*/  F2FP.PACK_AB R107, R98, R107 ;  /* 0x0000006b626b723e */ /* 0x000fe200000000ff */
[----:B------:R-:W-:Y:S01]  /*18610*/  FFMA.FTZ R113, R113, R103, R50 ;  /* 0x0000006771717223 */ /* 0x000fe20000010032 */
[----:B------:R-:W-:Y:S01]  /*18620*/  HADD2.F32 R98, -RZ, R52.H0_H0 ;  /* 0x20000034ff627230 */ /* 0x000fe20000004100 */
[----:B------:R-:W-:Y:S01]  /*18630*/  FFMA.FTZ R174, R174, R109, R51 ;  /* 0x0000006daeae7223 */ /* 0x000fe20000010033 */
[----:B------:R-:W-:Y:S01]  /*18640*/  F2FP.PACK_AB R106, R101, R106 ;  /* 0x0000006a656a723e */ /* 0x000fe200000000ff */
[C---:B------:R-:W-:Y:S01]  /*18650*/  FFMA.FTZ R109, R175.reuse, R114, R32 ;  /* 0x00000072af6d7223 */ /* 0x040fe20000010020 */
[----:B------:R-:W-:Y:S01]  /*18660*/  HADD2.F32 R114, -RZ, R79.H1_H1 ;  /* 0x3000004fff727230 */ /* 0x000fe20000004100 */
[----:B------:R-:W-:Y:S01]  /*18670*/  FFMA.FTZ R103, R175, R168, R128 ;  /* 0x000000a8af677223 */ /* 0x000fe20000010080 */
[----:B------:R-:W-:Y:S01]  /*18680*/  HADD2.F32 R168, -RZ, R63.H1_H1 ;  /* 0x3000003fffa87230 */ /* 0x000fe20000004100 */
[C---:B------:R-:W-:Y:S01]  /*18690*/  FMUL.FTZ R188, R197.reuse, R170 ;  /* 0x000000aac5bc7220 */ /* 0x040fe20000410000 */
[----:B------:R-:W-:Y:S01]  /*186a0*/  HADD2.F32 R170, -RZ, R62.H0_H0 ;  /* 0x2000003effaa7230 */ /* 0x000fe20000004100 */
[C---:B------:R-:W-:Y:S01]  /*186b0*/  FMUL.FTZ R185, R197.reuse, R111 ;  /* 0x0000006fc5b97220 */ /* 0x040fe20000410000 */
[----:B------:R-:W-:Y:S01]  /*186c0*/  HADD2.F32 R175, -RZ, R78.H0_H0 ;  /* 0x2000004effaf7230 */ /* 0x000fe20000004100 */
[C---:B------:R-:W-:Y:S01]  /*186d0*/  FMUL.FTZ R187, R197.reuse, R167 ;  /* 0x000000a7c5bb7220 */ /* 0x040fe20000410000 */
[----:B------:R-:W-:Y:S01]  /*186e0*/  F2FP.PACK_AB R92, R174, R113 ;  /* 0x00000071ae5c723e */ /* 0x000fe200000000ff */
[C---:B------:R-:W-:Y:S01]  /*186f0*/  FMUL.FTZ R169, R197.reuse, R115 ;  /* 0x00000073c5a97220 */ /* 0x040fe20000410000 */
[----:B------:R-:W-:Y:S01]  /*18700*/  IADD3 R174, R108, 0x20, RZ ;  /* 0x000000206cae7810 */ /* 0x000fe20007ffe0ff */
[----:B------:R-:W-:-:S02]  /*18710*/  FMUL.FTZ R111, R197, R179 ;  /* 0x000000b3c56f7220 */ /* 0x000fc40000410000 */
[C---:B------:R-:W-:Y:S01]  /*18720*/  FMUL.FTZ R167, R197.reuse, R184 ;  /* 0x000000b8c5a77220 */ /* 0x040fe20000410000 */
[----:B------:R-:W-:Y:S01]  /*18730*/  HADD2.F32 R184, -RZ, R62.H1_H1 ;  /* 0x3000003effb87230 */ /* 0x000fe20000004100 */
[C---:B------:R-:W-:Y:S02]  /*18740*/  FFMA.FTZ R168, R192.reuse, R168, R33 ;  /* 0x000000a8c0a87223 */ /* 0x040fe40000010021 */
[----:B------:R-:W-:Y:S01]  /*18750*/  FFMA.FTZ R114, R192, R114, R129 ;  /* 0x00000072c0727223 */ /* 0x000fe20000010081 */
[----:B------:R-:W-:Y:S01]  /*18760*/  HADD2.F32 R192, -RZ, R77.H1_H1 ;  /* 0x3000004dffc07230 */ /* 0x000fe20000004100 */
[C---:B------:R-:W-:Y:S02]  /*18770*/  FMUL.FTZ R198, R197.reuse, R198 ;  /* 0x000000c6c5c67220 */ /* 0x040fe40000410000 */
[----:B------:R-:W-:Y:S01]  /*18780*/  FMUL.FTZ R179, R197, R189 ;  /* 0x000000bdc5b37220 */ /* 0x000fe20000410000 */
[----:B------:R-:W-:Y:S01]  /*18790*/  HADD2.F32 R189, -RZ, R78.H1_H1 ;  /* 0x3000004effbd7230 */ /* 0x000fe20000004100 */
[----:B------:R-:W-:Y:S01]  /*187a0*/  FFMA.FTZ R170, R169, R170, R30 ;  /* 0x000000aaa9aa7223 */ /* 0x000fe2000001001e */
[----:B------:R-:W-:Y:S01]  /*187b0*/  F2FP.PACK_AB R103, R114, R103 ;  /* 0x000000677267723e */ /* 0x000fe200000000ff */
[----:B------:R-:W-:-:S02]  /*187c0*/  FMUL.FTZ R115, R197, R173 ;  /* 0x000000adc5737220 */ /* 0x000fc40000410000 */
[----:B------:R-:W-:Y:S02]  /*187d0*/  FMUL.FTZ R104, R197, R112 ;  /* 0x00000070c5687220 */ /* 0x000fe40000410000 */
[----:B------:R-:W-:Y:S02]  /*187e0*/  FFMA.FTZ R169, R169, R175, R126 ;  /* 0x000000afa9a97223 */ /* 0x000fe4000001007e */
[----:B------:R-:W-:Y:S02]  /*187f0*/  FFMA.FTZ R200, R198, R200, R29 ;  /* 0x000000c8c6c87223 */ /* 0x000fe4000001001d */
[C---:B------:R-:W-:Y:S02]  /*18800*/  FMUL.FTZ R112, R197.reuse, R182 ;  /* 0x000000b6c5707220 */ /* 0x040fe40000410000 */
[C---:B------:R-:W-:Y:S01]  /*18810*/  FMUL.FTZ R173, R197.reuse, R191 ;  /* 0x000000bfc5ad7220 */ /* 0x040fe20000410000 */
[----:B------:R-:W-:Y:S01]  /*18820*/  HADD2.F32 R191, -RZ, R61.H0_H0 ;  /* 0x2000003dffbf7230 */ /* 0x000fe20000004100 */
[----:B------:R-:W-:Y:S01]  /*18830*/  FFMA.FTZ R175, R188, R184, R31 ;  /* 0x000000b8bcaf7223 */ /* 0x000fe2000001001f */
[----:B------:R-:W-:Y:S01]  /*18840*/  HADD2.F32 R184, -RZ, R76.H0_H0 ;  /* 0x2000004cffb87230 */ /* 0x000fe20000004100 */
[----:B------:R-:W-:Y:S01]  /*18850*/  FFMA.FTZ R198, R198, R192, R125 ;  /* 0x000000c0c6c67223 */ /* 0x000fe2000001007d */
[----:B------:R-:W-:Y:S01]  /*18860*/  HADD2.F32 R192, -RZ, R75.H1_H1 ;  /* 0x3000004bffc07230 */ /* 0x000fe20000004100 */
[----:B------:R-:W-:-:S02]  /*18870*/  FMUL.FTZ R195, R197, R195 ;  /* 0x000000c3c5c37220 */ /* 0x000fc40000410000 */
[----:B------:R-:W-:Y:S01]  /*18880*/  FMUL.FTZ R182, R197, R193 ;  /* 0x000000c1c5b67220 */ /* 0x000fe20000410000 */
[----:B------:R-:W-:Y:S01]  /*18890*/  HADD2.F32 R197, -RZ, R60.H0_H0 ;  /* 0x2000003cffc57230 */ /* 0x000fe20000004100 */
[----:B------:R-:W-:Y:S01]  /*188a0*/  FFMA.FTZ R188, R188, R189, R127 ;  /* 0x000000bdbcbc7223 */ /* 0x000fe2000001007f */
[----:B------:R-:W-:Y:S01]  /*188b0*/  HADD2.F32 R189, -RZ, R77.H0_H0 ;  /* 0x2000004dffbd7230 */ /* 0x000fe20000004100 */
[C---:B------:R-:W-:Y:S01]  /*188c0*/  FFMA.FTZ R206, R110.reuse, R206, R27 ;  /* 0x000000ce6ece7223 */ /* 0x040fe2000001001b */
[----:B------:R-:W-:Y:S01]  /*188d0*/  HADD2.F32 R193, -RZ, R58.H0_H0 ;  /* 0x2000003affc17230 */ /* 0x000fe20000004100 */
[----:B------:R-:W-:Y:S01]  /*188e0*/  FFMA.FTZ R202, R110, R202, R123 ;  /* 0x000000ca6eca7223 */ /* 0x000fe2000001007b */
[----:B------:R-:W-:Y:S01]  /*188f0*/  HADD2.F32 R110, -RZ, R74.H0_H0 ;  /* 0x2000004aff6e7230 */ /* 0x000fe20000004100 */
[----:B------:R-:W-:Y:S02]  /*18900*/  FFMA.FTZ R196, R112, R196, R41 ;  /* 0x000000c470c47223 */ /* 0x000fe40000010029 */
[----:B------:R-:W-:-:S02]  /*18910*/  FFMA.FTZ R191, R177, R191, R28 ;  /* 0x000000bfb1bf7223 */ /* 0x000fc4000001001c */
[----:B------:R-:W-:Y:S01]  /*18920*/  FFMA.FTZ R112, R112, R192, R139 ;  /* 0x000000c070707223 */ /* 0x000fe2000001008b */
[----:B------:R-:W-:Y:S01]  /*18930*/  HADD2.F32 R192, -RZ, R74.H1_H1 ;  /* 0x3000004affc07230 */ /* 0x000fe20000004100 */
[----:B------:R-:W-:Y:S01]  /*18940*/  FFMA.FTZ R177, R177, R189, R124 ;  /* 0x000000bdb1b17223 */ /* 0x000fe2000001007c */
[----:B------:R-:W-:Y:S01]  /*18950*/  HADD2.F32 R189, -RZ, R59.H0_H0 ;  /* 0x2000003bffbd7230 */ /* 0x000fe20000004100 */
[C---:B------:R-:W-:Y:S02]  /*18960*/  FFMA.FTZ R197, R195.reuse, R197, R26 ;  /* 0x000000c5c3c57223 */ /* 0x040fe4000001001a */
[----:B------:R-:W-:Y:S01]  /*18970*/  FFMA.FTZ R195, R195, R184, R122 ;  /* 0x000000b8c3c37223 */ /* 0x000fe2000001007a */
[----:B------:R-:W-:Y:S01]  /*18980*/  HADD2.F32 R184, -RZ, R75.H0_H0 ;  /* 0x2000004bffb87230 */ /* 0x000fe20000004100 */
[C---:B------:R-:W-:Y:S02]  /*18990*/  FFMA.FTZ R193, R187.reuse, R193, R38 ;  /* 0x000000c1bbc17223 */ /* 0x040fe40000010026 */
[----:B------:R-:W-:Y:S01]  /*189a0*/  FFMA.FTZ R110, R187, R110, R136 ;  /* 0x0000006ebb6e7223 */ /* 0x000fe20000010088 */
[----:B------:R-:W-:Y:S01]  /*189b0*/  HADD2.F32 R187, -RZ, R72.H0_H0 ;  /* 0x20000048ffbb7230 */ /* 0x000fe20000004100 */
[----:B------:R-:W-:-:S02]  /*189c0*/  FFMA.FTZ R204, R183, R204, R39 ;  /* 0x000000ccb7cc7223 */ /* 0x000fc40000010027 */
[----:B------:R-:W-:Y:S01]  /*189d0*/  FFMA.FTZ R183, R183, R192, R138 ;  /* 0x000000c0b7b77223 */ /* 0x000fe2000001008a */
[--C-:B------:R-:W-:Y:S01]  /*189e0*/  HADD2.F32 R192, -RZ, R73.reuse.H1_H1 ;  /* 0x30000049ffc07230 */ /* 0x100fe20000004100 */
[C---:B------:R-:W-:Y:S02]  /*189f0*/  FFMA.FTZ R189, R111.reuse, R189, R40 ;  /* 0x000000bd6fbd7223 */ /* 0x040fe40000010028 */
[----:B------:R-:W-:Y:S01]  /*18a00*/  FFMA.FTZ R111, R111, R184, R137 ;  /* 0x000000b86f6f7223 */ /* 0x000fe20000010089 */
[----:B------:R-:W-:Y:S01]  /*18a10*/  HADD2.F32 R184, -RZ, R73.H0_H0 ;  /* 0x20000049ffb87230 */ /* 0x000fe20000004100 */
[----:B------:R-:W-:Y:S01]  /*18a20*/  FFMA.FTZ R205, R115, R205, R34 ;  /* 0x000000cd73cd7223 */ /* 0x000fe20000010022 */
[----:B------:R-:W-:Y:S01]  /*18a30*/  F2FP.PACK_AB R110, R183, R110 ;  /* 0x0000006eb76e723e */ /* 0x000fe200000000ff */
[----:B------:R-:W-:Y:S01]  /*18a40*/  FFMA.FTZ R187, R115, R187, R132 ;  /* 0x000000bb73bb7223 */ /* 0x000fe20000010084 */
[----:B------:R-:W-:Y:S01]  /*18a50*/  HADD2.F32 R115, -RZ, R55.H0_H0 ;  /* 0x20000037ff737230 */ /* 0x000fe20000004100 */
[----:B------:R-:W-:Y:S01]  /*18a60*/  FFMA.FTZ R214, R104, R214, R37 ;  /* 0x000000d668d67223 */ /* 0x000fe20000010025 */
[----:B------:R-:W-:Y:S01]  /*18a70*/  F2FP.PACK_AB R111, R112, R111 ;  /* 0x0000006f706f723e */ /* 0x000fe200000000ff */
[----:B------:R-:W-:Y:S01]  /*18a80*/  FFMA.FTZ R192, R104, R192, R135 ;  /* 0x000000c068c07223 */ /* 0x000fe20000010087 */
[----:B------:R-:W-:Y:S01]  /*18a90*/  HADD2.F32 R104, -RZ, R71.H0_H0 ;  /* 0x20000047ff687230 */ /* 0x000fe20000004100 */
[----:B------:R-:W-:-:S02]  /*18aa0*/  FFMA.FTZ R203, R185, R203, R36 ;  /* 0x000000cbb9cb7223 */ /* 0x000fc40000010024 */
[----:B------:R-:W-:Y:S01]  /*18ab0*/  FFMA.FTZ R185, R185, R184, R134 ;  /* 0x000000b8b9b97223 */ /* 0x000fe20000010086 */
[----:B------:R-:W-:Y:S01]  /*18ac0*/  HADD2.F32 R184, -RZ, R55.H1_H1 ;  /* 0x30000037ffb87230 */ /* 0x000fe20000004100 */
[C---:B------:R-:W-:Y:S02]  /*18ad0*/  FFMA.FTZ R216, R100.reuse, R216, R35 ;  /* 0x000000d864d87223 */ /* 0x040fe40000010023 */
[----:B------:R-:W-:Y:S01]  /*18ae0*/  FFMA.FTZ R210, R100, R210, R133 ;  /* 0x000000d264d27223 */ /* 0x000fe20000010085 */
[----:B------:R-:W-:Y:S01]  /*18af0*/  HADD2.F32 R100, -RZ, R70.H0_H0 ;  /* 0x20000046ff647230 */ /* 0x000fe20000004100 */
[C---:B------:R-:W-:Y:S02]  /*18b00*/  FFMA.FTZ R115, R179.reuse, R115, R48 ;  /* 0x00000073b3737223 */ /* 0x040fe40000010030 */
[----:B------:R-:W-:Y:S01]  /*18b10*/  FFMA.FTZ R179, R179, R104, R148 ;  /* 0x00000068b3b37223 */ /* 0x000fe20000010094 */
[----:B------:R-:W-:Y:S01]  /*18b20*/  HADD2.F32 R104, -RZ, R69.H1_H1 ;  /* 0x30000045ff687230 */ /* 0x000fe20000004100 */
[----:B------:R-:W-:-:S02]  /*18b30*/  FFMA.FTZ R184, R186, R184, R49 ;  /* 0x000000b8bab87223 */ /* 0x000fc40000010031 */
[----:B------:R-:W-:Y:S01]  /*18b40*/  FFMA.FTZ R186, R186, R201, R149 ;  /* 0x000000c9baba7223 */ /* 0x000fe20000010095 */
[----:B------:R-:W-:Y:S01]  /*18b50*/  HADD2.F32 R201, -RZ, R53.H0_H0 ;  /* 0x20000035ffc97230 */ /* 0x000fe20000004100 */
[C---:B------:R-:W-:Y:S01]  /*18b60*/  FFMA.FTZ R199, R173.reuse, R199, R46 ;  /* 0x000000c7adc77223 */ /* 0x040fe2000001002e */
[----:B------:R-:W-:Y:S01]  /*18b70*/  F2FP.PACK_AB R115, R184, R115 ;  /* 0x00000073b873723e */ /* 0x000fe200000000ff */
[----:B------:R-:W-:Y:S01]  /*18b80*/  FFMA.FTZ R173, R173, R100, R144 ;  /* 0x00000064adad7223 */ /* 0x000fe20000010090 */
[----:B------:R-:W-:Y:S01]  /*18b90*/  HADD2.F32 R100, -RZ, R69.H0_H0 ;  /* 0x20000045ff647230 */ /* 0x000fe20000004100 */
[C---:B------:R-:W-:Y:S02]  /*18ba0*/  FFMA.FTZ R212, R180.reuse, R212, R45 ;  /* 0x000000d4b4d47223 */ /* 0x040fe4000001002d */
[----:B------:R-:W-:Y:S01]  /*18bb0*/  FFMA.FTZ R180, R180, R104, R143 ;  /* 0x00000068b4b47223 */ /* 0x000fe2000001008f */
[----:B------:R-:W-:Y:S01]  /*18bc0*/  F2FP.PACK_AB R104, R194, R171 ;  /* 0x000000abc268723e */ /* 0x000fe200000000ff */
[----:B------:R-:W-:Y:S01]  /*18bd0*/  HADD2.F32 R194, -RZ, R68.H0_H0 ;  /* 0x20000044ffc27230 */ /* 0x000fe20000004100 */
[C---:B------:R-:W-:Y:S01]  /*18be0*/  FFMA.FTZ R201, R167.reuse, R201, R44 ;  /* 0x000000c9a7c97223 */ /* 0x040fe2000001002c */
[----:B------:R-:W-:Y:S01]  /*18bf0*/  HADD2.F32 R171, -RZ, R52.H1_H1 ;  /* 0x30000034ffab7230 */ /* 0x000fe20000004100 */
[----:B------:R-:W-:Y:S01]  /*18c00*/  FFMA.FTZ R167, R167, R100, R142 ;  /* 0x00000064a7a77223 */ /* 0x000fe2000001008e */
[----:B------:R-:W-:Y:S01]  /*18c10*/  IADD3 R100, P0, R176, c[0x0][0x208], RZ ;  /* 0x00008200b0647a10 */ /* 0x000fe20007f1e0ff */
[----:B------:R-:W-:Y:S01]  /*18c20*/  FFMA.FTZ R208, R182, R208, R47 ;  /* 0x000000d0b6d07223 */ /* 0x000fe2000001002f */
[----:B------:R-:W-:Y:S01]  /*18c30*/  F2FP.PACK_AB R113, R212, R201 ;  /* 0x000000c9d471723e */ /* 0x000fe200000000ff */
[----:B------:R-:W-:Y:S01]  /*18c40*/  FFMA.FTZ R182, R182, R207, R145 ;  /* 0x000000cfb6b67223 */ /* 0x000fe20000010091 */
[----:B------:R-:W-:Y:S01]  /*18c50*/  HADD2.F32 R207, -RZ, R68.H1_H1 ;  /* 0x30000044ffcf7230 */ /* 0x000fe20000004100 */
[----:B------:R-:W-:Y:S01]  /*18c60*/  FFMA.FTZ R209, R93, R98, R42 ;  /* 0x000000625dd17223 */ /* 0x000fe2000001002a */
[----:B------:R-:W-:Y:S01]  /*18c70*/  IADD3.X R101, R211, c[0x0][0x20c], RZ, P0, !PT ;  /* 0x00008300d3657a10 */ /* 0x000fe200007fe4ff */
[----:B------:R-:W-:Y:S01]  /*18c80*/  FFMA.FTZ R194, R93, R194, R140 ;  /* 0x000000c25dc27223 */ /* 0x000fe2000001008c */
[----:B------:R-:W-:Y:S01]  /*18c90*/  F2FP.PACK_AB R93, R102, R99 ;  /* 0x00000063665d723e */ /* 0x000fe200000000ff */
[----:B------:R-:W-:Y:S01]  /*18ca0*/  FFMA.FTZ R218, R94, R171, R43 ;  /* 0x000000ab5eda7223 */ /* 0x000fe2000001002b */
[----:B------:R-:W-:Y:S01]  /*18cb0*/  F2FP.PACK_AB R99, R168, R109 ;  /* 0x0000006da863723e */ /* 0x000fe200000000ff */
[----:B------:R-:W-:Y:S01]  /*18cc0*/  FFMA.FTZ R207, R94, R207, R141 ;  /* 0x000000cf5ecf7223 */ /* 0x000fe2000001008d */
[----:B------:R-:W-:Y:S01]  /*18cd0*/  IADD3 R168, P0, R176, c[0x0][0x210], RZ ;  /* 0x00008400b0a87a10 */ /* 0x000fe20007f1e0ff */
[----:B------:R0:W-:Y:S01]  /*18ce0*/  STG.E.128 [R100.64], R104 ;  /* 0x0000006864007986 */ /* 0x0001e2000c101d04 */
[----:B------:R-:W-:Y:S01]  /*18cf0*/  F2FP.PACK_AB R94, R97, R96 ;  /* 0x00000060615e723e */ /* 0x000fe200000000ff */
[----:B------:R-:W-:Y:S01]  /*18d00*/  IMAD R152, R181, c[0x0][0x160], R152 ;  /* 0x00005800b5987a24 */ /* 0x000fe200078e0298 */
[----:B------:R-:W-:-:S02]  /*18d10*/  F2FP.PACK_AB R102, R188, R169 ;  /* 0x000000a9bc66723e */ /* 0x000fc400000000ff */
[----:B------:R-:W-:Y:S01]  /*18d20*/  F2FP.PACK_AB R97, R200, R191 ;  /* 0x000000bfc861723e */ /* 0x000fe200000000ff */
[----:B------:R-:W-:Y:S01]  /*18d30*/  IMAD.MOV.U32 R191, RZ, RZ, 0x10 ;  /* 0x00000010ffbf7424 */ /* 0x000fe200078e00ff */
[----:B------:R-:W-:Y:S02]  /*18d40*/  IADD3.X R169, R211, c[0x0][0x214], RZ, P0, !PT ;  /* 0x00008500d3a97a10 */ /* 0x000fe400007fe4ff */
[----:B------:R-:W-:Y:S02]  /*18d50*/  F2FP.PACK_AB R96, R206, R197 ;  /* 0x000000c5ce60723e */ /* 0x000fe400000000ff */
[----:B------:R-:W-:Y:S01]  /*18d60*/  F2FP.PACK_AB R98, R175, R170 ;  /* 0x000000aaaf62723e */ /* 0x000fe200000000ff */
[----:B------:R1:W-:Y:S01]  /*18d70*/  STG.E.128 [R168.64], R92 ;  /* 0x0000005ca8007986 */ /* 0x0003e2000c101d04 */
[----:B------:R-:W-:Y:S02]  /*18d80*/  IADD3 R188, R108, 0x40, RZ ;  /* 0x000000406cbc7810 */ /* 0x000fe40007ffe0ff */
[----:B------:R-:W-:-:S02]  /*18d90*/  F2FP.PACK_AB R109, R192, R185 ;  /* 0x000000b9c06d723e */ /* 0x000fc400000000ff */
[----:B------:R-:W-:Y:S01]  /*18da0*/  F2FP.PACK_AB R108, R210, R187 ;  /* 0x000000bbd26c723e */ /* 0x000fe200000000ff */
[----:B------:R-:W-:Y:S01]  /*18db0*/  IMAD.WIDE.U32 R170, R188, R191, c[0x0][0x208] ;  /* 0x00008200bcaa7625 */ /* 0x000fe200078e00bf */
[----:B0-----:R-:W-:Y:S02]  /*18dc0*/  F2FP.PACK_AB R101, R198, R177 ;  /* 0x000000b1c665723e */ /* 0x001fe400000000ff */
[----:B------:R-:W-:Y:S01]  /*18dd0*/  F2FP.PACK_AB R100, R202, R195 ;  /* 0x000000c3ca64723e */ /* 0x000fe200000000ff */
[----:B------:R-:W-:Y:S01]  /*18de0*/  IMAD.WIDE.U32 R176, R174, R191, c[0x0][0x208] ;  /* 0x00008200aeb07625 */ /* 0x000fe200078e00bf */
[----:B------:R-:W-:Y:S02]  /*18df0*/  F2FP.PACK_AB R104, R216, R205 ;  /* 0x000000cdd868723e */ /* 0x000fe400000000ff */
[----:B------:R-:W-:Y:S01]  /*18e00*/  F2FP.PACK_AB R105, R214, R203 ;  /* 0x000000cbd669723e */ /* 0x000fe200000000ff */
[----:B------:R-:W-:Y:S01]  /*18e10*/  IMAD.WIDE.U32 R174, R174, R191, c[0x0][0x210] ;  /* 0x00008400aeae7625 */ /* 0x000fe200078e00bf */
[----:B------:R0:W-:Y:S01]  /*18e20*/  STG.E.128 [R176.64], R96 ;  /* 0x00000060b0007986 */ /* 0x0001e2000c101d04 */
[----:B------:R-:W-:-:S02]  /*18e30*/  F2FP.PACK_AB R106, R204, R193 ;  /* 0x000000c1cc6a723e */ /* 0x000fc400000000ff */
[----:B-1----:R-:W-:Y:S01]  /*18e40*/  IMAD.SHL.U32 R92, R164, 0x10, RZ ;  /* 0x00000010a45c7824 */ /* 0x002fe200078e00ff */
[----:B------:R-:W-:Y:S01]  /*18e50*/  SHF.R.U32.HI R164, RZ, 0x1c, R164 ;  /* 0x0000001cffa47819 */ /* 0x000fe200000116a4 */
[----:B------:R1:W-:Y:S01]  /*18e60*/  STG.E.128 [R174.64], R100 ;  /* 0x00000064ae007986 */ /* 0x0003e2000c101d04 */
[----:B------:R-:W-:Y:S02]  /*18e70*/  F2FP.PACK_AB R107, R196, R189 ;  /* 0x000000bdc46b723e */ /* 0x000fe400000000ff */
[----:B------:R-:W-:Y:S02]  /*18e80*/  F2FP.PACK_AB R112, R218, R209 ;  /* 0x000000d1da70723e */ /* 0x000fe400000000ff */
[----:B------:R-:W-:Y:S01]  /*18e90*/  F2FP.PACK_AB R114, R208, R199 ;  /* 0x000000c7d072723e */ /* 0x000fe200000000ff */
[----:B------:R2:W-:Y:S01]  /*18ea0*/  STG.E.128 [R170.64], R104 ;  /* 0x00000068aa007986 */ /* 0x0005e2000c101d04 */
[----:B------:R-:W-:Y:S02]  /*18eb0*/  F2FP.PACK_AB R95, R186, R179 ;  /* 0x000000b3ba5f723e */ /* 0x000fe400000000ff */
[----:B------:R-:W-:-:S02]  /*18ec0*/  F2FP.PACK_AB R94, R182, R173 ;  /* 0x000000adb65e723e */ /* 0x000fc400000000ff */
[----:B------:R-:W-:Y:S02]  /*18ed0*/  F2FP.PACK_AB R93, R180, R167 ;  /* 0x000000a7b45d723e */ /* 0x000fe400000000ff */
[C---:B0-----:R-:W-:Y:S02]  /*18ee0*/  IADD3 R98, P0, R92.reuse, c[0x0][0x208], RZ ;  /* 0x000082005c627a10 */ /* 0x041fe40007f1e0ff */
[----:B------:R-:W-:Y:S02]  /*18ef0*/  IADD3 R96, P1, R92, c[0x0][0x210], RZ ;  /* 0x000084005c607a10 */ /* 0x000fe40007f3e0ff */
[----:B------:R-:W-:Y:S01]  /*18f00*/  IADD3.X R99, R164, c[0x0][0x20c], RZ, P0, !PT ;  /* 0x00008300a4637a10 */ /* 0x000fe200007fe4ff */
[----:B-1----:R-:W-:Y:S01]  /*18f10*/  IMAD.WIDE.U32 R100, R188, R191, c[0x0][0x210] ;  /* 0x00008400bc647625 */ /* 0x002fe200078e00bf */
[----:B------:R-:W-:Y:S02]  /*18f20*/  IADD3.X R97, R164, c[0x0][0x214], RZ, P1, !PT ;  /* 0x00008500a4617a10 */ /* 0x000fe40000ffe4ff */
[----:B------:R-:W-:-:S02]  /*18f30*/  F2FP.PACK_AB R92, R207, R194 ;  /* 0x000000c2cf5c723e */ /* 0x000fc400000000ff */
[----:B------:R2:W-:Y:S01]  /*18f40*/  STG.E.128 [R100.64], R108 ;  /* 0x0000006c64007986 */ /* 0x0005e2000c101d04 */
[----:B------:R-:W-:-:S03]  /*18f50*/  ISETP.GE.AND P0, PT, R152, c[0x0][0x164], PT ;  /* 0x0000590098007a0c */ /* 0x000fc60003f06270 */
[----:B------:R2:W-:Y:S04]  /*18f60*/  STG.E.128 [R98.64], R112 ;  /* 0x0000007062007986 */ /* 0x0005e8000c101d04 */
[----:B------:R2:W-:Y:S06]  /*18f70*/  STG.E.128 [R96.64], R92 ;  /* 0x0000005c60007986 */ /* 0x0005ec000c101d04 */
[----:B--2---:R-:W-:Y:S01]  /*18f80*/  @P0 CALL.REL.NOINC `(.L_x_4382) ;  /* 0x0000001000000944 */ /* 0x004fe20003c00000 */
[----:B------:R-:W-:Y:S05]  /*18f90*/  BRA `(.L_x_4383) ;  /* 0xfffe7cb000007947 */ /* 0x000fea000383ffff */
.L_x_4382:
[----:B------:R-:W-:Y:S05]  /*18fa0*/  EXIT ;  /* 0x000000000000794d */ /* 0x000fea0003800000 */
.L_x_4380:
[----:B------:R-:W-:Y:S01]  /*18fb0*/  IMAD.MOV.U32 R96, RZ, RZ, 0x1 ;  /* 0x00000001ff607424 */ /* 0x000fe200078e00ff */
[----:B------:R-:W-:Y:S01]  /*18fc0*/  MOV R92, 0x19000 ;  /* 0x00019000005c7802 */ /* 0x000fe20000000f00 */
[----:B------:R-:W-:-:S02]  /*18fd0*/  IMAD.MOV.U32 R94, RZ, RZ, 0x1f ;  /* 0x0000001fff5e7424 */ /* 0x000fc400078e00ff */
[----:B------:R-:W-:Y:S02]  /*18fe0*/  IMAD.MOV.U32 R95, RZ, RZ, -0x1 ;  /* 0xffffffffff5f7424 */ /* 0x000fe400078e00ff */
[----:B------:R-:W-:Y:S05]  /*18ff0*/  CALL.REL.NOINC `($__internal_13_$__cuda_sm70_shflsync_bfly_p) ;  /* 0x0000079000007944 */ /* 0x000fea0003c00000 */
[----:B-1----:R-:W-:Y:S01]  /*19000*/  MOV R92, R96 ;  /* 0x00000060005c7202 */ /* 0x002fe20000000f00 */
[----:B0-----:R-:W-:Y:S05]  /*19010*/  BRA `(.L_x_4384) ;  /* 0xffffe96000007947 */ /* 0x001fea000383ffff */
.L_x_4381:
[----:B------:R-:W-:Y:S01]  /*19020*/  IMAD.MOV.U32 R96, RZ, RZ, 0x2 ;  /* 0x00000002ff607424 */ /* 0x000fe200078e00ff */
[----:B------:R-:W-:Y:S01]  /*19030*/  MOV R92, 0x19070 ;  /* 0x00019070005c7802 */ /* 0x000fe20000000f00 */
[----:B------:R-:W-:Y:S02]  /*19040*/  IMAD.MOV.U32 R94, RZ, RZ, 0x1f ;  /* 0x0000001fff5e7424 */ /* 0x000fe400078e00ff */
[----:B------:R-:W-:Y:S02]  /*19050*/  IMAD.MOV.U32 R95, RZ, RZ, -0x1 ;  /* 0xffffffffff5f7424 */ /* 0x000fe400078e00ff */
[----:B------:R-:W-:Y:S05]  /*19060*/  CALL.REL.NOINC `($__internal_13_$__cuda_sm70_shflsync_bfly_p) ;  /* 0x0000072000007944 */ /* 0x000fea0003c00000 */
[----:B01----:R-:W-:Y:S01]  /*19070*/  FADD.FTZ R99, R99, R96 ;  /* 0x0000006063637221 */ /* 0x003fe20000010000 */
[----:B------:R-:W-:Y:S01]  /*19080*/  MOV R95, 0xffffffff ;  /* 0xffffffff005f7802 */ /* 0x000fe20000000f00 */
[----:B------:R-:W-:Y:S01]  /*19090*/  IMAD.MOV.U32 R96, RZ, RZ, 0x4 ;  /* 0x00000004ff607424 */ /* 0x000fe200078e00ff */
[----:B------:R-:W-:Y:S01]  /*190a0*/  MOV R92, 0x190d0 ;  /* 0x000190d0005c7802 */ /* 0x000fe20000000f00 */
[----:B------:R-:W-:Y:S02]  /*190b0*/  IMAD.MOV.U32 R94, RZ, RZ, 0x1f ;  /* 0x0000001fff5e7424 */ /* 0x000fe400078e00ff */
[----:B------:R-:W-:Y:S05]  /*190c0*/  CALL.REL.NOINC `($__internal_13_$__cuda_sm70_shflsync_bfly_p) ;  /* 0x000006c000007944 */ /* 0x000fea0003c00000 */
[----:B01----:R-:W-:Y:S01]  /*190d0*/  FADD.FTZ R99, R99, R96 ;  /* 0x0000006063637221 */ /* 0x003fe20000010000 */
[----:B------:R-:W-:Y:S01]  /*190e0*/  MOV R92, 0x19130 ;  /* 0x00019130005c7802 */ /* 0x000fe20000000f00 */
[----:B------:R-:W-:-:S02]  /*190f0*/  IMAD.MOV.U32 R96, RZ, RZ, 0x8 ;  /* 0x00000008ff607424 */ /* 0x000fc400078e00ff */
        /* <DEDUP_REMOVED lines=9> */
[----:B-1----:R-:W-:Y:S02]  /*19190*/  FADD.FTZ R96, R99, R96 ;  /* 0x0000006063607221 */ /* 0x002fe40000010000 */
[----:B0-----:R-:W-:Y:S02]  /*191a0*/  IMAD.MOV.U32 R94, RZ, RZ, 0x1f ;  /* 0x0000001fff5e7424 */ /* 0x001fe400078e00ff */
[----:B------:R-:W-:-:S02]  /*191b0*/  FMUL.FTZ R97, R96, c[0x0][0x1e0] ;  /* 0x0000780060617a20 */ /* 0x000fc40000410000 */
[----:B------:R-:W-:Y:S02]  /*191c0*/  IMAD.MOV.U32 R96, RZ, RZ, 0x1 ;  /* 0x00000001ff607424 */ /* 0x000fe400078e00ff */
[C---:B------:R-:W-:Y:S02]  /*191d0*/  FADD.FTZ R92, -R97.reuse, R102 ;  /* 0x00000066615c7221 */ /* 0x040fe40000010100 */
[C---:B------:R-:W-:Y:S02]  /*191e0*/  FADD.FTZ R93, -R97.reuse, R105 ;  /* 0x00000069615d7221 */ /* 0x040fe40000010100 */
[----:B------:R-:W-:Y:S02]  /*191f0*/  FFMA.FTZ R92, R92, R92, RZ ;  /* 0x0000005c5c5c7223 */ /* 0x000fe400000100ff */
[----:B------:R-:W-:Y:S02]  /*19200*/  FADD.FTZ R95, -R97, R103 ;  /* 0x00000067615f7221 */ /* 0x000fe40000010100 */
[----:B------:R-:W-:-:S02]  /*19210*/  FFMA.FTZ R92, R93, R93, R92 ;  /* 0x0000005d5d5c7223 */ /* 0x000fc4000001005c */
[----:B------:R-:W-:Y:S02]  /*19220*/  FADD.FTZ R93, -R97, R106 ;  /* 0x0000006a615d7221 */ /* 0x000fe40000010100 */
[----:B------:R-:W-:Y:S02]  /*19230*/  FFMA.FTZ R92, R95, R95, R92 ;  /* 0x0000005f5f5c7223 */ /* 0x000fe4000001005c */
[----:B------:R-:W-:Y:S02]  /*19240*/  FADD.FTZ R95, -R97, R104 ;  /* 0x00000068615f7221 */ /* 0x000fe40000010100 */
[----:B------:R-:W-:Y:S02]  /*19250*/  FFMA.FTZ R92, R93, R93, R92 ;  /* 0x0000005d5d5c7223 */ /* 0x000fe4000001005c */
        /* <DEDUP_REMOVED lines=54> */
[----:B------:R-:W-:Y:S02]  /*195c0*/  IMAD.MOV.U32 R95, RZ, RZ, -0x1 ;  /* 0xffffffffff5f7424 */ /* 0x000fe400078e00ff */
[----:B------:R-:W-:Y:S01]  /*195d0*/  FFMA.FTZ R99, R93, R93, R92 ;  /* 0x0000005d5d637223 */ /* 0x000fe2000001005c */
[----:B------:R-:W-:-:S02]  /*195e0*/  MOV R92, 0x19600 ;  /* 0x00019600005c7802 */ /* 0x000fc40000000f00 */
[----:B------:R-:W-:Y:S05]  /*195f0*/  CALL.REL.NOINC `($__internal_13_$__cuda_sm70_shflsync_bfly_p) ;  /* 0x0000019000007944 */ /* 0x000fea0003c00000 */
[----:B01----:R-:W-:Y:S01]  /*19600*/  FADD.FTZ R99, R99, R96 ;  /* 0x0000006063637221 */ /* 0x003fe20000010000 */
[----:B------:R-:W-:Y:S01]  /*19610*/  MOV R95, 0xffffffff ;  /* 0xffffffff005f7802 */ /* 0x000fe20000000f00 */
[----:B------:R-:W-:Y:S01]  /*19620*/  IMAD.MOV.U32 R96, RZ, RZ, 0x2 ;  /* 0x00000002ff607424 */ /* 0x000fe200078e00ff */
[----:B------:R-:W-:Y:S01]  /*19630*/  MOV R92, 0x19660 ;  /* 0x00019660005c7802 */ /* 0x000fe20000000f00 */
[----:B------:R-:W-:-:S02]  /*19640*/  IMAD.MOV.U32 R94, RZ, RZ, 0x1f ;  /* 0x0000001fff5e7424 */ /* 0x000fc400078e00ff */
        /* <DEDUP_REMOVED lines=15> */
[----:B------:R-:W-:Y:S02]  /*19740*/  IMAD.MOV.U32 R96, RZ, RZ, 0x10 ;  /* 0x00000010ff607424 */ /* 0x000fe400078e00ff */
[----:B------:R-:W-:-:S02]  /*19750*/  IMAD.MOV.U32 R94, RZ, RZ, 0x1f ;  /* 0x0000001fff5e7424 */ /* 0x000fc400078e00ff */
[----:B------:R-:W-:Y:S02]  /*19760*/  IMAD.MOV.U32 R95, RZ, RZ, -0x1 ;  /* 0xffffffffff5f7424 */ /* 0x000fe400078e00ff */
[----:B------:R-:W-:Y:S05]  /*19770*/  CALL.REL.NOINC `($__internal_13_$__cuda_sm70_shflsync_bfly_p) ;  /* 0x0000001000007944 */ /* 0x000fea0003c00000 */
[----:B01----:R-:W-:Y:S05]  /*19780*/  BRA `(.L_x_4385) ;  /* 0xffffe73000007947 */ /* 0x003fea000383ffff */
        .weak           $__internal_13_$__cuda_sm70_shflsync_bfly_p
        .type           $__internal_13_$__cuda_sm70_shflsync_bfly_p,@function
        .size           $__internal_13_$__cuda_sm70_shflsync_bfly_p,(.L_x_26503 - $__internal_13_$__cuda_sm70_shflsync_bfly_p)
$__internal_13_$__cuda_sm70_shflsync_bfly_p:
[----:B------:R-:W-:Y:S01]  /*19790*/  IMAD.MOV.U32 R93, RZ, RZ, 0x0 ;  /* 0x00000000ff5d7424 */ /* 0x000fe200078e00ff */
[----:B------:R-:W-:Y:S04]  /*197a0*/  WARPSYNC R95 ;  /* 0x0000005f00007348 */ /* 0x000fe80003800000 */
[----:B------:R0:W1:Y:S01]  /*197b0*/  SHFL.BFLY PT, R96, R99, R96, R94 ;  /* 0x0c00006063607389 */ /* 0x00006200000e005e */
[----:B------:R-:W-:Y:S05]  /*197c0*/  RET.REL.NODEC R92 `(_ZN10layer_norm31ln_parallel_residual_fwd_kernelINS_13Kernel_traitsI6__halfS2_S2_S2_fjLj1024ELj1ELj4ELj1ELj16ENS_18Kernel_traits_baseILj1024ES2_S2_S2_S2_fjLj128EEEEELb1ELb0ELb1EEEvNS_9FwdParamsE) ;  /* 0xfffe68305c007950 */ /* 0x000fea0003c3ffff */
.L_x_4386:
        /* <DEDUP_REMOVED lines=11> */
.L_x_26503:


//--------------------- .text._ZN10layer_norm31ln_parallel_residual_fwd_kernelINS_13Kernel_traitsI6__halfS2_S2_S2_fjLj1024ELj1ELj4ELj1ELj16ENS_18Kernel_traits_baseILj1024ES2_S2_S2_S2_fjLj128EEEEELb1ELb1ELb0EEEvNS_9FwdParamsE --------------------------
	.section	.text._ZN10layer_norm31ln_parallel_residual_fwd_kernelINS_13Kernel_traitsI6__halfS2_S2_S2_fjLj1024ELj1ELj4ELj1ELj16ENS_18Kernel_traits_baseILj1024ES2_S2_S2_S2_fjLj128EEEEELb1ELb1ELb0EEEvNS_9FwdParamsE,"ax",@progbits
	.sectioninfo	@"SHI_REGISTERS=147"
	.align	128
        .global         _ZN10layer_norm31ln_parallel_residual_fwd_kernelINS_13Kernel_traitsI6__halfS2_S2_S2_fjLj1024ELj1ELj4ELj1ELj16ENS_18Kernel_traits_baseILj1024ES2_S2_S2_S2_fjLj128EEEEELb1ELb1ELb0EEEvNS_9FwdParamsE
        .type           _ZN10layer_norm31ln_parallel_residual_fwd_kernelINS_13Kernel_traitsI6__halfS2_S2_S2_fjLj1024ELj1ELj4ELj1ELj16ENS_18Kernel_traits_baseILj1024ES2_S2_S2_S2_fjLj128EEEEELb1ELb1ELb0EEEvNS_9FwdParamsE,@function
        .size           _ZN10layer_norm31ln_parallel_residual_fwd_kernelINS_13Kernel_traitsI6__halfS2_S2_S2_fjLj1024ELj1ELj4ELj1ELj16ENS_18Kernel_traits_baseILj1024ES2_S2_S2_S2_fjLj128EEEEELb1ELb1ELb0EEEvNS_9FwdParamsE,(.L_x_26504 - _ZN10layer_norm31ln_parallel_residual_fwd_kernelINS_13Kernel_traitsI6__halfS2_S2_S2_fjLj1024ELj1ELj4ELj1ELj16ENS_18Kernel_traits_baseILj1024ES2_S2_S2_S2_fjLj128EEEEELb1ELb1ELb0EEEvNS_9FwdParamsE)
        .other          _ZN10layer_norm31ln_parallel_residual_fwd_kernelINS_13Kernel_traitsI6__halfS2_S2_S2_fjLj1024ELj1ELj4ELj1ELj16ENS_18Kernel_traits_baseILj1024ES2_S2_S2_S2_fjLj128EEEEELb1ELb1ELb0EEEvNS_9FwdParamsE,@"STO_CUDA_ENTRY STV_DEFAULT"
_ZN10layer_norm31ln_parallel_residual_fwd_kernelINS_13Kernel_traitsI6__halfS2_S2_S2_fjLj1024ELj1ELj4ELj1ELj16ENS_18Kernel_traits_baseILj1024ES2_S2_S2_S2_fjLj128EEEEELb1ELb1ELb0EEEvNS_9FwdParamsE:
.text._ZN10layer_norm31ln_parallel_residual_fwd_kernelINS_13Kernel_traitsI6__halfS2_S2_S2_fjLj1024ELj1ELj4ELj1ELj16ENS_18Kernel_traits_baseILj1024ES2_S2_S2_S2_fjLj128EEEEELb1ELb1ELb0EEEvNS_9FwdParamsE:
        /* <DEDUP_REMOVED lines=107> */
.L_x_4388:
[----:B0-----:R-:W-:Y:S05]  /*06b0*/  BSYNC B0 ;  /* 0x0000000000007941 */ /* 0x001fea0003800000 */
.L_x_4387:
        /* <DEDUP_REMOVED lines=13> */
.L_x_4390:
[----:B0-----:R-:W-:Y:S05]  /*0790*/  BSYNC B0 ;  /* 0x0000000000007941 */ /* 0x001fea0003800000 */
.L_x_4389:
        /* <DEDUP_REMOVED lines=13> */
.L_x_4392:
[----:B0-----:R-:W-:Y:S05]  /*0870*/  BSYNC B0 ;  /* 0x0000000000007941 */ /* 0x001fea0003800000 */
.L_x_4391:
        /* <DEDUP_REMOVED lines=12> */
.L_x_4394:
[----:B0-----:R-:W-:Y:S05]  /*0940*/  BSYNC B0 ;  /* 0x0000000000007941 */ /* 0x001fea0003800000 */
.L_x_4393:
[----:B------:R-:W-:Y:S02]  /*0950*/  ISETP.GE.AND P0, PT, R26, c[0x0][0x164], PT ;  /* 0x000059001a007a0c */ /* 0x000fe40003f06270 */
[----:B------:R-:W-:Y:S02]  /*0960*/  LOP3.LUT R94, R17, UR23, R10, 0x96, !PT ;  /* 0x00000017115e7c12 */ /* 0x000fe4000f8e960a */
[----:B------:R-:W-:-:S09]  /*0970*/  LOP3.LUT R96, R15, UR24, R8, 0x96, !PT ;  /* 0x000000180f607c12 */ /* 0x000fd2000f8e9608 */
[----:B------:R-:W-:Y:S05]  /*0980*/  @P0 EXIT ;  /* 0x000000000000094d */ /* 0x000fea0003800000 */
[--C-:B-----5:R-:W-:Y:S01]  /*0990*/  HADD2.F32 R65, -RZ, R55.reuse.H0_H0 ;  /* 0x20000037ff417230 */ /* 0x120fe20000004100 */
[----:B------:R-:W-:Y:S01]  /*09a0*/  IMAD R97, R97, -0x2daee0ad, RZ ;  /* 0xd2511f5361617824 */ /* 0x000fe200078e02ff */
[----:B------:R-:W-:Y:S01]  /*09b0*/  HADD2.F32 R67, -RZ, R55.H1_H1 ;  /* 0x30000037ff437230 */ /* 0x000fe20000004100 */
[----:B------:R-:W-:Y:S01]  /*09c0*/  IMAD R98, R98, -0x326172a9, RZ ;  /* 0xcd9e8d5762627824 */ /* 0x000fe200078e02ff */
[--C-:B------:R-:W-:Y:S01]  /*09d0*/  HADD2.F32 R55, -RZ, R40.reuse.H0_H0 ;  /* 0x20000028ff377230 */ /* 0x100fe20000004100 */
[----:B------:R-:W-:Y:S01]  /*09e0*/  BSSY B0, `(.L_x_4395) ;  /* 0x0001822000007945 */ /* 0x000fe20003800000 */
[----:B------:R-:W-:Y:S01]  /*09f0*/  HADD2.F32 R69, -RZ, R40.H1_H1 ;  /* 0x30000028ff457230 */ /* 0x000fe20000004100 */
[----:B------:R-:W-:Y:S01]  /*0a00*/  IMAD.HI.U32 R40, R94, -0x2daee0ad, RZ ;  /* 0xd2511f535e287827 */ /* 0x000fe200078e00ff */
[--C-:B------:R-:W-:Y:S01]  /*0a10*/  HADD2.F32 R68, -RZ, R41.reuse.H0_H0 ;  /* 0x20000029ff447230 */ /* 0x100fe20000004100 */
[----:B------:R-:W-:Y:S01]  /*0a20*/  LOP3.LUT R95, R82, 0x3, RZ, 0xc0, !PT ;  /* 0x00000003525f7812 */ /* 0x000fe200078ec0ff */
[----:B------:R-:W-:Y:S01]  /*0a30*/  HADD2.F32 R71, -RZ, R41.H1_H1 ;  /* 0x30000029ff477230 */ /* 0x000fe20000004100 */
[----:B------:R-:W-:Y:S01]  /*0a40*/  IMAD.HI.U32 R41, R96, -0x326172a9, RZ ;  /* 0xcd9e8d5760297827 */ /* 0x000fe200078e00ff */
[--C-:B------:R-:W-:Y:S01]  /*0a50*/  HADD2.F32 R16, -RZ, R5.reuse.H0_H0 ;  /* 0x20000005ff107230 */ /* 0x100fe20000004100 */
[----:B------:R-:W-:Y:S01]  /*0a60*/  LOP3.LUT R97, R40, UR26, R97, 0x96, !PT ;  /* 0x0000001a28617c12 */ /* 0x000fe2000f8e9661 */
[----:B------:R-:W-:Y:S01]  /*0a70*/  HADD2.F32 R15, -RZ, R5.H1_H1 ;  /* 0x30000005ff0f7230 */ /* 0x000fe20000004100 */
[----:B------:R-:W-:Y:S01]  /*0a80*/  IMAD R96, R96, -0x326172a9, RZ ;  /* 0xcd9e8d5760607824 */ /* 0x000fe200078e02ff */
[--C-:B------:R-:W-:Y:S01]  /*0a90*/  HADD2.F32 R14, -RZ, R6.reuse.H0_H0 ;  /* 0x20000006ff0e7230 */ /* 0x100fe20000004100 */
[----:B------:R-:W-:Y:S01]  /*0aa0*/  LOP3.LUT R98, R41, UR25, R98, 0x96, !PT ;  /* 0x0000001929627c12 */ /* 0x000fe2000f8e9662 */
[----:B------:R-:W-:Y:S01]  /*0ab0*/  HADD2.F32 R13, -RZ, R6.H1_H1 ;  /* 0x30000006ff0d7230 */ /* 0x000fe20000004100 */
[----:B------:R-:W-:Y:S01]  /*0ac0*/  IMAD R94, R94, -0x2daee0ad, RZ ;  /* 0xd2511f535e5e7824 */ /* 0x000fe200078e02ff */
[--C-:B------:R-:W-:Y:S01]  /*0ad0*/  HADD2.F32 R12, -RZ, R7.reuse.H0_H0 ;  /* 0x20000007ff0c7230 */ /* 0x100fe20000004100 */
[----:B------:R-:W-:Y:S01]  /*0ae0*/  IMAD.MOV.U32 R93, RZ, RZ, RZ ;  /* 0x000000ffff5d7224 */ /* 0x000fe200078e00ff */
[----:B------:R-:W-:Y:S01]  /*0af0*/  HADD2.F32 R10, -RZ, R7.H1_H1 ;  /* 0x30000007ff0a7230 */ /* 0x000fe20000004100 */
[----:B------:R-:W-:Y:S01]  /*0b00*/  ULDC.U8 UR8, c[0x0][0x1f0] ;  /* 0x00007c0000087ab9 */ /* 0x000fe20000000000 */
        /* <DEDUP_REMOVED lines=26> */
[----:B------:R-:W-:Y:S02]  /*0cb0*/  HADD2.F32 R35, -RZ, R38.H0_H0 ;  /* 0x20000026ff237230 */ /* 0x000fe40000004100 */
[--C-:B------:R-:W-:Y:S02]  /*0cc0*/  HADD2.F32 R37, -RZ, R39.reuse.H0_H0 ;  /* 0x20000027ff257230 */ /* 0x100fe40000004100 */
[----:B------:R-:W-:Y:S02]  /*0cd0*/  HADD2.F32 R56, -RZ, R39.H1_H1 ;  /* 0x30000027ff387230 */ /* 0x000fe40000004100 */
[----:B------:R-:W-:Y:S02]  /*0ce0*/  HADD2.F32 R53, -RZ, R54.H0_H0 ;  /* 0x20000036ff357230 */ /* 0x000fe40000004100 */
        /* <DEDUP_REMOVED lines=22> */
.L_x_4930:
        /* <DEDUP_REMOVED lines=37> */
.L_x_4399:
[----:B0-----:R-:W-:Y:S02]  /*10a0*/  IMAD.MOV.U32 R102, RZ, RZ, R96 ;  /* 0x000000ffff667224 */ /* 0x001fe400078e0060 */
.L_x_4400:
[----:B------:R-:W-:Y:S05]  /*10b0*/  BSYNC B2 ;  /* 0x0000000000027941 */ /* 0x000fea0003800000 */
.L_x_4398:
        /* <DEDUP_REMOVED lines=16> */
.L_x_4404:
[----:B------:R-:W-:Y:S05]  /*11c0*/  BSYNC B3 ;  /* 0x0000000000037941 */ /* 0x000fea0003800000 */
.L_x_4403:
        /* <DEDUP_REMOVED lines=42> */
.L_x_4402:
[----:B------:R-:W-:Y:S05]  /*1470*/  BSYNC B2 ;  /* 0x0000000000027941 */ /* 0x000fea0003800000 */
.L_x_4401:
[----:B------:R-:W0:Y:S01]  /*1480*/  I2F.U32 R102, R102 ;  /* 0x0000006600667306 */ /* 0x000e220000201000 */
[----:B------:R-:W-:Y:S01]  /*1490*/  HFMA2.MMA R131, -RZ, RZ, 0.1171875, 0 ;  /* 0x2f800000ff837435 */ /* 0x000fe200000001ff */
[----:B------:R-:W-:Y:S01]  /*14a0*/  ISETP.NE.U32.AND P1, PT, RZ, c[0x0][0x178], PT ;  /* 0x00005e00ff007a0c */ /* 0x000fe20003f25070 */
[----:B-----5:R-:W-:Y:S01]  /*14b0*/  HADD2.F32 R95, -RZ, R48.H0_H0 ;  /* 0x20000030ff5f7230 */ /* 0x020fe20000004100 */
[----:B------:R-:W-:Y:S02]  /*14c0*/  LOP3.LUT R0, R0, 0xfffffff7, RZ, 0xc0, !PT ;  /* 0xfffffff700007812 */ /* 0x000fe400078ec0ff */
[----:B------:R-:W-:Y:S02]  /*14d0*/  ISETP.NE.AND.EX P1, PT, RZ, c[0x0][0x17c], PT, P1 ;  /* 0x00005f00ff007a0c */ /* 0x000fe40003f25310 */
[----:B------:R-:W-:-:S03]  /*14e0*/  FMUL.FTZ R95, R95, c[0x0][0x1e8] ;  /* 0x00007a005f5f7a20 */ /* 0x000fc60000410000 */
        /* <DEDUP_REMOVED lines=11> */
.L_x_4405:
        /* <DEDUP_REMOVED lines=12> */
.L_x_4408:
[----:B------:R-:W-:Y:S02]  /*1660*/  IMAD.MOV.U32 R102, RZ, RZ, R96 ;  /* 0x000000ffff667224 */ /* 0x000fe400078e0060 */
.L_x_4409:
[----:B------:R-:W-:Y:S05]  /*1670*/  BSYNC B2 ;  /* 0x0000000000027941 */ /* 0x000fea0003800000 */
.L_x_4407:
        /* <DEDUP_REMOVED lines=16> */
.L_x_4413:
[----:B------:R-:W-:Y:S05]  /*1780*/  BSYNC B3 ;  /* 0x0000000000037941 */ /* 0x000fea0003800000 */
.L_x_4412:
        /* <DEDUP_REMOVED lines=42> */
.L_x_4411:
[----:B------:R-:W-:Y:S05]  /*1a30*/  BSYNC B2 ;  /* 0x0000000000027941 */ /* 0x000fea0003800000 */
.L_x_4410:
        /* <DEDUP_REMOVED lines=10> */
.L_x_4406:
        /* <DEDUP_REMOVED lines=12> */
.L_x_4415:
[----:B------:R-:W-:Y:S02]  /*1ba0*/  IMAD.MOV.U32 R102, RZ, RZ, R96 ;  /* 0x000000ffff667224 */ /* 0x000fe400078e0060 */
.L_x_4416:
[----:B------:R-:W-:Y:S05]  /*1bb0*/  BSYNC B2 ;  /* 0x0000000000027941 */ /* 0x000fea0003800000 */
.L_x_4414:
        /* <DEDUP_REMOVED lines=16> */
.L_x_4420:
[----:B------:R-:W-:Y:S05]  /*1cc0*/  BSYNC B3 ;  /* 0x0000000000037941 */ /* 0x000fea0003800000 */
.L_x_4419:
        /* <DEDUP_REMOVED lines=42> */
.L_x_4418:
[----:B------:R-:W-:Y:S05]  /*1f70*/  BSYNC B2 ;  /* 0x0000000000027941 */ /* 0x000fea0003800000 */
.L_x_4417:
        /* <DEDUP_REMOVED lines=15> */
.L_x_4421:
        /* <DEDUP_REMOVED lines=12> */
.L_x_4424:
[----:B------:R-:W-:Y:S02]  /*2130*/  IMAD.MOV.U32 R48, RZ, RZ, R96 ;  /* 0x000000ffff307224 */ /* 0x000fe400078e0060 */
.L_x_4425:
[----:B------:R-:W-:Y:S05]  /*2140*/  BSYNC B2 ;  /* 0x0000000000027941 */ /* 0x000fea0003800000 */
.L_x_4423:
        /* <DEDUP_REMOVED lines=16> */
.L_x_4429:
[----:B------:R-:W-:Y:S05]  /*2250*/  BSYNC B3 ;  /* 0x0000000000037941 */ /* 0x000fea0003800000 */
.L_x_4428:
        /* <DEDUP_REMOVED lines=42> */
.L_x_4427:
[----:B------:R-:W-:Y:S05]  /*2500*/  BSYNC B2 ;  /* 0x0000000000027941 */ /* 0x000fea0003800000 */
.L_x_4426:
        /* <DEDUP_REMOVED lines=10> */
.L_x_4422:
        /* <DEDUP_REMOVED lines=12> */
.L_x_4431:
[----:B------:R-:W-:Y:S02]  /*2670*/  IMAD.MOV.U32 R48, RZ, RZ, R96 ;  /* 0x000000ffff307224 */ /* 0x000fe400078e0060 */
.L_x_4432:
[----:B------:R-:W-:Y:S05]  /*2680*/  BSYNC B2 ;  /* 0x0000000000027941 */ /* 0x000fea0003800000 */
.L_x_4430:
        /* <DEDUP_REMOVED lines=16> */
.L_x_4436:
[----:B------:R-:W-:Y:S05]  /*2790*/  BSYNC B3 ;  /* 0x0000000000037941 */ /* 0x000fea0003800000 */
.L_x_4435:
        /* <DEDUP_REMOVED lines=42> */
.L_x_4434:
[----:B------:R-:W-:Y:S05]  /*2a40*/  BSYNC B2 ;  /* 0x0000000000027941 */ /* 0x000fea0003800000 */
.L_x_4433:
        /* <DEDUP_REMOVED lines=15> */
.L_x_4437:
        /* <DEDUP_REMOVED lines=12> */
.L_x_4440:
[----:B------:R-:W-:Y:S02]  /*2c00*/  IMAD.MOV.U32 R48, RZ, RZ, R96 ;  /* 0x000000ffff307224 */ /* 0x000fe400078e0060 */
.L_x_4441:
[----:B------:R-:W-:Y:S05]  /*2c10*/  BSYNC B2 ;  /* 0x0000000000027941 */ /* 0x000fea0003800000 */
.L_x_4439:
        /* <DEDUP_REMOVED lines=16> */
.L_x_4445:
[----:B------:R-:W-:Y:S05]  /*2d20*/  BSYNC B3 ;  /* 0x0000000000037941 */ /* 0x000fea0003800000 */
.L_x_4444:
        /* <DEDUP_REMOVED lines=42> */
.L_x_4443:
[----:B------:R-:W-:Y:S05]  /*2fd0*/  BSYNC B2 ;  /* 0x0000000000027941 */ /* 0x000fea0003800000 */
.L_x_4442:
        /* <DEDUP_REMOVED lines=10> */
.L_x_4438:
        /* <DEDUP_REMOVED lines=12> */
.L_x_4447:
[----:B------:R-:W-:Y:S02]  /*3140*/  MOV R48, R96 ;  /* 0x0000006000307202 */ /* 0x000fe40000000f00 */
.L_x_4448:
[----:B------:R-:W-:Y:S05]  /*3150*/  BSYNC B2 ;  /* 0x0000000000027941 */ /* 0x000fea0003800000 */
.L_x_4446:
        /* <DEDUP_REMOVED lines=16> */
.L_x_4452:
[----:B------:R-:W-:Y:S05]  /*3260*/  BSYNC B3 ;  /* 0x0000000000037941 */ /* 0x000fea0003800000 */
.L_x_4451:
        /* <DEDUP_REMOVED lines=42> */
.L_x_4450:
[----:B------:R-:W-:Y:S05]  /*3510*/  BSYNC B2 ;  /* 0x0000000000027941 */ /* 0x000fea0003800000 */
.L_x_4449:
        /* <DEDUP_REMOVED lines=15> */
.L_x_4453:
        /* <DEDUP_REMOVED lines=12> */
.L_x_4456:
[----:B------:R-:W-:Y:S02]  /*36d0*/  IMAD.MOV.U32 R110, RZ, RZ, R96 ;  /* 0x000000ffff6e7224 */ /* 0x000fe400078e0060 */
.L_x_4457:
[----:B------:R-:W-:Y:S05]  /*36e0*/  BSYNC B2 ;  /* 0x0000000000027941 */ /* 0x000fea0003800000 */
.L_x_4455:
        /* <DEDUP_REMOVED lines=16> */
.L_x_4461:
[----:B------:R-:W-:Y:S05]  /*37f0*/  BSYNC B3 ;  /* 0x0000000000037941 */ /* 0x000fea0003800000 */
.L_x_4460:
        /* <DEDUP_REMOVED lines=42> */
.L_x_4459:
[----:B------:R-:W-:Y:S05]  /*3aa0*/  BSYNC B2 ;  /* 0x0000000000027941 */ /* 0x000fea0003800000 */
.L_x_4458:
        /* <DEDUP_REMOVED lines=10> */
.L_x_4454:
        /* <DEDUP_REMOVED lines=12> */
.L_x_4463:
[----:B------:R-:W-:Y:S02]  /*3c10*/  IMAD.MOV.U32 R123, RZ, RZ, R96 ;  /* 0x000000ffff7b7224 */ /* 0x000fe400078e0060 */
.L_x_4464:
[----:B------:R-:W-:Y:S05]  /*3c20*/  BSYNC B2 ;  /* 0x0000000000027941 */ /* 0x000fea0003800000 */
.L_x_4462:
        /* <DEDUP_REMOVED lines=16> */
.L_x_4468:
[----:B------:R-:W-:Y:S05]  /*3d30*/  BSYNC B3 ;  /* 0x0000000000037941 */ /* 0x000fea0003800000 */
.L_x_4467:
        /* <DEDUP_REMOVED lines=42> */
.L_x_4466:
[----:B------:R-:W-:Y:S05]  /*3fe0*/  BSYNC B2 ;  /* 0x0000000000027941 */ /* 0x000fea0003800000 */
.L_x_4465:
        /* <DEDUP_REMOVED lines=13> */
.L_x_4469:
        /* <DEDUP_REMOVED lines=12> */
.L_x_4472:
[----:B------:R-:W-:Y:S02]  /*4180*/  IMAD.MOV.U32 R123, RZ, RZ, R96 ;  /* 0x000000ffff7b7224 */ /* 0x000fe400078e0060 */
.L_x_4473:
[----:B------:R-:W-:Y:S05]  /*4190*/  BSYNC B2 ;  /* 0x0000000000027941 */ /* 0x000fea0003800000 */
.L_x_4471:
        /* <DEDUP_REMOVED lines=16> */
.L_x_4477:
[----:B------:R-:W-:Y:S05]  /*42a0*/  BSYNC B3 ;  /* 0x0000000000037941 */ /* 0x000fea0003800000 */
.L_x_4476:
        /* <DEDUP_REMOVED lines=42> */
.L_x_4475:
[----:B------:R-:W-:Y:S05]  /*4550*/  BSYNC B2 ;  /* 0x0000000000027941 */ /* 0x000fea0003800000 */
.L_x_4474:
        /* <DEDUP_REMOVED lines=10> */
.L_x_4470:
        /* <DEDUP_REMOVED lines=12> */
.L_x_4479:
[----:B------:R-:W-:Y:S02]  /*46c0*/  IMAD.MOV.U32 R123, RZ, RZ, R96 ;  /* 0x000000ffff7b7224 */ /* 0x000fe400078e0060 */
.L_x_4480:
[----:B------:R-:W-:Y:S05]  /*46d0*/  BSYNC B2 ;  /* 0x0000000000027941 */ /* 0x000fea0003800000 */
.L_x_4478:
        /* <DEDUP_REMOVED lines=16> */
.L_x_4484:
[----:B------:R-:W-:Y:S05]  /*47e0*/  BSYNC B3 ;  /* 0x0000000000037941 */ /* 0x000fea0003800000 */
.L_x_4483:
        /* <DEDUP_REMOVED lines=42> */
.L_x_4482:
[----:B------:R-:W-:Y:S05]  /*4a90*/  BSYNC B2 ;  /* 0x0000000000027941 */ /* 0x000fea0003800000 */
.L_x_4481:
        /* <DEDUP_REMOVED lines=13> */
.L_x_4485:
        /* <DEDUP_REMOVED lines=12> */
.L_x_4488:
[----:B------:R-:W-:Y:S02]  /*4c30*/  IMAD.MOV.U32 R50, RZ, RZ, R96 ;  /* 0x000000ffff327224 */ /* 0x000fe400078e0060 */
.L_x_4489:
[----:B------:R-:W-:Y:S05]  /*4c40*/  BSYNC B2 ;  /* 0x0000000000027941 */ /* 0x000fea0003800000 */
.L_x_4487:
        /* <DEDUP_REMOVED lines=16> */
.L_x_4493:
[----:B------:R-:W-:Y:S05]  /*4d50*/  BSYNC B3 ;  /* 0x0000000000037941 */ /* 0x000fea0003800000 */
.L_x_4492:
        /* <DEDUP_REMOVED lines=42> */
.L_x_4491:
[----:B------:R-:W-:Y:S05]  /*5000*/  BSYNC B2 ;  /* 0x0000000000027941 */ /* 0x000fea0003800000 */
.L_x_4490:
        /* <DEDUP_REMOVED lines=10> */
.L_x_4486:
        /* <DEDUP_REMOVED lines=12> */
.L_x_4495:
[----:B------:R-:W-:Y:S02]  /*5170*/  IMAD.MOV.U32 R50, RZ, RZ, R96 ;  /* 0x000000ffff327224 */ /* 0x000fe400078e0060 */
.L_x_4496:
[----:B------:R-:W-:Y:S05]  /*5180*/  BSYNC B2 ;  /* 0x0000000000027941 */ /* 0x000fea0003800000 */
.L_x_4494:
        /* <DEDUP_REMOVED lines=16> */
.L_x_4500:
[----:B------:R-:W-:Y:S05]  /*5290*/  BSYNC B3 ;  /* 0x0000000000037941 */ /* 0x000fea0003800000 */
.L_x_4499:
        /* <DEDUP_REMOVED lines=42> */
.L_x_4498:
[----:B------:R-:W-:Y:S05]  /*5540*/  BSYNC B2 ;  /* 0x0000000000027941 */ /* 0x000fea0003800000 */
.L_x_4497:
        /* <DEDUP_REMOVED lines=13> */
.L_x_4501:
        /* <DEDUP_REMOVED lines=12> */
.L_x_4504:
[----:B------:R-:W-:Y:S02]  /*56e0*/  IMAD.MOV.U32 R50, RZ, RZ, R96 ;  /* 0x000000ffff327224 */ /* 0x000fe400078e0060 */
.L_x_4505:
[----:B------:R-:W-:Y:S05]  /*56f0*/  BSYNC B2 ;  /* 0x0000000000027941 */ /* 0x000fea0003800000 */
.L_x_4503:
        /* <DEDUP_REMOVED lines=16> */
.L_x_4509:
[----:B------:R-:W-:Y:S05]  /*5800*/  BSYNC B3 ;  /* 0x0000000000037941 */ /* 0x000fea0003800000 */
.L_x_4508:
        /* <DEDUP_REMOVED lines=42> */
.L_x_4507:
[----:B------:R-:W-:Y:S05]  /*5ab0*/  BSYNC B2 ;  /* 0x0000000000027941 */ /* 0x000fea0003800000 */
.L_x_4506:
        /* <DEDUP_REMOVED lines=10> */
.L_x_4502:
        /* <DEDUP_REMOVED lines=12> */
.L_x_4511:
[----:B------:R-:W-:Y:S02]  /*5c20*/  MOV R50, R96 ;  /* 0x0000006000327202 */ /* 0x000fe40000000f00 */
.L_x_4512:
[----:B------:R-:W-:Y:S05]  /*5c30*/  BSYNC B2 ;  /* 0x0000000000027941 */ /* 0x000fea0003800000 */
.L_x_4510:
        /* <DEDUP_REMOVED lines=16> */
.L_x_4516:
[----:B------:R-:W-:Y:S05]  /*5d40*/  BSYNC B3 ;  /* 0x0000000000037941 */ /* 0x000fea0003800000 */
.L_x_4515:
        /* <DEDUP_REMOVED lines=42> */
.L_x_4514:
[----:B------:R-:W-:Y:S05]  /*5ff0*/  BSYNC B2 ;  /* 0x0000000000027941 */ /* 0x000fea0003800000 */
.L_x_4513:
        /* <DEDUP_REMOVED lines=13> */
.L_x_4517:
        /* <DEDUP_REMOVED lines=12> */
.L_x_4520:
[----:B------:R-:W-:Y:S02]  /*6190*/  IMAD.MOV.U32 R132, RZ, RZ, R96 ;  /* 0x000000ffff847224 */ /* 0x000fe400078e0060 */
.L_x_4521:
[----:B------:R-:W-:Y:S05]  /*61a0*/  BSYNC B2 ;  /* 0x0000000000027941 */ /* 0x000fea0003800000 */
.L_x_4519:
        /* <DEDUP_REMOVED lines=16> */
.L_x_4525:
[----:B------:R-:W-:Y:S05]  /*62b0*/  BSYNC B3 ;  /* 0x0000000000037941 */ /* 0x000fea0003800000 */
.L_x_4524:
        /* <DEDUP_REMOVED lines=42> */
.L_x_4523:
[----:B------:R-:W-:Y:S05]  /*6560*/  BSYNC B2 ;  /* 0x0000000000027941 */ /* 0x000fea0003800000 */
.L_x_4522:
        /* <DEDUP_REMOVED lines=10> */
.L_x_4518:
[----:B------:R-:W-:Y:S01]  /*6610*/  SEL R49, RZ, 0x10000, P4 ;  /* 0x00010000ff317807 */ /* 0x000fe20002000000 */
[----:B------:R-:W-:Y:S01]  /*6620*/  IMAD.SHL.U32 R138, R92, 0x8, RZ ;  /* 0x000000085c8a7824 */ /* 0x000fe200078e00ff */
[----:B------:R-:W-:Y:S02]  /*6630*/  SEL R133, RZ, 0x1000000, P5 ;  /* 0x01000000ff857807 */ /* 0x000fe40002800000 */
[C---:B------:R-:W-:Y:S02]  /*6640*/  LOP3.LUT P4, RZ, R0.reuse, 0x1, RZ, 0xc0, !PT ;  /* 0x0000000100ff7812 */ /* 0x040fe4000788c0ff */
[C---:B------:R-:W-:Y:S02]  /*6650*/  LOP3.LUT P0, RZ, R0.reuse, 0x4, RZ, 0xc0, !PT ;  /* 0x0000000400ff7812 */ /* 0x040fe4000780c0ff */
[----:B------:R-:W-:Y:S02]  /*6660*/  LOP3.LUT P5, RZ, R0, 0x2, RZ, 0xc0, !PT ;  /* 0x0000000200ff7812 */ /* 0x000fe400078ac0ff */
[----:B------:R-:W-:-:S02]  /*6670*/  SEL R50, RZ, 0x1, P4 ;  /* 0x00000001ff327807 */ /* 0x000fc40002000000 */
[----:B------:R-:W-:Y:S02]  /*6680*/  SEL R132, RZ, 0x100, P3 ;  /* 0x00000100ff847807 */ /* 0x000fe40001800000 */
[----:B------:R-:W-:Y:S01]  /*6690*/  SEL R48, RZ, 0x1, P5 ;  /* 0x00000001ff307807 */ /* 0x000fe20002800000 */
[----:B------:R-:W-:Y:S01]  /*66a0*/  IMAD.WIDE.U32 R50, R50, 0x1000000, RZ ;  /* 0x0100000032327825 */ /* 0x000fe200078e00ff */
[----:B------:R-:W-:Y:S02]  /*66b0*/  SEL R134, RZ, 0x1, P0 ;  /* 0x00000001ff867807 */ /* 0x000fe40000000000 */
[----:B------:R-:W-:Y:S01]  /*66c0*/  LOP3.LUT R132, R132, R133, R49, 0xfe, !PT ;  /* 0x0000008584847212 */ /* 0x000fe200078efe31 */
[----:B------:R-:W-:Y:S01]  /*66d0*/  IMAD.WIDE.U32 R48, R48, 0x10000, RZ ;  /* 0x0001000030307825 */ /* 0x000fe200078e00ff */
[----:B------:R-:W-:Y:S02]  /*66e0*/  SEL R131, RZ, 0x1, P2 ;  /* 0x00000001ff837807 */ /* 0x000fe40001000000 */
[----:B------:R-:W-:Y:S01]  /*66f0*/  LEA R136, P0, R92, c[0x0][0x188], 0x4 ;  /* 0x000062005c887a11 */ /* 0x000fe200078020ff */
[----:B------:R-:W-:Y:S01]  /*6700*/  IMAD.WIDE.U32 R134, R134, 0x100, RZ ;  /* 0x0000010086867825 */ /* 0x000fe200078e00ff */
[----:B------:R-:W-:-:S02]  /*6710*/  LOP3.LUT P6, RZ, R0, 0x8, RZ, 0xc0, !PT ;  /* 0x0000000800ff7812 */ /* 0x000fc400078cc0ff */
[----:B------:R-:W-:Y:S02]  /*6720*/  LOP3.LUT R51, R51, R132, R131, 0xfe, !PT ;  /* 0x0000008433337212 */ /* 0x000fe400078efe83 */
[----:B------:R-:W-:Y:S02]  /*6730*/  LOP3.LUT R131, R134, R50, R48, 0xfe, !PT ;  /* 0x0000003286837212 */ /* 0x000fe400078efe30 */
[C---:B------:R-:W-:Y:S02]  /*6740*/  LEA.HI.X R137, R92.reuse, c[0x0][0x18c], RZ, 0x4, P0 ;  /* 0x000063005c897a11 */ /* 0x040fe400000f24ff */
[----:B------:R-:W-:Y:S02]  /*6750*/  SEL R134, RZ, 0x1, P6 ;  /* 0x00000001ff867807 */ /* 0x000fe40003000000 */
[----:B------:R-:W-:Y:S02]  /*6760*/  SHF.L.U64.HI R139, R92, 0x3, RZ ;  /* 0x000000035c8b7819 */ /* 0x000fe400000102ff */
[----:B------:R-:W-:-:S02]  /*6770*/  IADD3 R132, P0, R138, c[0x0][0x190], RZ ;  /* 0x000064008a847a10 */ /* 0x000fc40007f1e0ff */
[----:B------:R-:W-:Y:S02]  /*6780*/  LOP3.LUT R135, R135, R51, R49, 0xfe, !PT ;  /* 0x0000003387877212 */ /* 0x000fe400078efe31 */
[----:B------:R-:W-:Y:S02]  /*6790*/  F2FP.PACK_AB R51, R126, R123 ;  /* 0x0000007b7e33723e */ /* 0x000fe400000000ff */
[----:B------:R-:W-:Y:S02]  /*67a0*/  F2FP.PACK_AB R50, R125, R110 ;  /* 0x0000006e7d32723e */ /* 0x000fe400000000ff */
[----:B------:R-:W-:Y:S02]  /*67b0*/  F2FP.PACK_AB R49, R111, R102 ;  /* 0x000000666f31723e */ /* 0x000fe400000000ff */
[----:B------:R-:W-:Y:S02]  /*67c0*/  F2FP.PACK_AB R48, R104, R91 ;  /* 0x0000005b6830723e */ /* 0x000fe400000000ff */
[----:B------:R-:W-:-:S02]  /*67d0*/  IADD3.X R133, R139, c[0x0][0x194], RZ, P0, !PT ;  /* 0x000065008b857a10 */ /* 0x000fc400007fe4ff */
        /* <DEDUP_REMOVED lines=25> */
.L_x_4526:
[----:B------:R-:W-:Y:S02]  /*6970*/  IADD3 R131, R92, 0x20, RZ ;  /* 0x000000205c837810 */ /* 0x000fe40007ffe0ff */
.L_x_4397:
[----:B------:R-:W-:Y:S05]  /*6980*/  BSYNC B1 ;  /* 0x0000000000017941 */ /* 0x000fea0003800000 */
.L_x_4396:
        /* <DEDUP_REMOVED lines=30> */
.L_x_4530:
[----:B0-----:R-:W-:Y:S02]  /*6b70*/  IMAD.MOV.U32 R103, RZ, RZ, R96 ;  /* 0x000000ffff677224 */ /* 0x001fe400078e0060 */
.L_x_4531:
[----:B------:R-:W-:Y:S05]  /*6b80*/  BSYNC B2 ;  /* 0x0000000000027941 */ /* 0x000fea0003800000 */
.L_x_4529:
        /* <DEDUP_REMOVED lines=16> */
.L_x_4535:
[----:B------:R-:W-:Y:S05]  /*6c90*/  BSYNC B3 ;  /* 0x0000000000037941 */ /* 0x000fea0003800000 */
.L_x_4534:
        /* <DEDUP_REMOVED lines=42> */
.L_x_4533:
[----:B------:R-:W-:Y:S05]  /*6f40*/  BSYNC B2 ;  /* 0x0000000000027941 */ /* 0x000fea0003800000 */
.L_x_4532:
        /* <DEDUP_REMOVED lines=18> */
.L_x_4536:
        /* <DEDUP_REMOVED lines=12> */
.L_x_4539:
[----:B------:R-:W-:Y:S02]  /*7130*/  IMAD.MOV.U32 R103, RZ, RZ, R96 ;  /* 0x000000ffff677224 */ /* 0x000fe400078e0060 */
.L_x_4540:
[----:B------:R-:W-:Y:S05]  /*7140*/  BSYNC B2 ;  /* 0x0000000000027941 */ /* 0x000fea0003800000 */
.L_x_4538:
        /* <DEDUP_REMOVED lines=16> */
.L_x_4544:
[----:B------:R-:W-:Y:S05]  /*7250*/  BSYNC B3 ;  /* 0x0000000000037941 */ /* 0x000fea0003800000 */
.L_x_4543:
        /* <DEDUP_REMOVED lines=42> */
.L_x_4542:
[----:B------:R-:W-:Y:S05]  /*7500*/  BSYNC B2 ;  /* 0x0000000000027941 */ /* 0x000fea0003800000 */
.L_x_4541:
        /* <DEDUP_REMOVED lines=10> */
.L_x_4537:
        /* <DEDUP_REMOVED lines=12> */
.L_x_4546:
[----:B------:R-:W-:Y:S02]  /*7670*/  IMAD.MOV.U32 R105, RZ, RZ, R96 ;  /* 0x000000ffff697224 */ /* 0x000fe400078e0060 */
.L_x_4547:
[----:B------:R-:W-:Y:S05]  /*7680*/  BSYNC B2 ;  /* 0x0000000000027941 */ /* 0x000fea0003800000 */
.L_x_4545:
        /* <DEDUP_REMOVED lines=16> */
.L_x_4551:
[----:B------:R-:W-:Y:S05]  /*7790*/  BSYNC B3 ;  /* 0x0000000000037941 */ /* 0x000fea0003800000 */
.L_x_4550:
        /* <DEDUP_REMOVED lines=42> */
.L_x_4549:
[----:B------:R-:W-:Y:S05]  /*7a40*/  BSYNC B2 ;  /* 0x0000000000027941 */ /* 0x000fea0003800000 */
.L_x_4548:
        /* <DEDUP_REMOVED lines=15> */
.L_x_4552:
        /* <DEDUP_REMOVED lines=12> */
.L_x_4555:
[----:B------:R-:W-:Y:S02]  /*7c00*/  IMAD.MOV.U32 R48, RZ, RZ, R96 ;  /* 0x000000ffff307224 */ /* 0x000fe400078e0060 */
.L_x_4556:
[----:B------:R-:W-:Y:S05]  /*7c10*/  BSYNC B2 ;  /* 0x0000000000027941 */ /* 0x000fea0003800000 */
.L_x_4554:
        /* <DEDUP_REMOVED lines=16> */
.L_x_4560:
[----:B------:R-:W-:Y:S05]  /*7d20*/  BSYNC B3 ;  /* 0x0000000000037941 */ /* 0x000fea0003800000 */
.L_x_4559:
        /* <DEDUP_REMOVED lines=42> */
.L_x_4558:
[----:B------:R-:W-:Y:S05]  /*7fd0*/  BSYNC B2 ;  /* 0x0000000000027941 */ /* 0x000fea0003800000 */
.L_x_4557:
        /* <DEDUP_REMOVED lines=10> */
.L_x_4553:
        /* <DEDUP_REMOVED lines=12> */
.L_x_4562:
[----:B------:R-:W-:Y:S02]  /*8140*/  IMAD.MOV.U32 R48, RZ, RZ, R96 ;  /* 0x000000ffff307224 */ /* 0x000fe400078e0060 */
.L_x_4563:
[----:B------:R-:W-:Y:S05]  /*8150*/  BSYNC B2 ;  /* 0x0000000000027941 */ /* 0x000fea0003800000 */
.L_x_4561:
        /* <DEDUP_REMOVED lines=16> */
.L_x_4567:
[----:B------:R-:W-:Y:S05]  /*8260*/  BSYNC B3 ;  /* 0x0000000000037941 */ /* 0x000fea0003800000 */
.L_x_4566:
        /* <DEDUP_REMOVED lines=42> */
.L_x_4565:
[----:B------:R-:W-:Y:S05]  /*8510*/  BSYNC B2 ;  /* 0x0000000000027941 */ /* 0x000fea0003800000 */
.L_x_4564:
        /* <DEDUP_REMOVED lines=15> */
.L_x_4568:
        /* <DEDUP_REMOVED lines=12> */
.L_x_4571:
[----:B------:R-:W-:Y:S02]  /*86d0*/  IMAD.MOV.U32 R48, RZ, RZ, R96 ;  /* 0x000000ffff307224 */ /* 0x000fe400078e0060 */
.L_x_4572:
[----:B------:R-:W-:Y:S05]  /*86e0*/  BSYNC B2 ;  /* 0x0000000000027941 */ /* 0x000fea0003800000 */
.L_x_4570:
        /* <DEDUP_REMOVED lines=16> */
.L_x_4576:
[----:B------:R-:W-:Y:S05]  /*87f0*/  BSYNC B3 ;  /* 0x0000000000037941 */ /* 0x000fea0003800000 */
.L_x_4575:
        /* <DEDUP_REMOVED lines=41> */
[----:B------:R-:W-:-:S06]  /*8a90*/  HFMA2.MMA R95, -RZ, RZ, 0, 0 ;  /* 0x00000000ff5f7435 */ /* 0x000fcc00000001ff */
.L_x_4574:
[----:B------:R-:W-:Y:S05]  /*8aa0*/  BSYNC B2 ;  /* 0x0000000000027941 */ /* 0x000fea0003800000 */
.L_x_4573:
        /* <DEDUP_REMOVED lines=10> */
.L_x_4569:
        /* <DEDUP_REMOVED lines=12> */
.L_x_4578:
[----:B------:R-:W-:Y:S02]  /*8c10*/  IMAD.MOV.U32 R48, RZ, RZ, R96 ;  /* 0x000000ffff307224 */ /* 0x000fe400078e0060 */
.L_x_4579:
[----:B------:R-:W-:Y:S05]  /*8c20*/  BSYNC B2 ;  /* 0x0000000000027941 */ /* 0x000fea0003800000 */
.L_x_4577:
        /* <DEDUP_REMOVED lines=16> */
.L_x_4583:
[----:B------:R-:W-:Y:S05]  /*8d30*/  BSYNC B3 ;  /* 0x0000000000037941 */ /* 0x000fea0003800000 */
.L_x_4582:
        /* <DEDUP_REMOVED lines=42> */
.L_x_4581:
[----:B------:R-:W-:Y:S05]  /*8fe0*/  BSYNC B2 ;  /* 0x0000000000027941 */ /* 0x000fea0003800000 */
.L_x_4580:
        /* <DEDUP_REMOVED lines=15> */
.L_x_4584:
        /* <DEDUP_REMOVED lines=12> */
.L_x_4587:
[----:B------:R-:W-:Y:S02]  /*91a0*/  IMAD.MOV.U32 R113, RZ, RZ, R96 ;  /* 0x000000ffff717224 */ /* 0x000fe400078e0060 */
.L_x_4588:
[----:B------:R-:W-:Y:S05]  /*91b0*/  BSYNC B2 ;  /* 0x0000000000027941 */ /* 0x000fea0003800000 */
.L_x_4586:
        /* <DEDUP_REMOVED lines=16> */
.L_x_4592:
[----:B------:R-:W-:Y:S05]  /*92c0*/  BSYNC B3 ;  /* 0x0000000000037941 */ /* 0x000fea0003800000 */
.L_x_4591:
        /* <DEDUP_REMOVED lines=42> */
.L_x_4590:
[----:B------:R-:W-:Y:S05]  /*9570*/  BSYNC B2 ;  /* 0x0000000000027941 */ /* 0x000fea0003800000 */
.L_x_4589:
        /* <DEDUP_REMOVED lines=10> */
.L_x_4585:
        /* <DEDUP_REMOVED lines=12> */
.L_x_4594:
[----:B------:R-:W-:Y:S02]  /*96e0*/  IMAD.MOV.U32 R121, RZ, RZ, R96 ;  /* 0x000000ffff797224 */ /* 0x000fe400078e0060 */
.L_x_4595:
[----:B------:R-:W-:Y:S05]  /*96f0*/  BSYNC B2 ;  /* 0x0000000000027941 */ /* 0x000fea0003800000 */
.L_x_4593:
        /* <DEDUP_REMOVED lines=16> */
.L_x_4599:
[----:B------:R-:W-:Y:S05]  /*9800*/  BSYNC B3 ;  /* 0x0000000000037941 */ /* 0x000fea0003800000 */
.L_x_4598:
        /* <DEDUP_REMOVED lines=42> */
.L_x_4597:
[----:B------:R-:W-:Y:S05]  /*9ab0*/  BSYNC B2 ;  /* 0x0000000000027941 */ /* 0x000fea0003800000 */
.L_x_4596:
        /* <DEDUP_REMOVED lines=13> */
.L_x_4600:
        /* <DEDUP_REMOVED lines=12> */
.L_x_4603:
[----:B------:R-:W-:Y:S02]  /*9c50*/  IMAD.MOV.U32 R121, RZ, RZ, R96 ;  /* 0x000000ffff797224 */ /* 0x000fe400078e0060 */
.L_x_4604:
[----:B------:R-:W-:Y:S05]  /*9c60*/  BSYNC B2 ;  /* 0x0000000000027941 */ /* 0x000fea0003800000 */
.L_x_4602:
        /* <DEDUP_REMOVED lines=16> */
.L_x_4608:
[----:B------:R-:W-:Y:S05]  /*9d70*/  BSYNC B3 ;  /* 0x0000000000037941 */ /* 0x000fea0003800000 */
.L_x_4607:
        /* <DEDUP_REMOVED lines=42> */
.L_x_4606:
[----:B------:R-:W-:Y:S05]  /*a020*/  BSYNC B2 ;  /* 0x0000000000027941 */ /* 0x000fea0003800000 */
.L_x_4605:
        /* <DEDUP_REMOVED lines=10> */
.L_x_4601:
        /* <DEDUP_REMOVED lines=12> */
.L_x_4610:
[----:B------:R-:W-:Y:S02]  /*a190*/  IMAD.MOV.U32 R121, RZ, RZ, R96 ;  /* 0x000000ffff797224 */ /* 0x000fe400078e0060 */
.L_x_4611:
[----:B------:R-:W-:Y:S05]  /*a1a0*/  BSYNC B2 ;  /* 0x0000000000027941 */ /* 0x000fea0003800000 */
.L_x_4609:
        /* <DEDUP_REMOVED lines=16> */
.L_x_4615:
[----:B------:R-:W-:Y:S05]  /*a2b0*/  BSYNC B3 ;  /* 0x0000000000037941 */ /* 0x000fea0003800000 */
.L_x_4614:
        /* <DEDUP_REMOVED lines=42> */
.L_x_4613:
[----:B------:R-:W-:Y:S05]  /*a560*/  BSYNC B2 ;  /* 0x0000000000027941 */ /* 0x000fea0003800000 */
.L_x_4612:
        /* <DEDUP_REMOVED lines=13> */
.L_x_4616:
        /* <DEDUP_REMOVED lines=12> */
.L_x_4619:
[----:B------:R-:W-:Y:S02]  /*a700*/  IMAD.MOV.U32 R50, RZ, RZ, R96 ;  /* 0x000000ffff327224 */ /* 0x000fe400078e0060 */
.L_x_4620:
[----:B------:R-:W-:Y:S05]  /*a710*/  BSYNC B2 ;  /* 0x0000000000027941 */ /* 0x000fea0003800000 */
.L_x_4618:
        /* <DEDUP_REMOVED lines=16> */
.L_x_4624:
[----:B------:R-:W-:Y:S05]  /*a820*/  BSYNC B3 ;  /* 0x0000000000037941 */ /* 0x000fea0003800000 */
.L_x_4623:
        /* <DEDUP_REMOVED lines=42> */
.L_x_4622:
[----:B------:R-:W-:Y:S05]  /*aad0*/  BSYNC B2 ;  /* 0x0000000000027941 */ /* 0x000fea0003800000 */
.L_x_4621:
        /* <DEDUP_REMOVED lines=10> */
.L_x_4617:
        /* <DEDUP_REMOVED lines=12> */
.L_x_4626:
[----:B------:R-:W-:Y:S02]  /*ac40*/  IMAD.MOV.U32 R50, RZ, RZ, R96 ;  /* 0x000000ffff327224 */ /* 0x000fe400078e0060 */
.L_x_4627:
[----:B------:R-:W-:Y:S05]  /*ac50*/  BSYNC B2 ;  /* 0x0000000000027941 */ /* 0x000fea0003800000 */
.L_x_4625:
        /* <DEDUP_REMOVED lines=16> */
.L_x_4631:
[----:B------:R-:W-:Y:S05]  /*ad60*/  BSYNC B3 ;  /* 0x0000000000037941 */ /* 0x000fea0003800000 */
.L_x_4630:
        /* <DEDUP_REMOVED lines=42> */
.L_x_4629:
[----:B------:R-:W-:Y:S05]  /*b010*/  BSYNC B2 ;  /* 0x0000000000027941 */ /* 0x000fea0003800000 */
.L_x_4628:
        /* <DEDUP_REMOVED lines=13> */
.L_x_4632:
        /* <DEDUP_REMOVED lines=12> */
.L_x_4635:
[----:B------:R-:W-:Y:S02]  /*b1b0*/  IMAD.MOV.U32 R50, RZ, RZ, R96 ;  /* 0x000000ffff327224 */ /* 0x000fe400078e0060 */
.L_x_4636:
[----:B------:R-:W-:Y:S05]  /*b1c0*/  BSYNC B2 ;  /* 0x0000000000027941 */ /* 0x000fea0003800000 */
.L_x_4634:
        /* <DEDUP_REMOVED lines=16> */
.L_x_4640:
[----:B------:R-:W-:Y:S05]  /*b2d0*/  BSYNC B3 ;  /* 0x0000000000037941 */ /* 0x000fea0003800000 */
.L_x_4639:
        /* <DEDUP_REMOVED lines=42> */
.L_x_4638:
[----:B------:R-:W-:Y:S05]  /*b580*/  BSYNC B2 ;  /* 0x0000000000027941 */ /* 0x000fea0003800000 */
.L_x_4637:
        /* <DEDUP_REMOVED lines=10> */
.L_x_4633:
        /* <DEDUP_REMOVED lines=12> */
.L_x_4642:
[----:B------:R-:W-:Y:S02]  /*b6f0*/  IMAD.MOV.U32 R50, RZ, RZ, R96 ;  /* 0x000000ffff327224 */ /* 0x000fe400078e0060 */
.L_x_4643:
[----:B------:R-:W-:Y:S05]  /*b700*/  BSYNC B2 ;  /* 0x0000000000027941 */ /* 0x000fea0003800000 */
.L_x_4641:
        /* <DEDUP_REMOVED lines=16> */
.L_x_4647:
[----:B------:R-:W-:Y:S05]  /*b810*/  BSYNC B3 ;  /* 0x0000000000037941 */ /* 0x000fea0003800000 */
.L_x_4646:
        /* <DEDUP_REMOVED lines=42> */
.L_x_4645:
[----:B------:R-:W-:Y:S05]  /*bac0*/  BSYNC B2 ;  /* 0x0000000000027941 */ /* 0x000fea0003800000 */
.L_x_4644:
        /* <DEDUP_REMOVED lines=13> */
.L_x_4648:
        /* <DEDUP_REMOVED lines=12> */
.L_x_4651:
[----:B------:R-:W-:Y:S02]  /*bc60*/  IMAD.MOV.U32 R132, RZ, RZ, R96 ;  /* 0x000000ffff847224 */ /* 0x000fe400078e0060 */
.L_x_4652:
[----:B------:R-:W-:Y:S05]  /*bc70*/  BSYNC B2 ;  /* 0x0000000000027941 */ /* 0x000fea0003800000 */
.L_x_4650:
        /* <DEDUP_REMOVED lines=16> */
.L_x_4656:
[----:B------:R-:W-:Y:S05]  /*bd80*/  BSYNC B3 ;  /* 0x0000000000037941 */ /* 0x000fea0003800000 */
.L_x_4655:
        /* <DEDUP_REMOVED lines=42> */
.L_x_4654:
[----:B------:R-:W-:Y:S05]  /*c030*/  BSYNC B2 ;  /* 0x0000000000027941 */ /* 0x000fea0003800000 */
.L_x_4653:
        /* <DEDUP_REMOVED lines=10> */
.L_x_4649:
        /* <DEDUP_REMOVED lines=54> */
.L_x_4657:
[----:B------:R-:W-:Y:S02]  /*c440*/  IADD3 R131, R131, 0x20, RZ ;  /* 0x0000002083837810 */ /* 0x000fe40007ffe0ff */
.L_x_4528:
[----:B------:R-:W-:Y:S05]  /*c450*/  BSYNC B1 ;  /* 0x0000000000017941 */ /* 0x000fea0003800000 */
.L_x_4527:
        /* <DEDUP_REMOVED lines=28> */
[----:B------:R-:W-:Y:S01]  /*c620*/  MOV R114, R94 ;  /* 0x0000005e00727202 */ /* 0x000fe20000000f00 */
[----:B------:R-:W-:Y:S05]  /*c630*/  BRA `(.L_x_4662) ;  /* 0x0000001000007947 */ /* 0x000fea0003800000 */
.L_x_4661:
[----:B0-----:R-:W-:Y:S02]  /*c640*/  IMAD.MOV.U32 R114, RZ, RZ, R96 ;  /* 0x000000ffff727224 */ /* 0x001fe400078e0060 */
.L_x_4662:
[----:B------:R-:W-:Y:S05]  /*c650*/  BSYNC B2 ;  /* 0x0000000000027941 */ /* 0x000fea0003800000 */
.L_x_4660:
        /* <DEDUP_REMOVED lines=16> */
.L_x_4666:
[----:B------:R-:W-:Y:S05]  /*c760*/  BSYNC B3 ;  /* 0x0000000000037941 */ /* 0x000fea0003800000 */
.L_x_4665:
        /* <DEDUP_REMOVED lines=42> */
.L_x_4664:
[----:B------:R-:W-:Y:S05]  /*ca10*/  BSYNC B2 ;  /* 0x0000000000027941 */ /* 0x000fea0003800000 */
.L_x_4663:
        /* <DEDUP_REMOVED lines=18> */
.L_x_4667:
        /* <DEDUP_REMOVED lines=12> */
.L_x_4670:
[----:B------:R-:W-:Y:S02]  /*cc00*/  IMAD.MOV.U32 R119, RZ, RZ, R96 ;  /* 0x000000ffff777224 */ /* 0x000fe400078e0060 */
.L_x_4671:
[----:B------:R-:W-:Y:S05]  /*cc10*/  BSYNC B2 ;  /* 0x0000000000027941 */ /* 0x000fea0003800000 */
.L_x_4669:
        /* <DEDUP_REMOVED lines=16> */
.L_x_4675:
[----:B------:R-:W-:Y:S05]  /*cd20*/  BSYNC B3 ;  /* 0x0000000000037941 */ /* 0x000fea0003800000 */
.L_x_4674:
        /* <DEDUP_REMOVED lines=42> */
.L_x_4673:
[----:B------:R-:W-:Y:S05]  /*cfd0*/  BSYNC B2 ;  /* 0x0000000000027941 */ /* 0x000fea0003800000 */
.L_x_4672:
        /* <DEDUP_REMOVED lines=10> */
.L_x_4668:
        /* <DEDUP_REMOVED lines=12> */
.L_x_4677:
[----:B------:R-:W-:Y:S02]  /*d140*/  IMAD.MOV.U32 R119, RZ, RZ, R96 ;  /* 0x000000ffff777224 */ /* 0x000fe400078e0060 */
.L_x_4678:
[----:B------:R-:W-:Y:S05]  /*d150*/  BSYNC B2 ;  /* 0x0000000000027941 */ /* 0x000fea0003800000 */
.L_x_4676:
        /* <DEDUP_REMOVED lines=16> */
.L_x_4682:
[----:B------:R-:W-:Y:S05]  /*d260*/  BSYNC B3 ;  /* 0x0000000000037941 */ /* 0x000fea0003800000 */
.L_x_4681:
        /* <DEDUP_REMOVED lines=35> */
[----:B------:R-:W-:Y:S01]  /*d4a0*/  LOP3.LUT R96, R107, UR24, R96, 0x96, !PT ;  /* 0x000000186b607c12 */ /* 0x000fe2000f8e9660 */
[----:B------:R-:W-:-:S03]  /*d4b0*/  HFMA2.MMA R107, -RZ, RZ, 0, 0 ;  /* 0x00000000ff6b7435 */ /* 0x000fc600000001ff */
[----:B------:R-:W-:Y:S01]  /*d4c0*/  LOP3.LUT R94, R115, UR23, R94, 0x96, !PT ;  /* 0x00000017735e7c12 */ /* 0x000fe2000f8e965e */
[----:B------:R-:W-:-:S04]  /*d4d0*/  IMAD.WIDE.U32 R96, R96, -0x326172a9, RZ ;  /* 0xcd9e8d5760607825 */ /* 0x000fc800078e00ff */
[----:B------:R-:W-:Y:S01]  /*d4e0*/  IMAD.WIDE.U32 R94, R94, -0x2daee0ad, RZ ;  /* 0xd2511f535e5e7825 */ /* 0x000fe200078e00ff */
[----:B------:R-:W-:-:S04]  /*d4f0*/  LOP3.LUT R98, R97, UR25, R114, 0x96, !PT ;  /* 0x0000001961627c12 */ /* 0x000fc8000f8e9672 */
[----:B------:R-:W-:Y:S02]  /*d500*/  LOP3.LUT R97, R95, UR26, R106, 0x96, !PT ;  /* 0x0000001a5f617c12 */ /* 0x000fe4000f8e966a */
.L_x_4680:
[----:B------:R-:W-:Y:S05]  /*d510*/  BSYNC B2 ;  /* 0x0000000000027941 */ /* 0x000fea0003800000 */
.L_x_4679:
        /* <DEDUP_REMOVED lines=15> */
.L_x_4683:
        /* <DEDUP_REMOVED lines=12> */
.L_x_4686:
[----:B------:R-:W-:Y:S02]  /*d6d0*/  IMAD.MOV.U32 R48, RZ, RZ, R96 ;  /* 0x000000ffff307224 */ /* 0x000fe400078e0060 */
.L_x_4687:
[----:B------:R-:W-:Y:S05]  /*d6e0*/  BSYNC B2 ;  /* 0x0000000000027941 */ /* 0x000fea0003800000 */
.L_x_4685:
        /* <DEDUP_REMOVED lines=16> */
.L_x_4691:
[----:B------:R-:W-:Y:S05]  /*d7f0*/  BSYNC B3 ;  /* 0x0000000000037941 */ /* 0x000fea0003800000 */
.L_x_4690:
        /* <DEDUP_REMOVED lines=42> */
.L_x_4689:
[----:B------:R-:W-:Y:S05]  /*daa0*/  BSYNC B2 ;  /* 0x0000000000027941 */ /* 0x000fea0003800000 */
.L_x_4688:
        /* <DEDUP_REMOVED lines=10> */
.L_x_4684:
        /* <DEDUP_REMOVED lines=12> */
.L_x_4693:
[----:B------:R-:W-:Y:S02]  /*dc10*/  IMAD.MOV.U32 R48, RZ, RZ, R96 ;  /* 0x000000ffff307224 */ /* 0x000fe400078e0060 */
.L_x_4694:
[----:B------:R-:W-:Y:S05]  /*dc20*/  BSYNC B2 ;  /* 0x0000000000027941 */ /* 0x000fea0003800000 */
.L_x_4692:
        /* <DEDUP_REMOVED lines=16> */
.L_x_4698:
[----:B------:R-:W-:Y:S05]  /*dd30*/  BSYNC B3 ;  /* 0x0000000000037941 */ /* 0x000fea0003800000 */
.L_x_4697:
        /* <DEDUP_REMOVED lines=42> */
.L_x_4696:
[----:B------:R-:W-:Y:S05]  /*dfe0*/  BSYNC B2 ;  /* 0x0000000000027941 */ /* 0x000fea0003800000 */
.L_x_4695:
        /* <DEDUP_REMOVED lines=15> */
.L_x_4699:
        /* <DEDUP_REMOVED lines=12> */
.L_x_4702:
[----:B------:R-:W-:Y:S02]  /*e1a0*/  MOV R48, R96 ;  /* 0x0000006000307202 */ /* 0x000fe40000000f00 */
.L_x_4703:
[----:B------:R-:W-:Y:S05]  /*e1b0*/  BSYNC B2 ;  /* 0x0000000000027941 */ /* 0x000fea0003800000 */
.L_x_4701:
        /* <DEDUP_REMOVED lines=16> */
.L_x_4707:
[----:B------:R-:W-:Y:S05]  /*e2c0*/  BSYNC B3 ;  /* 0x0000000000037941 */ /* 0x000fea0003800000 */
.L_x_4706:
        /* <DEDUP_REMOVED lines=42> */
.L_x_4705:
[----:B------:R-:W-:Y:S05]  /*e570*/  BSYNC B2 ;  /* 0x0000000000027941 */ /* 0x000fea0003800000 */
.L_x_4704:
        /* <DEDUP_REMOVED lines=10> */
.L_x_4700:
        /* <DEDUP_REMOVED lines=12> */
.L_x_4709:
[----:B------:R-:W-:Y:S02]  /*e6e0*/  IMAD.MOV.U32 R48, RZ, RZ, R96 ;  /* 0x000000ffff307224 */ /* 0x000fe400078e0060 */
.L_x_4710:
[----:B------:R-:W-:Y:S05]  /*e6f0*/  BSYNC B2 ;  /* 0x0000000000027941 */ /* 0x000fea0003800000 */
.L_x_4708:
        /* <DEDUP_REMOVED lines=16> */
.L_x_4714:
[----:B------:R-:W-:Y:S05]  /*e800*/  BSYNC B3 ;  /* 0x0000000000037941 */ /* 0x000fea0003800000 */
.L_x_4713:
        /* <DEDUP_REMOVED lines=42> */
.L_x_4712:
[----:B------:R-:W-:Y:S05]  /*eab0*/  BSYNC B2 ;  /* 0x0000000000027941 */ /* 0x000fea0003800000 */
.L_x_4711:
        /* <DEDUP_REMOVED lines=15> */
.L_x_4715:
        /* <DEDUP_REMOVED lines=12> */
.L_x_4718:
[----:B------:R-:W-:Y:S02]  /*ec70*/  IMAD.MOV.U32 R115, RZ, RZ, R96 ;  /* 0x000000ffff737224 */ /* 0x000fe400078e0060 */
.L_x_4719:
[----:B------:R-:W-:Y:S05]  /*ec80*/  BSYNC B2 ;  /* 0x0000000000027941 */ /* 0x000fea0003800000 */
.L_x_4717:
        /* <DEDUP_REMOVED lines=16> */
.L_x_4723:
[----:B------:R-:W-:Y:S05]  /*ed90*/  BSYNC B3 ;  /* 0x0000000000037941 */ /* 0x000fea0003800000 */
.L_x_4722:
        /* <DEDUP_REMOVED lines=42> */
.L_x_4721:
[----:B------:R-:W-:Y:S05]  /*f040*/  BSYNC B2 ;  /* 0x0000000000027941 */ /* 0x000fea0003800000 */
.L_x_4720:
        /* <DEDUP_REMOVED lines=10> */
.L_x_4716:
        /* <DEDUP_REMOVED lines=12> */
.L_x_4725:
[----:B------:R-:W-:Y:S02]  /*f1b0*/  IMAD.MOV.U32 R119, RZ, RZ, R96 ;  /* 0x000000ffff777224 */ /* 0x000fe400078e0060 */
.L_x_4726:
[----:B------:R-:W-:Y:S05]  /*f1c0*/  BSYNC B2 ;  /* 0x0000000000027941 */ /* 0x000fea0003800000 */
.L_x_4724:
        /* <DEDUP_REMOVED lines=16> */
.L_x_4730:
[----:B------:R-:W-:Y:S05]  /*f2d0*/  BSYNC B3 ;  /* 0x0000000000037941 */ /* 0x000fea0003800000 */
.L_x_4729:
        /* <DEDUP_REMOVED lines=42> */
.L_x_4728:
[----:B------:R-:W-:Y:S05]  /*f580*/  BSYNC B2 ;  /* 0x0000000000027941 */ /* 0x000fea0003800000 */
.L_x_4727:
        /* <DEDUP_REMOVED lines=13> */
.L_x_4731:
        /* <DEDUP_REMOVED lines=12> */
.L_x_4734:
[----:B------:R-:W-:Y:S02]  /*f720*/  IMAD.MOV.U32 R119, RZ, RZ, R96 ;  /* 0x000000ffff777224 */ /* 0x000fe400078e0060 */
.L_x_4735:
[----:B------:R-:W-:Y:S05]  /*f730*/  BSYNC B2 ;  /* 0x0000000000027941 */ /* 0x000fea0003800000 */
.L_x_4733:
        /* <DEDUP_REMOVED lines=16> */
.L_x_4739:
[----:B------:R-:W-:Y:S05]  /*f840*/  BSYNC B3 ;  /* 0x0000000000037941 */ /* 0x000fea0003800000 */
.L_x_4738:
        /* <DEDUP_REMOVED lines=42> */
.L_x_4737:
[----:B------:R-:W-:Y:S05]  /*faf0*/  BSYNC B2 ;  /* 0x0000000000027941 */ /* 0x000fea0003800000 */
.L_x_4736:
        /* <DEDUP_REMOVED lines=10> */
.L_x_4732:
        /* <DEDUP_REMOVED lines=12> */
.L_x_4741:
[----:B------:R-:W-:Y:S02]  /*fc60*/  IMAD.MOV.U32 R119, RZ, RZ, R96 ;  /* 0x000000ffff777224 */ /* 0x000fe400078e0060 */
.L_x_4742:
[----:B------:R-:W-:Y:S05]  /*fc70*/  BSYNC B2 ;  /* 0x0000000000027941 */ /* 0x000fea0003800000 */
.L_x_4740:
        /* <DEDUP_REMOVED lines=16> */
.L_x_4746:
[----:B------:R-:W-:Y:S05]  /*fd80*/  BSYNC B3 ;  /* 0x0000000000037941 */ /* 0x000fea0003800000 */
.L_x_4745:
        /* <DEDUP_REMOVED lines=42> */
.L_x_4744:
[----:B------:R-:W-:Y:S05]  /*10030*/  BSYNC B2 ;  /* 0x0000000000027941 */ /* 0x000fea0003800000 */
.L_x_4743:
        /* <DEDUP_REMOVED lines=13> */
.L_x_4747:
        /* <DEDUP_REMOVED lines=12> */
.L_x_4750:
[----:B------:R-:W-:Y:S02]  /*101d0*/  IMAD.MOV.U32 R50, RZ, RZ, R96 ;  /* 0x000000ffff327224 */ /* 0x000fe400078e0060 */
.L_x_4751:
[----:B------:R-:W-:Y:S05]  /*101e0*/  BSYNC B2 ;  /* 0x0000000000027941 */ /* 0x000fea0003800000 */
.L_x_4749:
        /* <DEDUP_REMOVED lines=16> */
.L_x_4755:
[----:B------:R-:W-:Y:S05]  /*102f0*/  BSYNC B3 ;  /* 0x0000000000037941 */ /* 0x000fea0003800000 */
.L_x_4754:
        /* <DEDUP_REMOVED lines=42> */
.L_x_4753:
[----:B------:R-:W-:Y:S05]  /*105a0*/  BSYNC B2 ;  /* 0x0000000000027941 */ /* 0x000fea0003800000 */
.L_x_4752:
        /* <DEDUP_REMOVED lines=10> */
.L_x_4748:
        /* <DEDUP_REMOVED lines=12> */
.L_x_4757:
[----:B------:R-:W-:Y:S02]  /*10710*/  IMAD.MOV.U32 R50, RZ, RZ, R96 ;  /* 0x000000ffff327224 */ /* 0x000fe400078e0060 */
.L_x_4758:
[----:B------:R-:W-:Y:S05]  /*10720*/  BSYNC B2 ;  /* 0x0000000000027941 */ /* 0x000fea0003800000 */
.L_x_4756:
        /* <DEDUP_REMOVED lines=16> */
.L_x_4762:
[----:B------:R-:W-:Y:S05]  /*10830*/  BSYNC B3 ;  /* 0x0000000000037941 */ /* 0x000fea0003800000 */
.L_x_4761:
        /* <DEDUP_REMOVED lines=42> */
.L_x_4760:
[----:B------:R-:W-:Y:S05]  /*10ae0*/  BSYNC B2 ;  /* 0x0000000000027941 */ /* 0x000fea0003800000 */
.L_x_4759:
        /* <DEDUP_REMOVED lines=13> */
.L_x_4763:
        /* <DEDUP_REMOVED lines=12> */
.L_x_4766:
[----:B------:R-:W-:Y:S02]  /*10c80*/  MOV R50, R96 ;  /* 0x0000006000327202 */ /* 0x000fe40000000f00 */
.L_x_4767:
[----:B------:R-:W-:Y:S05]  /*10c90*/  BSYNC B2 ;  /* 0x0000000000027941 */ /* 0x000fea0003800000 */
.L_x_4765:
        /* <DEDUP_REMOVED lines=16> */
.L_x_4771:
[----:B------:R-:W-:Y:S05]  /*10da0*/  BSYNC B3 ;  /* 0x0000000000037941 */ /* 0x000fea0003800000 */
.L_x_4770:
        /* <DEDUP_REMOVED lines=42> */
.L_x_4769:
[----:B------:R-:W-:Y:S05]  /*11050*/  BSYNC B2 ;  /* 0x0000000000027941 */ /* 0x000fea0003800000 */
.L_x_4768:
        /* <DEDUP_REMOVED lines=10> */
.L_x_4764:
        /* <DEDUP_REMOVED lines=12> */
.L_x_4773:
[----:B------:R-:W-:Y:S02]  /*111c0*/  IMAD.MOV.U32 R50, RZ, RZ, R96 ;  /* 0x000000ffff327224 */ /* 0x000fe400078e0060 */
.L_x_4774:
[----:B------:R-:W-:Y:S05]  /*111d0*/  BSYNC B2 ;  /* 0x0000000000027941 */ /* 0x000fea0003800000 */
.L_x_4772:
        /* <DEDUP_REMOVED lines=16> */
.L_x_4778:
[----:B------:R-:W-:Y:S05]  /*112e0*/  BSYNC B3 ;  /* 0x0000000000037941 */ /* 0x000fea0003800000 */
.L_x_4777:
        /* <DEDUP_REMOVED lines=42> */
.L_x_4776:
[----:B------:R-:W-:Y:S05]  /*11590*/  BSYNC B2 ;  /* 0x0000000000027941 */ /* 0x000fea0003800000 */
.L_x_4775:
        /* <DEDUP_REMOVED lines=13> */
.L_x_4779:
        /* <DEDUP_REMOVED lines=12> */
.L_x_4782:
[----:B------:R-:W-:Y:S02]  /*11730*/  IMAD.MOV.U32 R132, RZ, RZ, R96 ;  /* 0x000000ffff847224 */ /* 0x000fe400078e0060 */
.L_x_4783:
[----:B------:R-:W-:Y:S05]  /*11740*/  BSYNC B2 ;  /* 0x0000000000027941 */ /* 0x000fea0003800000 */
.L_x_4781:
        /* <DEDUP_REMOVED lines=16> */
.L_x_4787:
[----:B------:R-:W-:Y:S05]  /*11850*/  BSYNC B3 ;  /* 0x0000000000037941 */ /* 0x000fea0003800000 */
.L_x_4786:
        /* <DEDUP_REMOVED lines=42> */
.L_x_4785:
[----:B------:R-:W-:Y:S05]  /*11b00*/  BSYNC B2 ;  /* 0x0000000000027941 */ /* 0x000fea0003800000 */
.L_x_4784:
        /* <DEDUP_REMOVED lines=10> */
.L_x_4780:
        /* <DEDUP_REMOVED lines=34> */
[----:B0-----:R-:W-:Y:S02]  /*11dd0*/  SHF.L.U32 R49, R84, 0x10, RZ ;  /* 0x0000001054317819 */ /* 0x001fe400000006ff */
[----:B------:R-:W-:-:S02]  /*11de0*/  LOP3.LUT R48, R83, 0xffff, RZ, 0xc0, !PT ;  /* 0x0000ffff53307812 */ /* 0x000fc400078ec0ff */
[----:B------:R-:W-:Y:S02]  /*11df0*/  LOP3.LUT R49, R49, 0xff0000, RZ, 0xc0, !PT ;  /* 0x00ff000031317812 */ /* 0x000fe400078ec0ff */
[----:B------:R-:W-:Y:S02]  /*11e00*/  PRMT R51, R85, 0x7104, RZ ;  /* 0x0000710455337816 */ /* 0x000fe400000000ff */
[----:B------:R-:W-:Y:S02]  /*11e10*/  PRMT R48, R49, 0x4210, R48 ;  /* 0x0000421031307816 */ /* 0x000fe40000000030 */
[----:B------:R-:W-:Y:S02]  /*11e20*/  LOP3.LUT R132, R87, 0xff, RZ, 0xc0, !PT ;  /* 0x000000ff57847812 */ /* 0x000fe400078ec0ff */
[----:B------:R-:W-:Y:S02]  /*11e30*/  LOP3.LUT R50, R88, 0xff, RZ, 0xc0, !PT ;  /* 0x000000ff58327812 */ /* 0x000fe400078ec0ff */
[----:B------:R-:W-:Y:S01]  /*11e40*/  LOP3.LUT R49, R89, 0xff, RZ, 0xc0, !PT ;  /* 0x000000ff59317812 */ /* 0x000fe200078ec0ff */
[----:B------:R-:W-:Y:S01]  /*11e50*/  IMAD.WIDE.U32 R132, R132, 0x1000000, RZ ;  /* 0x0100000084847825 */ /* 0x000fe200078e00ff */
[----:B------:R-:W-:-:S02]  /*11e60*/  LOP3.LUT R135, R48, 0xff00, R51, 0xf8, !PT ;  /* 0x0000ff0030877812 */ /* 0x000fc400078ef833 */
[----:B------:R-:W-:Y:S01]  /*11e70*/  IADD3 R134, P0, R138, c[0x0][0x198], RZ ;  /* 0x000066008a867a10 */ /* 0x000fe20007f1e0ff */
[----:B------:R-:W-:Y:S01]  /*11e80*/  IMAD.WIDE.U32 R50, R50, 0x10000, RZ ;  /* 0x0001000032327825 */ /* 0x000fe200078e00ff */
[----:B------:R-:W-:-:S03]  /*11e90*/  LOP3.LUT R135, R135, 0xff, R86, 0xf8, !PT ;  /* 0x000000ff87877812 */ /* 0x000fc600078ef856 */
[----:B------:R-:W-:Y:S01]  /*11ea0*/  IMAD.WIDE.U32 R48, R49, 0x100, RZ ;  /* 0x0000010031307825 */ /* 0x000fe200078e00ff */
[----:B------:R-:W-:Y:S02]  /*11eb0*/  LOP3.LUT R51, R51, R135, R133, 0xfe, !PT ;  /* 0x0000008733337212 */ /* 0x000fe400078efe85 */
[----:B------:R-:W-:Y:S02]  /*11ec0*/  IADD3.X R135, R140, c[0x0][0x19c], RZ, P0, !PT ;  /* 0x000067008c877a10 */ /* 0x000fe400007fe4ff */
[----:B------:R-:W-:Y:S02]  /*11ed0*/  LOP3.LUT R137, R48, R132, R50, 0xfe, !PT ;  /* 0x0000008430897212 */ /* 0x000fe400078efe32 */
[----:B------:R-:W-:Y:S02]  /*11ee0*/  LOP3.LUT R49, R51, R49, RZ, 0xfc, !PT ;  /* 0x0000003133317212 */ /* 0x000fe400078efcff */
[----:B------:R-:W-:-:S05]  /*11ef0*/  LOP3.LUT R48, R137, 0xff, R90, 0xf8, !PT ;  /* 0x000000ff89307812 */ /* 0x000fca00078ef85a */
[----:B------:R0:W-:Y:S02]  /*11f00*/  STG.E.64 [R134.64], R48 ;  /* 0x0000003086007986 */ /* 0x0001e4000c101b06 */
.L_x_4788:
[----:B------:R-:W-:Y:S02]  /*11f10*/  IADD3 R131, R131, 0x20, RZ ;  /* 0x0000002083837810 */ /* 0x000fe40007ffe0ff */
.L_x_4659:
[----:B------:R-:W-:Y:S05]  /*11f20*/  BSYNC B1 ;  /* 0x0000000000017941 */ /* 0x000fea0003800000 */
.L_x_4658:
        /* <DEDUP_REMOVED lines=30> */
.L_x_4792:
[----:B0-----:R-:W-:Y:S02]  /*12110*/  IMAD.MOV.U32 R118, RZ, RZ, R96 ;  /* 0x000000ffff767224 */ /* 0x001fe400078e0060 */
.L_x_4793:
[----:B------:R-:W-:Y:S05]  /*12120*/  BSYNC B2 ;  /* 0x0000000000027941 */ /* 0x000fea0003800000 */
.L_x_4791:
        /* <DEDUP_REMOVED lines=16> */
.L_x_4797:
[----:B------:R-:W-:Y:S05]  /*12230*/  BSYNC B3 ;  /* 0x0000000000037941 */ /* 0x000fea0003800000 */
.L_x_4796:
        /* <DEDUP_REMOVED lines=42> */
.L_x_4795:
[----:B------:R-:W-:Y:S05]  /*124e0*/  BSYNC B2 ;  /* 0x0000000000027941 */ /* 0x000fea0003800000 */
.L_x_4794:
        /* <DEDUP_REMOVED lines=18> */
.L_x_4798:
        /* <DEDUP_REMOVED lines=12> */
.L_x_4801:
[----:B------:R-:W-:Y:S02]  /*126d0*/  IMAD.MOV.U32 R118, RZ, RZ, R96 ;  /* 0x000000ffff767224 */ /* 0x000fe400078e0060 */
.L_x_4802:
[----:B------:R-:W-:Y:S05]  /*126e0*/  BSYNC B2 ;  /* 0x0000000000027941 */ /* 0x000fea0003800000 */
.L_x_4800:
        /* <DEDUP_REMOVED lines=16> */
.L_x_4806:
[----:B------:R-:W-:Y:S05]  /*127f0*/  BSYNC B3 ;  /* 0x0000000000037941 */ /* 0x000fea0003800000 */
.L_x_4805:
        /* <DEDUP_REMOVED lines=42> */
.L_x_4804:
[----:B------:R-:W-:Y:S05]  /*12aa0*/  BSYNC B2 ;  /* 0x0000000000027941 */ /* 0x000fea0003800000 */
.L_x_4803:
        /* <DEDUP_REMOVED lines=10> */
.L_x_4799:
        /* <DEDUP_REMOVED lines=12> */
.L_x_4808:
[----:B------:R-:W-:Y:S02]  /*12c10*/  MOV R118, R96 ;  /* 0x0000006000767202 */ /* 0x000fe40000000f00 */
.L_x_4809:
[----:B------:R-:W-:Y:S05]  /*12c20*/  BSYNC B2 ;  /* 0x0000000000027941 */ /* 0x000fea0003800000 */
.L_x_4807:
        /* <DEDUP_REMOVED lines=16> */
.L_x_4813:
[----:B------:R-:W-:Y:S05]  /*12d30*/  BSYNC B3 ;  /* 0x0000000000037941 */ /* 0x000fea0003800000 */
.L_x_4812:
        /* <DEDUP_REMOVED lines=42> */
.L_x_4811:
[----:B------:R-:W-:Y:S05]  /*12fe0*/  BSYNC B2 ;  /* 0x0000000000027941 */ /* 0x000fea0003800000 */
.L_x_4810:
        /* <DEDUP_REMOVED lines=15> */
.L_x_4814:
        /* <DEDUP_REMOVED lines=12> */
.L_x_4817:
[----:B------:R-:W-:Y:S02]  /*131a0*/  IMAD.MOV.U32 R48, RZ, RZ, R96 ;  /* 0x000000ffff307224 */ /* 0x000fe400078e0060 */
.L_x_4818:
[----:B------:R-:W-:Y:S05]  /*131b0*/  BSYNC B2 ;  /* 0x0000000000027941 */ /* 0x000fea0003800000 */
.L_x_4816:
        /* <DEDUP_REMOVED lines=16> */
.L_x_4822:
[----:B------:R-:W-:Y:S05]  /*132c0*/  BSYNC B3 ;  /* 0x0000000000037941 */ /* 0x000fea0003800000 */
.L_x_4821:
        /* <DEDUP_REMOVED lines=42> */
.L_x_4820:
[----:B------:R-:W-:Y:S05]  /*13570*/  BSYNC B2 ;  /* 0x0000000000027941 */ /* 0x000fea0003800000 */
.L_x_4819:
        /* <DEDUP_REMOVED lines=10> */
.L_x_4815:
        /* <DEDUP_REMOVED lines=12> */
.L_x_4824:
[----:B------:R-:W-:Y:S02]  /*136e0*/  IMAD.MOV.U32 R48, RZ, RZ, R96 ;  /* 0x000000ffff307224 */ /* 0x000fe400078e0060 */
.L_x_4825:
[----:B------:R-:W-:Y:S05]  /*136f0*/  BSYNC B2 ;  /* 0x0000000000027941 */ /* 0x000fea0003800000 */
.L_x_4823:
        /* <DEDUP_REMOVED lines=16> */
.L_x_4829:
[----:B------:R-:W-:Y:S05]  /*13800*/  BSYNC B3 ;  /* 0x0000000000037941 */ /* 0x000fea0003800000 */
.L_x_4828:
        /* <DEDUP_REMOVED lines=42> */
.L_x_4827:
[----:B------:R-:W-:Y:S05]  /*13ab0*/  BSYNC B2 ;  /* 0x0000000000027941 */ /* 0x000fea0003800000 */
.L_x_4826:
        /* <DEDUP_REMOVED lines=15> */
.L_x_4830:
        /* <DEDUP_REMOVED lines=12> */
.L_x_4833:
[----:B------:R-:W-:Y:S02]  /*13c70*/  IMAD.MOV.U32 R48, RZ, RZ, R96 ;  /* 0x000000ffff307224 */ /* 0x000fe400078e0060 */
.L_x_4834:
[----:B------:R-:W-:Y:S05]  /*13c80*/  BSYNC B2 ;  /* 0x0000000000027941 */ /* 0x000fea0003800000 */
.L_x_4832:
        /* <DEDUP_REMOVED lines=16> */
.L_x_4838:
[----:B------:R-:W-:Y:S05]  /*13d90*/  BSYNC B3 ;  /* 0x0000000000037941 */ /* 0x000fea0003800000 */
.L_x_4837:
        /* <DEDUP_REMOVED lines=42> */
.L_x_4836:
[----:B------:R-:W-:Y:S05]  /*14040*/  BSYNC B2 ;  /* 0x0000000000027941 */ /* 0x000fea0003800000 */
.L_x_4835:
        /* <DEDUP_REMOVED lines=10> */
.L_x_4831:
        /* <DEDUP_REMOVED lines=12> */
.L_x_4840:
[----:B------:R-:W-:Y:S02]  /*141b0*/  IMAD.MOV.U32 R48, RZ, RZ, R96 ;  /* 0x000000ffff307224 */ /* 0x000fe400078e0060 */
.L_x_4841:
[----:B------:R-:W-:Y:S05]  /*141c0*/  BSYNC B2 ;  /* 0x0000000000027941 */ /* 0x000fea0003800000 */
.L_x_4839:
        /* <DEDUP_REMOVED lines=16> */
.L_x_4845:
[----:B------:R-:W-:Y:S05]  /*142d0*/  BSYNC B3 ;  /* 0x0000000000037941 */ /* 0x000fea0003800000 */
.L_x_4844:
        /* <DEDUP_REMOVED lines=42> */
.L_x_4843:
[----:B------:R-:W-:Y:S05]  /*14580*/  BSYNC B2 ;  /* 0x0000000000027941 */ /* 0x000fea0003800000 */
.L_x_4842:
        /* <DEDUP_REMOVED lines=15> */
.L_x_4846:
        /* <DEDUP_REMOVED lines=12> */
.L_x_4849:
[----:B------:R-:W-:Y:S02]  /*14740*/  IMAD.MOV.U32 R117, RZ, RZ, R96 ;  /* 0x000000ffff757224 */ /* 0x000fe400078e0060 */
.L_x_4850:
[----:B------:R-:W-:Y:S05]  /*14750*/  BSYNC B2 ;  /* 0x0000000000027941 */ /* 0x000fea0003800000 */
.L_x_4848:
        /* <DEDUP_REMOVED lines=16> */
.L_x_4854:
[----:B------:R-:W-:Y:S05]  /*14860*/  BSYNC B3 ;  /* 0x0000000000037941 */ /* 0x000fea0003800000 */
.L_x_4853:
        /* <DEDUP_REMOVED lines=42> */
.L_x_4852:
[----:B------:R-:W-:Y:S05]  /*14b10*/  BSYNC B2 ;  /* 0x0000000000027941 */ /* 0x000fea0003800000 */
.L_x_4851:
        /* <DEDUP_REMOVED lines=10> */
.L_x_4847:
        /* <DEDUP_REMOVED lines=12> */
.L_x_4856:
[----:B------:R-:W-:Y:S02]  /*14c80*/  IMAD.MOV.U32 R118, RZ, RZ, R96 ;  /* 0x000000ffff767224 */ /* 0x000fe400078e0060 */
.L_x_4857:
[----:B------:R-:W-:Y:S05]  /*14c90*/  BSYNC B2 ;  /* 0x0000000000027941 */ /* 0x000fea0003800000 */
.L_x_4855:
        /* <DEDUP_REMOVED lines=16> */
.L_x_4861:
[----:B------:R-:W-:Y:S05]  /*14da0*/  BSYNC B3 ;  /* 0x0000000000037941 */ /* 0x000fea0003800000 */
.L_x_4860:
        /* <DEDUP_REMOVED lines=42> */
.L_x_4859:
[----:B------:R-:W-:Y:S05]  /*15050*/  BSYNC B2 ;  /* 0x0000000000027941 */ /* 0x000fea0003800000 */
.L_x_4858:
        /* <DEDUP_REMOVED lines=13> */
.L_x_4862:
        /* <DEDUP_REMOVED lines=12> */
.L_x_4865:
[----:B------:R-:W-:Y:S02]  /*151f0*/  IMAD.MOV.U32 R118, RZ, RZ, R96 ;  /* 0x000000ffff767224 */ /* 0x000fe400078e0060 */
.L_x_4866:
[----:B------:R-:W-:Y:S05]  /*15200*/  BSYNC B2 ;  /* 0x0000000000027941 */ /* 0x000fea0003800000 */
.L_x_4864:
        /* <DEDUP_REMOVED lines=16> */
.L_x_4870:
[----:B------:R-:W-:Y:S05]  /*15310*/  BSYNC B3 ;  /* 0x0000000000037941 */ /* 0x000fea0003800000 */
.L_x_4869:
        /* <DEDUP_REMOVED lines=42> */
.L_x_4868:
[----:B------:R-:W-:Y:S05]  /*155c0*/  BSYNC B2 ;  /* 0x0000000000027941 */ /* 0x000fea0003800000 */
.L_x_4867:
        /* <DEDUP_REMOVED lines=10> */
.L_x_4863:
        /* <DEDUP_REMOVED lines=12> */
.L_x_4872:
[----:B------:R-:W-:Y:S02]  /*15730*/  MOV R124, R96 ;  /* 0x00000060007c7202 */ /* 0x000fe40000000f00 */
.L_x_4873:
[----:B------:R-:W-:Y:S05]  /*15740*/  BSYNC B2 ;  /* 0x0000000000027941 */ /* 0x000fea0003800000 */
.L_x_4871:
        /* <DEDUP_REMOVED lines=16> */
.L_x_4877:
[----:B------:R-:W-:Y:S05]  /*15850*/  BSYNC B3 ;  /* 0x0000000000037941 */ /* 0x000fea0003800000 */
.L_x_4876:
        /* <DEDUP_REMOVED lines=42> */
.L_x_4875:
[----:B------:R-:W-:Y:S05]  /*15b00*/  BSYNC B2 ;  /* 0x0000000000027941 */ /* 0x000fea0003800000 */
.L_x_4874:
        /* <DEDUP_REMOVED lines=13> */
.L_x_4878:
        /* <DEDUP_REMOVED lines=12> */
.L_x_4881:
[----:B------:R-:W-:Y:S02]  /*15ca0*/  IMAD.MOV.U32 R50, RZ, RZ, R96 ;  /* 0x000000ffff327224 */ /* 0x000fe400078e0060 */
.L_x_4882:
[----:B------:R-:W-:Y:S05]  /*15cb0*/  BSYNC B2 ;  /* 0x0000000000027941 */ /* 0x000fea0003800000 */
.L_x_4880:
        /* <DEDUP_REMOVED lines=16> */
.L_x_4886:
[----:B------:R-:W-:Y:S05]  /*15dc0*/  BSYNC B3 ;  /* 0x0000000000037941 */ /* 0x000fea0003800000 */
.L_x_4885:
        /* <DEDUP_REMOVED lines=42> */
.L_x_4884:
[----:B------:R-:W-:Y:S05]  /*16070*/  BSYNC B2 ;  /* 0x0000000000027941 */ /* 0x000fea0003800000 */
.L_x_4883:
        /* <DEDUP_REMOVED lines=10> */
.L_x_4879:
        /* <DEDUP_REMOVED lines=12> */
.L_x_4888:
[----:B------:R-:W-:Y:S02]  /*161e0*/  IMAD.MOV.U32 R50, RZ, RZ, R96 ;  /* 0x000000ffff327224 */ /* 0x000fe400078e0060 */
.L_x_4889:
[----:B------:R-:W-:Y:S05]  /*161f0*/  BSYNC B2 ;  /* 0x0000000000027941 */ /* 0x000fea0003800000 */
.L_x_4887:
        /* <DEDUP_REMOVED lines=16> */
.L_x_4893:
[----:B------:R-:W-:Y:S05]  /*16300*/  BSYNC B3 ;  /* 0x0000000000037941 */ /* 0x000fea0003800000 */
.L_x_4892:
        /* <DEDUP_REMOVED lines=42> */
.L_x_4891:
[----:B------:R-:W-:Y:S05]  /*165b0*/  BSYNC B2 ;  /* 0x0000000000027941 */ /* 0x000fea0003800000 */
.L_x_4890:
        /* <DEDUP_REMOVED lines=13> */
.L_x_4894:
        /* <DEDUP_REMOVED lines=12> */
.L_x_4897:
[----:B------:R-:W-:Y:S02]  /*16750*/  IMAD.MOV.U32 R50, RZ, RZ, R96 ;  /* 0x000000ffff327224 */ /* 0x000fe400078e0060 */
.L_x_4898:
[----:B------:R-:W-:Y:S05]  /*16760*/  BSYNC B2 ;  /* 0x0000000000027941 */ /* 0x000fea0003800000 */
.L_x_4896:
        /* <DEDUP_REMOVED lines=16> */
.L_x_4902:
[----:B------:R-:W-:Y:S05]  /*16870*/  BSYNC B3 ;  /* 0x0000000000037941 */ /* 0x000fea0003800000 */
.L_x_4901:
        /* <DEDUP_REMOVED lines=42> */
.L_x_4900:
[----:B------:R-:W-:Y:S05]  /*16b20*/  BSYNC B2 ;  /* 0x0000000000027941 */ /* 0x000fea0003800000 */
.L_x_4899:
        /* <DEDUP_REMOVED lines=10> */
.L_x_4895:
        /* <DEDUP_REMOVED lines=12> */
.L_x_4904:
[----:B------:R-:W-:Y:S02]  /*16c90*/  IMAD.MOV.U32 R50, RZ, RZ, R96 ;  /* 0x000000ffff327224 */ /* 0x000fe400078e0060 */
.L_x_4905:
[----:B------:R-:W-:Y:S05]  /*16ca0*/  BSYNC B2 ;  /* 0x0000000000027941 */ /* 0x000fea0003800000 */
.L_x_4903:
        /* <DEDUP_REMOVED lines=16> */
.L_x_4909:
[----:B------:R-:W-:Y:S05]  /*16db0*/  BSYNC B3 ;  /* 0x0000000000037941 */ /* 0x000fea0003800000 */
.L_x_4908:
        /* <DEDUP_REMOVED lines=42> */
.L_x_4907:
[----:B------:R-:W-:Y:S05]  /*17060*/  BSYNC B2 ;  /* 0x0000000000027941 */ /* 0x000fea0003800000 */
.L_x_4906:
        /* <DEDUP_REMOVED lines=13> */
.L_x_4910:
        /* <DEDUP_REMOVED lines=12> */
.L_x_4913:
[----:B------:R-:W-:Y:S02]  /*17200*/  IMAD.MOV.U32 R132, RZ, RZ, R96 ;  /* 0x000000ffff847224 */ /* 0x000fe400078e0060 */
.L_x_4914:
[----:B------:R-:W-:Y:S05]  /*17210*/  BSYNC B2 ;  /* 0x0000000000027941 */ /* 0x000fea0003800000 */
.L_x_4912:
        /* <DEDUP_REMOVED lines=16> */
.L_x_4918:
[----:B------:R-:W-:Y:S05]  /*17320*/  BSYNC B3 ;  /* 0x0000000000037941 */ /* 0x000fea0003800000 */
.L_x_4917:
        /* <DEDUP_REMOVED lines=42> */
.L_x_4916:
[----:B------:R-:W-:Y:S05]  /*175d0*/  BSYNC B2 ;  /* 0x0000000000027941 */ /* 0x000fea0003800000 */
.L_x_4915:
        /* <DEDUP_REMOVED lines=10> */
.L_x_4911:
        /* <DEDUP_REMOVED lines=54> */
.L_x_4790:
[----:B------:R-:W-:Y:S05]  /*179e0*/  BSYNC B1 ;  /* 0x0000000000017941 */ /* 0x000fea0003800000 */
.L_x_4789:
        /* <DEDUP_REMOVED lines=40> */
.L_x_4931:
        /* <DEDUP_REMOVED lines=86> */
.L_x_4932:
        /* <DEDUP_REMOVED lines=45> */
[----:B------:R-:W-:-:S03]  /*184a0*/  IMAD.MOV.U32 R135, RZ, RZ, 0x10 ;  /* 0x00000010ff877424 */ /* 0x000fc600078e00ff */
[----:B------:R-:W-:Y:S01]  /*184b0*/  F2FP.PACK_AB R50, R129, R50 ;  /* 0x000000328132723e */ /* 0x000fe200000000ff */
[C---:B------:R-:W-:Y:S01]  /*184c0*/  IMAD.WIDE.U32 R132, R92.reuse, R135, c[0x0][0x208] ;  /* 0x000082005c847625 */ /* 0x040fe200078e0087 */
[----:B------:R-:W-:-:S04]  /*184d0*/  IADD3 R92, R92, 0x20, RZ ;  /* 0x000000205c5c7810 */ /* 0x000fc80007ffe0ff */
[----:B------:R0:W-:Y:S03]  /*184e0*/  STG.E.128 [R132.64], R48 ;  /* 0x0000003084007986 */ /* 0x0001e6000c101d06 */
.L_x_4922:
[----:B------:R-:W-:Y:S05]  /*184f0*/  BSYNC B1 ;  /* 0x0000000000017941 */ /* 0x000fea0003800000 */
.L_x_4921:
        /* <DEDUP_REMOVED lines=35> */
.L_x_4924:
[----:B------:R-:W-:Y:S05]  /*18730*/  BSYNC B1 ;  /* 0x0000000000017941 */ /* 0x000fea0003800000 */
.L_x_4923:
        /* <DEDUP_REMOVED lines=35> */
.L_x_4926:
[----:B------:R-:W-:Y:S05]  /*18970*/  BSYNC B1 ;  /* 0x0000000000017941 */ /* 0x000fea0003800000 */
.L_x_4925:
        /* <DEDUP_REMOVED lines=26> */
[----:B------:R-:W-:Y:S01]  /*18b20*/  F2FP.PACK_AB R51, R134, R51 ;  /* 0x000000338633723e */ /* 0x000fe200000000ff */
[----:B------:R-:W-:Y:S01]  /*18b30*/  FFMA.FTZ R129, R69, R50, R76 ;  /* 0x0000003245817223 */ /* 0x000fe2000001004c */
[----:B------:R-:W-:Y:S01]  /*18b40*/  F2FP.PACK_AB R50, R131, R138 ;  /* 0x0000008a8332723e */ /* 0x000fe200000000ff */
[----:B------:R-:W-:Y:S01]  /*18b50*/  IMAD.MOV.U32 R133, RZ, RZ, 0x10 ;  /* 0x00000010ff857424 */ /* 0x000fe200078e00ff */
[----:B------:R-:W-:-:S02]  /*18b60*/  F2FP.PACK_AB R49, R136, R49 ;  /* 0x000000318831723e */ /* 0x000fc400000000ff */
[----:B------:R-:W-:Y:S01]  /*18b70*/  F2FP.PACK_AB R48, R129, R48 ;  /* 0x000000308130723e */ /* 0x000fe200000000ff */
[----:B------:R-:W-:-:S05]  /*18b80*/  IMAD.WIDE.U32 R132, R92, R133, c[0x0][0x208] ;  /* 0x000082005c847625 */ /* 0x000fca00078e0085 */
[----:B------:R0:W-:Y:S02]  /*18b90*/  STG.E.128 [R132.64], R48 ;  /* 0x0000003084007986 */ /* 0x0001e4000c101d06 */
.L_x_4928:
[----:B------:R-:W-:Y:S05]  /*18ba0*/  BSYNC B1 ;  /* 0x0000000000017941 */ /* 0x000fea0003800000 */
.L_x_4927:
[----:B01----:R-:W-:-:S04]  /*18bb0*/  IMAD.MOV.U32 R49, RZ, RZ, 0x4 ;  /* 0x00000004ff317424 */ /* 0x003fc800078e00ff */
[----:B------:R-:W-:-:S05]  /*18bc0*/  IMAD R26, R49, c[0x0][0x160], R26 ;  /* 0x00005800311a7a24 */ /* 0x000fca00078e021a */
[----:B------:R-:W-:-:S13]  /*18bd0*/  ISETP.GE.AND P0, PT, R26, c[0x0][0x164], PT ;  /* 0x000059001a007a0c */ /* 0x000fda0003f06270 */
[----:B------:R-:W-:Y:S01]  /*18be0*/  @P0 CALL.REL.NOINC `(.L_x_4929) ;  /* 0x0000001000000944 */ /* 0x000fe20003c00000 */
[----:B------:R-:W-:Y:S05]  /*18bf0*/  BRA `(.L_x_4930) ;  /* 0xfffe825000007947 */ /* 0x000fea000383ffff */
.L_x_4929:
[----:B------:R-:W-:Y:S05]  /*18c00*/  BSYNC B0 ;  /* 0x0000000000007941 */ /* 0x000fea0003800000 */
.L_x_4395:
[----:B------:R-:W-:Y:S05]  /*18c10*/  EXIT ;  /* 0x000000000000794d */ /* 0x000fea0003800000 */
.L_x_4919:
[----:B------:R-:W-:Y:S01]  /*18c20*/  IMAD.MOV.U32 R131, RZ, RZ, 0x1 ;  /* 0x00000001ff837424 */ /* 0x000fe200078e00ff */
[----:B------:R-:W-:Y:S01]  /*18c30*/  MOV R48, 0x18c70 ;  /* 0x00018c7000307802 */ /* 0x000fe20000000f00 */
[----:B------:R-:W-:Y:S02]  /*18c40*/  IMAD.MOV.U32 R51, RZ, RZ, 0x1f ;  /* 0x0000001fff337424 */ /* 0x000fe400078e00ff */
[----:B------:R-:W-:Y:S02]  /*18c50*/  IMAD.MOV.U32 R134, RZ, RZ, -0x1 ;  /* 0xffffffffff867424 */ /* 0x000fe400078e00ff */
[----:B------:R-:W-:Y:S05]  /*18c60*/  CALL.REL.NOINC `($__internal_14_$__cuda_sm70_shflsync_bfly_p) ;  /* 0x000007d000007944 */ /* 0x000fea0003c00000 */
[----:B-1----:R-:W-:Y:S01]  /*18c70*/  IMAD.MOV.U32 R49, RZ, RZ, R131 ;  /* 0x000000ffff317224 */ /* 0x002fe200078e0083 */
[----:B0-----:R-:W-:Y:S05]  /*18c80*/  BRA `(.L_x_4931) ;  /* 0xffffefe000007947 */ /* 0x001fea000383ffff */
.L_x_4920:
[----:B0-----:R-:W-:Y:S01]  /*18c90*/  IMAD.MOV.U32 R50, RZ, RZ, R133 ;  /* 0x000000ffff327224 */ /* 0x001fe200078e0085 */
[----:B------:R-:W-:Y:S01]  /*18ca0*/  MOV R48, 0x18cf0 ;  /* 0x00018cf000307802 */ /* 0x000fe20000000f00 */
[----:B------:R-:W-:Y:S02]  /*18cb0*/  IMAD.MOV.U32 R131, RZ, RZ, 0x2 ;  /* 0x00000002ff837424 */ /* 0x000fe400078e00ff */
[----:B------:R-:W-:Y:S02]  /*18cc0*/  IMAD.MOV.U32 R51, RZ, RZ, 0x1f ;  /* 0x0000001fff337424 */ /* 0x000fe400078e00ff */
[----:B------:R-:W-:-:S02]  /*18cd0*/  IMAD.MOV.U32 R134, RZ, RZ, -0x1 ;  /* 0xffffffffff867424 */ /* 0x000fc400078e00ff */
[----:B------:R-:W-:Y:S05]  /*18ce0*/  CALL.REL.NOINC `($__internal_14_$__cuda_sm70_shflsync_bfly_p) ;  /* 0x0000075000007944 */ /* 0x000fea0003c00000 */
[----:B01----:R-:W-:Y:S01]  /*18cf0*/  FADD.FTZ R50, R133, R131 ;  /* 0x0000008385327221 */ /* 0x003fe20000010000 */
[----:B------:R-:W-:Y:S01]  /*18d00*/  MOV R48, 0x18d50 ;  /* 0x00018d5000307802 */ /* 0x000fe20000000f00 */
[----:B------:R-:W-:-:S02]  /*18d10*/  IMAD.MOV.U32 R131, RZ, RZ, 0x4 ;  /* 0x00000004ff837424 */ /* 0x000fc400078e00ff */
[----:B------:R-:W-:Y:S02]  /*18d20*/  IMAD.MOV.U32 R51, RZ, RZ, 0x1f ;  /* 0x0000001fff337424 */ /* 0x000fe400078e00ff */
[----:B------:R-:W-:Y:S02]  /*18d30*/  IMAD.MOV.U32 R134, RZ, RZ, -0x1 ;  /* 0xffffffffff867424 */ /* 0x000fe400078e00ff */
[----:B------:R-:W-:Y:S05]  /*18d40*/  CALL.REL.NOINC `($__internal_14_$__cuda_sm70_shflsync_bfly_p) ;  /* 0x000006f000007944 */ /* 0x000fea0003c00000 */
[----:B01----:R-:W-:Y:S01]  /*18d50*/  FADD.FTZ R50, R50, R131 ;  /* 0x0000008332327221 */ /* 0x003fe20000010000 */
[----:B------:R-:W-:Y:S01]  /*18d60*/  HFMA2.MMA R131, -RZ, RZ, 0, 4.76837158203125e-07 ;  /* 0x00000008ff837435 */ /* 0x000fe200000001ff */
[----:B------:R-:W-:Y:S01]  /*18d70*/  IMAD.MOV.U32 R51, RZ, RZ, 0x1f ;  /* 0x0000001fff337424 */ /* 0x000fe200078e00ff */
[----:B------:R-:W-:Y:S01]  /*18d80*/  MOV R48, 0x18db0 ;  /* 0x00018db000307802 */ /* 0x000fe20000000f00 */
[----:B------:R-:W-:-:S03]  /*18d90*/  IMAD.MOV.U32 R134, RZ, RZ, -0x1 ;  /* 0xffffffffff867424 */ /* 0x000fc600078e00ff */
[----:B------:R-:W-:Y:S05]  /*18da0*/  CALL.REL.NOINC `($__internal_14_$__cuda_sm70_shflsync_bfly_p) ;  /* 0x0000069000007944 */ /* 0x000fea0003c00000 */
[----:B01----:R-:W-:Y:S01]  /*18db0*/  FADD.FTZ R50, R50, R131 ;  /* 0x0000008332327221 */ /* 0x003fe20000010000 */
[----:B------:R-:W-:Y:S01]  /*18dc0*/  MOV R48, 0x18e10 ;  /* 0x00018e1000307802 */ /* 0x000fe20000000f00 */
[----:B------:R-:W-:Y:S02]  /*18dd0*/  IMAD.MOV.U32 R131, RZ, RZ, 0x10 ;  /* 0x00000010ff837424 */ /* 0x000fe400078e00ff */
[----:B------:R-:W-:-:S02]  /*18de0*/  IMAD.MOV.U32 R51, RZ, RZ, 0x1f ;  /* 0x0000001fff337424 */ /* 0x000fc400078e00ff */
[----:B------:R-:W-:Y:S02]  /*18df0*/  IMAD.MOV.U32 R134, RZ, RZ, -0x1 ;  /* 0xffffffffff867424 */ /* 0x000fe400078e00ff */
[----:B------:R-:W-:Y:S05]  /*18e00*/  CALL.REL.NOINC `($__internal_14_$__cuda_sm70_shflsync_bfly_p) ;  /* 0x0000063000007944 */ /* 0x000fea0003c00000 */
[----:B-1----:R-:W-:Y:S01]  /*18e10*/  FADD.FTZ R129, R50, R131 ;  /* 0x0000008332817221 */ /* 0x002fe20000010000 */
[----:B------:R-:W-:Y:S01]  /*18e20*/  LOP3.LUT P4, RZ, R0, 0x20, RZ, 0xc0, !PT ;  /* 0x0000002000ff7812 */ /* 0x000fe2000788c0ff */
[----:B------:R-:W-:Y:S02]  /*18e30*/  IMAD.MOV.U32 R131, RZ, RZ, 0x1 ;  /* 0x00000001ff837424 */ /* 0x000fe400078e00ff */
[----:B------:R-:W-:Y:S02]  /*18e40*/  FMUL.FTZ R129, R129, c[0x0][0x1e0] ;  /* 0x0000780081817a20 */ /* 0x000fe40000410000 */
[----:B0-----:R-:W-:Y:S02]  /*18e50*/  IMAD.MOV.U32 R134, RZ, RZ, -0x1 ;  /* 0xffffffffff867424 */ /* 0x001fe400078e00ff */
[--C-:B------:R-:W-:Y:S02]  /*18e60*/  FADD.FTZ R48, R91, -R129.reuse ;  /* 0x800000815b307221 */ /* 0x100fe40000010000 */
[----:B------:R-:W-:-:S02]  /*18e70*/  FADD.FTZ R49, R104, -R129 ;  /* 0x8000008168317221 */ /* 0x000fc40000010000 */
[----:B------:R-:W-:Y:S02]  /*18e80*/  FFMA.FTZ R48, R48, R48, RZ ;  /* 0x0000003030307223 */ /* 0x000fe400000100ff */
        /* <DEDUP_REMOVED lines=64> */
[----:B------:R-:W-:Y:S05]  /*19290*/  CALL.REL.NOINC `($__internal_14_$__cuda_sm70_shflsync_bfly_p) ;  /* 0x000001a000007944 */ /* 0x000fea0003c00000 */
[----:B01----:R-:W-:Y:S01]  /*192a0*/  FADD.FTZ R50, R50, R131 ;  /* 0x0000008332327221 */ /* 0x003fe20000010000 */
[----:B------:R-:W-:Y:S01]  /*192b0*/  MOV R48, 0x19300 ;  /* 0x0001930000307802 */ /* 0x000fe20000000f00 */
[----:B------:R-:W-:Y:S02]  /*192c0*/  IMAD.MOV.U32 R131, RZ, RZ, 0x2 ;  /* 0x00000002ff837424 */ /* 0x000fe400078e00ff */
[----:B------:R-:W-:Y:S02]  /*192d0*/  IMAD.MOV.U32 R51, RZ, RZ, 0x1f ;  /* 0x0000001fff337424 */ /* 0x000fe400078e00ff */
[----:B------:R-:W-:Y:S02]  /*192e0*/  IMAD.MOV.U32 R134, RZ, RZ, -0x1 ;  /* 0xffffffffff867424 */ /* 0x000fe400078e00ff */
        /* <DEDUP_REMOVED lines=8> */
[----:B------:R-:W-:Y:S01]  /*19370*/  MOV R48, 0x193c0 ;  /* 0x000193c000307802 */ /* 0x000fe20000000f00 */
[----:B------:R-:W-:Y:S02]  /*19380*/  IMAD.MOV.U32 R131, RZ, RZ, 0x8 ;  /* 0x00000008ff837424 */ /* 0x000fe400078e00ff */
[----:B------:R-:W-:Y:S02]  /*19390*/  IMAD.MOV.U32 R51, RZ, RZ, 0x1f ;  /* 0x0000001fff337424 */ /* 0x000fe400078e00ff */
[----:B------:R-:W-:Y:S02]  /*193a0*/  IMAD.MOV.U32 R134, RZ, RZ, -0x1 ;  /* 0xffffffffff867424 */ /* 0x000fe400078e00ff */
[----:B------:R-:W-:Y:S05]  /*193b0*/  CALL.REL.NOINC `($__internal_14_$__cuda_sm70_shflsync_bfly_p) ;  /* 0x0000008000007944 */ /* 0x000fea0003c00000 */
[----:B-1----:R-:W-:Y:S01]  /*193c0*/  FADD.FTZ R132, R50, R131 ;  /* 0x0000008332847221 */ /* 0x002fe20000010000 */
[----:B------:R-:W-:Y:S01]  /*193d0*/  MOV R48, 0x19430 ;  /* 0x0001943000307802 */ /* 0x000fe20000000f00 */
[----:B------:R-:W-:-:S02]  /*193e0*/  IMAD.MOV.U32 R131, RZ, RZ, 0x10 ;  /* 0x00000010ff837424 */ /* 0x000fc400078e00ff */
[----:B0-----:R-:W-:Y:S02]  /*193f0*/  IMAD.MOV.U32 R51, RZ, RZ, 0x1f ;  /* 0x0000001fff337424 */ /* 0x001fe400078e00ff */
[----:B------:R-:W-:Y:S02]  /*19400*/  IMAD.MOV.U32 R134, RZ, RZ, -0x1 ;  /* 0xffffffffff867424 */ /* 0x000fe400078e00ff */
[----:B------:R-:W-:Y:S02]  /*19410*/  IMAD.MOV.U32 R50, RZ, RZ, R132 ;  /* 0x000000ffff327224 */ /* 0x000fe400078e0084 */
[----:B------:R-:W-:Y:S05]  /*19420*/  CALL.REL.NOINC `($__internal_14_$__cuda_sm70_shflsync_bfly_p) ;  /* 0x0000001000007944 */ /* 0x000fea0003c00000 */
[----:B01----:R-:W-:Y:S05]  /*19430*/  BRA `(.L_x_4932) ;  /* 0xffffed9000007947 */ /* 0x003fea000383ffff */
        .weak           $__internal_14_$__cuda_sm70_shflsync_bfly_p
        .type           $__internal_14_$__cuda_sm70_shflsync_bfly_p,@function
        .size           $__internal_14_$__cuda_sm70_shflsync_bfly_p,(.L_x_26504 - $__internal_14_$__cuda_sm70_shflsync_bfly_p)
$__internal_14_$__cuda_sm70_shflsync_bfly_p:
[----:B------:R-:W-:Y:S01]  /*19440*/  IMAD.MOV.U32 R49, RZ, RZ, 0x0 ;  /* 0x00000000ff317424 */ /* 0x000fe200078e00ff */
[----:B------:R-:W-:Y:S04]  /*19450*/  WARPSYNC R134 ;  /* 0x0000008600007348 */ /* 0x000fe80003800000 */
[----:B------:R0:W1:Y:S01]  /*19460*/  SHFL.BFLY PT, R131, R50, R131, R51 ;  /* 0x0c00008332837389 */ /* 0x00006200000e0033 */
[----:B------:R-:W-:Y:S05]  /*19470*/  RET.REL.NODEC R48 `(_ZN10layer_norm31ln_parallel_residual_fwd_kernelINS_13Kernel_traitsI6__halfS2_S2_S2_fjLj1024ELj1ELj4ELj1ELj16ENS_18Kernel_traits_baseILj1024ES2_S2_S2_S2_fjLj128EEEEELb1ELb1ELb0EEEvNS_9FwdParamsE) ;  /* 0xfffe6b8030007950 */ /* 0x000fea0003c3ffff */
.L_x_4933:
        /* <DEDUP_REMOVED lines=16> */
.L_x_26504:


//--------------------- .text._ZN10layer_norm31ln_parallel_residual_fwd_kernelINS_13Kernel_traitsI6__halfS2_S2_S2_fjLj1024ELj1ELj4ELj1ELj16ENS_18Kernel_traits_baseILj1024ES2_S2_S2_S2_fjLj128EEEEELb1ELb1ELb1EEEvNS_9FwdParamsE --------------------------
	.section	.text._ZN10layer_norm31ln_parallel_residual_fwd_kernelINS_13Kernel_traitsI6__halfS2_S2_S2_fjLj1024ELj1ELj4ELj1ELj16ENS_18Kernel_traits_baseILj1024ES2_S2_S2_S2_fjLj128EEEEELb1ELb1ELb1EEEvNS_9FwdParamsE,"ax",@progbits
	.sectioninfo	@"SHI_REGISTERS=128"
	.align	128
        .global         _ZN10layer_norm31ln_parallel_residual_fwd_kernelINS_13Kernel_traitsI6__halfS2_S2_S2_fjLj1024ELj1ELj4ELj1ELj16ENS_18Kernel_traits_baseILj1024ES2_S2_S2_S2_fjLj128EEEEELb1ELb1ELb1EEEvNS_9FwdParamsE
        .type           _ZN10layer_norm31ln_parallel_residual_fwd_kernelINS_13Kernel_traitsI6__halfS2_S2_S2_fjLj1024ELj1ELj4ELj1ELj16ENS_18Kernel_traits_baseILj1024ES2_S2_S2_S2_fjLj128EEEEELb1ELb1ELb1EEEvNS_9FwdParamsE,@function
        .size           _ZN10layer_norm31ln_parallel_residual_fwd_kernelINS_13Kernel_traitsI6__halfS2_S2_S2_fjLj1024ELj1ELj4ELj1ELj16ENS_18Kernel_traits_baseILj1024ES2_S2_S2_S2_fjLj128EEEEELb1ELb1ELb1EEEvNS_9FwdParamsE,(.L_x_26505 - _ZN10layer_norm31ln_parallel_residual_fwd_kernelINS_13Kernel_traitsI6__halfS2_S2_S2_fjLj1024ELj1ELj4ELj1ELj16ENS_18Kernel_traits_baseILj1024ES2_S2_S2_S2_fjLj128EEEEELb1ELb1ELb1EEEvNS_9FwdParamsE)
        .other          _ZN10layer_norm31ln_parallel_residual_fwd_kernelINS_13Kernel_traitsI6__halfS2_S2_S2_fjLj1024ELj1ELj4ELj1ELj16ENS_18Kernel_traits_baseILj1024ES2_S2_S2_S2_fjLj128EEEEELb1ELb1ELb1EEEvNS_9FwdParamsE,@"STO_CUDA_ENTRY STV_DEFAULT"
_ZN10layer_norm31ln_parallel_residual_fwd_kernelINS_13Kernel_traitsI6__halfS2_S2_S2_fjLj1024ELj1ELj4ELj1ELj16ENS_18Kernel_traits_baseILj1024ES2_S2_S2_S2_fjLj128EEEEELb1ELb1ELb1EEEvNS_9FwdParamsE:
.text._ZN10layer_norm31ln_parallel_residual_fwd_kernelINS_13Kernel_traitsI6__halfS2_S2_S2_fjLj1024ELj1ELj4ELj1ELj16ENS_18Kernel_traits_baseILj1024ES2_S2_S2_S2_fjLj128EEEEELb1ELb1ELb1EEEvNS_9FwdParamsE:
[----:B------:R-:W-:Y:S02]  /*0000*/  IMAD.MOV.U32 R1, RZ, RZ, c[0x0][0x28] ;  /* 0x00000a00ff017624 */ /* 0x000fe400078e00ff */
[----:B------:R-:W-:Y:S01]  /*0010*/  ULDC.U8 UR4, c[0x0][0x244] ;  /* 0x0000910000047ab9 */ /* 0x000fe20000000000 */
[----:B------:R-:W-:Y:S01]  /*0020*/  IMAD.MOV.U32 R20, RZ, RZ, c[0x0][0x238] ;  /* 0x00008e00ff147624 */ /* 0x000fe200078e00ff */
[----:B------:R-:W-:Y:S01]  /*0030*/  ISETP.NE.AND P0, PT, RZ, UR4, PT ;  /* 0x00000004ff007c0c */ /* 0x000fe2000bf05270 */
[----:B------:R-:W-:Y:S02]  /*0040*/  ULDC.64 UR4, c[0x0][0x230] ;  /* 0x00008c0000047ab9 */ /* 0x000fe40000000a00 */
[----:B------:R-:W-:Y:S01]  /*0050*/  IMAD.U32 R4, RZ, RZ, UR4 ;  /* 0x00000004ff047e24 */ /* 0x000fe2000f8e00ff */
[----:B------:R-:W-:Y:S01]  /*0060*/  ULDC.64 UR6, c[0x0][0x118] ;  /* 0x0000460000067ab9 */ /* 0x000fe20000000a00 */
[----:B------:R-:W-:Y:S02]  /*0070*/  IMAD.U32 R5, RZ, RZ, UR5 ;  /* 0x00000005ff057e24 */ /* 0x000fe4000f8e00ff */
[----:B------:R-:W-:-:S06]  /*0080*/  IMAD.MOV.U32 R21, RZ, RZ, c[0x0][0x23c] ;  /* 0x00008f00ff157624 */ /* 0x000fcc00078e00ff */
[----:B------:R-:W2:Y:S01]  /*0090*/  @P0 LDG.E.64 R4, [R4.64] ;  /* 0x0000000604040981 */ /* 0x000ea2000c1e1b00 */
[----:B------:R-:W-:Y:S01]  /*00a0*/  @P0 MOV R10, R20 ;  /* 0x00000014000a0202 */ /* 0x000fe20000000f00 */
[----:B------:R-:W-:-:S05]  /*00b0*/  @P0 IMAD.MOV.U32 R11, RZ, RZ, R21 ;  /* 0x000000ffff0b0224 */ /* 0x000fca00078e0015 */
[----:B------:R-:W3:Y:S04]  /*00c0*/  @P0 LDG.E.64 R2, [R10.64] ;  /* 0x000000060a020981 */ /* 0x000ee8000c1e1b00 */
[----:B------:R-:W0:Y:S04]  /*00d0*/  S2R R22, SR_TID.X ;  /* 0x0000000000167919 */ /* 0x000e280000002100 */
[----:B------:R-:W1:Y:S01]  /*00e0*/  S2R R35, SR_CTAID.X ;  /* 0x0000000000237919 */ /* 0x000e620000002500 */
[----:B--2---:R-:W2:Y:S01]  /*00f0*/  @P0 R2UR UR4, R4 ;  /* 0x00000000040403c2 */ /* 0x004ea200000e0000 */
[----:B---3--:R-:W-:-:S07]  /*0100*/  @P0 IADD3 R20, P1, R2, c[0x0][0x240], RZ ;  /* 0x0000900002140a10 */ /* 0x008fce0007f3e0ff */
[----:B------:R3:W4:Y:S01]  /*0110*/  @P0 R2UR UR5, R5 ;  /* 0x00000000050503c2 */ /* 0x00072200000e0000 */
[----:B0-----:R-:W-:Y:S02]  /*0120*/  IMAD.SHL.U32 R2, R22, 0x10, RZ ;  /* 0x0000001016027824 */ /* 0x001fe400078e00ff */
[----:B------:R-:W-:Y:S01]  /*0130*/  @P0 IMAD.X R21, RZ, RZ, R3, P1 ;  /* 0x000000ffff150224 */ /* 0x000fe200008e0603 */
[----:B------:R-:W-:Y:S01]  /*0140*/  ISETP.NE.U32.AND P0, PT, RZ, c[0x0][0x218], PT ;  /* 0x00008600ff007a0c */ /* 0x000fe20003f05070 */
[----:B-1----:R-:W-:-:S03]  /*0150*/  IMAD R3, R35, c[0x0][0x0], R22 ;  /* 0x0000000023037a24 */ /* 0x002fc600078e0216 */
[--C-:B------:R-:W-:Y:S01]  /*0160*/  SHF.R.U64 R23, R20, 0x2, R21.reuse ;  /* 0x0000000214177819 */ /* 0x100fe20000001215 */
[----:B------:R-:W-:Y:S01]  /*0170*/  IMAD.WIDE.U32 R8, R3, -0x326172a9, RZ ;  /* 0xcd9e8d5703087825 */ /* 0x000fe200078e00ff */
[----:B------:R-:W-:Y:S02]  /*0180*/  SHF.R.U32.HI R21, RZ, 0x2, R21 ;  /* 0x00000002ff157819 */ /* 0x000fe40000011615 */
[----:B------:R-:W-:Y:S01]  /*0190*/  ISETP.NE.AND.EX P0, PT, RZ, c[0x0][0x21c], PT, P0 ;  /* 0x00008700ff007a0c */ /* 0x000fe20003f05300 */
[----:B------:R-:W-:Y:S01]  /*01a0*/  IMAD.WIDE.U32 R6, R23, -0x2daee0ad, RZ ;  /* 0xd2511f5317067825 */ /* 0x000fe200078e00ff */
[----:B--2---:R-:W-:Y:S01]  /*01b0*/  LOP3.LUT R0, R9, UR4, R21, 0x96, !PT ;  /* 0x0000000409007c12 */ /* 0x004fe2000f8e9615 */
[----:B------:R-:W-:Y:S02]  /*01c0*/  UIADD3 UR9, UR4, -0x61c88647, URZ ;  /* 0x9e3779b904097890 */ /* 0x000fe4000fffe03f */
[----:B------:R-:W-:Y:S02]  /*01d0*/  UIADD3 UR11, UR4, 0x3c6ef372, URZ ;  /* 0x3c6ef372040b7890 */ /* 0x000fe4000fffe03f */
[----:B---3--:R-:W-:Y:S01]  /*01e0*/  IMAD.WIDE.U32 R4, R0, -0x2daee0ad, RZ ;  /* 0xd2511f5300047825 */ /* 0x008fe200078e00ff */
[----:B------:R-:W-:Y:S01]  /*01f0*/  UIADD3 UR13, UR4, -0x255992d5, URZ ;  /* 0xdaa66d2b040d7890 */ /* 0x000fe2000fffe03f */
[----:B------:R-:W-:Y:S01]  /*0200*/  LOP3.LUT R0, R2, 0x1f0, RZ, 0xc0, !PT ;  /* 0x000001f002007812 */ /* 0x000fe200078ec0ff */
[----:B----4-:R-:W-:Y:S01]  /*0210*/  UIADD3 UR10, UR5, -0x4498517b, URZ ;  /* 0xbb67ae85050a7890 */ /* 0x010fe2000fffe03f */
[----:B------:R-:W-:Y:S01]  /*0220*/  LOP3.LUT R10, R7, UR5, RZ, 0x3c, !PT ;  /* 0x00000005070a7c12 */ /* 0x000fe2000f8e3cff */
[----:B------:R-:W-:-:S02]  /*0230*/  UIADD3 UR12, UR5, 0x76cf5d0a, URZ ;  /* 0x76cf5d0a050c7890 */ /* 0x000fc4000fffe03f */
        /* <DEDUP_REMOVED lines=8> */
[----:B------:R-:W-:-:S02]  /*02c0*/  UIADD3 UR17, UR4, 0x1715609d, URZ ;  /* 0x1715609d04117890 */ /* 0x000fc4000fffe03f */
[----:B------:R-:W-:Y:S01]  /*02d0*/  UIADD3 UR19, UR4, -0x4ab325aa, URZ ;  /* 0xb54cda5604137890 */ /* 0x000fe2000fffe03f */
[----:B------:R-:W-:Y:S01]  /*02e0*/  IMAD.WIDE.U32 R6, R6, -0x2daee0ad, RZ ;  /* 0xd2511f5306067825 */ /* 0x000fe200078e00ff */
[----:B------:R-:W-:Y:S01]  /*02f0*/  LOP3.LUT R5, R9, UR11, R10, 0x96, !PT ;  /* 0x0000000b09057c12 */ /* 0x000fe2000f8e960a */
[----:B------:R-:W-:Y:S01]  /*0300*/  UIADD3 UR20, UR5, 0x646e171e, URZ ;  /* 0x646e171e05147890 */ /* 0x000fe2000fffe03f */
[----:B------:R-:W-:Y:S02]  /*0310*/  SHF.R.U32.HI R2, RZ, 0x5, R22 ;  /* 0x00000005ff027819 */ /* 0x000fe40000011616 */
[----:B------:R-:W-:Y:S01]  /*0320*/  LOP3.LUT R10, R7, UR12, R4, 0x96, !PT ;  /* 0x0000000c070a7c12 */ /* 0x000fe2000f8e9604 */
[----:B------:R-:W-:Y:S01]  /*0330*/  IMAD.WIDE.U32 R4, R5, -0x2daee0ad, RZ ;  /* 0xd2511f5305047825 */ /* 0x000fe200078e00ff */
[----:B------:R-:W-:-:S03]  /*0340*/  IADD3 R24, P1, R0, c[0x0][0x218], RZ ;  /* 0x0000860000187a10 */ /* 0x000fc60007f3e0ff */
[----:B------:R-:W-:Y:S01]  /*0350*/  IMAD.WIDE.U32 R10, R10, -0x326172a9, RZ ;  /* 0xcd9e8d570a0a7825 */ /* 0x000fe200078e00ff */
[----:B------:R-:W-:-:S03]  /*0360*/  LOP3.LUT R26, R5, UR14, R6, 0x96, !PT ;  /* 0x0000000e051a7c12 */ /* 0x000fc6000f8e9606 */
[----:B------:R-:W-:Y:S01]  /*0370*/  IMAD R2, R35, 0x4, R2 ;  /* 0x0000000423027824 */ /* 0x000fe200078e0202 */
[----:B------:R-:W-:Y:S01]  /*0380*/  LOP3.LUT R6, R11, UR13, R8, 0x96, !PT ;  /* 0x0000000d0b067c12 */ /* 0x000fe2000f8e9608 */
[----:B------:R-:W-:-:S04]  /*0390*/  IMAD.WIDE.U32 R26, R26, -0x326172a9, RZ ;  /* 0xcd9e8d571a1a7825 */ /* 0x000fc800078e00ff */
[----:B------:R-:W-:Y:S01]  /*03a0*/  IMAD.WIDE.U32 R6, R6, -0x2daee0ad, RZ ;  /* 0xd2511f5306067825 */ /* 0x000fe200078e00ff */
[----:B------:R-:W-:Y:S01]  /*03b0*/  LOP3.LUT R28, R27, UR15, R10, 0x96, !PT ;  /* 0x0000000f1b1c7c12 */ /* 0x000fe2000f8e960a */
[----:B------:R-:W-:Y:S02]  /*03c0*/  UIADD3 UR21, UR4, 0x5384540f, URZ ;  /* 0x5384540f04157890 */ /* 0x000fe4000fffe03f */
[----:B------:R-:W-:Y:S01]  /*03d0*/  IMAD.X R25, RZ, RZ, c[0x0][0x21c], P1 ;  /* 0x00008700ff197624 */ /* 0x000fe200008e06ff */
[----:B------:R-:W-:Y:S01]  /*03e0*/  LOP3.LUT R30, R7, UR16, R4, 0x96, !PT ;  /* 0x00000010071e7c12 */ /* 0x000fe2000f8e9604 */
[----:B------:R-:W-:Y:S01]  /*03f0*/  IMAD.WIDE.U32 R28, R28, -0x2daee0ad, RZ ;  /* 0xd2511f531c1c7825 */ /* 0x000fe200078e00ff */
[----:B------:R-:W-:Y:S01]  /*0400*/  UIADD3 UR22, UR5, 0x1fd5c5a3, URZ ;  /* 0x1fd5c5a305167890 */ /* 0x000fe2000fffe03f */
[----:B------:R-:W-:Y:S01]  /*0410*/  ISETP.GE.AND P1, PT, R2, c[0x0][0x164], PT ;  /* 0x0000590002007a0c */ /* 0x000fe20003f26270 */
[----:B------:R-:W-:Y:S01]  /*0420*/  UIADD3 UR23, UR4, -0xe443238, URZ ;  /* 0xf1bbcdc804177890 */ /* 0x000fe2000fffe03f */
[----:B------:R-:W-:Y:S01]  /*0430*/  IMAD.WIDE.U32 R30, R30, -0x326172a9, RZ ;  /* 0xcd9e8d571e1e7825 */ /* 0x000fe200078e00ff */
[----:B------:R-:W-:Y:S01]  /*0440*/  LOP3.LUT R32, R29, UR18, R6, 0x96, !PT ;  /* 0x000000121d207c12 */ /* 0x000fe2000f8e9606 */
[----:B------:R-:W-:Y:S01]  /*0450*/  UIADD3 UR24, UR5, -0x24c28bd8, URZ ;  /* 0xdb3d742805187890 */ /* 0x000fe2000fffe03f */
[----:B------:R0:W5:Y:S02]  /*0460*/  @P0 LDG.E.128 R16, [R24.64] ;  /* 0x0000000618100981 */ /* 0x000164000c1e1d00 */
[----:B------:R-:W-:Y:S01]  /*0470*/  LOP3.LUT R26, R31, UR17, R26, 0x96, !PT ;  /* 0x000000111f1a7c12 */ /* 0x000fe2000f8e961a */
[----:B------:R-:W-:Y:S01]  /*0480*/  IMAD.WIDE.U32 R32, R32, -0x326172a9, RZ ;  /* 0xcd9e8d5720207825 */ /* 0x000fe200078e00ff */
[----:B------:R0:W5:Y:S03]  /*0490*/  @P0 LDG.E.128 R12, [R24.64+0x200] ;  /* 0x00020006180c0981 */ /* 0x000166000c1e1d00 */
[----:B------:R-:W-:Y:S01]  /*04a0*/  IMAD.WIDE.U32 R26, R26, -0x2daee0ad, RZ ;  /* 0xd2511f531a1a7825 */ /* 0x000fe200078e00ff */
[----:B------:R-:W-:Y:S01]  /*04b0*/  LOP3.LUT R29, R33, UR19, R30, 0x96, !PT ;  /* 0x00000013211d7c12 */ /* 0x000fe2000f8e961e */
[----:B------:R0:W5:Y:S03]  /*04c0*/  @P0 LDG.E.128 R8, [R24.64+0x400] ;  /* 0x0004000618080981 */ /* 0x000166000c1e1d00 */
[----:B------:R-:W-:Y:S01]  /*04d0*/  LOP3.LUT R30, R27, UR20, R28, 0x96, !PT ;  /* 0x000000141b1e7c12 */ /* 0x000fe2000f8e961c */
[----:B------:R-:W-:Y:S01]  /*04e0*/  IMAD.WIDE.U32 R28, R29, -0x2daee0ad, RZ ;  /* 0xd2511f531d1c7825 */ /* 0x000fe200078e00ff */
[----:B------:R0:W5:Y:S03]  /*04f0*/  @P0 LDG.E.128 R4, [R24.64+0x600] ;  /* 0x0006000618040981 */ /* 0x000166000c1e1d00 */
[----:B------:R-:W-:Y:S01]  /*0500*/  IMAD.WIDE.U32 R30, R30, -0x326172a9, RZ ;  /* 0xcd9e8d571e1e7825 */ /* 0x000fe200078e00ff */
[----:B------:R-:W-:-:S04]  /*0510*/  LOP3.LUT R26, R29, UR22, R26, 0x96, !PT ;  /* 0x000000161d1a7c12 */ /* 0x000fc8000f8e961a */
[----:B------:R-:W-:Y:S01]  /*0520*/  LOP3.LUT R22, R31, UR21, R32, 0x96, !PT ;  /* 0x000000151f167c12 */ /* 0x000fe2000f8e9620 */
[----:B------:R-:W-:Y:S01]  /*0530*/  IMAD.HI.U32 R29, R26, -0x326172a9, RZ ;  /* 0xcd9e8d571a1d7827 */ /* 0x000fe200078e00ff */
[----:B0-----:R-:W-:-:S03]  /*0540*/  IADD3 R24, P2, R0, c[0x0][0x1b0], RZ ;  /* 0x00006c0000187a10 */ /* 0x001fc60007f5e0ff */
[----:B------:R-:W-:Y:S01]  /*0550*/  IMAD.HI.U32 R27, R22, -0x2daee0ad, RZ ;  /* 0xd2511f53161b7827 */ /* 0x000fe200078e00ff */
[----:B------:R-:W-:Y:S02]  /*0560*/  IADD3.X R25, RZ, c[0x0][0x1b4], RZ, P2, !PT ;  /* 0x00006d00ff197a10 */ /* 0x000fe400017fe4ff */
[----:B------:R-:W-:Y:S02]  /*0570*/  LOP3.LUT R29, R29, UR23, R30, 0x96, !PT ;  /* 0x000000171d1d7c12 */ /* 0x000fe4000f8e961e */
[----:B------:R-:W-:Y:S01]  /*0580*/  LOP3.LUT R27, R27, UR24, R28, 0x96, !PT ;  /* 0x000000181b1b7c12 */ /* 0x000fe2000f8e961c */
[----:B------:R-:W-:Y:S06]  /*0590*/  @P1 EXIT ;  /* 0x000000000000194d */ /* 0x000fec0003800000 */
[----:B-----5:R-:W-:Y:S01]  /*05a0*/  @!P0 CS2R R4, SRZ ;  /* 0x0000000000048805 */ /* 0x020fe2000001ff00 */
[----:B------:R-:W-:Y:S01]  /*05b0*/  @!P0 CS2R R8, SRZ ;  /* 0x0000000000088805 */ /* 0x000fe2000001ff00 */
[----:B------:R-:W-:Y:S01]  /*05c0*/  @!P0 CS2R R6, SRZ ;  /* 0x0000000000068805 */ /* 0x000fe2000001ff00 */
[----:B------:R-:W-:Y:S01]  /*05d0*/  UIADD3 UR26, UR5, -0x695add53, URZ ;  /* 0x96a522ad051a7890 */ /* 0x000fe2000fffe03f */
[----:B------:R-:W-:Y:S01]  /*05e0*/  @!P0 CS2R R16, SRZ ;  /* 0x0000000000108805 */ /* 0x000fe2000001ff00 */
[----:B------:R-:W-:Y:S01]  /*05f0*/  @!P0 CS2R R18, SRZ ;  /* 0x0000000000128805 */ /* 0x000fe2000001ff00 */
[--C-:B------:R-:W-:Y:S01]  /*0600*/  HADD2.F32 R97, -RZ, R5.reuse.H0_H0 ;  /* 0x20000005ff617230 */ /* 0x100fe20000004100 */
[----:B------:R-:W-:Y:S01]  /*0610*/  @!P0 CS2R R12, SRZ ;  /* 0x00000000000c8805 */ /* 0x000fe2000001ff00 */
[----:B------:R-:W-:Y:S01]  /*0620*/  HADD2.F32 R96, -RZ, R5.H1_H1 ;  /* 0x30000005ff607230 */ /* 0x000fe20000004100 */
[----:B------:R-:W-:Y:S01]  /*0630*/  @!P0 CS2R R14, SRZ ;  /* 0x00000000000e8805 */ /* 0x000fe2000001ff00 */
[----:B------:R-:W-:Y:S01]  /*0640*/  @!P0 CS2R R10, SRZ ;  /* 0x00000000000a8805 */ /* 0x000fe2000001ff00 */
[--C-:B------:R-:W-:Y:S01]  /*0650*/  HADD2.F32 R105, -RZ, R9.reuse.H0_H0 ;  /* 0x20000009ff697230 */ /* 0x100fe20000004100 */
[----:B------:R-:W-:Y:S01]  /*0660*/  UIADD3 UR25, UR4, -0x700cb87f, URZ ;  /* 0x8ff3478104197890 */ /* 0x000fe2000fffe03f */
[----:B------:R-:W-:Y:S01]  /*0670*/  HADD2.F32 R104, -RZ, R9.H1_H1 ;  /* 0x30000009ff687230 */ /* 0x000fe20000004100 */
[----:B------:R-:W-:Y:S01]  /*0680*/  IMAD R22, R22, -0x2daee0ad, RZ ;  /* 0xd2511f5316167824 */ /* 0x000fe200078e02ff */
[----:B------:R0:W5:Y:S01]  /*0690*/  LDG.E.128 R48, [R24.64] ;  /* 0x0000000618307981 */ /* 0x000162000c1e1d00 */
[----:B------:R-:W-:Y:S01]  /*06a0*/  IMAD.HI.U32 R5, R29, -0x2daee0ad, RZ ;  /* 0xd2511f531d057827 */ /* 0x000fe200078e00ff */
[----:B------:R-:W-:Y:S02]  /*06b0*/  BSSY B0, `(.L_x_4934) ;  /* 0x000183e000007945 */ /* 0x000fe40003800000 */
[----:B------:R0:W5:Y:S01]  /*06c0*/  LDG.E.128 R44, [R24.64+0x200] ;  /* 0x00020006182c7981 */ /* 0x000162000c1e1d00 */
[----:B------:R-:W-:-:S02]  /*06d0*/  IMAD R0, R26, -0x326172a9, RZ ;  /* 0xcd9e8d571a007824 */ /* 0x000fc400078e02ff */
[----:B------:R-:W-:Y:S01]  /*06e0*/  IMAD.HI.U32 R9, R27, -0x326172a9, RZ ;  /* 0xcd9e8d571b097827 */ /* 0x000fe200078e00ff */
[----:B------:R0:W5:Y:S01]  /*06f0*/  LDG.E.128 R40, [R24.64+0x400] ;  /* 0x0004000618287981 */ /* 0x000162000c1e1d00 */
[--C-:B------:R-:W-:Y:S01]  /*0700*/  HADD2.F32 R99, -RZ, R4.reuse.H0_H0 ;  /* 0x20000004ff637230 */ /* 0x100fe20000004100 */
[----:B------:R-:W-:Y:S01]  /*0710*/  LOP3.LUT R22, R5, UR26, R22, 0x96, !PT ;  /* 0x0000001a05167c12 */ /* 0x000fe2000f8e9616 */
[----:B------:R-:W-:Y:S01]  /*0720*/  HADD2.F32 R98, -RZ, R4.H1_H1 ;  /* 0x30000004ff627230 */ /* 0x000fe20000004100 */
[----:B------:R0:W5:Y:S01]  /*0730*/  LDG.E.128 R36, [R24.64+0x600] ;  /* 0x0006000618247981 */ /* 0x000162000c1e1d00 */
[--C-:B------:R-:W-:Y:S01]  /*0740*/  HADD2.F32 R95, -RZ, R6.reuse.H0_H0 ;  /* 0x20000006ff5f7230 */ /* 0x100fe20000004100 */
[----:B------:R-:W-:Y:S01]  /*0750*/  LOP3.LUT R81, R20, 0x3, RZ, 0xc0, !PT ;  /* 0x0000000314517812 */ /* 0x000fe200078ec0ff */
[----:B------:R-:W-:Y:S01]  /*0760*/  HADD2.F32 R94, -RZ, R6.H1_H1 ;  /* 0x30000006ff5e7230 */ /* 0x000fe20000004100 */
[----:B------:R-:W-:Y:S01]  /*0770*/  LOP3.LUT R0, R9, UR25, R0, 0x96, !PT ;  /* 0x0000001909007c12 */ /* 0x000fe2000f8e9600 */
[--C-:B------:R-:W-:Y:S01]  /*0780*/  HADD2.F32 R123, -RZ, R16.reuse.H0_H0 ;  /* 0x20000010ff7b7230 */ /* 0x100fe20000004100 */
[----:B------:R-:W-:Y:S01]  /*0790*/  IMAD.MOV.U32 R4, RZ, RZ, R23 ;  /* 0x000000ffff047224 */ /* 0x000fe200078e0017 */
[----:B------:R-:W-:Y:S01]  /*07a0*/  HADD2.F32 R122, -RZ, R16.H1_H1 ;  /* 0x30000010ff7a7230 */ /* 0x000fe20000004100 */
[----:B------:R-:W-:Y:S01]  /*07b0*/  IMAD.MOV.U32 R5, RZ, RZ, R21 ;  /* 0x000000ffff057224 */ /* 0x000fe200078e0015 */
[--C-:B------:R-:W-:Y:S01]  /*07c0*/  HADD2.F32 R121, -RZ, R17.reuse.H0_H0 ;  /* 0x20000011ff797230 */ /* 0x100fe20000004100 */
[----:B------:R-:W-:Y:S01]  /*07d0*/  IMAD R20, R27, -0x326172a9, RZ ;  /* 0xcd9e8d571b147824 */ /* 0x000fe200078e02ff */
[----:B------:R-:W-:Y:S01]  /*07e0*/  HADD2.F32 R120, -RZ, R17.H1_H1 ;  /* 0x30000011ff787230 */ /* 0x000fe20000004100 */
[----:B0-----:R-:W-:Y:S01]  /*07f0*/  IMAD R24, R29, -0x2daee0ad, RZ ;  /* 0xd2511f531d187824 */ /* 0x001fe200078e02ff */
        /* <DEDUP_REMOVED lines=22> */
.L_x_5454:
[----:B------:R-:W0:Y:S01]  /*0960*/  S2R R10, SR_TID.X ;  /* 0x00000000000a7919 */ /* 0x000e220000002100 */
[----:B------:R-:W-:Y:S01]  /*0970*/  IMAD R7, R2, c[0x0][0x168], RZ ;  /* 0x00005a0002077a24 */ /* 0x000fe200078e02ff */
[----:B------:R-:W-:Y:S01]  /*0980*/  ISETP.NE.U32.AND P0, PT, RZ, c[0x0][0x178], PT ;  /* 0x00005e00ff007a0c */ /* 0x000fe20003f05070 */
[----:B------:R-:W-:Y:S01]  /*0990*/  IMAD.MOV.U32 R124, RZ, RZ, 0x10 ;  /* 0x00000010ff7c7424 */ /* 0x000fe200078e00ff */
[----:B------:R-:W-:-:S02]  /*09a0*/  ISETP.NE.U32.AND P1, PT, RZ, c[0x0][0x180], PT ;  /* 0x00006000ff007a0c */ /* 0x000fc40003f25070 */
[----:B------:R-:W-:Y:S02]  /*09b0*/  ISETP.NE.AND.EX P2, PT, RZ, c[0x0][0x17c], PT, P0 ;  /* 0x00005f00ff007a0c */ /* 0x000fe40003f45300 */
[----:B------:R-:W-:Y:S02]  /*09c0*/  SHF.R.S32.HI R8, RZ, 0x1f, R7 ;  /* 0x0000001fff087819 */ /* 0x000fe40000011407 */
[----:B------:R-:W-:Y:S02]  /*09d0*/  ISETP.NE.AND.EX P0, PT, RZ, c[0x0][0x184], PT, P1 ;  /* 0x00006100ff007a0c */ /* 0x000fe40003f05310 */
[----:B------:R-:W-:Y:S02]  /*09e0*/  LEA.HI R7, R8, R7, RZ, 0x3 ;  /* 0x0000000708077211 */ /* 0x000fe400078f18ff */
[----:B0-----:R-:W-:Y:S01]  /*09f0*/  LOP3.LUT R12, R10, 0x1f, RZ, 0xc0, !PT ;  /* 0x0000001f0a0c7812 */ /* 0x001fe200078ec0ff */
[----:B------:R-:W-:Y:S01]  /*0a00*/  BSSY B1, `(.L_x_4935) ;  /* 0x0000015000017945 */ /* 0x000fe20003800000 */
[----:B------:R-:W-:-:S02]  /*0a10*/  P2R R86, PR, RZ, 0x4 ;  /* 0x00000004ff567803 */ /* 0x000fc40000000000 */
[----:B------:R-:W-:-:S05]  /*0a20*/  LEA.HI.SX32 R7, R7, R12, 0x1d ;  /* 0x0000000c07077211 */ /* 0x000fca00078feaff */
[----:B------:R-:W-:-:S04]  /*0a30*/  @P0 IMAD.WIDE.U32 R52, R7, R124, c[0x0][0x180] ;  /* 0x0000600007340625 */ /* 0x000fc800078e007c */
[CC--:B------:R-:W-:Y:S01]  /*0a40*/  IMAD.WIDE.U32 R54, R7.reuse, R124.reuse, c[0x0][0x170] ;  /* 0x00005c0007367625 */ /* 0x0c0fe200078e007c */
[----:B-----5:R0:W5:Y:S03]  /*0a50*/  @P0 LDG.E.128 R28, [R52.64] ;  /* 0x00000006341c0981 */ /* 0x020166000c1e1d00 */
[----:B------:R-:W-:-:S05]  /*0a60*/  @P2 IMAD.WIDE.U32 R26, R7, R124, c[0x0][0x178] ;  /* 0x00005e00071a2625 */ /* 0x000fca00078e007c */
[----:B------:R1:W5:Y:S04]  /*0a70*/  @P2 LDG.E.128 R32, [R26.64] ;  /* 0x000000061a202981 */ /* 0x000368000c1e1d00 */
[----:B0-----:R-:W5:Y:S01]  /*0a80*/  LDG.E.128 R52, [R54.64] ;  /* 0x0000000636347981 */ /* 0x001f62000c1e1d00 */
[C---:B------:R-:W-:Y:S02]  /*0a90*/  ISETP.NE.AND P1, PT, R81.reuse, 0x1, PT ;  /* 0x000000015100780c */ /* 0x040fe40003f25270 */
        /* <DEDUP_REMOVED lines=10> */
.L_x_4936:
[----:B-1----:R-:W-:Y:S02]  /*0b40*/  IMAD.MOV.U32 R10, RZ, RZ, R20 ;  /* 0x000000ffff0a7224 */ /* 0x002fe400078e0014 */
.L_x_4937:
[----:B------:R-:W-:Y:S05]  /*0b50*/  BSYNC B1 ;  /* 0x0000000000017941 */ /* 0x000fea0003800000 */
.L_x_4935:
        /* <DEDUP_REMOVED lines=16> */
.L_x_4941:
[----:B------:R-:W-:Y:S05]  /*0c60*/  BSYNC B2 ;  /* 0x0000000000027941 */ /* 0x000fea0003800000 */
.L_x_4940:
[----:B------:R-:W-:Y:S01]  /*0c70*/  IMAD.HI.U32 R0, R3, -0x326172a9, RZ ;  /* 0xcd9e8d5703007827 */ /* 0x000fe200078e00ff */
[----:B------:R-:W-:Y:S01]  /*0c80*/  LOP3.LUT R19, R19, UR5, R6, 0x96, !PT ;  /* 0x0000000513137c12 */ /* 0x000fe2000f8e9606 */
[----:B------:R-:W-:Y:S02]  /*0c90*/  HFMA2.MMA R12, -RZ, RZ, 0, 0 ;  /* 0x00000000ff0c7435 */ /* 0x000fe400000001ff */
        /* <DEDUP_REMOVED lines=39> */
.L_x_4939:
[----:B------:R-:W-:Y:S05]  /*0f10*/  BSYNC B1 ;  /* 0x0000000000017941 */ /* 0x000fea0003800000 */
.L_x_4938:
[----:B------:R-:W0:Y:S01]  /*0f20*/  I2F.U32 R8, R10 ;  /* 0x0000000a00087306 */ /* 0x000e220000201000 */
[----:B------:R-:W-:Y:S01]  /*0f30*/  ISETP.NE.U32.AND P1, PT, RZ, c[0x0][0x178], PT ;  /* 0x00005e00ff007a0c */ /* 0x000fe20003f25070 */
[----:B------:R-:W-:Y:S01]  /*0f40*/  IMAD.MOV.U32 R91, RZ, RZ, 0x2f800000 ;  /* 0x2f800000ff5b7424 */ /* 0x000fe200078e00ff */
[----:B-----5:R-:W-:Y:S02]  /*0f50*/  HADD2.F32 R19, -RZ, R52.H0_H0 ;  /* 0x20000034ff137230 */ /* 0x020fe40000004100 */
        /* <DEDUP_REMOVED lines=13> */
.L_x_4942:
        /* <DEDUP_REMOVED lines=12> */
.L_x_4945:
[----:B------:R-:W-:Y:S02]  /*10f0*/  IMAD.MOV.U32 R10, RZ, RZ, R20 ;  /* 0x000000ffff0a7224 */ /* 0x000fe400078e0014 */
.L_x_4946:
[----:B------:R-:W-:Y:S05]  /*1100*/  BSYNC B1 ;  /* 0x0000000000017941 */ /* 0x000fea0003800000 */
.L_x_4944:
        /* <DEDUP_REMOVED lines=16> */
.L_x_4950:
[----:B------:R-:W-:Y:S05]  /*1210*/  BSYNC B2 ;  /* 0x0000000000027941 */ /* 0x000fea0003800000 */
.L_x_4949:
        /* <DEDUP_REMOVED lines=42> */
.L_x_4948:
[----:B------:R-:W-:Y:S05]  /*14c0*/  BSYNC B1 ;  /* 0x0000000000017941 */ /* 0x000fea0003800000 */
.L_x_4947:
        /* <DEDUP_REMOVED lines=10> */
.L_x_4943:
        /* <DEDUP_REMOVED lines=12> */
.L_x_4952:
[----:B------:R-:W-:Y:S02]  /*1630*/  IMAD.MOV.U32 R12, RZ, RZ, R20 ;  /* 0x000000ffff0c7224 */ /* 0x000fe400078e0014 */
.L_x_4953:
[----:B------:R-:W-:Y:S05]  /*1640*/  BSYNC B1 ;  /* 0x0000000000017941 */ /* 0x000fea0003800000 */
.L_x_4951:
        /* <DEDUP_REMOVED lines=16> */
.L_x_4957:
[----:B------:R-:W-:Y:S05]  /*1750*/  BSYNC B2 ;  /* 0x0000000000027941 */ /* 0x000fea0003800000 */
.L_x_4956:
        /* <DEDUP_REMOVED lines=42> */
.L_x_4955:
[----:B------:R-:W-:Y:S05]  /*1a00*/  BSYNC B1 ;  /* 0x0000000000017941 */ /* 0x000fea0003800000 */
.L_x_4954:
[----:B------:R-:W0:Y:S01]  /*1a10*/  I2F.U32 R10, R12 ;  /* 0x0000000c000a7306 */ /* 0x000e220000201000 */
[----:B------:R-:W-:-:S05]  /*1a20*/  HADD2.F32 R52, -RZ, R52.H1_H1 ;  /* 0x30000034ff347230 */ /* 0x000fca0000004100 */
        /* <DEDUP_REMOVED lines=12> */
.L_x_4958:
        /* <DEDUP_REMOVED lines=12> */
.L_x_4961:
[----:B------:R-:W-:Y:S02]  /*1bb0*/  IMAD.MOV.U32 R12, RZ, RZ, R20 ;  /* 0x000000ffff0c7224 */ /* 0x000fe400078e0014 */
.L_x_4962:
[----:B------:R-:W-:Y:S05]  /*1bc0*/  BSYNC B1 ;  /* 0x0000000000017941 */ /* 0x000fea0003800000 */
.L_x_4960:
        /* <DEDUP_REMOVED lines=16> */
.L_x_4966:
[----:B------:R-:W-:Y:S05]  /*1cd0*/  BSYNC B2 ;  /* 0x0000000000027941 */ /* 0x000fea0003800000 */
.L_x_4965:
        /* <DEDUP_REMOVED lines=42> */
.L_x_4964:
[----:B------:R-:W-:Y:S05]  /*1f80*/  BSYNC B1 ;  /* 0x0000000000017941 */ /* 0x000fea0003800000 */
.L_x_4963:
        /* <DEDUP_REMOVED lines=10> */
.L_x_4959:
        /* <DEDUP_REMOVED lines=12> */
.L_x_4968:
[----:B------:R-:W-:Y:S02]  /*20f0*/  IMAD.MOV.U32 R19, RZ, RZ, R20 ;  /* 0x000000ffff137224 */ /* 0x000fe400078e0014 */
.L_x_4969:
[----:B------:R-:W-:Y:S05]  /*2100*/  BSYNC B1 ;  /* 0x0000000000017941 */ /* 0x000fea0003800000 */
.L_x_4967:
        /* <DEDUP_REMOVED lines=16> */
.L_x_4973:
[----:B------:R-:W-:Y:S05]  /*2210*/  BSYNC B2 ;  /* 0x0000000000027941 */ /* 0x000fea0003800000 */
.L_x_4972:
        /* <DEDUP_REMOVED lines=42> */
.L_x_4971:
[----:B------:R-:W-:Y:S05]  /*24c0*/  BSYNC B1 ;  /* 0x0000000000017941 */ /* 0x000fea0003800000 */
.L_x_4970:
[----:B------:R-:W0:Y:S01]  /*24d0*/  I2F.U32 R12, R19 ;  /* 0x00000013000c7306 */ /* 0x000e220000201000 */
[----:B------:R-:W-:-:S05]  /*24e0*/  HADD2.F32 R23, -RZ, R53.H0_H0 ;  /* 0x20000035ff177230 */ /* 0x000fca0000004100 */
        /* <DEDUP_REMOVED lines=12> */
.L_x_4974:
        /* <DEDUP_REMOVED lines=12> */
.L_x_4977:
[----:B------:R-:W-:Y:S02]  /*2670*/  IMAD.MOV.U32 R19, RZ, RZ, R20 ;  /* 0x000000ffff137224 */ /* 0x000fe400078e0014 */
.L_x_4978:
[----:B------:R-:W-:Y:S05]  /*2680*/  BSYNC B1 ;  /* 0x0000000000017941 */ /* 0x000fea0003800000 */
.L_x_4976:
        /* <DEDUP_REMOVED lines=16> */
.L_x_4982:
[----:B------:R-:W-:Y:S05]  /*2790*/  BSYNC B2 ;  /* 0x0000000000027941 */ /* 0x000fea0003800000 */
.L_x_4981:
        /* <DEDUP_REMOVED lines=42> */
.L_x_4980:
[----:B------:R-:W-:Y:S05]  /*2a40*/  BSYNC B1 ;  /* 0x0000000000017941 */ /* 0x000fea0003800000 */
.L_x_4979:
        /* <DEDUP_REMOVED lines=10> */
.L_x_4975:
        /* <DEDUP_REMOVED lines=12> */
.L_x_4984:
[----:B------:R-:W-:Y:S02]  /*2bb0*/  IMAD.MOV.U32 R26, RZ, RZ, R20 ;  /* 0x000000ffff1a7224 */ /* 0x000fe400078e0014 */
.L_x_4985:
[----:B------:R-:W-:Y:S05]  /*2bc0*/  BSYNC B1 ;  /* 0x0000000000017941 */ /* 0x000fea0003800000 */
.L_x_4983:
        /* <DEDUP_REMOVED lines=16> */
.L_x_4989:
[----:B------:R-:W-:Y:S05]  /*2cd0*/  BSYNC B2 ;  /* 0x0000000000027941 */ /* 0x000fea0003800000 */
.L_x_4988:
        /* <DEDUP_REMOVED lines=42> */
.L_x_4987:
[----:B------:R-:W-:Y:S05]  /*2f80*/  BSYNC B1 ;  /* 0x0000000000017941 */ /* 0x000fea0003800000 */
.L_x_4986:
[----:B------:R-:W0:Y:S01]  /*2f90*/  I2F.U32 R26, R26 ;  /* 0x0000001a001a7306 */ /* 0x000e220000201000 */
[----:B------:R-:W-:Y:S01]  /*2fa0*/  HADD2.F32 R53, -RZ, R53.H1_H1 ;  /* 0x30000035ff357230 */ /* 0x000fe20000004100 */
[----:B0-----:R-:W-:-:S05]  /*2fb0*/  FFMA.FTZ R19, R26, R91, 1.1641532182693481445e-10 ;  /* 0x2f0000001a137423 */ /* 0x001fca000001005b */
[----:B------:R-:W-:Y:S01]  /*2fc0*/  FSETP.GTU.FTZ.AND P2, PT, R19, c[0x0][0x1e4], PT ;  /* 0x0000790013007a0b */ /* 0x000fe20003f5c000 */
[----:B------:R-:W-:-:S03]  /*2fd0*/  FMUL.FTZ R19, R53, c[0x0][0x1e8] ;  /* 0x00007a0035137a20 */ /* 0x000fc60000410000 */
        /* <DEDUP_REMOVED lines=9> */
.L_x_4990:
        /* <DEDUP_REMOVED lines=12> */
.L_x_4993:
[----:B------:R-:W-:Y:S02]  /*3130*/  IMAD.MOV.U32 R26, RZ, RZ, R20 ;  /* 0x000000ffff1a7224 */ /* 0x000fe400078e0014 */
.L_x_4994:
[----:B------:R-:W-:Y:S05]  /*3140*/  BSYNC B1 ;  /* 0x0000000000017941 */ /* 0x000fea0003800000 */
.L_x_4992:
        /* <DEDUP_REMOVED lines=16> */
.L_x_4998:
[----:B------:R-:W-:Y:S05]  /*3250*/  BSYNC B2 ;  /* 0x0000000000027941 */ /* 0x000fea0003800000 */
.L_x_4997:
        /* <DEDUP_REMOVED lines=42> */
.L_x_4996:
[----:B------:R-:W-:Y:S05]  /*3500*/  BSYNC B1 ;  /* 0x0000000000017941 */ /* 0x000fea0003800000 */
.L_x_4995:
        /* <DEDUP_REMOVED lines=10> */
.L_x_4991:
        /* <DEDUP_REMOVED lines=12> */
.L_x_5000:
[----:B------:R-:W-:Y:S02]  /*3670*/  IMAD.MOV.U32 R26, RZ, RZ, R20 ;  /* 0x000000ffff1a7224 */ /* 0x000fe400078e0014 */
.L_x_5001:
[----:B------:R-:W-:Y:S05]  /*3680*/  BSYNC B1 ;  /* 0x0000000000017941 */ /* 0x000fea0003800000 */
.L_x_4999:
        /* <DEDUP_REMOVED lines=16> */
.L_x_5005:
[----:B------:R-:W-:Y:S05]  /*3790*/  BSYNC B2 ;  /* 0x0000000000027941 */ /* 0x000fea0003800000 */
.L_x_5004:
        /* <DEDUP_REMOVED lines=42> */
.L_x_5003:
[----:B------:R-:W-:Y:S05]  /*3a40*/  BSYNC B1 ;  /* 0x0000000000017941 */ /* 0x000fea0003800000 */
.L_x_5002:
        /* <DEDUP_REMOVED lines=13> */
.L_x_5006:
        /* <DEDUP_REMOVED lines=12> */
.L_x_5009:
[----:B------:R-:W-:Y:S02]  /*3be0*/  IMAD.MOV.U32 R26, RZ, RZ, R20 ;  /* 0x000000ffff1a7224 */ /* 0x000fe400078e0014 */
.L_x_5010:
[----:B------:R-:W-:Y:S05]  /*3bf0*/  BSYNC B1 ;  /* 0x0000000000017941 */ /* 0x000fea0003800000 */
.L_x_5008:
        /* <DEDUP_REMOVED lines=16> */
.L_x_5014:
[----:B------:R-:W-:Y:S05]  /*3d00*/  BSYNC B2 ;  /* 0x0000000000027941 */ /* 0x000fea0003800000 */
.L_x_5013:
        /* <DEDUP_REMOVED lines=40> */
[----:B------:R-:W-:-:S03]  /*3f90*/  LOP3.LUT R0, R59, UR25, R60, 0x96, !PT ;  /* 0x000000193b007c12 */ /* 0x000fc6000f8e963c */
[----:B------:R-:W-:Y:S01]  /*3fa0*/  IMAD.MOV.U32 R20, RZ, RZ, R58 ;  /* 0x000000ffff147224 */ /* 0x000fe200078e003a */
[----:B------:R-:W-:Y:S02]  /*3fb0*/  LOP3.LUT R22, R25, UR26, R22, 0x96, !PT ;  /* 0x0000001a19167c12 */ /* 0x000fe4000f8e9616 */
.L_x_5012:
[----:B------:R-:W-:Y:S05]  /*3fc0*/  BSYNC B1 ;  /* 0x0000000000017941 */ /* 0x000fea0003800000 */
.L_x_5011:
        /* <DEDUP_REMOVED lines=10> */
.L_x_5007:
        /* <DEDUP_REMOVED lines=12> */
.L_x_5016:
[----:B------:R-:W-:Y:S02]  /*4130*/  IMAD.MOV.U32 R26, RZ, RZ, R20 ;  /* 0x000000ffff1a7224 */ /* 0x000fe400078e0014 */
.L_x_5017:
[----:B------:R-:W-:Y:S05]  /*4140*/  BSYNC B1 ;  /* 0x0000000000017941 */ /* 0x000fea0003800000 */
.L_x_5015:
        /* <DEDUP_REMOVED lines=16> */
.L_x_5021:
[----:B------:R-:W-:Y:S05]  /*4250*/  BSYNC B2 ;  /* 0x0000000000027941 */ /* 0x000fea0003800000 */
.L_x_5020:
        /* <DEDUP_REMOVED lines=43> */
.L_x_5019:
[----:B------:R-:W-:Y:S05]  /*4510*/  BSYNC B1 ;  /* 0x0000000000017941 */ /* 0x000fea0003800000 */
.L_x_5018:
        /* <DEDUP_REMOVED lines=13> */
.L_x_5022:
        /* <DEDUP_REMOVED lines=12> */
.L_x_5025:
[----:B------:R-:W-:Y:S02]  /*46b0*/  IMAD.MOV.U32 R26, RZ, RZ, R20 ;  /* 0x000000ffff1a7224 */ /* 0x000fe400078e0014 */
.L_x_5026:
[----:B------:R-:W-:Y:S05]  /*46c0*/  BSYNC B1 ;  /* 0x0000000000017941 */ /* 0x000fea0003800000 */
.L_x_5024:
        /* <DEDUP_REMOVED lines=16> */
.L_x_5030:
[----:B------:R-:W-:Y:S05]  /*47d0*/  BSYNC B2 ;  /* 0x0000000000027941 */ /* 0x000fea0003800000 */
.L_x_5029:
        /* <DEDUP_REMOVED lines=43> */
.L_x_5028:
[----:B------:R-:W-:Y:S05]  /*4a90*/  BSYNC B1 ;  /* 0x0000000000017941 */ /* 0x000fea0003800000 */
.L_x_5027:
        /* <DEDUP_REMOVED lines=10> */
.L_x_5023:
        /* <DEDUP_REMOVED lines=12> */
.L_x_5032:
[----:B------:R-:W-:Y:S02]  /*4c00*/  MOV R26, R20 ;  /* 0x00000014001a7202 */ /* 0x000fe40000000f00 */
.L_x_5033:
[----:B------:R-:W-:Y:S05]  /*4c10*/  BSYNC B1 ;  /* 0x0000000000017941 */ /* 0x000fea0003800000 */
.L_x_5031:
        /* <DEDUP_REMOVED lines=16> */
.L_x_5037:
[----:B------:R-:W-:Y:S05]  /*4d20*/  BSYNC B2 ;  /* 0x0000000000027941 */ /* 0x000fea0003800000 */
.L_x_5036:
        /* <DEDUP_REMOVED lines=43> */
.L_x_5035:
[----:B------:R-:W-:Y:S05]  /*4fe0*/  BSYNC B1 ;  /* 0x0000000000017941 */ /* 0x000fea0003800000 */
.L_x_5034:
        /* <DEDUP_REMOVED lines=13> */
.L_x_5038:
        /* <DEDUP_REMOVED lines=12> */
.L_x_5041:
[----:B------:R-:W-:Y:S02]  /*5180*/  IMAD.MOV.U32 R17, RZ, RZ, R20 ;  /* 0x000000ffff117224 */ /* 0x000fe400078e0014 */
.L_x_5042:
[----:B------:R-:W-:Y:S05]  /*5190*/  BSYNC B1 ;  /* 0x0000000000017941 */ /* 0x000fea0003800000 */
.L_x_5040:
        /* <DEDUP_REMOVED lines=16> */
.L_x_5046:
[----:B------:R-:W-:Y:S05]  /*52a0*/  BSYNC B2 ;  /* 0x0000000000027941 */ /* 0x000fea0003800000 */
.L_x_5045:
        /* <DEDUP_REMOVED lines=44> */
.L_x_5044:
[----:B------:R-:W-:Y:S05]  /*5570*/  BSYNC B1 ;  /* 0x0000000000017941 */ /* 0x000fea0003800000 */
.L_x_5043:
        /* <DEDUP_REMOVED lines=8> */
[----:B------:R-:W-:Y:S01]  /*5600*/  FADD.FTZ R25, R25, R58 ;  /* 0x0000003a19197221 */ /* 0x000fe20000010000 */
[----:B------:R-:W-:-:S03]  /*5610*/  PRMT R17, R26, 0x7610, R17 ;  /* 0x000076101a117816 */ /* 0x000fc60000000011 */
[----:B------:R-:W-:Y:S02]  /*5620*/  @P0 FADD.FTZ R25, R25, R60 ;  /* 0x0000003c19190221 */ /* 0x000fe40000010000 */
.L_x_5039:
        /* <DEDUP_REMOVED lines=12> */
.L_x_5048:
[----:B------:R-:W-:Y:S02]  /*56f0*/  IMAD.MOV.U32 R26, RZ, RZ, R20 ;  /* 0x000000ffff1a7224 */ /* 0x000fe400078e0014 */
.L_x_5049:
[----:B------:R-:W-:Y:S05]  /*5700*/  BSYNC B1 ;  /* 0x0000000000017941 */ /* 0x000fea0003800000 */
.L_x_5047:
        /* <DEDUP_REMOVED lines=16> */
.L_x_5053:
[----:B------:R-:W-:Y:S05]  /*5810*/  BSYNC B2 ;  /* 0x0000000000027941 */ /* 0x000fea0003800000 */
.L_x_5052:
        /* <DEDUP_REMOVED lines=44> */
.L_x_5051:
[----:B------:R-:W-:Y:S05]  /*5ae0*/  BSYNC B1 ;  /* 0x0000000000017941 */ /* 0x000fea0003800000 */
.L_x_5050:
        /* <DEDUP_REMOVED lines=13> */
.L_x_5054:
        /* <DEDUP_REMOVED lines=12> */
.L_x_5057:
[----:B------:R-:W-:Y:S02]  /*5c80*/  IMAD.MOV.U32 R18, RZ, RZ, R20 ;  /* 0x000000ffff127224 */ /* 0x000fe400078e0014 */
.L_x_5058:
[----:B------:R-:W-:Y:S05]  /*5c90*/  BSYNC B1 ;  /* 0x0000000000017941 */ /* 0x000fea0003800000 */
.L_x_5056:
        /* <DEDUP_REMOVED lines=16> */
[----:B------:R-:W-:-:S04]  /*5da0*/  ISETP.NE.AND P0, PT, R0, RZ, PT ;  /* 0x000000ff0000720c */ /* 0x000fc80003f05270 */
[----:B------:R-:W-:-:S04]  /*5db0*/  @!P6 MOV R6, R20 ;  /* 0x000000140006e202 */ /* 0x000fc80000000f00 */
.L_x_5062:
[----:B------:R-:W-:Y:S05]  /*5dc0*/  BSYNC B2 ;  /* 0x0000000000027941 */ /* 0x000fea0003800000 */
.L_x_5061:
        /* <DEDUP_REMOVED lines=44> */
.L_x_5060:
[----:B------:R-:W-:Y:S05]  /*6090*/  BSYNC B1 ;  /* 0x0000000000017941 */ /* 0x000fea0003800000 */
.L_x_5059:
        /* <DEDUP_REMOVED lines=11> */
.L_x_5055:
[----:B------:R-:W-:Y:S01]  /*6150*/  SEL R55, RZ, 0x1000000, P5 ;  /* 0x01000000ff377807 */ /* 0x000fe20002800000 */
[----:B------:R-:W-:Y:S01]  /*6160*/  IMAD.MOV.U32 R125, RZ, RZ, 0x8 ;  /* 0x00000008ff7d7424 */ /* 0x000fe200078e00ff */
[----:B------:R-:W-:Y:S02]  /*6170*/  ISETP.NE.AND P5, PT, R27, RZ, PT ;  /* 0x000000ff1b00720c */ /* 0x000fe40003fa5270 */
[----:B------:R-:W-:Y:S02]  /*6180*/  SEL R65, RZ, 0x1, P2 ;  /* 0x00000001ff417807 */ /* 0x000fe40001000000 */
[----:B------:R-:W-:Y:S02]  /*6190*/  SEL R54, RZ, 0x10000, P4 ;  /* 0x00010000ff367807 */ /* 0x000fe40002000000 */
[----:B------:R-:W-:Y:S02]  /*61a0*/  SEL R27, RZ, 0x100, P3 ;  /* 0x00000100ff1b7807 */ /* 0x000fe40001800000 */
[----:B------:R-:W-:-:S02]  /*61b0*/  ISETP.NE.AND P2, PT, R53, RZ, PT ;  /* 0x000000ff3500720c */ /* 0x000fc40003f45270 */
[----:B------:R-:W-:Y:S01]  /*61c0*/  ISETP.NE.AND P4, PT, R56, RZ, PT ;  /* 0x000000ff3800720c */ /* 0x000fe20003f85270 */
[----:B------:R-:W-:Y:S01]  /*61d0*/  IMAD.WIDE.U32 R56, R7, R124, c[0x0][0x188] ;  /* 0x0000620007387625 */ /* 0x000fe200078e007c */
[----:B------:R-:W-:Y:S02]  /*61e0*/  ISETP.NE.AND P3, PT, R52, RZ, PT ;  /* 0x000000ff3400720c */ /* 0x000fe40003f65270 */
[----:B------:R-:W-:Y:S02]  /*61f0*/  SEL R62, RZ, 0x1, P2 ;  /* 0x00000001ff3e7807 */ /* 0x000fe40001000000 */
[----:B------:R-:W-:Y:S02]  /*6200*/  SEL R58, RZ, 0x1, P3 ;  /* 0x00000001ff3a7807 */ /* 0x000fe40001800000 */
[----:B------:R-:W-:Y:S01]  /*6210*/  SEL R60, RZ, 0x1, P4 ;  /* 0x00000001ff3c7807 */ /* 0x000fe20002000000 */
[----:B------:R-:W-:Y:S01]  /*6220*/  IMAD.WIDE.U32 R62, R62, 0x1000000, RZ ;  /* 0x010000003e3e7825 */ /* 0x000fe200078e00ff */
[----:B------:R-:W-:-:S02]  /*6230*/  LOP3.LUT R27, R27, R55, R54, 0xfe, !PT ;  /* 0x000000371b1b7212 */ /* 0x000fc400078efe36 */
[----:B------:R-:W-:Y:S01]  /*6240*/  F2FP.PACK_AB R55, R26, R25 ;  /* 0x000000191a37723e */ /* 0x000fe200000000ff */
[----:B------:R-:W-:Y:S01]  /*6250*/  IMAD.WIDE.U32 R58, R58, 0x10000, RZ ;  /* 0x000100003a3a7825 */ /* 0x000fe200078e00ff */
[----:B------:R-:W-:Y:S02]  /*6260*/  LOP3.LUT R65, R63, R27, R65, 0xfe, !PT ;  /* 0x0000001b3f417212 */ /* 0x000fe400078efe41 */
[----:B------:R-:W-:Y:S01]  /*6270*/  SEL R27, RZ, 0x1, P5 ;  /* 0x00000001ff1b7807 */ /* 0x000fe20002800000 */
[----:B------:R-:W-:Y:S01]  /*6280*/  IMAD.WIDE.U32 R60, R60, 0x100, RZ ;  /* 0x000001003c3c7825 */ /* 0x000fe200078e00ff */
[----:B------:R-:W-:Y:S02]  /*6290*/  F2FP.PACK_AB R54, R23, R21 ;  /* 0x000000151736723e */ /* 0x000fe400000000ff */
[----:B------:R-:W-:Y:S02]  /*62a0*/  F2FP.PACK_AB R53, R19, R12 ;  /* 0x0000000c1335723e */ /* 0x000fe400000000ff */
[----:B------:R-:W-:-:S02]  /*62b0*/  LOP3.LUT R62, R60, R62, R58, 0xfe, !PT ;  /* 0x0000003e3c3e7212 */ /* 0x000fc400078efe3a */
[----:B------:R-:W-:Y:S02]  /*62c0*/  F2FP.PACK_AB R52, R10, R8 ;  /* 0x000000080a34723e */ /* 0x000fe400000000ff */
[----:B------:R-:W-:Y:S01]  /*62d0*/  LOP3.LUT R59, R61, R65, R59, 0xfe, !PT ;  /* 0x000000413d3b7212 */ /* 0x000fe200078efe3b */
[C---:B------:R-:W-:Y:S01]  /*62e0*/  IMAD.WIDE.U32 R60, R7.reuse, R125, c[0x0][0x190] ;  /* 0x00006400073c7625 */ /* 0x040fe200078e007d */
[----:B------:R-:W-:Y:S01]  /*62f0*/  LOP3.LUT R58, R62, R27, RZ, 0xfc, !PT ;  /* 0x0000001b3e3a7212 */ /* 0x000fe200078efcff */
[----:B------:R0:W-:Y:S01]  /*6300*/  STG.E.128 [R56.64], R52 ;  /* 0x0000003438007986 */ /* 0x0001e2000c101d06 */
[----:B------:R-:W-:Y:S02]  /*6310*/  ISETP.NE.AND P6, PT, R86, RZ, PT ;  /* 0x000000ff5600720c */ /* 0x000fe40003fc5270 */
[----:B------:R-:W-:Y:S01]  /*6320*/  IADD3 R63, R7, 0x20, RZ ;  /* 0x00000020073f7810 */ /* 0x000fe20007ffe0ff */
[----:B------:R1:W-:Y:S10]  /*6330*/  STG.E.64 [R60.64], R58 ;  /* 0x0000003a3c007986 */ /* 0x0003f4000c101b06 */
[----:B0-----:R-:W-:-:S04]  /*6340*/  @P6 IMAD.WIDE.U32 R52, R63, R124, c[0x0][0x178] ;  /* 0x00005e003f346625 */ /* 0x001fc800078e007c */
[----:B------:R-:W-:-:S04]  /*6350*/  @P0 IMAD.WIDE.U32 R54, R63, R124, c[0x0][0x180] ;  /* 0x000060003f360625 */ /* 0x000fc800078e007c */
[----:B------:R-:W-:Y:S01]  /*6360*/  IMAD.WIDE.U32 R56, R63, R124, c[0x0][0x170] ;  /* 0x00005c003f387625 */ /* 0x000fe200078e007c */
[----:B------:R-:W-:Y:S05]  /*6370*/  @!P6 BRA `(.L_x_5063) ;  /* 0x000001300000e947 */ /* 0x000fea0003800000 */
[----:B-1----:R-:W-:Y:S01]  /*6380*/  IMAD.U32 R58, R17, 0x10000, RZ ;  /* 0x00010000113a7824 */ /* 0x002fe200078e00ff */
        /* <DEDUP_REMOVED lines=18> */
.L_x_5063:
[----:B-1----:R1:W5:Y:S04]  /*64b0*/  @P6 LDG.E.128 R32, [R52.64] ;  /* 0x0000000634206981 */ /* 0x002368000c1e1d00 */
[----:B------:R1:W5:Y:S04]  /*64c0*/  @P0 LDG.E.128 R28, [R54.64] ;  /* 0x00000006361c0981 */ /* 0x000368000c1e1d00 */
[----:B-1----:R1:W5:Y:S01]  /*64d0*/  LDG.E.128 R52, [R56.64] ;  /* 0x0000000638347981 */ /* 0x002362000c1e1d00 */
[C---:B------:R-:W-:Y:S01]  /*64e0*/  ISETP.NE.AND P2, PT, R66.reuse, 0x1, PT ;  /* 0x000000014200780c */ /* 0x040fe20003f45270 */
[----:B------:R-:W-:Y:S01]  /*64f0*/  BSSY B1, `(.L_x_5064) ;  /* 0x000000c000017945 */ /* 0x000fe20003800000 */
[----:B0-----:R-:W-:-:S11]  /*6500*/  IADD3 R58, R66, 0x1, RZ ;  /* 0x00000001423a7810 */ /* 0x001fd60007ffe0ff */
[----:B------:R-:W-:Y:S05]  /*6510*/  @!P2 BRA `(.L_x_5065) ;  /* 0x000000800000a947 */ /* 0x000fea0003800000 */
[----:B-1----:R-:W-:Y:S02]  /*6520*/  ISETP.NE.AND P2, PT, R66, 0x2, PT ;  /* 0x000000024200780c */ /* 0x002fe40003f45270 */
[----:B------:R-:W-:-:S11]  /*6530*/  MOV R27, R22 ;  /* 0x00000016001b7202 */ /* 0x000fd60000000f00 */
[----:B------:R-:W-:Y:S05]  /*6540*/  @!P2 BRA `(.L_x_5066) ;  /* 0x000000600000a947 */ /* 0x000fea0003800000 */
[----:B------:R-:W-:Y:S01]  /*6550*/  ISETP.NE.AND P2, PT, R66, 0x3, PT ;  /* 0x000000034200780c */ /* 0x000fe20003f45270 */
[----:B------:R-:W-:-:S12]  /*6560*/  IMAD.MOV.U32 R27, RZ, RZ, R0 ;  /* 0x000000ffff1b7224 */ /* 0x000fd800078e0000 */
[----:B------:R-:W-:Y:S05]  /*6570*/  @P2 BRA `(.L_x_5066) ;  /* 0x0000003000002947 */ /* 0x000fea0003800000 */
[----:B------:R-:W-:Y:S01]  /*6580*/  IMAD.MOV.U32 R27, RZ, RZ, R24 ;  /* 0x000000ffff1b7224 */ /* 0x000fe200078e0018 */
[----:B------:R-:W-:Y:S05]  /*6590*/  BRA `(.L_x_5066) ;  /* 0x0000001000007947 */ /* 0x000fea0003800000 */
.L_x_5065:
[----:B-1----:R-:W-:Y:S02]  /*65a0*/  IMAD.MOV.U32 R27, RZ, RZ, R20 ;  /* 0x000000ffff1b7224 */ /* 0x002fe400078e0014 */
.L_x_5066:
[----:B------:R-:W-:Y:S05]  /*65b0*/  BSYNC B1 ;  /* 0x0000000000017941 */ /* 0x000fea0003800000 */
.L_x_5064:
        /* <DEDUP_REMOVED lines=16> */
.L_x_5070:
[----:B------:R-:W-:Y:S05]  /*66c0*/  BSYNC B2 ;  /* 0x0000000000027941 */ /* 0x000fea0003800000 */
.L_x_5069:
        /* <DEDUP_REMOVED lines=44> */
.L_x_5068:
[----:B------:R-:W-:Y:S05]  /*6990*/  BSYNC B1 ;  /* 0x0000000000017941 */ /* 0x000fea0003800000 */
.L_x_5067:
[----:B------:R-:W0:Y:S01]  /*69a0*/  I2F.U32 R56, R27 ;  /* 0x0000001b00387306 */ /* 0x000e220000201000 */
[----:B-----5:R-:W-:-:S05]  /*69b0*/  HADD2.F32 R57, -RZ, R52.H0_H0 ;  /* 0x20000034ff397230 */ /* 0x020fca0000004100 */
        /* <DEDUP_REMOVED lines=12> */
.L_x_5071:
        /* <DEDUP_REMOVED lines=12> */
.L_x_5074:
[----:B------:R-:W-:Y:S02]  /*6b40*/  IMAD.MOV.U32 R9, RZ, RZ, R20 ;  /* 0x000000ffff097224 */ /* 0x000fe400078e0014 */
.L_x_5075:
[----:B------:R-:W-:Y:S05]  /*6b50*/  BSYNC B1 ;  /* 0x0000000000017941 */ /* 0x000fea0003800000 */
.L_x_5073:
        /* <DEDUP_REMOVED lines=16> */
.L_x_5079:
[----:B------:R-:W-:Y:S05]  /*6c60*/  BSYNC B2 ;  /* 0x0000000000027941 */ /* 0x000fea0003800000 */
.L_x_5078:
        /* <DEDUP_REMOVED lines=44> */
.L_x_5077:
[----:B------:R-:W-:Y:S05]  /*6f30*/  BSYNC B1 ;  /* 0x0000000000017941 */ /* 0x000fea0003800000 */
.L_x_5076:
        /* <DEDUP_REMOVED lines=11> */
.L_x_5072:
        /* <DEDUP_REMOVED lines=12> */
.L_x_5081:
[----:B------:R-:W-:Y:S02]  /*70b0*/  IMAD.MOV.U32 R62, RZ, RZ, R20 ;  /* 0x000000ffff3e7224 */ /* 0x000fe400078e0014 */
.L_x_5082:
[----:B------:R-:W-:Y:S05]  /*70c0*/  BSYNC B1 ;  /* 0x0000000000017941 */ /* 0x000fea0003800000 */
.L_x_5080:
        /* <DEDUP_REMOVED lines=16> */
.L_x_5086:
[----:B------:R-:W-:Y:S05]  /*71d0*/  BSYNC B2 ;  /* 0x0000000000027941 */ /* 0x000fea0003800000 */
.L_x_5085:
        /* <DEDUP_REMOVED lines=44> */
.L_x_5084:
[----:B------:R-:W-:Y:S05]  /*74a0*/  BSYNC B1 ;  /* 0x0000000000017941 */ /* 0x000fea0003800000 */
.L_x_5083:
        /* <DEDUP_REMOVED lines=14> */
.L_x_5087:
        /* <DEDUP_REMOVED lines=12> */
.L_x_5090:
[----:B------:R-:W-:Y:S02]  /*7650*/  IMAD.MOV.U32 R11, RZ, RZ, R20 ;  /* 0x000000ffff0b7224 */ /* 0x000fe400078e0014 */
.L_x_5091:
[----:B------:R-:W-:Y:S05]  /*7660*/  BSYNC B1 ;  /* 0x0000000000017941 */ /* 0x000fea0003800000 */
.L_x_5089:
        /* <DEDUP_REMOVED lines=16> */
.L_x_5095:
[----:B------:R-:W-:Y:S05]  /*7770*/  BSYNC B2 ;  /* 0x0000000000027941 */ /* 0x000fea0003800000 */
.L_x_5094:
        /* <DEDUP_REMOVED lines=44> */
.L_x_5093:
[----:B------:R-:W-:Y:S05]  /*7a40*/  BSYNC B1 ;  /* 0x0000000000017941 */ /* 0x000fea0003800000 */
.L_x_5092:
        /* <DEDUP_REMOVED lines=11> */
.L_x_5088:
        /* <DEDUP_REMOVED lines=12> */
.L_x_5097:
[----:B------:R-:W-:Y:S02]  /*7bc0*/  IMAD.MOV.U32 R52, RZ, RZ, R20 ;  /* 0x000000ffff347224 */ /* 0x000fe400078e0014 */
.L_x_5098:
[----:B------:R-:W-:Y:S05]  /*7bd0*/  BSYNC B1 ;  /* 0x0000000000017941 */ /* 0x000fea0003800000 */
.L_x_5096:
        /* <DEDUP_REMOVED lines=16> */
.L_x_5102:
[----:B------:R-:W-:Y:S05]  /*7ce0*/  BSYNC B2 ;  /* 0x0000000000027941 */ /* 0x000fea0003800000 */
.L_x_5101:
        /* <DEDUP_REMOVED lines=44> */
.L_x_5100:
[----:B------:R-:W-:Y:S05]  /*7fb0*/  BSYNC B1 ;  /* 0x0000000000017941 */ /* 0x000fea0003800000 */
.L_x_5099:
        /* <DEDUP_REMOVED lines=14> */
.L_x_5103:
        /* <DEDUP_REMOVED lines=12> */
.L_x_5106:
[----:B------:R-:W-:Y:S02]  /*8160*/  IMAD.MOV.U32 R13, RZ, RZ, R20 ;  /* 0x000000ffff0d7224 */ /* 0x000fe400078e0014 */
.L_x_5107:
[----:B------:R-:W-:Y:S05]  /*8170*/  BSYNC B1 ;  /* 0x0000000000017941 */ /* 0x000fea0003800000 */
.L_x_5105:
        /* <DEDUP_REMOVED lines=16> */
.L_x_5111:
[----:B------:R-:W-:Y:S05]  /*8280*/  BSYNC B2 ;  /* 0x0000000000027941 */ /* 0x000fea0003800000 */
.L_x_5110:
        /* <DEDUP_REMOVED lines=44> */
.L_x_5109:
[----:B------:R-:W-:Y:S05]  /*8550*/  BSYNC B1 ;  /* 0x0000000000017941 */ /* 0x000fea0003800000 */
.L_x_5108:
        /* <DEDUP_REMOVED lines=11> */
.L_x_5104:
        /* <DEDUP_REMOVED lines=12> */
.L_x_5113:
[----:B------:R-:W-:Y:S02]  /*86d0*/  IMAD.MOV.U32 R62, RZ, RZ, R20 ;  /* 0x000000ffff3e7224 */ /* 0x000fe400078e0014 */
.L_x_5114:
[----:B------:R-:W-:Y:S05]  /*86e0*/  BSYNC B1 ;  /* 0x0000000000017941 */ /* 0x000fea0003800000 */
.L_x_5112:
        /* <DEDUP_REMOVED lines=16> */
.L_x_5118:
[----:B------:R-:W-:Y:S05]  /*87f0*/  BSYNC B2 ;  /* 0x0000000000027941 */ /* 0x000fea0003800000 */
.L_x_5117:
        /* <DEDUP_REMOVED lines=44> */
.L_x_5116:
[----:B------:R-:W-:Y:S05]  /*8ac0*/  BSYNC B1 ;  /* 0x0000000000017941 */ /* 0x000fea0003800000 */
.L_x_5115:
        /* <DEDUP_REMOVED lines=14> */
.L_x_5119:
        /* <DEDUP_REMOVED lines=12> */
.L_x_5122:
[----:B------:R-:W-:Y:S02]  /*8c70*/  IMAD.MOV.U32 R14, RZ, RZ, R20 ;  /* 0x000000ffff0e7224 */ /* 0x000fe400078e0014 */
.L_x_5123:
[----:B------:R-:W-:Y:S05]  /*8c80*/  BSYNC B1 ;  /* 0x0000000000017941 */ /* 0x000fea0003800000 */
.L_x_5121:
        /* <DEDUP_REMOVED lines=16> */
.L_x_5127:
[----:B------:R-:W-:Y:S05]  /*8d90*/  BSYNC B2 ;  /* 0x0000000000027941 */ /* 0x000fea0003800000 */
.L_x_5126:
        /* <DEDUP_REMOVED lines=44> */
.L_x_5125:
[----:B------:R-:W-:Y:S05]  /*9060*/  BSYNC B1 ;  /* 0x0000000000017941 */ /* 0x000fea0003800000 */
.L_x_5124:
        /* <DEDUP_REMOVED lines=11> */
.L_x_5120:
        /* <DEDUP_REMOVED lines=12> */
.L_x_5129:
[----:B------:R-:W-:Y:S02]  /*91e0*/  IMAD.MOV.U32 R59, RZ, RZ, R20 ;  /* 0x000000ffff3b7224 */ /* 0x000fe400078e0014 */
.L_x_5130:
[----:B------:R-:W-:Y:S05]  /*91f0*/  BSYNC B1 ;  /* 0x0000000000017941 */ /* 0x000fea0003800000 */
.L_x_5128:
        /* <DEDUP_REMOVED lines=16> */
.L_x_5134:
[----:B------:R-:W-:Y:S05]  /*9300*/  BSYNC B2 ;  /* 0x0000000000027941 */ /* 0x000fea0003800000 */
.L_x_5133:
        /* <DEDUP_REMOVED lines=44> */
.L_x_5132:
[----:B------:R-:W-:Y:S05]  /*95d0*/  BSYNC B1 ;  /* 0x0000000000017941 */ /* 0x000fea0003800000 */
.L_x_5131:
        /* <DEDUP_REMOVED lines=13> */
.L_x_5135:
        /* <DEDUP_REMOVED lines=12> */
.L_x_5138:
[----:B------:R-:W-:Y:S02]  /*9770*/  IMAD.MOV.U32 R15, RZ, RZ, R20 ;  /* 0x000000ffff0f7224 */ /* 0x000fe400078e0014 */
.L_x_5139:
[----:B------:R-:W-:Y:S05]  /*9780*/  BSYNC B1 ;  /* 0x0000000000017941 */ /* 0x000fea0003800000 */
.L_x_5137:
        /* <DEDUP_REMOVED lines=16> */
.L_x_5143:
[----:B------:R-:W-:Y:S05]  /*9890*/  BSYNC B2 ;  /* 0x0000000000027941 */ /* 0x000fea0003800000 */
.L_x_5142:
        /* <DEDUP_REMOVED lines=44> */
.L_x_5141:
[----:B------:R-:W-:Y:S05]  /*9b60*/  BSYNC B1 ;  /* 0x0000000000017941 */ /* 0x000fea0003800000 */
.L_x_5140:
        /* <DEDUP_REMOVED lines=11> */
.L_x_5136:
        /* <DEDUP_REMOVED lines=12> */
.L_x_5145:
[----:B------:R-:W-:Y:S02]  /*9ce0*/  IMAD.MOV.U32 R62, RZ, RZ, R20 ;  /* 0x000000ffff3e7224 */ /* 0x000fe400078e0014 */
.L_x_5146:
[----:B------:R-:W-:Y:S05]  /*9cf0*/  BSYNC B1 ;  /* 0x0000000000017941 */ /* 0x000fea0003800000 */
.L_x_5144:
        /* <DEDUP_REMOVED lines=16> */
.L_x_5150:
[----:B------:R-:W-:Y:S05]  /*9e00*/  BSYNC B2 ;  /* 0x0000000000027941 */ /* 0x000fea0003800000 */
.L_x_5149:
        /* <DEDUP_REMOVED lines=44> */
.L_x_5148:
[----:B------:R-:W-:Y:S05]  /*a0d0*/  BSYNC B1 ;  /* 0x0000000000017941 */ /* 0x000fea0003800000 */
.L_x_5147:
        /* <DEDUP_REMOVED lines=13> */
.L_x_5151:
        /* <DEDUP_REMOVED lines=12> */
.L_x_5154:
[----:B------:R-:W-:Y:S02]  /*a270*/  IMAD.MOV.U32 R16, RZ, RZ, R20 ;  /* 0x000000ffff107224 */ /* 0x000fe400078e0014 */
.L_x_5155:
[----:B------:R-:W-:Y:S05]  /*a280*/  BSYNC B1 ;  /* 0x0000000000017941 */ /* 0x000fea0003800000 */
.L_x_5153:
        /* <DEDUP_REMOVED lines=16> */
.L_x_5159:
[----:B------:R-:W-:Y:S05]  /*a390*/  BSYNC B2 ;  /* 0x0000000000027941 */ /* 0x000fea0003800000 */
.L_x_5158:
        /* <DEDUP_REMOVED lines=44> */
.L_x_5157:
[----:B------:R-:W-:Y:S05]  /*a660*/  BSYNC B1 ;  /* 0x0000000000017941 */ /* 0x000fea0003800000 */
.L_x_5156:
        /* <DEDUP_REMOVED lines=11> */
.L_x_5152:
        /* <DEDUP_REMOVED lines=12> */
.L_x_5161:
[----:B------:R-:W-:Y:S02]  /*a7e0*/  IMAD.MOV.U32 R54, RZ, RZ, R20 ;  /* 0x000000ffff367224 */ /* 0x000fe400078e0014 */
.L_x_5162:
[----:B------:R-:W-:Y:S05]  /*a7f0*/  BSYNC B1 ;  /* 0x0000000000017941 */ /* 0x000fea0003800000 */
.L_x_5160:
        /* <DEDUP_REMOVED lines=16> */
.L_x_5166:
[----:B------:R-:W-:Y:S05]  /*a900*/  BSYNC B2 ;  /* 0x0000000000027941 */ /* 0x000fea0003800000 */
.L_x_5165:
        /* <DEDUP_REMOVED lines=44> */
.L_x_5164:
[----:B------:R-:W-:Y:S05]  /*abd0*/  BSYNC B1 ;  /* 0x0000000000017941 */ /* 0x000fea0003800000 */
.L_x_5163:
        /* <DEDUP_REMOVED lines=13> */
.L_x_5167:
        /* <DEDUP_REMOVED lines=12> */
.L_x_5170:
[----:B------:R-:W-:Y:S02]  /*ad70*/  IMAD.MOV.U32 R17, RZ, RZ, R20 ;  /* 0x000000ffff117224 */ /* 0x000fe400078e0014 */
.L_x_5171:
[----:B------:R-:W-:Y:S05]  /*ad80*/  BSYNC B1 ;  /* 0x0000000000017941 */ /* 0x000fea0003800000 */
.L_x_5169:
        /* <DEDUP_REMOVED lines=16> */
.L_x_5175:
[----:B------:R-:W-:Y:S05]  /*ae90*/  BSYNC B2 ;  /* 0x0000000000027941 */ /* 0x000fea0003800000 */
.L_x_5174:
        /* <DEDUP_REMOVED lines=44> */
.L_x_5173:
[----:B------:R-:W-:Y:S05]  /*b160*/  BSYNC B1 ;  /* 0x0000000000017941 */ /* 0x000fea0003800000 */
.L_x_5172:
        /* <DEDUP_REMOVED lines=11> */
.L_x_5168:
        /* <DEDUP_REMOVED lines=12> */
.L_x_5177:
[----:B------:R-:W-:Y:S02]  /*b2e0*/  IMAD.MOV.U32 R54, RZ, RZ, R20 ;  /* 0x000000ffff367224 */ /* 0x000fe400078e0014 */
.L_x_5178:
[----:B------:R-:W-:Y:S05]  /*b2f0*/  BSYNC B1 ;  /* 0x0000000000017941 */ /* 0x000fea0003800000 */
.L_x_5176:
        /* <DEDUP_REMOVED lines=16> */
.L_x_5182:
[----:B------:R-:W-:Y:S05]  /*b400*/  BSYNC B2 ;  /* 0x0000000000027941 */ /* 0x000fea0003800000 */
.L_x_5181:
        /* <DEDUP_REMOVED lines=44> */
.L_x_5180:
[----:B------:R-:W-:Y:S05]  /*b6d0*/  BSYNC B1 ;  /* 0x0000000000017941 */ /* 0x000fea0003800000 */
.L_x_5179:
        /* <DEDUP_REMOVED lines=13> */
.L_x_5183:
        /* <DEDUP_REMOVED lines=12> */
.L_x_5186:
[----:B------:R-:W-:Y:S02]  /*b870*/  IMAD.MOV.U32 R18, RZ, RZ, R20 ;  /* 0x000000ffff127224 */ /* 0x000fe400078e0014 */
.L_x_5187:
[----:B------:R-:W-:Y:S05]  /*b880*/  BSYNC B1 ;  /* 0x0000000000017941 */ /* 0x000fea0003800000 */
.L_x_5185:
        /* <DEDUP_REMOVED lines=18> */
.L_x_5191:
[----:B------:R-:W-:Y:S05]  /*b9b0*/  BSYNC B2 ;  /* 0x0000000000027941 */ /* 0x000fea0003800000 */
.L_x_5190:
        /* <DEDUP_REMOVED lines=43> */
[----:B------:R-:W-:Y:S02]  /*bc70*/  MOV R24, R54 ;  /* 0x0000003600187202 */ /* 0x000fe40000000f00 */
.L_x_5189:
[----:B------:R-:W-:Y:S05]  /*bc80*/  BSYNC B1 ;  /* 0x0000000000017941 */ /* 0x000fea0003800000 */
.L_x_5188:
        /* <DEDUP_REMOVED lines=11> */
.L_x_5184:
[----:B------:R-:W-:Y:S02]  /*bd40*/  SEL R73, RZ, 0x1, P2 ;  /* 0x00000001ff497807 */ /* 0x000fe40001000000 */
[----:B------:R-:W-:Y:S02]  /*bd50*/  SEL R55, RZ, 0x10000, P4 ;  /* 0x00010000ff377807 */ /* 0x000fe40002000000 */
[----:B------:R-:W-:Y:S02]  /*bd60*/  SEL R74, RZ, 0x100, P3 ;  /* 0x00000100ff4a7807 */ /* 0x000fe40001800000 */
[----:B------:R-:W-:Y:S02]  /*bd70*/  ISETP.NE.AND P2, PT, R53, RZ, PT ;  /* 0x000000ff3500720c */ /* 0x000fe40003f45270 */
        /* <DEDUP_REMOVED lines=10> */
[----:B------:R-:W-:Y:S01]  /*be20*/  F2FP.PACK_AB R55, R62, R61 ;  /* 0x0000003d3e37723e */ /* 0x000fe200000000ff */
[----:B------:R-:W-:Y:S01]  /*be30*/  IMAD.WIDE.U32 R68, R68, 0x100, RZ ;  /* 0x0000010044447825 */ /* 0x000fe200078e00ff */
[----:B------:R-:W-:Y:S02]  /*be40*/  LOP3.LUT R73, R71, R74, R73, 0xfe, !PT ;  /* 0x0000004a47497212 */ /* 0x000fe400078efe49 */
[----:B------:R-:W-:Y:S01]  /*be50*/  SEL R71, RZ, 0x1, P5 ;  /* 0x00000001ff477807 */ /* 0x000fe20002800000 */
[----:B------:R-:W-:Y:S01]  /*be60*/  IMAD.WIDE.U32 R64, R63, R124, c[0x0][0x188] ;  /* 0x000062003f407625 */ /* 0x000fe200078e007c */
[----:B------:R-:W-:Y:S02]  /*be70*/  LOP3.LUT R70, R68, R70, R66, 0xfe, !PT ;  /* 0x0000004644467212 */ /* 0x000fe400078efe42 */
[----:B------:R-:W-:Y:S02]  /*be80*/  F2FP.PACK_AB R54, R60, R59 ;  /* 0x0000003b3c36723e */ /* 0x000fe400000000ff */
[----:B------:R-:W-:-:S02]  /*be90*/  F2FP.PACK_AB R53, R58, R57 ;  /* 0x000000393a35723e */ /* 0x000fc400000000ff */
[----:B------:R-:W-:Y:S02]  /*bea0*/  F2FP.PACK_AB R52, R56, R27 ;  /* 0x0000001b3834723e */ /* 0x000fe400000000ff */
[----:B------:R-:W-:Y:S01]  /*beb0*/  LOP3.LUT R67, R69, R73, R67, 0xfe, !PT ;  /* 0x0000004945437212 */ /* 0x000fe200078efe43 */
[----:B------:R-:W-:Y:S01]  /*bec0*/  IMAD.WIDE.U32 R68, R63, R125, c[0x0][0x190] ;  /* 0x000064003f447625 */ /* 0x000fe200078e007d */
        /* <DEDUP_REMOVED lines=28> */
.L_x_5192:
[----:B-1----:R1:W5:Y:S04]  /*c090*/  @P6 LDG.E.128 R32, [R52.64] ;  /* 0x0000000634206981 */ /* 0x002368000c1e1d00 */
[----:B------:R1:W5:Y:S04]  /*c0a0*/  @P0 LDG.E.128 R28, [R54.64] ;  /* 0x00000006361c0981 */ /* 0x000368000c1e1d00 */
[----:B-1----:R1:W5:Y:S01]  /*c0b0*/  LDG.E.128 R52, [R64.64] ;  /* 0x0000000640347981 */ /* 0x002362000c1e1d00 */
[C---:B------:R-:W-:Y:S01]  /*c0c0*/  ISETP.NE.AND P2, PT, R72.reuse, 0x1, PT ;  /* 0x000000014800780c */ /* 0x040fe20003f45270 */
[----:B------:R-:W-:Y:S01]  /*c0d0*/  BSSY B1, `(.L_x_5193) ;  /* 0x000000c000017945 */ /* 0x000fe20003800000 */
[----:B0-----:R-:W-:-:S11]  /*c0e0*/  IADD3 R66, R72, 0x1, RZ ;  /* 0x0000000148427810 */ /* 0x001fd60007ffe0ff */
        /* <DEDUP_REMOVED lines=9> */
.L_x_5194:
[----:B-1----:R-:W-:Y:S02]  /*c180*/  MOV R63, R20 ;  /* 0x00000014003f7202 */ /* 0x002fe40000000f00 */
.L_x_5195:
[----:B------:R-:W-:Y:S05]  /*c190*/  BSYNC B1 ;  /* 0x0000000000017941 */ /* 0x000fea0003800000 */
.L_x_5193:
        /* <DEDUP_REMOVED lines=16> */
.L_x_5199:
[----:B------:R-:W-:Y:S05]  /*c2a0*/  BSYNC B2 ;  /* 0x0000000000027941 */ /* 0x000fea0003800000 */
.L_x_5198:
        /* <DEDUP_REMOVED lines=44> */
.L_x_5197:
[----:B------:R-:W-:Y:S05]  /*c570*/  BSYNC B1 ;  /* 0x0000000000017941 */ /* 0x000fea0003800000 */
.L_x_5196:
        /* <DEDUP_REMOVED lines=14> */
.L_x_5200:
        /* <DEDUP_REMOVED lines=12> */
.L_x_5203:
[----:B------:R-:W-:Y:S02]  /*c720*/  MOV R9, R20 ;  /* 0x0000001400097202 */ /* 0x000fe40000000f00 */
.L_x_5204:
[----:B------:R-:W-:Y:S05]  /*c730*/  BSYNC B1 ;  /* 0x0000000000017941 */ /* 0x000fea0003800000 */
.L_x_5202:
        /* <DEDUP_REMOVED lines=16> */
.L_x_5208:
[----:B------:R-:W-:Y:S05]  /*c840*/  BSYNC B2 ;  /* 0x0000000000027941 */ /* 0x000fea0003800000 */
.L_x_5207:
        /* <DEDUP_REMOVED lines=44> */
.L_x_5206:
[----:B------:R-:W-:Y:S05]  /*cb10*/  BSYNC B1 ;  /* 0x0000000000017941 */ /* 0x000fea0003800000 */
.L_x_5205:
        /* <DEDUP_REMOVED lines=11> */
.L_x_5201:
        /* <DEDUP_REMOVED lines=12> */
.L_x_5210:
[----:B------:R-:W-:Y:S02]  /*cc90*/  IMAD.MOV.U32 R70, RZ, RZ, R20 ;  /* 0x000000ffff467224 */ /* 0x000fe400078e0014 */
.L_x_5211:
[----:B------:R-:W-:Y:S05]  /*cca0*/  BSYNC B1 ;  /* 0x0000000000017941 */ /* 0x000fea0003800000 */
.L_x_5209:
        /* <DEDUP_REMOVED lines=16> */
.L_x_5215:
[----:B------:R-:W-:Y:S05]  /*cdb0*/  BSYNC B2 ;  /* 0x0000000000027941 */ /* 0x000fea0003800000 */
.L_x_5214:
        /* <DEDUP_REMOVED lines=44> */
.L_x_5213:
[----:B------:R-:W-:Y:S05]  /*d080*/  BSYNC B1 ;  /* 0x0000000000017941 */ /* 0x000fea0003800000 */
.L_x_5212:
        /* <DEDUP_REMOVED lines=14> */
.L_x_5216:
        /* <DEDUP_REMOVED lines=12> */
.L_x_5219:
[----:B------:R-:W-:Y:S02]  /*d230*/  IMAD.MOV.U32 R11, RZ, RZ, R20 ;  /* 0x000000ffff0b7224 */ /* 0x000fe400078e0014 */
.L_x_5220:
[----:B------:R-:W-:Y:S05]  /*d240*/  BSYNC B1 ;  /* 0x0000000000017941 */ /* 0x000fea0003800000 */
.L_x_5218:
        /* <DEDUP_REMOVED lines=16> */
.L_x_5224:
[----:B------:R-:W-:Y:S05]  /*d350*/  BSYNC B2 ;  /* 0x0000000000027941 */ /* 0x000fea0003800000 */
.L_x_5223:
        /* <DEDUP_REMOVED lines=44> */
.L_x_5222:
[----:B------:R-:W-:Y:S05]  /*d620*/  BSYNC B1 ;  /* 0x0000000000017941 */ /* 0x000fea0003800000 */
.L_x_5221:
        /* <DEDUP_REMOVED lines=11> */
.L_x_5217:
        /* <DEDUP_REMOVED lines=12> */
.L_x_5226:
[----:B------:R-:W-:Y:S02]  /*d7a0*/  IMAD.MOV.U32 R65, RZ, RZ, R20 ;  /* 0x000000ffff417224 */ /* 0x000fe400078e0014 */
.L_x_5227:
[----:B------:R-:W-:Y:S05]  /*d7b0*/  BSYNC B1 ;  /* 0x0000000000017941 */ /* 0x000fea0003800000 */
.L_x_5225:
        /* <DEDUP_REMOVED lines=16> */
.L_x_5231:
[----:B------:R-:W-:Y:S05]  /*d8c0*/  BSYNC B2 ;  /* 0x0000000000027941 */ /* 0x000fea0003800000 */
.L_x_5230:
        /* <DEDUP_REMOVED lines=44> */
.L_x_5229:
[----:B------:R-:W-:Y:S05]  /*db90*/  BSYNC B1 ;  /* 0x0000000000017941 */ /* 0x000fea0003800000 */
.L_x_5228:
        /* <DEDUP_REMOVED lines=14> */
.L_x_5232:
        /* <DEDUP_REMOVED lines=12> */
.L_x_5235:
[----:B------:R-:W-:Y:S02]  /*dd40*/  IMAD.MOV.U32 R13, RZ, RZ, R20 ;  /* 0x000000ffff0d7224 */ /* 0x000fe400078e0014 */
.L_x_5236:
[----:B------:R-:W-:Y:S05]  /*dd50*/  BSYNC B1 ;  /* 0x0000000000017941 */ /* 0x000fea0003800000 */
.L_x_5234:
        /* <DEDUP_REMOVED lines=16> */
.L_x_5240:
[----:B------:R-:W-:Y:S05]  /*de60*/  BSYNC B2 ;  /* 0x0000000000027941 */ /* 0x000fea0003800000 */
.L_x_5239:
        /* <DEDUP_REMOVED lines=44> */
.L_x_5238:
[----:B------:R-:W-:Y:S05]  /*e130*/  BSYNC B1 ;  /* 0x0000000000017941 */ /* 0x000fea0003800000 */
.L_x_5237:
        /* <DEDUP_REMOVED lines=11> */
.L_x_5233:
        /* <DEDUP_REMOVED lines=12> */
.L_x_5242:
[----:B------:R-:W-:Y:S02]  /*e2b0*/  MOV R70, R20 ;  /* 0x0000001400467202 */ /* 0x000fe40000000f00 */
.L_x_5243:
[----:B------:R-:W-:Y:S05]  /*e2c0*/  BSYNC B1 ;  /* 0x0000000000017941 */ /* 0x000fea0003800000 */
.L_x_5241:
        /* <DEDUP_REMOVED lines=16> */
.L_x_5247:
[----:B------:R-:W-:Y:S05]  /*e3d0*/  BSYNC B2 ;  /* 0x0000000000027941 */ /* 0x000fea0003800000 */
.L_x_5246:
        /* <DEDUP_REMOVED lines=44> */
.L_x_5245:
[----:B------:R-:W-:Y:S05]  /*e6a0*/  BSYNC B1 ;  /* 0x0000000000017941 */ /* 0x000fea0003800000 */
.L_x_5244:
        /* <DEDUP_REMOVED lines=14> */
.L_x_5248:
        /* <DEDUP_REMOVED lines=12> */
.L_x_5251:
[----:B------:R-:W-:Y:S02]  /*e850*/  MOV R14, R20 ;  /* 0x00000014000e7202 */ /* 0x000fe40000000f00 */
.L_x_5252:
[----:B------:R-:W-:Y:S05]  /*e860*/  BSYNC B1 ;  /* 0x0000000000017941 */ /* 0x000fea0003800000 */
.L_x_5250:
        /* <DEDUP_REMOVED lines=16> */
.L_x_5256:
[----:B------:R-:W-:Y:S05]  /*e970*/  BSYNC B2 ;  /* 0x0000000000027941 */ /* 0x000fea0003800000 */
.L_x_5255:
        /* <DEDUP_REMOVED lines=44> */
.L_x_5254:
[----:B------:R-:W-:Y:S05]  /*ec40*/  BSYNC B1 ;  /* 0x0000000000017941 */ /* 0x000fea0003800000 */
.L_x_5253:
        /* <DEDUP_REMOVED lines=11> */
.L_x_5249:
        /* <DEDUP_REMOVED lines=12> */
.L_x_5258:
[----:B------:R-:W-:Y:S02]  /*edc0*/  IMAD.MOV.U32 R67, RZ, RZ, R20 ;  /* 0x000000ffff437224 */ /* 0x000fe400078e0014 */
.L_x_5259:
[----:B------:R-:W-:Y:S05]  /*edd0*/  BSYNC B1 ;  /* 0x0000000000017941 */ /* 0x000fea0003800000 */
.L_x_5257:
        /* <DEDUP_REMOVED lines=16> */
.L_x_5263:
[----:B------:R-:W-:Y:S05]  /*eee0*/  BSYNC B2 ;  /* 0x0000000000027941 */ /* 0x000fea0003800000 */
.L_x_5262:
        /* <DEDUP_REMOVED lines=44> */
.L_x_5261:
[----:B------:R-:W-:Y:S05]  /*f1b0*/  BSYNC B1 ;  /* 0x0000000000017941 */ /* 0x000fea0003800000 */
.L_x_5260:
        /* <DEDUP_REMOVED lines=13> */
.L_x_5264:
        /* <DEDUP_REMOVED lines=12> */
.L_x_5267:
[----:B------:R-:W-:Y:S02]  /*f350*/  IMAD.MOV.U32 R15, RZ, RZ, R20 ;  /* 0x000000ffff0f7224 */ /* 0x000fe400078e0014 */
.L_x_5268:
[----:B------:R-:W-:Y:S05]  /*f360*/  BSYNC B1 ;  /* 0x0000000000017941 */ /* 0x000fea0003800000 */
.L_x_5266:
        /* <DEDUP_REMOVED lines=16> */
.L_x_5272:
[----:B------:R-:W-:Y:S05]  /*f470*/  BSYNC B2 ;  /* 0x0000000000027941 */ /* 0x000fea0003800000 */
.L_x_5271:
        /* <DEDUP_REMOVED lines=44> */
.L_x_5270:
[----:B------:R-:W-:Y:S05]  /*f740*/  BSYNC B1 ;  /* 0x0000000000017941 */ /* 0x000fea0003800000 */
.L_x_5269:
        /* <DEDUP_REMOVED lines=11> */
.L_x_5265:
        /* <DEDUP_REMOVED lines=12> */
.L_x_5274:
[----:B------:R-:W-:Y:S02]  /*f8c0*/  IMAD.MOV.U32 R70, RZ, RZ, R20 ;  /* 0x000000ffff467224 */ /* 0x000fe400078e0014 */
.L_x_5275:
[----:B------:R-:W-:Y:S05]  /*f8d0*/  BSYNC B1 ;  /* 0x0000000000017941 */ /* 0x000fea0003800000 */
.L_x_5273:
        /* <DEDUP_REMOVED lines=16> */
.L_x_5279:
[----:B------:R-:W-:Y:S05]  /*f9e0*/  BSYNC B2 ;  /* 0x0000000000027941 */ /* 0x000fea0003800000 */
.L_x_5278:
        /* <DEDUP_REMOVED lines=44> */
.L_x_5277:
[----:B------:R-:W-:Y:S05]  /*fcb0*/  BSYNC B1 ;  /* 0x0000000000017941 */ /* 0x000fea0003800000 */
.L_x_5276:
        /* <DEDUP_REMOVED lines=13> */
.L_x_5280:
        /* <DEDUP_REMOVED lines=12> */
.L_x_5283:
[----:B------:R-:W-:Y:S02]  /*fe50*/  IMAD.MOV.U32 R16, RZ, RZ, R20 ;  /* 0x000000ffff107224 */ /* 0x000fe400078e0014 */
.L_x_5284:
[----:B------:R-:W-:Y:S05]  /*fe60*/  BSYNC B1 ;  /* 0x0000000000017941 */ /* 0x000fea0003800000 */
.L_x_5282:
        /* <DEDUP_REMOVED lines=16> */
.L_x_5288:
[----:B------:R-:W-:Y:S05]  /*ff70*/  BSYNC B2 ;  /* 0x0000000000027941 */ /* 0x000fea0003800000 */
.L_x_5287:
        /* <DEDUP_REMOVED lines=44> */
.L_x_5286:
[----:B------:R-:W-:Y:S05]  /*10240*/  BSYNC B1 ;  /* 0x0000000000017941 */ /* 0x000fea0003800000 */
.L_x_5285:
        /* <DEDUP_REMOVED lines=11> */
.L_x_5281:
        /* <DEDUP_REMOVED lines=12> */
.L_x_5290:
[----:B------:R-:W-:Y:S02]  /*103c0*/  MOV R54, R20 ;  /* 0x0000001400367202 */ /* 0x000fe40000000f00 */
.L_x_5291:
[----:B------:R-:W-:Y:S05]  /*103d0*/  BSYNC B1 ;  /* 0x0000000000017941 */ /* 0x000fea0003800000 */
.L_x_5289:
        /* <DEDUP_REMOVED lines=16> */
.L_x_5295:
[----:B------:R-:W-:Y:S05]  /*104e0*/  BSYNC B2 ;  /* 0x0000000000027941 */ /* 0x000fea0003800000 */
.L_x_5294:
        /* <DEDUP_REMOVED lines=44> */
.L_x_5293:
[----:B------:R-:W-:Y:S05]  /*107b0*/  BSYNC B1 ;  /* 0x0000000000017941 */ /* 0x000fea0003800000 */
.L_x_5292:
        /* <DEDUP_REMOVED lines=13> */
.L_x_5296:
        /* <DEDUP_REMOVED lines=12> */
.L_x_5299:
[----:B------:R-:W-:Y:S02]  /*10950*/  MOV R17, R20 ;  /* 0x0000001400117202 */ /* 0x000fe40000000f00 */
.L_x_5300:
[----:B------:R-:W-:Y:S05]  /*10960*/  BSYNC B1 ;  /* 0x0000000000017941 */ /* 0x000fea0003800000 */
.L_x_5298:
        /* <DEDUP_REMOVED lines=16> */
.L_x_5304:
[----:B------:R-:W-:Y:S05]  /*10a70*/  BSYNC B2 ;  /* 0x0000000000027941 */ /* 0x000fea0003800000 */
.L_x_5303:
        /* <DEDUP_REMOVED lines=44> */
.L_x_5302:
[----:B------:R-:W-:Y:S05]  /*10d40*/  BSYNC B1 ;  /* 0x0000000000017941 */ /* 0x000fea0003800000 */
.L_x_5301:
        /* <DEDUP_REMOVED lines=11> */
.L_x_5297:
        /* <DEDUP_REMOVED lines=12> */
.L_x_5306:
[----:B------:R-:W-:Y:S02]  /*10ec0*/  IMAD.MOV.U32 R54, RZ, RZ, R20 ;  /* 0x000000ffff367224 */ /* 0x000fe400078e0014 */
.L_x_5307:
[----:B------:R-:W-:Y:S05]  /*10ed0*/  BSYNC B1 ;  /* 0x0000000000017941 */ /* 0x000fea0003800000 */
.L_x_5305:
        /* <DEDUP_REMOVED lines=16> */
.L_x_5311:
[----:B------:R-:W-:Y:S05]  /*10fe0*/  BSYNC B2 ;  /* 0x0000000000027941 */ /* 0x000fea0003800000 */
.L_x_5310:
        /* <DEDUP_REMOVED lines=44> */
.L_x_5309:
[----:B------:R-:W-:Y:S05]  /*112b0*/  BSYNC B1 ;  /* 0x0000000000017941 */ /* 0x000fea0003800000 */
.L_x_5308:
        /* <DEDUP_REMOVED lines=13> */
.L_x_5312:
        /* <DEDUP_REMOVED lines=12> */
.L_x_5315:
[----:B------:R-:W-:Y:S02]  /*11450*/  IMAD.MOV.U32 R18, RZ, RZ, R20 ;  /* 0x000000ffff127224 */ /* 0x000fe400078e0014 */
.L_x_5316:
[----:B------:R-:W-:Y:S05]  /*11460*/  BSYNC B1 ;  /* 0x0000000000017941 */ /* 0x000fea0003800000 */
.L_x_5314:
        /* <DEDUP_REMOVED lines=11> */
[----:B------:R-:W-:Y:S02]  /*11520*/  @!P6 IADD3 R3, R3, 0x1, RZ ;  /* 0x000000010303e810 */ /* 0x000fe40007ffe0ff */
[----:B------:R-:W-:Y:S02]  /*11530*/  @!P6 IADD3 R20, R6, 0x1, RZ ;  /* 0x000000010614e810 */ /* 0x000fe40007ffe0ff */
[----:B------:R-:W-:Y:S02]  /*11540*/  ISETP.NE.AND P0, PT, R3, RZ, !P6 ;  /* 0x000000ff0300720c */ /* 0x000fe40007705270 */
[----:B------:R-:W-:-:S11]  /*11550*/  @!P6 MOV R5, RZ ;  /* 0x000000ff0005e202 */ /* 0x000fd60000000f00 */
[----:B------:R-:W-:Y:S01]  /*11560*/  @P0 IMAD.MOV R20, RZ, RZ, R6 ;  /* 0x000000ffff140224 */ /* 0x000fe200078e0206 */
[----:B------:R-:W-:-:S03]  /*11570*/  ISETP.NE.AND P0, PT, R0, RZ, PT ;  /* 0x000000ff0000720c */ /* 0x000fc60003f05270 */
[----:B------:R-:W-:-:S05]  /*11580*/  @!P6 IMAD.MOV.U32 R6, RZ, RZ, R20 ;  /* 0x000000ffff06e224 */ /* 0x000fca00078e0014 */
.L_x_5320:
[----:B------:R-:W-:Y:S05]  /*11590*/  BSYNC B2 ;  /* 0x0000000000027941 */ /* 0x000fea0003800000 */
.L_x_5319:
        /* <DEDUP_REMOVED lines=44> */
.L_x_5318:
[----:B------:R-:W-:Y:S05]  /*11860*/  BSYNC B1 ;  /* 0x0000000000017941 */ /* 0x000fea0003800000 */
.L_x_5317:
        /* <DEDUP_REMOVED lines=11> */
.L_x_5313:
[----:B------:R-:W-:Y:S02]  /*11920*/  P2R R54, PR, RZ, 0x2 ;  /* 0x00000002ff367803 */ /* 0x000fe40000000000 */
[----:B------:R-:W-:Y:S02]  /*11930*/  ISETP.NE.AND P1, PT, R53, RZ, PT ;  /* 0x000000ff3500720c */ /* 0x000fe40003f25270 */
[----:B------:R-:W-:Y:S02]  /*11940*/  SEL R78, RZ, 0x1000000, P5 ;  /* 0x01000000ff4e7807 */ /* 0x000fe40002800000 */
[----:B------:R-:W-:Y:S02]  /*11950*/  SEL R77, RZ, 0x10000, P4 ;  /* 0x00010000ff4d7807 */ /* 0x000fe40002000000 */
[----:B------:R-:W-:Y:S02]  /*11960*/  SEL R76, RZ, 0x100, P3 ;  /* 0x00000100ff4c7807 */ /* 0x000fe40001800000 */
[----:B------:R-:W-:-:S02]  /*11970*/  ISETP.NE.AND P5, PT, R71, RZ, PT ;  /* 0x000000ff4700720c */ /* 0x000fc40003fa5270 */
[----:B------:R-:W-:Y:S02]  /*11980*/  ISETP.NE.AND P4, PT, R52, RZ, PT ;  /* 0x000000ff3400720c */ /* 0x000fe40003f85270 */
[----:B------:R-:W-:Y:S01]  /*11990*/  ISETP.NE.AND P3, PT, R72, RZ, PT ;  /* 0x000000ff4800720c */ /* 0x000fe20003f65270 */
[----:B------:R-:W-:Y:S01]  /*119a0*/  IMAD.WIDE.U32 R72, R80, R124, c[0x0][0x188] ;  /* 0x0000620050487625 */ /* 0x000fe200078e007c */
[----:B------:R-:W-:Y:S02]  /*119b0*/  SEL R71, RZ, 0x1, P1 ;  /* 0x00000001ff477807 */ /* 0x000fe40000800000 */
[----:B------:R-:W-:Y:S02]  /*119c0*/  ISETP.NE.AND P1, PT, R54, RZ, PT ;  /* 0x000000ff3600720c */ /* 0x000fe40003f25270 */
[----:B------:R-:W-:Y:S02]  /*119d0*/  F2FP.PACK_AB R55, R70, R69 ;  /* 0x000000454637723e */ /* 0x000fe400000000ff */
[----:B------:R-:W-:-:S02]  /*119e0*/  F2FP.PACK_AB R54, R68, R67 ;  /* 0x000000434436723e */ /* 0x000fc400000000ff */
[----:B------:R-:W-:Y:S02]  /*119f0*/  F2FP.PACK_AB R53, R66, R65 ;  /* 0x000000414235723e */ /* 0x000fe400000000ff */
[----:B------:R-:W-:Y:S02]  /*11a00*/  F2FP.PACK_AB R52, R64, R63 ;  /* 0x0000003f4034723e */ /* 0x000fe400000000ff */
[----:B------:R-:W-:Y:S02]  /*11a10*/  SEL R74, RZ, 0x1, P3 ;  /* 0x00000001ff4a7807 */ /* 0x000fe40001800000 */
[----:B------:R-:W-:Y:S01]  /*11a20*/  SEL R75, RZ, 0x1, P4 ;  /* 0x00000001ff4b7807 */ /* 0x000fe20002000000 */
[----:B------:R0:W-:Y:S01]  /*11a30*/  STG.E.128 [R72.64], R52 ;  /* 0x0000003448007986 */ /* 0x0001e2000c101d06 */
[----:B------:R-:W-:Y:S02]  /*11a40*/  ISETP.NE.AND P6, PT, R86, RZ, PT ;  /* 0x000000ff5600720c */ /* 0x000fe40003fc5270 */
[----:B------:R-:W-:-:S02]  /*11a50*/  LOP3.LUT R76, R76, R78, R77, 0xfe, !PT ;  /* 0x0000004e4c4c7212 */ /* 0x000fc400078efe4d */
[----:B------:R-:W-:Y:S01]  /*11a60*/  SEL R77, RZ, 0x1, P2 ;  /* 0x00000001ff4d7807 */ /* 0x000fe20001000000 */
[----:B0-----:R-:W-:Y:S01]  /*11a70*/  IMAD.WIDE.U32 R54, R71, 0x1000000, RZ ;  /* 0x0100000047367825 */ /* 0x001fe200078e00ff */
[----:B------:R-:W-:-:S03]  /*11a80*/  IADD3 R71, R7, 0x60, RZ ;  /* 0x0000006007477810 */ /* 0x000fc60007ffe0ff */
[----:B------:R-:W-:Y:S01]  /*11a90*/  IMAD.WIDE.U32 R72, R74, 0x10000, RZ ;  /* 0x000100004a487825 */ /* 0x000fe200078e00ff */
[----:B------:R-:W-:-:S03]  /*11aa0*/  LOP3.LUT R77, R55, R76, R77, 0xfe, !PT ;  /* 0x0000004c374d7212 */ /* 0x000fc600078efe4d */
[----:B------:R-:W-:Y:S01]  /*11ab0*/  IMAD.WIDE.U32 R52, R75, 0x100, RZ ;  /* 0x000001004b347825 */ /* 0x000fe200078e00ff */
[----:B------:R-:W-:-:S04]  /*11ac0*/  SEL R75, RZ, 0x1, P5 ;  /* 0x00000001ff4b7807 */ /* 0x000fc80002800000 */
[----:B------:R-:W-:Y:S01]  /*11ad0*/  LOP3.LUT R74, R52, R54, R72, 0xfe, !PT ;  /* 0x00000036344a7212 */ /* 0x000fe200078efe48 */
[----:B------:R-:W-:Y:S01]  /*11ae0*/  @P0 IMAD.WIDE.U32 R54, R71, R124, c[0x0][0x180] ;  /* 0x0000600047360625 */ /* 0x000fe200078e007c */
[----:B------:R-:W-:Y:S02]  /*11af0*/  LOP3.LUT R73, R53, R77, R73, 0xfe, !PT ;  /* 0x0000004d35497212 */ /* 0x000fe400078efe49 */
[----:B------:R-:W-:Y:S01]  /*11b00*/  LOP3.LUT R72, R74, R75, RZ, 0xfc, !PT ;  /* 0x0000004b4a487212 */ /* 0x000fe200078efcff */
[----:B------:R-:W-:-:S04]  /*11b10*/  IMAD.WIDE.U32 R74, R80, R125, c[0x0][0x190] ;  /* 0x00006400504a7625 */ /* 0x000fc800078e007d */
[CC--:B------:R-:W-:Y:S01]  /*11b20*/  @P6 IMAD.WIDE.U32 R52, R71.reuse, R124.reuse, c[0x0][0x178] ;  /* 0x00005e0047346625 */ /* 0x0c0fe200078e007c */
[----:B------:R0:W-:Y:S03]  /*11b30*/  STG.E.64 [R74.64], R72 ;  /* 0x000000484a007986 */ /* 0x0001e6000c101b06 */
[----:B0-----:R-:W-:Y:S01]  /*11b40*/  IMAD.WIDE.U32 R72, R71, R124, c[0x0][0x170] ;  /* 0x00005c0047487625 */ /* 0x001fe200078e007c */
[----:B------:R-:W-:Y:S05]  /*11b50*/  @!P6 BRA `(.L_x_5321) ;  /* 0x000001300000e947 */ /* 0x000fea0003800000 */
[----:B------:R-:W-:Y:S01]  /*11b60*/  IMAD.U32 R75, R17, 0x10000, RZ ;  /* 0x00010000114b7824 */ /* 0x000fe200078e00ff */
[----:B------:R-:W-:Y:S02]  /*11b70*/  LOP3.LUT R74, R18, 0xffff, RZ, 0xc0, !PT ;  /* 0x0000ffff124a7812 */ /* 0x000fe400078ec0ff */
[----:B------:R-:W-:Y:S02]  /*11b80*/  LOP3.LUT R76, R13, 0xff, RZ, 0xc0, !PT ;  /* 0x000000ff0d4c7812 */ /* 0x000fe400078ec0ff */
[----:B------:R-:W-:-:S02]  /*11b90*/  LOP3.LUT R75, R75, 0xff0000, RZ, 0xc0, !PT ;  /* 0x00ff00004b4b7812 */ /* 0x000fc400078ec0ff */
[----:B------:R-:W-:Y:S01]  /*11ba0*/  LOP3.LUT R78, R11, 0xff, RZ, 0xc0, !PT ;  /* 0x000000ff0b4e7812 */ /* 0x000fe200078ec0ff */
[----:B------:R-:W-:Y:S01]  /*11bb0*/  IMAD.WIDE.U32 R76, R76, 0x10000, RZ ;  /* 0x000100004c4c7825 */ /* 0x000fe200078e00ff */
[----:B------:R-:W-:Y:S02]  /*11bc0*/  PRMT R74, R75, 0x4210, R74 ;  /* 0x000042104b4a7816 */ /* 0x000fe4000000004a */
[----:B------:R-:W-:Y:S01]  /*11bd0*/  PRMT R75, R16, 0x7104, RZ ;  /* 0x00007104104b7816 */ /* 0x000fe200000000ff */
[----:B------:R-:W-:-:S03]  /*11be0*/  IMAD.WIDE.U32 R78, R78, 0x100, RZ ;  /* 0x000001004e4e7825 */ /* 0x000fc600078e00ff */
[----:B------:R-:W-:Y:S02]  /*11bf0*/  LOP3.LUT R74, R74, 0xff00, R75, 0xf8, !PT ;  /* 0x0000ff004a4a7812 */ /* 0x000fe400078ef84b */
[----:B------:R-:W-:Y:S02]  /*11c00*/  LOP3.LUT R75, R14, 0xff, RZ, 0xc0, !PT ;  /* 0x000000ff0e4b7812 */ /* 0x000fe400078ec0ff */
[----:B------:R-:W-:-:S03]  /*11c10*/  LOP3.LUT R83, R74, 0xff, R15, 0xf8, !PT ;  /* 0x000000ff4a537812 */ /* 0x000fc600078ef80f */
[----:B------:R-:W-:-:S05]  /*11c20*/  IMAD.WIDE.U32 R74, R75, 0x1000000, RZ ;  /* 0x010000004b4a7825 */ /* 0x000fca00078e00ff */
[----:B------:R-:W-:Y:S02]  /*11c30*/  LOP3.LUT R74, R78, R74, R76, 0xfe, !PT ;  /* 0x0000004a4e4a7212 */ /* 0x000fe400078efe4c */
[----:B------:R-:W-:Y:S02]  /*11c40*/  LOP3.LUT R83, R77, R83, R75, 0xfe, !PT ;  /* 0x000000534d537212 */ /* 0x000fe400078efe4b */
[----:B------:R-:W-:Y:S01]  /*11c50*/  LOP3.LUT R78, R74, 0xff, R9, 0xf8, !PT ;  /* 0x000000ff4a4e7812 */ /* 0x000fe200078ef809 */
[----:B------:R-:W-:Y:S01]  /*11c60*/  IMAD.WIDE.U32 R74, R80, R125, c[0x0][0x198] ;  /* 0x00006600504a7625 */ /* 0x000fe200078e007d */
[----:B------:R-:W-:-:S05]  /*11c70*/  LOP3.LUT R79, R83, R79, RZ, 0xfc, !PT ;  /* 0x0000004f534f7212 */ /* 0x000fca00078efcff */
[----:B------:R0:W-:Y:S02]  /*11c80*/  STG.E.64 [R74.64], R78 ;  /* 0x0000004e4a007986 */ /* 0x0001e4000c101b06 */
.L_x_5321:
[----:B------:R1:W5:Y:S04]  /*11c90*/  @P6 LDG.E.128 R32, [R52.64] ;  /* 0x0000000634206981 */ /* 0x000368000c1e1d00 */
        /* <DEDUP_REMOVED lines=14> */
.L_x_5323:
[----:B-1----:R-:W-:Y:S02]  /*11d80*/  IMAD.MOV.U32 R80, RZ, RZ, R20 ;  /* 0x000000ffff507224 */ /* 0x002fe400078e0014 */
.L_x_5324:
[----:B------:R-:W-:Y:S05]  /*11d90*/  BSYNC B1 ;  /* 0x0000000000017941 */ /* 0x000fea0003800000 */
.L_x_5322:
        /* <DEDUP_REMOVED lines=16> */
.L_x_5328:
[----:B------:R-:W-:Y:S05]  /*11ea0*/  BSYNC B2 ;  /* 0x0000000000027941 */ /* 0x000fea0003800000 */
.L_x_5327:
        /* <DEDUP_REMOVED lines=44> */
.L_x_5326:
[----:B------:R-:W-:Y:S05]  /*12170*/  BSYNC B1 ;  /* 0x0000000000017941 */ /* 0x000fea0003800000 */
.L_x_5325:
        /* <DEDUP_REMOVED lines=14> */
.L_x_5329:
        /* <DEDUP_REMOVED lines=12> */
.L_x_5332:
[----:B------:R-:W-:Y:S02]  /*12320*/  IMAD.MOV.U32 R9, RZ, RZ, R20 ;  /* 0x000000ffff097224 */ /* 0x000fe400078e0014 */
.L_x_5333:
[----:B------:R-:W-:Y:S05]  /*12330*/  BSYNC B1 ;  /* 0x0000000000017941 */ /* 0x000fea0003800000 */
.L_x_5331:
        /* <DEDUP_REMOVED lines=16> */
.L_x_5337:
[----:B------:R-:W-:Y:S05]  /*12440*/  BSYNC B2 ;  /* 0x0000000000027941 */ /* 0x000fea0003800000 */
.L_x_5336:
        /* <DEDUP_REMOVED lines=44> */
.L_x_5335:
[----:B------:R-:W-:Y:S05]  /*12710*/  BSYNC B1 ;  /* 0x0000000000017941 */ /* 0x000fea0003800000 */
.L_x_5334:
        /* <DEDUP_REMOVED lines=11> */
.L_x_5330:
        /* <DEDUP_REMOVED lines=12> */
.L_x_5339:
[----:B------:R-:W-:Y:S02]  /*12890*/  IMAD.MOV.U32 R73, RZ, RZ, R20 ;  /* 0x000000ffff497224 */ /* 0x000fe400078e0014 */
.L_x_5340:
[----:B------:R-:W-:Y:S05]  /*128a0*/  BSYNC B1 ;  /* 0x0000000000017941 */ /* 0x000fea0003800000 */
.L_x_5338:
        /* <DEDUP_REMOVED lines=16> */
.L_x_5344:
[----:B------:R-:W-:Y:S05]  /*129b0*/  BSYNC B2 ;  /* 0x0000000000027941 */ /* 0x000fea0003800000 */
.L_x_5343:
        /* <DEDUP_REMOVED lines=44> */
.L_x_5342:
[----:B------:R-:W-:Y:S05]  /*12c80*/  BSYNC B1 ;  /* 0x0000000000017941 */ /* 0x000fea0003800000 */
.L_x_5341:
        /* <DEDUP_REMOVED lines=14> */
.L_x_5345:
        /* <DEDUP_REMOVED lines=12> */
.L_x_5348:
[----:B------:R-:W-:Y:S02]  /*12e30*/  IMAD.MOV.U32 R11, RZ, RZ, R20 ;  /* 0x000000ffff0b7224 */ /* 0x000fe400078e0014 */
.L_x_5349:
[----:B------:R-:W-:Y:S05]  /*12e40*/  BSYNC B1 ;  /* 0x0000000000017941 */ /* 0x000fea0003800000 */
.L_x_5347:
        /* <DEDUP_REMOVED lines=16> */
.L_x_5353:
[----:B------:R-:W-:Y:S05]  /*12f50*/  BSYNC B2 ;  /* 0x0000000000027941 */ /* 0x000fea0003800000 */
.L_x_5352:
        /* <DEDUP_REMOVED lines=44> */
.L_x_5351:
[----:B------:R-:W-:Y:S05]  /*13220*/  BSYNC B1 ;  /* 0x0000000000017941 */ /* 0x000fea0003800000 */
.L_x_5350:
        /* <DEDUP_REMOVED lines=11> */
.L_x_5346:
        /* <DEDUP_REMOVED lines=12> */
.L_x_5355:
[----:B------:R-:W-:Y:S02]  /*133a0*/  IMAD.MOV.U32 R52, RZ, RZ, R20 ;  /* 0x000000ffff347224 */ /* 0x000fe400078e0014 */
.L_x_5356:
[----:B------:R-:W-:Y:S05]  /*133b0*/  BSYNC B1 ;  /* 0x0000000000017941 */ /* 0x000fea0003800000 */
.L_x_5354:
        /* <DEDUP_REMOVED lines=16> */
.L_x_5360:
[----:B------:R-:W-:Y:S05]  /*134c0*/  BSYNC B2 ;  /* 0x0000000000027941 */ /* 0x000fea0003800000 */
.L_x_5359:
        /* <DEDUP_REMOVED lines=44> */
.L_x_5358:
[----:B------:R-:W-:Y:S05]  /*13790*/  BSYNC B1 ;  /* 0x0000000000017941 */ /* 0x000fea0003800000 */
.L_x_5357:
        /* <DEDUP_REMOVED lines=14> */
.L_x_5361:
        /* <DEDUP_REMOVED lines=12> */
.L_x_5364:
[----:B------:R-:W-:Y:S02]  /*13940*/  IMAD.MOV.U32 R13, RZ, RZ, R20 ;  /* 0x000000ffff0d7224 */ /* 0x000fe400078e0014 */
.L_x_5365:
[----:B------:R-:W-:Y:S05]  /*13950*/  BSYNC B1 ;  /* 0x0000000000017941 */ /* 0x000fea0003800000 */
.L_x_5363:
        /* <DEDUP_REMOVED lines=16> */
.L_x_5369:
[----:B------:R-:W-:Y:S05]  /*13a60*/  BSYNC B2 ;  /* 0x0000000000027941 */ /* 0x000fea0003800000 */
.L_x_5368:
        /* <DEDUP_REMOVED lines=44> */
.L_x_5367:
[----:B------:R-:W-:Y:S05]  /*13d30*/  BSYNC B1 ;  /* 0x0000000000017941 */ /* 0x000fea0003800000 */
.L_x_5366:
        /* <DEDUP_REMOVED lines=11> */
.L_x_5362:
        /* <DEDUP_REMOVED lines=12> */
.L_x_5371:
[----:B------:R-:W-:Y:S02]  /*13eb0*/  IMAD.MOV.U32 R52, RZ, RZ, R20 ;  /* 0x000000ffff347224 */ /* 0x000fe400078e0014 */
.L_x_5372:
[----:B------:R-:W-:Y:S05]  /*13ec0*/  BSYNC B1 ;  /* 0x0000000000017941 */ /* 0x000fea0003800000 */
.L_x_5370:
        /* <DEDUP_REMOVED lines=16> */
.L_x_5376:
[----:B------:R-:W-:Y:S05]  /*13fd0*/  BSYNC B2 ;  /* 0x0000000000027941 */ /* 0x000fea0003800000 */
.L_x_5375:
        /* <DEDUP_REMOVED lines=44> */
.L_x_5374:
[----:B------:R-:W-:Y:S05]  /*142a0*/  BSYNC B1 ;  /* 0x0000000000017941 */ /* 0x000fea0003800000 */
.L_x_5373:
        /* <DEDUP_REMOVED lines=14> */
.L_x_5377:
        /* <DEDUP_REMOVED lines=12> */
.L_x_5380:
[----:B------:R-:W-:Y:S02]  /*14450*/  IMAD.MOV.U32 R14, RZ, RZ, R20 ;  /* 0x000000ffff0e7224 */ /* 0x000fe400078e0014 */
.L_x_5381:
[----:B------:R-:W-:Y:S05]  /*14460*/  BSYNC B1 ;  /* 0x0000000000017941 */ /* 0x000fea0003800000 */
.L_x_5379:
        /* <DEDUP_REMOVED lines=16> */
.L_x_5385:
[----:B------:R-:W-:Y:S05]  /*14570*/  BSYNC B2 ;  /* 0x0000000000027941 */ /* 0x000fea0003800000 */
.L_x_5384:
        /* <DEDUP_REMOVED lines=44> */
.L_x_5383:
[----:B------:R-:W-:Y:S05]  /*14840*/  BSYNC B1 ;  /* 0x0000000000017941 */ /* 0x000fea0003800000 */
.L_x_5382:
        /* <DEDUP_REMOVED lines=11> */
.L_x_5378:
        /* <DEDUP_REMOVED lines=12> */
.L_x_5387:
[----:B------:R-:W-:Y:S02]  /*149c0*/  IMAD.MOV.U32 R82, RZ, RZ, R20 ;  /* 0x000000ffff527224 */ /* 0x000fe400078e0014 */
.L_x_5388:
[----:B------:R-:W-:Y:S05]  /*149d0*/  BSYNC B1 ;  /* 0x0000000000017941 */ /* 0x000fea0003800000 */
.L_x_5386:
        /* <DEDUP_REMOVED lines=16> */
.L_x_5392:
[----:B------:R-:W-:Y:S05]  /*14ae0*/  BSYNC B2 ;  /* 0x0000000000027941 */ /* 0x000fea0003800000 */
.L_x_5391:
        /* <DEDUP_REMOVED lines=44> */
.L_x_5390:
[----:B------:R-:W-:Y:S05]  /*14db0*/  BSYNC B1 ;  /* 0x0000000000017941 */ /* 0x000fea0003800000 */
.L_x_5389:
        /* <DEDUP_REMOVED lines=13> */
.L_x_5393:
        /* <DEDUP_REMOVED lines=12> */
.L_x_5396:
[----:B------:R-:W-:Y:S02]  /*14f50*/  IMAD.MOV.U32 R15, RZ, RZ, R20 ;  /* 0x000000ffff0f7224 */ /* 0x000fe400078e0014 */
.L_x_5397:
[----:B------:R-:W-:Y:S05]  /*14f60*/  BSYNC B1 ;  /* 0x0000000000017941 */ /* 0x000fea0003800000 */
.L_x_5395:
        /* <DEDUP_REMOVED lines=16> */
.L_x_5401:
[----:B------:R-:W-:Y:S05]  /*15070*/  BSYNC B2 ;  /* 0x0000000000027941 */ /* 0x000fea0003800000 */
.L_x_5400:
        /* <DEDUP_REMOVED lines=44> */
.L_x_5399:
[----:B------:R-:W-:Y:S05]  /*15340*/  BSYNC B1 ;  /* 0x0000000000017941 */ /* 0x000fea0003800000 */
.L_x_5398:
        /* <DEDUP_REMOVED lines=11> */
.L_x_5394:
        /* <DEDUP_REMOVED lines=12> */
.L_x_5403:
[----:B------:R-:W-:Y:S02]  /*154c0*/  IMAD.MOV.U32 R79, RZ, RZ, R20 ;  /* 0x000000ffff4f7224 */ /* 0x000fe400078e0014 */
.L_x_5404:
[----:B------:R-:W-:Y:S05]  /*154d0*/  BSYNC B1 ;  /* 0x0000000000017941 */ /* 0x000fea0003800000 */
.L_x_5402:
        /* <DEDUP_REMOVED lines=16> */
.L_x_5408:
[----:B------:R-:W-:Y:S05]  /*155e0*/  BSYNC B2 ;  /* 0x0000000000027941 */ /* 0x000fea0003800000 */
.L_x_5407:
        /* <DEDUP_REMOVED lines=44> */
.L_x_5406:
[----:B------:R-:W-:Y:S05]  /*158b0*/  BSYNC B1 ;  /* 0x0000000000017941 */ /* 0x000fea0003800000 */
.L_x_5405:
        /* <DEDUP_REMOVED lines=13> */
.L_x_5409:
        /* <DEDUP_REMOVED lines=12> */
.L_x_5412:
[----:B------:R-:W-:Y:S02]  /*15a50*/  IMAD.MOV.U32 R16, RZ, RZ, R20 ;  /* 0x000000ffff107224 */ /* 0x000fe400078e0014 */
.L_x_5413:
[----:B------:R-:W-:Y:S05]  /*15a60*/  BSYNC B1 ;  /* 0x0000000000017941 */ /* 0x000fea0003800000 */
.L_x_5411:
        /* <DEDUP_REMOVED lines=16> */
.L_x_5417:
[----:B------:R-:W-:Y:S05]  /*15b70*/  BSYNC B2 ;  /* 0x0000000000027941 */ /* 0x000fea0003800000 */
.L_x_5416:
        /* <DEDUP_REMOVED lines=44> */
.L_x_5415:
[----:B------:R-:W-:Y:S05]  /*15e40*/  BSYNC B1 ;  /* 0x0000000000017941 */ /* 0x000fea0003800000 */
.L_x_5414:
        /* <DEDUP_REMOVED lines=11> */
.L_x_5410:
        /* <DEDUP_REMOVED lines=12> */
.L_x_5419:
[----:B------:R-:W-:Y:S02]  /*15fc0*/  IMAD.MOV.U32 R54, RZ, RZ, R20 ;  /* 0x000000ffff367224 */ /* 0x000fe400078e0014 */
.L_x_5420:
[----:B------:R-:W-:Y:S05]  /*15fd0*/  BSYNC B1 ;  /* 0x0000000000017941 */ /* 0x000fea0003800000 */
.L_x_5418:
        /* <DEDUP_REMOVED lines=16> */
.L_x_5424:
[----:B------:R-:W-:Y:S05]  /*160e0*/  BSYNC B2 ;  /* 0x0000000000027941 */ /* 0x000fea0003800000 */
.L_x_5423:
        /* <DEDUP_REMOVED lines=44> */
.L_x_5422:
[----:B------:R-:W-:Y:S05]  /*163b0*/  BSYNC B1 ;  /* 0x0000000000017941 */ /* 0x000fea0003800000 */
.L_x_5421:
        /* <DEDUP_REMOVED lines=13> */
.L_x_5425:
        /* <DEDUP_REMOVED lines=12> */
.L_x_5428:
[----:B------:R-:W-:Y:S02]  /*16550*/  IMAD.MOV.U32 R17, RZ, RZ, R20 ;  /* 0x000000ffff117224 */ /* 0x000fe400078e0014 */
.L_x_5429:
[----:B------:R-:W-:Y:S05]  /*16560*/  BSYNC B1 ;  /* 0x0000000000017941 */ /* 0x000fea0003800000 */
.L_x_5427:
        /* <DEDUP_REMOVED lines=16> */
.L_x_5433:
[----:B------:R-:W-:Y:S05]  /*16670*/  BSYNC B2 ;  /* 0x0000000000027941 */ /* 0x000fea0003800000 */
.L_x_5432:
        /* <DEDUP_REMOVED lines=44> */
.L_x_5431:
[----:B------:R-:W-:Y:S05]  /*16940*/  BSYNC B1 ;  /* 0x0000000000017941 */ /* 0x000fea0003800000 */
.L_x_5430:
[----:B------:R-:W0:Y:S01]  /*16950*/  I2F.U32 R52, R17 ;  /* 0x0000001100347306 */ /* 0x000e220000201000 */
[----:B------:R-:W-:-:S05]  /*16960*/  HADD2.F32 R54, -RZ, R35.H0_H0 ;  /* 0x20000023ff367230 */ /* 0x000fca0000004100 */
[----:B------:R-:W-:Y:S02]  /*16970*/  FMUL.FTZ R54, R54, c[0x0][0x1e8] ;  /* 0x00007a0036367a20 */ /* 0x000fe40000410000 */
[----:B0-----:R-:W-:-:S05]  /*16980*/  FFMA.FTZ R52, R52, R91, 1.1641532182693481445e-10 ;  /* 0x2f00000034347423 */ /* 0x001fca000001005b */
[----:B------:R-:W-:-:S04]  /*16990*/  FSETP.GTU.FTZ.AND P5, PT, R52, c[0x0][0x1e4], PT ;  /* 0x0000790034007a0b */ /* 0x000fc80003fbc000 */
[----:B------:R-:W-:Y:S02]  /*169a0*/  FSEL R77, R54, RZ, !P5 ;  /* 0x000000ff364d7208 */ /* 0x000fe40006800000 */
[----:B------:R-:W-:-:S03]  /*169b0*/  SEL R52, RZ, 0x1, P5 ;  /* 0x00000001ff347807 */ /* 0x000fc60002800000 */
[----:B------:R-:W-:Y:S01]  /*169c0*/  FADD.FTZ R82, R82, R77 ;  /* 0x0000004d52527221 */ /* 0x000fe20000010000 */
[----:B------:R-:W-:Y:S01]  /*169d0*/  @P0 HADD2.F32 R77, -RZ, R31.H0_H0 ;  /* 0x2000001fff4d0230 */ /* 0x000fe20000004100 */
[----:B------:R-:W-:-:S04]  /*169e0*/  PRMT R17, R52, 0x7610, R17 ;  /* 0x0000761034117816 */ /* 0x000fc80000000011 */
[----:B------:R-:W-:Y:S02]  /*169f0*/  @P0 FADD.FTZ R82, R77, R82 ;  /* 0x000000524d520221 */ /* 0x000fe40000010000 */
.L_x_5426:
        /* <DEDUP_REMOVED lines=12> */
.L_x_5435:
[----:B------:R-:W-:Y:S02]  /*16ac0*/  IMAD.MOV.U32 R54, RZ, RZ, R20 ;  /* 0x000000ffff367224 */ /* 0x000fe400078e0014 */
.L_x_5436:
[----:B------:R-:W-:Y:S05]  /*16ad0*/  BSYNC B1 ;  /* 0x0000000000017941 */ /* 0x000fea0003800000 */
.L_x_5434:
        /* <DEDUP_REMOVED lines=16> */
.L_x_5440:
[----:B------:R-:W-:Y:S05]  /*16be0*/  BSYNC B2 ;  /* 0x0000000000027941 */ /* 0x000fea0003800000 */
.L_x_5439:
[----:B------:R-:W-:Y:S01]  /*16bf0*/  LOP3.LUT R53, R53, UR5, R6, 0x96, !PT ;  /* 0x0000000535357c12 */ /* 0x000fe2000f8e9606 */
[----:B------:R-:W-:-:S04]  /*16c00*/  IMAD.HI.U32 R0, R3, -0x326172a9, RZ ;  /* 0xcd9e8d5703007827 */ /* 0x000fc800078e00ff */
        /* <DEDUP_REMOVED lines=40> */
[----:B------:R-:W-:Y:S02]  /*16e90*/  LOP3.LUT R22, R53, UR26, R76, 0x96, !PT ;  /* 0x0000001a35167c12 */ /* 0x000fe4000f8e964c */
[----:B------:R-:W-:Y:S02]  /*16ea0*/  MOV R52, RZ ;  /* 0x000000ff00347202 */ /* 0x000fe40000000f00 */
.L_x_5438:
[----:B------:R-:W-:Y:S05]  /*16eb0*/  BSYNC B1 ;  /* 0x0000000000017941 */ /* 0x000fea0003800000 */
.L_x_5437:
        /* <DEDUP_REMOVED lines=13> */
.L_x_5441:
        /* <DEDUP_REMOVED lines=12> */
.L_x_5444:
[----:B------:R-:W-:Y:S02]  /*17050*/  IMAD.MOV.U32 R18, RZ, RZ, R20 ;  /* 0x000000ffff127224 */ /* 0x000fe400078e0014 */
.L_x_5445:
[----:B------:R-:W-:Y:S05]  /*17060*/  BSYNC B1 ;  /* 0x0000000000017941 */ /* 0x000fea0003800000 */
.L_x_5443:
        /* <DEDUP_REMOVED lines=16> */
.L_x_5449:
[----:B------:R-:W-:Y:S05]  /*17170*/  BSYNC B2 ;  /* 0x0000000000027941 */ /* 0x000fea0003800000 */
.L_x_5448:
        /* <DEDUP_REMOVED lines=44> */
.L_x_5447:
[----:B------:R-:W-:Y:S05]  /*17440*/  BSYNC B1 ;  /* 0x0000000000017941 */ /* 0x000fea0003800000 */
.L_x_5446:
        /* <DEDUP_REMOVED lines=11> */
.L_x_5442:
[----:B------:R-:W-:Y:S01]  /*17500*/  ISETP.NE.AND P6, PT, R88, RZ, PT ;  /* 0x000000ff5800720c */ /* 0x000fe20003fc5270 */
[----:B------:R-:W-:Y:S01]  /*17510*/  IMAD.WIDE.U32 R76, R71, R124, c[0x0][0x188] ;  /* 0x00006200474c7625 */ /* 0x000fe200078e007c */
[----:B------:R-:W-:Y:S01]  /*17520*/  SEL R88, RZ, 0x1000000, P5 ;  /* 0x01000000ff587807 */ /* 0x000fe20002800000 */
[----:B------:R-:W0:Y:S01]  /*17530*/  S2R R91, SR_TID.X ;  /* 0x00000000005b7919 */ /* 0x000e220000002100 */
[----:B------:R-:W-:Y:S02]  /*17540*/  ISETP.NE.AND P5, PT, R87, RZ, PT ;  /* 0x000000ff5700720c */ /* 0x000fe40003fa5270 */
[----:B------:R-:W-:Y:S02]  /*17550*/  F2FP.PACK_AB R55, R80, R82 ;  /* 0x000000525037723e */ /* 0x000fe400000000ff */
[----:B------:R-:W-:Y:S02]  /*17560*/  F2FP.PACK_AB R54, R79, R78 ;  /* 0x0000004e4f36723e */ /* 0x000fe400000000ff */
[----:B------:R-:W-:-:S02]  /*17570*/  F2FP.PACK_AB R53, R75, R74 ;  /* 0x0000004a4b35723e */ /* 0x000fc400000000ff */
[----:B------:R-:W-:Y:S02]  /*17580*/  F2FP.PACK_AB R52, R73, R72 ;  /* 0x000000484934723e */ /* 0x000fe400000000ff */
[----:B------:R-:W-:Y:S02]  /*17590*/  SEL R83, RZ, 0x1, P5 ;  /* 0x00000001ff537807 */ /* 0x000fe40002800000 */
[----:B------:R-:W-:Y:S01]  /*175a0*/  SEL R85, RZ, 0x10000, P4 ;  /* 0x00010000ff557807 */ /* 0x000fe20002000000 */
[----:B------:R1:W-:Y:S01]  /*175b0*/  STG.E.128 [R76.64], R52 ;  /* 0x000000344c007986 */ /* 0x0003e2000c101d06 */
[----:B------:R-:W-:Y:S02]  /*175c0*/  SEL R84, RZ, 0x100, P3 ;  /* 0x00000100ff547807 */ /* 0x000fe40001800000 */
[----:B------:R-:W-:Y:S02]  /*175d0*/  ISETP.NE.AND P1, PT, R89, RZ, PT ;  /* 0x000000ff5900720c */ /* 0x000fe40003f25270 */
[----:B------:R-:W-:-:S02]  /*175e0*/  LOP3.LUT R84, R84, R88, R85, 0xfe, !PT ;  /* 0x0000005854547212 */ /* 0x000fc400078efe55 */
[----:B------:R-:W-:Y:S02]  /*175f0*/  SEL R85, RZ, 0x1, P2 ;  /* 0x00000001ff557807 */ /* 0x000fe40001000000 */
[----:B------:R-:W-:Y:S02]  /*17600*/  ISETP.NE.AND P0, PT, R90, RZ, PT ;  /* 0x000000ff5a00720c */ /* 0x000fe40003f05270 */
[----:B0-----:R-:W-:Y:S01]  /*17610*/  LOP3.LUT R91, R91, 0x1f, RZ, 0xc0, !PT ;  /* 0x0000001f5b5b7812 */ /* 0x001fe200078ec0ff */
[----:B-1----:R-:W-:Y:S01]  /*17620*/  IMAD.WIDE.U32 R76, R83, 0x1000000, RZ ;  /* 0x01000000534c7825 */ /* 0x002fe200078e00ff */
[----:B------:R-:W-:-:S04]  /*17630*/  SEL R83, RZ, 0x1, P6 ;  /* 0x00000001ff537807 */ /* 0x000fc80003000000 */
[----:B------:R-:W-:Y:S01]  /*17640*/  LOP3.LUT R85, R77, R84, R85, 0xfe, !PT ;  /* 0x000000544d557212 */ /* 0x000fe200078efe55 */
[----:B------:R-:W-:Y:S01]  /*17650*/  IMAD.WIDE.U32 R54, R83, 0x10000, RZ ;  /* 0x0001000053367825 */ /* 0x000fe200078e00ff */
[----:B------:R-:W-:Y:S02]  /*17660*/  SEL R84, RZ, 0x1, P1 ;  /* 0x00000001ff547807 */ /* 0x000fe40000800000 */
[----:B------:R-:W-:Y:S01]  /*17670*/  ISETP.NE.AND P1, PT, R91, RZ, PT ;  /* 0x000000ff5b00720c */ /* 0x000fe20003f25270 */
[----:B------:R-:W-:Y:S02]  /*17680*/  FADD.FTZ R77, RZ, R8 ;  /* 0x00000008ff4d7221 */ /* 0x000fe40000010000 */
[----:B------:R-:W-:-:S04]  /*17690*/  IMAD.WIDE.U32 R52, R84, 0x100, RZ ;  /* 0x0000010054347825 */ /* 0x000fc800078e00ff */
[----:B------:R-:W-:Y:S01]  /*176a0*/  FADD.FTZ R77, R77, R10 ;  /* 0x0000000a4d4d7221 */ /* 0x000fe20000010000 */
[----:B------:R-:W-:Y:S02]  /*176b0*/  LOP3.LUT R53, R53, R85, R55, 0xfe, !PT ;  /* 0x0000005535357212 */ /* 0x000fe400078efe37 */
[----:B------:R-:W-:Y:S02]  /*176c0*/  LOP3.LUT R76, R52, R76, R54, 0xfe, !PT ;  /* 0x0000004c344c7212 */ /* 0x000fe400078efe36 */
[----:B------:R-:W-:Y:S02]  /*176d0*/  SEL R55, RZ, 0x1, P0 ;  /* 0x00000001ff377807 */ /* 0x000fe40000000000 */
[----:B------:R-:W-:Y:S02]  /*176e0*/  ISETP.NE.AND P0, PT, R86, RZ, PT ;  /* 0x000000ff5600720c */ /* 0x000fe40003f05270 */
[----:B------:R-:W-:Y:S01]  /*176f0*/  LOP3.LUT R52, R76, R55, RZ, 0xfc, !PT ;  /* 0x000000374c347212 */ /* 0x000fe200078efcff */
[----:B------:R-:W-:-:S02]  /*17700*/  FADD.FTZ R76, R77, R12 ;  /* 0x0000000c4d4c7221 */ /* 0x000fc40000010000 */
        /* <DEDUP_REMOVED lines=37> */
[----:B------:R-:W-:Y:S02]  /*17960*/  LOP3.LUT R53, R14, 0xff, RZ, 0xc0, !PT ;  /* 0x000000ff0e357812 */ /* 0x000fe400078ec0ff */
[----:B------:R-:W-:Y:S01]  /*17970*/  LOP3.LUT R52, R52, 0xff00, R55, 0xf8, !PT ;  /* 0x0000ff0034347812 */ /* 0x000fe200078ef837 */
[----:B------:R-:W-:Y:S01]  /*17980*/  IMAD.WIDE.U32 R54, R54, 0x10000, RZ ;  /* 0x0001000036367825 */ /* 0x000fe200078e00ff */
        /* <DEDUP_REMOVED lines=10> */
.L_x_5450:
[----:B------:R-:W-:Y:S01]  /*17a30*/  FADD.FTZ R83, R83, R80 ;  /* 0x0000005053537221 */ /* 0x000fe20000010000 */
[----:B------:R-:W-:Y:S05]  /*17a40*/  BRA.DIV ~URZ, `(.L_x_5451) ;  /* 0x000010627f007947 */ /* 0x000fea000b800000 */
[----:B0-----:R0:W1:Y:S02]  /*17a50*/  SHFL.BFLY PT, R52, R83, 0x1, 0x1f ;  /* 0x0c201f0053347f89 */ /* 0x00106400000e0000 */
.L_x_5455:
        /* <DEDUP_REMOVED lines=84> */
.L_x_5456:
[----:B------:R-:W-:Y:S01]  /*17fa0*/  FMUL.FTZ R54, R77, R77 ;  /* 0x0000004d4d367220 */ /* 0x000fe20000410000 */
[----:B------:R-:W-:Y:S01]  /*17fb0*/  ISETP.NE.AND P0, PT, RZ, UR8, PT ;  /* 0x00000008ff007c0c */ /* 0x000fe2000bf05270 */
[----:B-1----:R-:W-:Y:S01]  /*17fc0*/  FADD.FTZ R84, R84, R83 ;  /* 0x0000005354547221 */ /* 0x002fe20000010000 */
[----:B------:R-:W-:Y:S01]  /*17fd0*/  MOV R55, c[0x0][0x1e0] ;  /* 0x0000780000377a02 */ /* 0x000fe20000000f00 */
[----:B------:R-:W-:Y:S01]  /*17fe0*/  IMAD.MOV.U32 R76, RZ, RZ, 0x4 ;  /* 0x00000004ff4c7424 */ /* 0x000fe200078e00ff */
[----:B0-----:R-:W-:-:S03]  /*17ff0*/  FSEL R83, R54, RZ, P0 ;  /* 0x000000ff36537208 */ /* 0x001fc60000000000 */
[----:B------:R-:W-:Y:S01]  /*18000*/  FFMA.FTZ R54, R84, R55, c[0x0][0x228] ;  /* 0x00008a0054367623 */ /* 0x000fe20000010037 */
[----:B------:R-:W-:Y:S01]  /*18010*/  FSEL R55, R77, RZ, !P0 ;  /* 0x000000ff4d377208 */ /* 0x000fe20004000000 */
[----:B------:R-:W-:-:S04]  /*18020*/  @!P1 IMAD.WIDE R52, R2, R76, c[0x0][0x1a0] ;  /* 0x0000680002349625 */ /* 0x000fc800078e024c */
[----:B------:R-:W-:Y:S01]  /*18030*/  FADD.FTZ R54, R54, R83 ;  /* 0x0000005336367221 */ /* 0x000fe20000010000 */
[----:B------:R0:W-:Y:S01]  /*18040*/  @!P1 STG.E [R52.64], R77 ;  /* 0x0000004d34009986 */ /* 0x0001e2000c101906 */
[C---:B------:R-:W-:Y:S02]  /*18050*/  FADD.FTZ R57, -R55.reuse, R57 ;  /* 0x0000003937397221 */ /* 0x040fe40000010100 */
[C---:B------:R-:W-:Y:S02]  /*18060*/  FADD.FTZ R60, -R55.reuse, R60 ;  /* 0x0000003c373c7221 */ /* 0x040fe40000010100 */
[----:B------:R-:W1:Y:S01]  /*18070*/  MUFU.RSQ R54, R54 ;  /* 0x0000003600367308 */ /* 0x000e620000001400 */
[C---:B------:R-:W-:Y:S02]  /*18080*/  FADD.FTZ R21, -R55.reuse, R21 ;  /* 0x0000001537157221 */ /* 0x040fe40000010100 */
[C---:B------:R-:W-:Y:S02]  /*18090*/  FADD.FTZ R63, -R55.reuse, R63 ;  /* 0x0000003f373f7221 */ /* 0x040fe40000010100 */
[----:B------:R-:W-:-:S02]  /*180a0*/  FADD.FTZ R26, -R55, R26 ;  /* 0x0000001a371a7221 */ /* 0x000fc40000010100 */
[----:B0-----:R-:W-:-:S04]  /*180b0*/  @!P1 IMAD.WIDE R52, R2, R76, c[0x0][0x1a8] ;  /* 0x00006a0002349625 */ /* 0x001fc800078e024c */
[C---:B------:R-:W-:Y:S02]  /*180c0*/  FADD.FTZ R19, -R55.reuse, R19 ;  /* 0x0000001337137221 */ /* 0x040fe40000010100 */
[C---:B------:R-:W-:Y:S02]  /*180d0*/  FADD.FTZ R27, -R55.reuse, R27 ;  /* 0x0000001b371b7221 */ /* 0x040fe40000010100 */
[C---:B------:R-:W-:Y:S01]  /*180e0*/  FADD.FTZ R83, -R55.reuse, R66 ;  /* 0x0000004237537221 */ /* 0x040fe20000010100 */
[----:B-1----:R0:W-:Y:S01]  /*180f0*/  @!P1 STG.E [R52.64], R54 ;  /* 0x0000003634009986 */ /* 0x0021e2000c101906 */
[C---:B------:R-:W-:Y:S01]  /*18100*/  FADD.FTZ R85, -R55.reuse, R68 ;  /* 0x0000004437557221 */ /* 0x040fe20000010100 */
[----:B------:R-:W-:Y:S01]  /*18110*/  HADD2.F32 R66, -RZ, R51.H1_H1 ;  /* 0x30000033ff427230 */ /* 0x000fe20000004100 */
[C---:B------:R-:W-:Y:S02]  /*18120*/  FADD.FTZ R56, -R55.reuse, R56 ;  /* 0x0000003837387221 */ /* 0x040fe40000010100 */
[----:B------:R-:W-:-:S02]  /*18130*/  FADD.FTZ R58, -R55, R58 ;  /* 0x0000003a373a7221 */ /* 0x000fc40000010100 */
[C---:B------:R-:W-:Y:S02]  /*18140*/  FMUL.FTZ R68, R54.reuse, R21 ;  /* 0x0000001536447220 */ /* 0x040fe40000410000 */
[C---:B------:R-:W-:Y:S02]  /*18150*/  FADD.FTZ R59, -R55.reuse, R59 ;  /* 0x0000003b373b7221 */ /* 0x040fe40000010100 */
[----:B------:R-:W-:Y:S02]  /*18160*/  FADD.FTZ R61, -R55, R61 ;  /* 0x0000003d373d7221 */ /* 0x000fe40000010100 */
[C---:B0-----:R-:W-:Y:S02]  /*18170*/  FMUL.FTZ R52, R54.reuse, R57 ;  /* 0x0000003936347220 */ /* 0x041fe40000410000 */
[C---:B------:R-:W-:Y:S02]  /*18180*/  FMUL.FTZ R57, R54.reuse, R60 ;  /* 0x0000003c36397220 */ /* 0x040fe40000410000 */
[C---:B------:R-:W-:Y:S01]  /*18190*/  FMUL.FTZ R60, R54.reuse, R63 ;  /* 0x0000003f363c7220 */ /* 0x040fe20000410000 */
[----:B------:R-:W-:Y:S01]  /*181a0*/  HADD2.F32 R63, -RZ, R49.H1_H1 ;  /* 0x30000031ff3f7230 */ /* 0x000fe20000004100 */
[----:B------:R-:W-:-:S02]  /*181b0*/  FMUL.FTZ R21, R54, R26 ;  /* 0x0000001a36157220 */ /* 0x000fc40000410000 */
[C---:B------:R-:W-:Y:S02]  /*181c0*/  FADD.FTZ R62, -R55.reuse, R62 ;  /* 0x0000003e373e7221 */ /* 0x040fe40000010100 */
[C---:B------:R-:W-:Y:S02]  /*181d0*/  FMUL.FTZ R19, R54.reuse, R19 ;  /* 0x0000001336137220 */ /* 0x040fe40000410000 */
[C---:B------:R-:W-:Y:S02]  /*181e0*/  FADD.FTZ R8, -R55.reuse, R8 ;  /* 0x0000000837087221 */ /* 0x040fe40000010100 */
[C---:B------:R-:W-:Y:S02]  /*181f0*/  FADD.FTZ R12, -R55.reuse, R12 ;  /* 0x0000000c370c7221 */ /* 0x040fe40000010100 */
[----:B------:R-:W-:Y:S02]  /*18200*/  FADD.FTZ R65, -R55, R65 ;  /* 0x0000004137417221 */ /* 0x000fe40000010100 */
[----:B------:R-:W-:-:S02]  /*18210*/  FMUL.FTZ R26, R54, R27 ;  /* 0x0000001b361a7220 */ /* 0x000fc40000410000 */
[C---:B------:R-:W-:Y:S02]  /*18220*/  FMUL.FTZ R27, R54.reuse, R56 ;  /* 0x00000038361b7220 */ /* 0x040fe40000410000 */
[C---:B------:R-:W-:Y:S02]  /*18230*/  FMUL.FTZ R53, R54.reuse, R58 ;  /* 0x0000003a36357220 */ /* 0x040fe40000410000 */
[C---:B------:R-:W-:Y:S02]  /*18240*/  FMUL.FTZ R56, R54.reuse, R59 ;  /* 0x0000003b36387220 */ /* 0x040fe40000410000 */
[C---:B------:R-:W-:Y:S01]  /*18250*/  FMUL.FTZ R58, R54.reuse, R61 ;  /* 0x0000003d363a7220 */ /* 0x040fe20000410000 */
[----:B------:R-:W-:Y:S01]  /*18260*/  HADD2.F32 R61, -RZ, R49.H0_H0 ;  /* 0x20000031ff3d7230 */ /* 0x000fe20000004100 */
[----:B------:R-:W-:Y:S01]  /*18270*/  FFMA.FTZ R66, R21, R66, R116 ;  /* 0x0000004215427223 */ /* 0x000fe20000010074 */
[----:B------:R-:W-:Y:S01]  /*18280*/  HADD2.F32 R21, -RZ, R48.H0_H0 ;  /* 0x20000030ff157230 */ /* 0x000fe20000004100 */
[----:B------:R-:W-:-:S02]  /*18290*/  FMUL.FTZ R59, R54, R62 ;  /* 0x0000003e363b7220 */ /* 0x000fc40000410000 */
[----:B------:R-:W-:Y:S01]  /*182a0*/  FFMA.FTZ R19, R19, R63, R120 ;  /* 0x0000003f13137223 */ /* 0x000fe20000010078 */
[----:B------:R-:W-:Y:S01]  /*182b0*/  HADD2.F32 R63, -RZ, R46.H1_H1 ;  /* 0x3000002eff3f7230 */ /* 0x000fe20000004100 */
[C---:B------:R-:W-:Y:S02]  /*182c0*/  FMUL.FTZ R8, R54.reuse, R8 ;  /* 0x0000000836087220 */ /* 0x040fe40000410000 */
[C---:B------:R-:W-:Y:S02]  /*182d0*/  FMUL.FTZ R12, R54.reuse, R12 ;  /* 0x0000000c360c7220 */ /* 0x040fe40000410000 */
[----:B------:R-:W-:Y:S01]  /*182e0*/  FMUL.FTZ R62, R54, R65 ;  /* 0x00000041363e7220 */ /* 0x000fe20000410000 */
[----:B------:R-:W-:Y:S01]  /*182f0*/  HADD2.F32 R65, -RZ, R47.H1_H1 ;  /* 0x3000002fff417230 */ /* 0x000fe20000004100 */
[C---:B------:R-:W-:Y:S02]  /*18300*/  FADD.FTZ R25, -R55.reuse, R25 ;  /* 0x0000001937197221 */ /* 0x040fe40000010100 */
[----:B------:R-:W-:-:S02]  /*18310*/  FADD.FTZ R10, -R55, R10 ;  /* 0x0000000a370a7221 */ /* 0x000fc40000010100 */
[C---:B------:R-:W-:Y:S01]  /*18320*/  FADD.FTZ R77, -R55.reuse, R64 ;  /* 0x00000040374d7221 */ /* 0x040fe20000010100 */
[----:B------:R-:W-:Y:S01]  /*18330*/  HADD2.F32 R64, -RZ, R51.H0_H0 ;  /* 0x20000033ff407230 */ /* 0x000fe20000004100 */
[----:B------:R-:W-:Y:S02]  /*18340*/  FADD.FTZ R69, -R55, R69 ;  /* 0x0000004537457221 */ /* 0x000fe40000010100 */
[----:B------:R-:W-:Y:S01]  /*18350*/  FFMA.FTZ R12, R12, R61, R121 ;  /* 0x0000003d0c0c7223 */ /* 0x000fe20000010079 */
[----:B------:R-:W-:Y:S01]  /*18360*/  HADD2.F32 R61, -RZ, R46.H0_H0 ;  /* 0x2000002eff3d7230 */ /* 0x000fe20000004100 */
[----:B------:R-:W-:Y:S01]  /*18370*/  FFMA.FTZ R8, R8, R21, R123 ;  /* 0x0000001508087223 */ /* 0x000fe2000001007b */
[----:B------:R-:W-:Y:S01]  /*18380*/  HADD2.F32 R21, -RZ, R48.H1_H1 ;  /* 0x30000030ff157230 */ /* 0x000fe20000004100 */
[C---:B------:R-:W-:Y:S02]  /*18390*/  FMUL.FTZ R25, R54.reuse, R25 ;  /* 0x0000001936197220 */ /* 0x040fe40000410000 */
[----:B------:R-:W-:Y:S01]  /*183a0*/  FFMA.FTZ R57, R57, R63, R110 ;  /* 0x0000003f39397223 */ /* 0x000fe2000001006e */
[----:B------:R-:W-:Y:S01]  /*183b0*/  HADD2.F32 R63, -RZ, R44.H0_H0 ;  /* 0x2000002cff3f7230 */ /* 0x000fe20000004100 */
[----:B------:R-:W-:-:S02]  /*183c0*/  FMUL.FTZ R10, R54, R10 ;  /* 0x0000000a360a7220 */ /* 0x000fc40000410000 */
[----:B------:R-:W-:Y:S01]  /*183d0*/  FFMA.FTZ R59, R59, R65, R108 ;  /* 0x000000413b3b7223 */ /* 0x000fe2000001006c */
[----:B------:R-:W-:Y:S01]  /*183e0*/  HADD2.F32 R65, -RZ, R43.H0_H0 ;  /* 0x2000002bff417230 */ /* 0x000fe20000004100 */
[C---:B------:R-:W-:Y:S02]  /*183f0*/  FADD.FTZ R23, -R55.reuse, R23 ;  /* 0x0000001737177221 */ /* 0x040fe40000010100 */
[----:B------:R-:W-:Y:S02]  /*18400*/  FADD.FTZ R89, -R55, R72 ;  /* 0x0000004837597221 */ /* 0x000fe40000010100 */
[----:B------:R-:W-:Y:S01]  /*18410*/  FMUL.FTZ R72, R54, R69 ;  /* 0x0000004536487220 */ /* 0x000fe20000410000 */
[----:B------:R-:W-:Y:S01]  /*18420*/  HADD2.F32 R69, -RZ, R38.H1_H1 ;  /* 0x30000026ff457230 */ /* 0x000fe20000004100 */
[----:B------:R-:W-:Y:S01]  /*18430*/  FFMA.FTZ R25, R25, R64, R117 ;  /* 0x0000004019197223 */ /* 0x000fe20000010075 */
[----:B------:R-:W-:Y:S01]  /*18440*/  HADD2.F32 R64, -RZ, R50.H1_H1 ;  /* 0x30000032ff407230 */ /* 0x000fe20000004100 */
[----:B------:R-:W-:Y:S01]  /*18450*/  FFMA.FTZ R21, R10, R21, R122 ;  /* 0x000000150a157223 */ /* 0x000fe2000001007a */
[--C-:B------:R-:W-:Y:S01]  /*18460*/  HADD2.F32 R10, -RZ, R45.reuse.H0_H0 ;  /* 0x2000002dff0a7230 */ /* 0x100fe20000004100 */
[----:B------:R-:W-:Y:S01]  /*18470*/  FFMA.FTZ R56, R56, R61, R111 ;  /* 0x0000003d38387223 */ /* 0x000fe2000001006f */
[----:B------:R-:W-:Y:S01]  /*18480*/  HADD2.F32 R61, -RZ, R45.H1_H1 ;  /* 0x3000002dff3d7230 */ /* 0x000fe20000004100 */
[----:B------:R-:W-:-:S02]  /*18490*/  FMUL.FTZ R23, R54, R23 ;  /* 0x0000001736177220 */ /* 0x000fc40000410000 */
[----:B------:R-:W-:Y:S02]  /*184a0*/  FFMA.FTZ R26, R26, R63, R115 ;  /* 0x0000003f1a1a7223 */ /* 0x000fe40000010073 */
        /* <DEDUP_REMOVED lines=8> */
[----:B------:R-:W-:Y:S01]  /*18530*/  FFMA.FTZ R63, R72, R65, R101 ;  /* 0x00000041483f7223 */ /* 0x000fe20000010065 */
[----:B------:R-:W-:Y:S01]  /*18540*/  HADD2.F32 R65, -RZ, R41.H0_H0 ;  /* 0x20000029ff417230 */ /* 0x000fe20000004100 */
[----:B------:R-:W-:Y:S01]  /*18550*/  FADD.FTZ R55, -R55, R80 ;  /* 0x0000005037377221 */ /* 0x000fe20000010100 */
[----:B------:R-:W-:Y:S01]  /*18560*/  HADD2.F32 R72, -RZ, R39.H1_H1 ;  /* 0x30000027ff487230 */ /* 0x000fe20000004100 */
[----:B------:R-:W-:Y:S01]  /*18570*/  FFMA.FTZ R23, R23, R64, R118 ;  /* 0x0000004017177223 */ /* 0x000fe20000010076 */
[----:B------:R-:W-:Y:S01]  /*18580*/  HADD2.F32 R64, -RZ, R47.H0_H0 ;  /* 0x2000002fff407230 */ /* 0x000fe20000004100 */
[----:B------:R-:W-:Y:S01]  /*18590*/  FFMA.FTZ R10, R52, R10, R113 ;  /* 0x0000000a340a7223 */ /* 0x000fe20000010071 */
[--C-:B------:R-:W-:Y:S01]  /*185a0*/  HADD2.F32 R52, -RZ, R42.reuse.H0_H0 ;  /* 0x2000002aff347230 */ /* 0x100fe20000004100 */
[----:B------:R-:W-:Y:S01]  /*185b0*/  FFMA.FTZ R61, R53, R61, R112 ;  /* 0x0000003d353d7223 */ /* 0x000fe20000010070 */
[----:B------:R-:W-:Y:S01]  /*185c0*/  HADD2.F32 R53, -RZ, R42.H1_H1 ;  /* 0x3000002aff357230 */ /* 0x000fe20000004100 */
[----:B------:R-:W-:-:S02]  /*185d0*/  FMUL.FTZ R77, R54, R77 ;  /* 0x0000004d364d7220 */ /* 0x000fc40000410000 */
[C---:B------:R-:W-:Y:S02]  /*185e0*/  FMUL.FTZ R83, R54.reuse, R83 ;  /* 0x0000005336537220 */ /* 0x040fe40000410000 */
[C---:B------:R-:W-:Y:S01]  /*185f0*/  FMUL.FTZ R70, R54.reuse, R67 ;  /* 0x0000004336467220 */ /* 0x040fe20000410000 */
[----:B------:R-:W-:Y:S01]  /*18600*/  HADD2.F32 R67, -RZ, R39.H0_H0 ;  /* 0x20000027ff437230 */ /* 0x000fe20000004100 */
[C---:B------:R-:W-:Y:S02]  /*18610*/  FMUL.FTZ R85, R54.reuse, R85 ;  /* 0x0000005536557220 */ /* 0x040fe40000410000 */
[C---:B------:R-:W-:Y:S02]  /*18620*/  FMUL.FTZ R87, R54.reuse, R87 ;  /* 0x0000005736577220 */ /* 0x040fe40000410000 */
[C---:B------:R-:W-:Y:S02]  /*18630*/  FMUL.FTZ R74, R54.reuse, R89 ;  /* 0x00000059364a7220 */ /* 0x040fe40000410000 */
[----:B------:R-:W-:-:S02]  /*18640*/  FMUL.FTZ R73, R54, R73 ;  /* 0x0000004936497220 */ /* 0x000fc40000410000 */
[C---:B------:R-:W-:Y:S02]  /*18650*/  FMUL.FTZ R78, R54.reuse, R91 ;  /* 0x0000005b364e7220 */ /* 0x040fe40000410000 */
[C---:B------:R-:W-:Y:S02]  /*18660*/  FMUL.FTZ R75, R54.reuse, R75 ;  /* 0x0000004b364b7220 */ /* 0x040fe40000410000 */
[C---:B------:R-:W-:Y:S02]  /*18670*/  FMUL.FTZ R80, R54.reuse, R125 ;  /* 0x0000007d36507220 */ /* 0x040fe40000410000 */
[C---:B------:R-:W-:Y:S02]  /*18680*/  FMUL.FTZ R79, R54.reuse, R79 ;  /* 0x0000004f364f7220 */ /* 0x040fe40000410000 */
[C---:B------:R-:W-:Y:S02]  /*18690*/  FMUL.FTZ R82, R54.reuse, R82 ;  /* 0x0000005236527220 */ /* 0x040fe40000410000 */
[----:B------:R-:W-:Y:S01]  /*186a0*/  FMUL.FTZ R55, R54, R55 ;  /* 0x0000003736377220 */ /* 0x000fe20000410000 */
[----:B------:R-:W-:Y:S01]  /*186b0*/  HADD2.F32 R54, -RZ, R50.H0_H0 ;  /* 0x20000032ff367230 */ /* 0x000fe20000004100 */
[----:B------:R-:W-:Y:S01]  /*186c0*/  FFMA.FTZ R65, R62, R65, R105 ;  /* 0x000000413e417223 */ /* 0x000fe20000010069 */
[----:B------:R-:W-:Y:S01]  /*186d0*/  HADD2.F32 R62, -RZ, R38.H0_H0 ;  /* 0x20000026ff3e7230 */ /* 0x000fe20000004100 */
[----:B------:R-:W-:Y:S01]  /*186e0*/  FFMA.FTZ R58, R58, R64, R109 ;  /* 0x000000403a3a7223 */ /* 0x000fe2000001006d */
[----:B------:R-:W-:Y:S01]  /*186f0*/  HADD2.F32 R64, -RZ, R44.H1_H1 ;  /* 0x3000002cff407230 */ /* 0x000fe20000004100 */
[----:B------:R-:W-:Y:S01]  /*18700*/  FFMA.FTZ R70, R70, R52, R103 ;  /* 0x0000003446467223 */ /* 0x000fe20000010067 */
[--C-:B------:R-:W-:Y:S01]  /*18710*/  HADD2.F32 R52, -RZ, R40.reuse.H0_H0 ;  /* 0x20000028ff347230 */ /* 0x100fe20000004100 */
[----:B------:R-:W-:Y:S01]  /*18720*/  FFMA.FTZ R85, R85, R53, R102 ;  /* 0x0000003555557223 */ /* 0x000fe20000010066 */
[----:B------:R-:W-:Y:S01]  /*18730*/  HADD2.F32 R53, -RZ, R40.H1_H1 ;  /* 0x30000028ff357230 */ /* 0x000fe20000004100 */
        /* <DEDUP_REMOVED lines=13> */
[----:B------:R-:W-:Y:S01]  /*18810*/  F2FP.PACK_AB R59, R59, R58 ;  /* 0x0000003a3b3b723e */ /* 0x000fe200000000ff */
        /* <DEDUP_REMOVED lines=12> */
[----:B------:R-:W-:Y:S01]  /*188e0*/  IMAD.MOV.U32 R8, RZ, RZ, 0x10 ;  /* 0x00000010ff087424 */ /* 0x000fe200078e00ff */
[----:B------:R-:W-:Y:S01]  /*188f0*/  LEA R68, P0, R7, c[0x0][0x208], 0x4 ;  /* 0x0000820007447a11 */ /* 0x000fe200078020ff */
[----:B------:R-:W-:Y:S01]  /*18900*/  FFMA.FTZ R79, R79, R69, R94 ;  /* 0x000000454f4f7223 */ /* 0x000fe2000001005e */
[C---:B------:R-:W-:Y:S01]  /*18910*/  IADD3 R72, R7.reuse, 0x20, RZ ;  /* 0x0000002007487810 */ /* 0x040fe20007ffe0ff */
[----:B------:R-:W-:Y:S01]  /*18920*/  IMAD R2, R76, c[0x0][0x160], R2 ;  /* 0x000058004c027a24 */ /* 0x000fe200078e0202 */
[----:B------:R-:W-:-:S02]  /*18930*/  IADD3 R75, R7, 0x40, RZ ;  /* 0x00000040074b7810 */ /* 0x000fc40007ffe0ff */
[----:B------:R-:W-:Y:S02]  /*18940*/  F2FP.PACK_AB R56, R27, R26 ;  /* 0x0000001a1b38723e */ /* 0x000fe400000000ff */
[----:B------:R-:W-:Y:S02]  /*18950*/  F2FP.PACK_AB R63, R64, R63 ;  /* 0x0000003f403f723e */ /* 0x000fe400000000ff */
[----:B------:R-:W-:Y:S02]  /*18960*/  LEA R26, P1, R71, c[0x0][0x208], 0x4 ;  /* 0x00008200471a7a11 */ /* 0x000fe400078220ff */
[----:B------:R-:W-:Y:S02]  /*18970*/  F2FP.PACK_AB R55, R66, R25 ;  /* 0x000000194237723e */ /* 0x000fe400000000ff */
[----:B------:R-:W-:Y:S02]  /*18980*/  F2FP.PACK_AB R54, R23, R54 ;  /* 0x000000361736723e */ /* 0x000fe400000000ff */
[----:B------:R-:W-:-:S02]  /*18990*/  F2FP.PACK_AB R53, R19, R12 ;  /* 0x0000000c1335723e */ /* 0x000fc400000000ff */
[----:B------:R-:W-:Y:S02]  /*189a0*/  LEA.HI.X R69, R7, c[0x0][0x20c], RZ, 0x4, P0 ;  /* 0x0000830007457a11 */ /* 0x000fe400000f24ff */
[----:B------:R-:W-:Y:S01]  /*189b0*/  F2FP.PACK_AB R64, R73, R74 ;  /* 0x0000004a4940723e */ /* 0x000fe200000000ff */
[----:B------:R-:W-:Y:S01]  /*189c0*/  IMAD.WIDE.U32 R72, R72, R8, c[0x0][0x208] ;  /* 0x0000820048487625 */ /* 0x000fe200078e0008 */
[----:B------:R-:W-:Y:S01]  /*189d0*/  F2FP.PACK_AB R62, R85, R70 ;  /* 0x00000046553e723e */ /* 0x000fe200000000ff */
[----:B------:R0:W-:Y:S01]  /*189e0*/  STG.E.128 [R68.64], R52 ;  /* 0x0000003444007986 */ /* 0x0001e2000c101d06 */
[----:B------:R-:W-:Y:S01]  /*189f0*/  F2FP.PACK_AB R60, R77, R60 ;  /* 0x0000003c4d3c723e */ /* 0x000fe200000000ff */
[----:B------:R-:W-:Y:S01]  /*18a00*/  IMAD.WIDE.U32 R74, R75, R8, c[0x0][0x208] ;  /* 0x000082004b4a7625 */ /* 0x000fe200078e0008 */
[----:B------:R-:W-:Y:S01]  /*18a10*/  F2FP.PACK_AB R66, R79, R80 ;  /* 0x000000504f42723e */ /* 0x000fe200000000ff */
[----:B------:R0:W-:Y:S01]  /*18a20*/  STG.E.128 [R72.64], R56 ;  /* 0x0000003848007986 */ /* 0x0001e2000c101d06 */
[----:B------:R-:W-:-:S02]  /*18a30*/  LEA.HI.X R27, R71, c[0x0][0x20c], RZ, 0x4, P1 ;  /* 0x00008300471b7a11 */ /* 0x000fc400008f24ff */
[----:B------:R-:W-:Y:S01]  /*18a40*/  ISETP.GE.AND P0, PT, R2, c[0x0][0x164], PT ;  /* 0x0000590002007a0c */ /* 0x000fe20003f06270 */
[----:B------:R0:W-:Y:S04]  /*18a50*/  STG.E.128 [R74.64], R60 ;  /* 0x0000003c4a007986 */ /* 0x0001e8000c101d06 */
[----:B------:R0:W-:Y:S08]  /*18a60*/  STG.E.128 [R26.64], R64 ;  /* 0x000000401a007986 */ /* 0x0001f0000c101d06 */
[----:B0-----:R-:W-:Y:S01]  /*18a70*/  @P0 CALL.REL.NOINC `(.L_x_5453) ;  /* 0x0000001000000944 */ /* 0x001fe20003c00000 */
[----:B------:R-:W-:Y:S05]  /*18a80*/  BRA `(.L_x_5454) ;  /* 0xfffe7ed000007947 */ /* 0x000fea000383ffff */
.L_x_5453:
[----:B------:R-:W-:Y:S05]  /*18a90*/  BSYNC B0 ;  /* 0x0000000000007941 */ /* 0x000fea0003800000 */
.L_x_4934:
[----:B------:R-:W-:Y:S05]  /*18aa0*/  EXIT ;  /* 0x000000000000794d */ /* 0x000fea0003800000 */
.L_x_5451:
[----:B------:R-:W-:Y:S01]  /*18ab0*/  IMAD.MOV.U32 R84, RZ, RZ, 0x1 ;  /* 0x00000001ff547424 */ /* 0x000fe200078e00ff */
[----:B0-----:R-:W-:Y:S01]  /*18ac0*/  MOV R52, 0x18b00 ;  /* 0x00018b0000347802 */ /* 0x001fe20000000f00 */
[----:B------:R-:W-:-:S02]  /*18ad0*/  IMAD.MOV.U32 R54, RZ, RZ, 0x1f ;  /* 0x0000001fff367424 */ /* 0x000fc400078e00ff */
[----:B------:R-:W-:Y:S02]  /*18ae0*/  IMAD.MOV.U32 R55, RZ, RZ, -0x1 ;  /* 0xffffffffff377424 */ /* 0x000fe400078e00ff */
[----:B------:R-:W-:Y:S05]  /*18af0*/  CALL.REL.NOINC `($__internal_15_$__cuda_sm70_shflsync_bfly_p) ;  /* 0x0000079000007944 */ /* 0x000fea0003c00000 */
[----:B-1----:R-:W-:Y:S01]  /*18b00*/  MOV R52, R84 ;  /* 0x0000005400347202 */ /* 0x002fe20000000f00 */
[----:B0-----:R-:W-:Y:S05]  /*18b10*/  BRA `(.L_x_5455) ;  /* 0xffffef4000007947 */ /* 0x001fea000383ffff */
.L_x_5452:
[----:B------:R-:W-:Y:S01]  /*18b20*/  IMAD.MOV.U32 R84, RZ, RZ, 0x2 ;  /* 0x00000002ff547424 */ /* 0x000fe200078e00ff */
[----:B------:R-:W-:Y:S01]  /*18b30*/  MOV R52, 0x18b70 ;  /* 0x00018b7000347802 */ /* 0x000fe20000000f00 */
[----:B------:R-:W-:Y:S02]  /*18b40*/  IMAD.MOV.U32 R54, RZ, RZ, 0x1f ;  /* 0x0000001fff367424 */ /* 0x000fe400078e00ff */
[----:B------:R-:W-:Y:S02]  /*18b50*/  IMAD.MOV.U32 R55, RZ, RZ, -0x1 ;  /* 0xffffffffff377424 */ /* 0x000fe400078e00ff */
[----:B------:R-:W-:Y:S05]  /*18b60*/  CALL.REL.NOINC `($__internal_15_$__cuda_sm70_shflsync_bfly_p) ;  /* 0x0000072000007944 */ /* 0x000fea0003c00000 */
[----:B0-----:R-:W-:Y:S01]  /*18b70*/  HFMA2.MMA R54, -RZ, RZ, 0, 1.847743988037109375e-06 ;  /* 0x0000001fff367435 */ /* 0x001fe200000001ff */
[----:B-1----:R-:W-:Y:S01]  /*18b80*/  FADD.FTZ R83, R83, R84 ;  /* 0x0000005453537221 */ /* 0x002fe20000010000 */
[----:B------:R-:W-:Y:S01]  /*18b90*/  MOV R52, 0x18bd0 ;  /* 0x00018bd000347802 */ /* 0x000fe20000000f00 */
[----:B------:R-:W-:Y:S02]  /*18ba0*/  IMAD.MOV.U32 R84, RZ, RZ, 0x4 ;  /* 0x00000004ff547424 */ /* 0x000fe400078e00ff */
[----:B------:R-:W-:-:S02]  /*18bb0*/  IMAD.MOV.U32 R55, RZ, RZ, -0x1 ;  /* 0xffffffffff377424 */ /* 0x000fc400078e00ff */
[----:B------:R-:W-:Y:S05]  /*18bc0*/  CALL.REL.NOINC `($__internal_15_$__cuda_sm70_shflsync_bfly_p) ;  /* 0x000006c000007944 */ /* 0x000fea0003c00000 */
[----:B01----:R-:W-:Y:S01]  /*18bd0*/  FADD.FTZ R83, R83, R84 ;  /* 0x0000005453537221 */ /* 0x003fe20000010000 */
[----:B------:R-:W-:Y:S01]  /*18be0*/  MOV R52, 0x18c30 ;  /* 0x00018c3000347802 */ /* 0x000fe20000000f00 */
[----:B------:R-:W-:-:S02]  /*18bf0*/  IMAD.MOV.U32 R84, RZ, RZ, 0x8 ;  /* 0x00000008ff547424 */ /* 0x000fc400078e00ff */
[----:B------:R-:W-:Y:S02]  /*18c00*/  IMAD.MOV.U32 R54, RZ, RZ, 0x1f ;  /* 0x0000001fff367424 */ /* 0x000fe400078e00ff */
[----:B------:R-:W-:Y:S02]  /*18c10*/  IMAD.MOV.U32 R55, RZ, RZ, -0x1 ;  /* 0xffffffffff377424 */ /* 0x000fe400078e00ff */
[----:B------:R-:W-:Y:S05]  /*18c20*/  CALL.REL.NOINC `($__internal_15_$__cuda_sm70_shflsync_bfly_p) ;  /* 0x0000066000007944 */ /* 0x000fea0003c00000 */
[----:B01----:R-:W-:Y:S01]  /*18c30*/  FADD.FTZ R83, R83, R84 ;  /* 0x0000005453537221 */ /* 0x003fe20000010000 */
[----:B------:R-:W-:Y:S01]  /*18c40*/  MOV R84, 0x10 ;  /* 0x0000001000547802 */ /* 0x000fe20000000f00 */
[----:B------:R-:W-:Y:S01]  /*18c50*/  IMAD.MOV.U32 R54, RZ, RZ, 0x1f ;  /* 0x0000001fff367424 */ /* 0x000fe200078e00ff */
[----:B------:R-:W-:Y:S01]  /*18c60*/  MOV R52, 0x18c90 ;  /* 0x00018c9000347802 */ /* 0x000fe20000000f00 */
[----:B------:R-:W-:Y:S02]  /*18c70*/  IMAD.MOV.U32 R55, RZ, RZ, -0x1 ;  /* 0xffffffffff377424 */ /* 0x000fe400078e00ff */
[----:B------:R-:W-:Y:S05]  /*18c80*/  CALL.REL.NOINC `($__internal_15_$__cuda_sm70_shflsync_bfly_p) ;  /* 0x0000060000007944 */ /* 0x000fea0003c00000 */
[----:B-1----:R-:W-:Y:S02]  /*18c90*/  FADD.FTZ R77, R83, R84 ;  /* 0x00000054534d7221 */ /* 0x002fe40000010000 */
[----:B------:R-:W-:Y:S02]  /*18ca0*/  IMAD.MOV.U32 R84, RZ, RZ, 0x1 ;  /* 0x00000001ff547424 */ /* 0x000fe400078e00ff */
[----:B------:R-:W-:-:S02]  /*18cb0*/  FMUL.FTZ R77, R77, c[0x0][0x1e0] ;  /* 0x000078004d4d7a20 */ /* 0x000fc40000410000 */
[----:B0-----:R-:W-:Y:S02]  /*18cc0*/  IMAD.MOV.U32 R54, RZ, RZ, 0x1f ;  /* 0x0000001fff367424 */ /* 0x001fe400078e00ff */
        /* <DEDUP_REMOVED lines=62> */
[----:B------:R-:W-:Y:S01]  /*190b0*/  FFMA.FTZ R52, R55, R55, R52 ;  /* 0x0000003737347223 */ /* 0x000fe20000010034 */
[----:B------:R-:W-:-:S03]  /*190c0*/  MOV R55, 0xffffffff ;  /* 0xffffffff00377802 */ /* 0x000fc60000000f00 */
[----:B------:R-:W-:Y:S01]  /*190d0*/  FFMA.FTZ R83, R53, R53, R52 ;  /* 0x0000003535537223 */ /* 0x000fe20000010034 */
[----:B------:R-:W-:Y:S02]  /*190e0*/  MOV R52, 0x19100 ;  /* 0x0001910000347802 */ /* 0x000fe40000000f00 */
[----:B------:R-:W-:Y:S05]  /*190f0*/  CALL.REL.NOINC `($__internal_15_$__cuda_sm70_shflsync_bfly_p) ;  /* 0x0000019000007944 */ /* 0x000fea0003c00000 */
[----:B01----:R-:W-:Y:S01]  /*19100*/  FADD.FTZ R83, R83, R84 ;  /* 0x0000005453537221 */ /* 0x003fe20000010000 */
[----:B------:R-:W-:Y:S01]  /*19110*/  MOV R52, 0x19160 ;  /* 0x0001916000347802 */ /* 0x000fe20000000f00 */
[----:B------:R-:W-:Y:S02]  /*19120*/  IMAD.MOV.U32 R84, RZ, RZ, 0x2 ;  /* 0x00000002ff547424 */ /* 0x000fe400078e00ff */
[----:B------:R-:W-:Y:S02]  /*19130*/  IMAD.MOV.U32 R54, RZ, RZ, 0x1f ;  /* 0x0000001fff367424 */ /* 0x000fe400078e00ff */
[----:B------:R-:W-:Y:S02]  /*19140*/  IMAD.MOV.U32 R55, RZ, RZ, -0x1 ;  /* 0xffffffffff377424 */ /* 0x000fe400078e00ff */
[----:B------:R-:W-:Y:S05]  /*19150*/  CALL.REL.NOINC `($__internal_15_$__cuda_sm70_shflsync_bfly_p) ;  /* 0x0000013000007944 */ /* 0x000fea0003c00000 */
[----:B0-----:R-:W-:Y:S01]  /*19160*/  HFMA2.MMA R54, -RZ, RZ, 0, 1.847743988037109375e-06 ;  /* 0x0000001fff367435 */ /* 0x001fe200000001ff */
[----:B-1----:R-:W-:Y:S01]  /*19170*/  FADD.FTZ R83, R83, R84 ;  /* 0x0000005453537221 */ /* 0x002fe20000010000 */
[----:B------:R-:W-:Y:S01]  /*19180*/  MOV R52, 0x191c0 ;  /* 0x000191c000347802 */ /* 0x000fe20000000f00 */
[----:B------:R-:W-:-:S02]  /*19190*/  IMAD.MOV.U32 R84, RZ, RZ, 0x4 ;  /* 0x00000004ff547424 */ /* 0x000fc400078e00ff */
[----:B------:R-:W-:Y:S02]  /*191a0*/  IMAD.MOV.U32 R55, RZ, RZ, -0x1 ;  /* 0xffffffffff377424 */ /* 0x000fe400078e00ff */
[----:B------:R-:W-:Y:S05]  /*191b0*/  CALL.REL.NOINC `($__internal_15_$__cuda_sm70_shflsync_bfly_p) ;  /* 0x000000d000007944 */ /* 0x000fea0003c00000 */
[----:B01----:R-:W-:Y:S01]  /*191c0*/  FADD.FTZ R83, R83, R84 ;  /* 0x0000005453537221 */ /* 0x003fe20000010000 */
[----:B------:R-:W-:Y:S01]  /*191d0*/  MOV R52, 0x19220 ;  /* 0x0001922000347802 */ /* 0x000fe20000000f00 */
[----:B------:R-:W-:Y:S02]  /*191e0*/  IMAD.MOV.U32 R84, RZ, RZ, 0x8 ;  /* 0x00000008ff547424 */ /* 0x000fe400078e00ff */
[----:B------:R-:W-:Y:S02]  /*191f0*/  IMAD.MOV.U32 R54, RZ, RZ, 0x1f ;  /* 0x0000001fff367424 */ /* 0x000fe400078e00ff */
[----:B------:R-:W-:Y:S02]  /*19200*/  IMAD.MOV.U32 R55, RZ, RZ, -0x1 ;  /* 0xffffffffff377424 */ /* 0x000fe400078e00ff */
[----:B------:R-:W-:Y:S05]  /*19210*/  CALL.REL.NOINC `($__internal_15_$__cuda_sm70_shflsync_bfly_p) ;  /* 0x0000007000007944 */ /* 0x000fea0003c00000 */
[----:B01----:R-:W-:Y:S01]  /*19220*/  FADD.FTZ R83, R83, R84 ;  /* 0x0000005453537221 */ /* 0x003fe20000010000 */
[----:B------:R-:W-:Y:S01]  /*19230*/  MOV R84, 0x10 ;  /* 0x0000001000547802 */ /* 0x000fe20000000f00 */
[----:B------:R-:W-:Y:S01]  /*19240*/  IMAD.MOV.U32 R54, RZ, RZ, 0x1f ;  /* 0x0000001fff367424 */ /* 0x000fe200078e00ff */
[----:B------:R-:W-:Y:S01]  /*19250*/  MOV R52, 0x19280 ;  /* 0x0001928000347802 */ /* 0x000fe20000000f00 */
[----:B------:R-:W-:-:S02]  /*19260*/  IMAD.MOV.U32 R55, RZ, RZ, -0x1 ;  /* 0xffffffffff377424 */ /* 0x000fc400078e00ff */
[----:B------:R-:W-:Y:S05]  /*19270*/  CALL.REL.NOINC `($__internal_15_$__cuda_sm70_shflsync_bfly_p) ;  /* 0x0000001000007944 */ /* 0x000fea0003c00000 */
[----:B01----:R-:W-:Y:S05]  /*19280*/  BRA `(.L_x_5456) ;  /* 0xffffed1000007947 */ /* 0x003fea000383ffff */
        .weak           $__internal_15_$__cuda_sm70_shflsync_bfly_p
        .type           $__internal_15_$__cuda_sm70_shflsync_bfly_p,@function
        .size           $__internal_15_$__cuda_sm70_shflsync_bfly_p,(.L_x_26505 - $__internal_15_$__cuda_sm70_shflsync_bfly_p)
$__internal_15_$__cuda_sm70_shflsync_bfly_p:
[----:B------:R-:W-:Y:S01]  /*19290*/  IMAD.MOV.U32 R53, RZ, RZ, 0x0 ;  /* 0x00000000ff357424 */ /* 0x000fe200078e00ff */
[----:B------:R-:W-:Y:S04]  /*192a0*/  WARPSYNC R55 ;  /* 0x0000003700007348 */ /* 0x000fe80003800000 */
[----:B------:R0:W1:Y:S01]  /*192b0*/  SHFL.BFLY PT, R84, R83, R84, R54 ;  /* 0x0c00005453547389 */ /* 0x00006200000e0036 */
[----:B------:R-:W-:Y:S05]  /*192c0*/  RET.REL.NODEC R52 `(_ZN10layer_norm31ln_parallel_residual_fwd_kernelINS_13Kernel_traitsI6__halfS2_S2_S2_fjLj1024ELj1ELj4ELj1ELj16ENS_18Kernel_traits_baseILj1024ES2_S2_S2_S2_fjLj128EEEEELb1ELb1ELb1EEEvNS_9FwdParamsE) ;  /* 0xfffe6d3034007950 */ /* 0x000fea0003c3ffff */
.L_x_5457:
        /* <DEDUP_REMOVED lines=11> */
.L_x_26505:


//--------------------- .text._ZN10layer_norm31ln_parallel_residual_fwd_kernelINS_13Kernel_traitsIf13__nv_bfloat16S2_S2_fjLj1024ELj1ELj4ELj1ELj16ENS_18Kernel_traits_baseILj1024EfS2_S2_S2_fjLj128EEEEELb0ELb0ELb0EEEvNS_9FwdParamsE --------------------------
	.section	.text._ZN10layer_norm31ln_parallel_residual_fwd_kernelINS_13Kernel_traitsIf13__nv_bfloat16S2_S2_fjLj1024ELj1ELj4ELj1ELj16ENS_18Kernel_traits_baseILj1024EfS2_S2_S2_fjLj128EEEEELb0ELb0ELb0EEEvNS_9FwdParamsE,"ax",@progbits
	.sectioninfo	@"SHI_REGISTERS=197"
	.align	128
        .global         _ZN10layer_norm31ln_parallel_residual_fwd_kernelINS_13Kernel_traitsIf13__nv_bfloat16S2_S2_fjLj1024ELj1ELj4ELj1ELj16ENS_18Kernel_traits_baseILj1024EfS2_S2_S2_fjLj128EEEEELb0ELb0ELb0EEEvNS_9FwdParamsE
        .type           _ZN10layer_norm31ln_parallel_residual_fwd_kernelINS_13Kernel_traitsIf13__nv_bfloat16S2_S2_fjLj1024ELj1ELj4ELj1ELj16ENS_18Kernel_traits_baseILj1024EfS2_S2_S2_fjLj128EEEEELb0ELb0ELb0EEEvNS_9FwdParamsE,@function
        .size           _ZN10layer_norm31ln_parallel_residual_fwd_kernelINS_13Kernel_traitsIf13__nv_bfloat16S2_S2_fjLj1024ELj1ELj4ELj1ELj16ENS_18Kernel_traits_baseILj1024EfS2_S2_S2_fjLj128EEEEELb0ELb0ELb0EEEvNS_9FwdParamsE,(.L_x_26506 - _ZN10layer_norm31ln_parallel_residual_fwd_kernelINS_13Kernel_traitsIf13__nv_bfloat16S2_S2_fjLj1024ELj1ELj4ELj1ELj16ENS_18Kernel_traits_baseILj1024EfS2_S2_S2_fjLj128EEEEELb0ELb0ELb0EEEvNS_9FwdParamsE)
        .other          _ZN10layer_norm31ln_parallel_residual_fwd_kernelINS_13Kernel_traitsIf13__nv_bfloat16S2_S2_fjLj1024ELj1ELj4ELj1ELj16ENS_18Kernel_traits_baseILj1024EfS2_S2_S2_fjLj128EEEEELb0ELb0ELb0EEEvNS_9FwdParamsE,@"STO_CUDA_ENTRY STV_DEFAULT"
_ZN10layer_norm31ln_parallel_residual_fwd_kernelINS_13Kernel_traitsIf13__nv_bfloat16S2_S2_fjLj1024ELj1ELj4ELj1ELj16ENS_18Kernel_traits_baseILj1024EfS2_S2_S2_fjLj128EEEEELb0ELb0ELb0EEEvNS_9FwdParamsE:
.text._ZN10layer_norm31ln_parallel_residual_fwd_kernelINS_13Kernel_traitsIf13__nv_bfloat16S2_S2_fjLj1024ELj1ELj4ELj1ELj16ENS_18Kernel_traits_baseILj1024EfS2_S2_S2_fjLj128EEEEELb0ELb0ELb0EEEvNS_9FwdParamsE:
        /* <DEDUP_REMOVED lines=12> */
[----:B-1----:R-:W-:Y:S02]  /*00c0*/  LEA R9, R9, R2, 0x2 ;  /* 0x0000000209097211 */ /* 0x002fe400078e10ff */
[----:B------:R-:W-:-:S02]  /*00d0*/  LOP3.LUT P0, RZ, R0, 0xffffffe0, RZ, 0xc0, !PT ;  /* 0xffffffe000ff7812 */ /* 0x000fc4000780c0ff */
[C---:B------:R-:W-:Y:S02]  /*00e0*/  ISETP.GE.U32.AND P6, PT, R0.reuse, 0x40, PT ;  /* 0x000000400000780c */ /* 0x040fe40003fc6070 */
[C---:B------:R-:W-:Y:S02]  /*00f0*/  ISETP.GE.U32.AND P5, PT, R0.reuse, 0x60, PT ;  /* 0x000000600000780c */ /* 0x040fe40003fa6070 */
[----:B------:R-:W-:Y:S02]  /*0100*/  P2R R2, PR, RZ, 0x40 ;  /* 0x00000040ff027803 */ /* 0x000fe40000000000 */
[----:B------:R-:W-:Y:S02]  /*0110*/  ISETP.GE.U32.AND P1, PT, R0, 0x80, PT ;  /* 0x000000800000780c */ /* 0x000fe40003f26070 */
[----:B------:R-:W-:Y:S02]  /*0120*/  P2R R2, PR, RZ, 0x20 ;  /* 0x00000020ff027803 */ /* 0x000fe40000000000 */
[----:B------:R-:W-:Y:S01]  /*0130*/  LOP3.LUT R8, R8, 0x1f, RZ, 0xc0, !PT ;  /* 0x0000001f08087812 */ /* 0x000fe200078ec0ff */
[----:B------:R-:W-:Y:S05]  /*0140*/  @!P0 BRA `(.L_x_5459) ;  /* 0x000001f000008947 */ /* 0x000fea0003800000 */
[----:B------:R-:W-:Y:S01]  /*0150*/  ISETP.NE.U32.AND P2, PT, RZ, c[0x0][0x218], PT ;  /* 0x00008600ff007a0c */ /* 0x000fe20003f45070 */
[----:B------:R-:W-:Y:S01]  /*0160*/  CS2R R142, SRZ ;  /* 0x00000000008e7805 */ /* 0x000fe2000001ff00 */
[----:B------:R-:W-:Y:S01]  /*0170*/  ISETP.NE.U32.AND P3, PT, RZ, c[0x0][0x220], PT ;  /* 0x00008800ff007a0c */ /* 0x000fe20003f65070 */
[----:B------:R-:W-:Y:S01]  /*0180*/  CS2R R140, SRZ ;  /* 0x00000000008c7805 */ /* 0x000fe2000001ff00 */
[----:B------:R-:W-:Y:S01]  /*0190*/  ISETP.NE.AND.EX P2, PT, RZ, c[0x0][0x21c], PT, P2 ;  /* 0x00008700ff007a0c */ /* 0x000fe20003f45320 */
[----:B------:R-:W-:Y:S01]  /*01a0*/  CS2R R138, SRZ ;  /* 0x00000000008a7805 */ /* 0x000fe2000001ff00 */
[----:B------:R-:W-:Y:S01]  /*01b0*/  ISETP.NE.AND.EX P3, PT, RZ, c[0x0][0x224], PT, P3 ;  /* 0x00008900ff007a0c */ /* 0x000fe20003f65330 */
[----:B------:R-:W-:Y:S01]  /*01c0*/  CS2R R136, SRZ ;  /* 0x0000000000887805 */ /* 0x000fe2000001ff00 */
[----:B------:R-:W-:Y:S01]  /*01d0*/  HFMA2.MMA R5, -RZ, RZ, 0, 1.9073486328125e-06 ;  /* 0x00000020ff057435 */ /* 0x000fe200000001ff */
[----:B------:R-:W-:-:S08]  /*01e0*/  IMAD.SHL.U32 R4, R8, 0x20, RZ ;  /* 0x0000002008047824 */ /* 0x000fd000078e00ff */
[----:B------:R-:W-:-:S04]  /*01f0*/  @P2 LEA R2, P4, R8, c[0x0][0x218], 0x5 ;  /* 0x0000860008022a11 */ /* 0x000fc800078828ff */
[----:B------:R-:W-:Y:S02]  /*0200*/  @P2 LEA.HI.X R3, R8, c[0x0][0x21c], RZ, 0x5, P4 ;  /* 0x0000870008032a11 */ /* 0x000fe400020f2cff */
[----:B------:R-:W-:Y:S02]  /*0210*/  @P3 IADD3 R6, P4, R4, c[0x0][0x220], RZ ;  /* 0x0000880004063a10 */ /* 0x000fe40007f9e0ff */
[----:B------:R-:W-:Y:S01]  /*0220*/  SHF.L.U64.HI R10, R8, 0x5, RZ ;  /* 0x00000005080a7819 */ /* 0x000fe200000102ff */
[----:B------:R0:W5:Y:S04]  /*0230*/  @P2 LDG.E.128 R140, [R2.64] ;  /* 0x00000004028c2981 */ /* 0x000168000c1e1d00 */
[----:B------:R0:W5:Y:S01]  /*0240*/  @P2 LDG.E.128 R136, [R2.64+0x10] ;  /* 0x0000100402882981 */ /* 0x000162000c1e1d00 */
[----:B------:R-:W-:Y:S01]  /*0250*/  IADD3 R4, P2, R4, c[0x0][0x1b8], RZ ;  /* 0x00006e0004047a10 */ /* 0x000fe20007f5e0ff */
[----:B------:R-:W-:Y:S01]  /*0260*/  CS2R R134, SRZ ;  /* 0x0000000000867805 */ /* 0x000fe2000001ff00 */
[----:B------:R-:W-:Y:S01]  /*0270*/  CS2R R132, SRZ ;  /* 0x0000000000847805 */ /* 0x000fe2000001ff00 */
[----:B------:R-:W-:Y:S01]  /*0280*/  CS2R R130, SRZ ;  /* 0x0000000000827805 */ /* 0x000fe2000001ff00 */
[----:B------:R-:W-:Y:S01]  /*0290*/  CS2R R128, SRZ ;  /* 0x0000000000807805 */ /* 0x000fe2000001ff00 */
[----:B------:R-:W-:Y:S01]  /*02a0*/  @P3 IADD3.X R7, R10, c[0x0][0x224], RZ, P4, !PT ;  /* 0x000089000a073a10 */ /* 0x000fe200027fe4ff */
[----:B0-----:R-:W-:Y:S01]  /*02b0*/  IMAD.WIDE.U32 R2, R8, R5, c[0x0][0x1b0] ;  /* 0x00006c0008027625 */ /* 0x001fe200078e0005 */
[----:B------:R-:W-:-:S03]  /*02c0*/  IADD3.X R5, R10, c[0x0][0x1bc], RZ, P2, !PT ;  /* 0x00006f000a057a10 */ /* 0x000fc600017fe4ff */
[----:B------:R0:W5:Y:S04]  /*02d0*/  @P3 LDG.E.128 R132, [R6.64] ;  /* 0x0000000406843981 */ /* 0x000168000c1e1d00 */
[----:B------:R0:W5:Y:S04]  /*02e0*/  @P3 LDG.E.128 R128, [R6.64+0x10] ;  /* 0x0000100406803981 */ /* 0x000168000c1e1d00 */
[----:B------:R0:W5:Y:S04]  /*02f0*/  LDG.E.128 R124, [R2.64] ;  /* 0x00000004027c7981 */ /* 0x000168000c1e1d00 */
[----:B------:R0:W5:Y:S04]  /*0300*/  LDG.E.128 R120, [R2.64+0x10] ;  /* 0x0000100402787981 */ /* 0x000168000c1e1d00 */
[----:B------:R0:W5:Y:S04]  /*0310*/  LDG.E.128 R116, [R4.64] ;  /* 0x0000000404747981 */ /* 0x000168000c1e1d00 */
[----:B------:R0:W5:Y:S01]  /*0320*/  LDG.E.128 R112, [R4.64+0x10] ;  /* 0x0000100404707981 */ /* 0x000162000c1e1d00 */
[----:B------:R-:W-:-:S03]  /*0330*/  LOP3.LUT R8, R8, 0x20, RZ, 0xfc, !PT ;  /* 0x0000002008087812 */ /* 0x000fc600078efcff */
.L_x_5459:
[----:B------:R-:W-:Y:S05]  /*0340*/  BSYNC B0 ;  /* 0x0000000000007941 */ /* 0x000fea0003800000 */
.L_x_5458:
[----:B------:R-:W-:Y:S01]  /*0350*/  BSSY B0, `(.L_x_5460) ;  /* 0x0000021000007945 */ /* 0x000fe20003800000 */
        /* <DEDUP_REMOVED lines=9> */
[----:B0-----:R-:W-:-:S09]  /*03f0*/  IMAD.SHL.U32 R5, R8, 0x20, RZ ;  /* 0x0000002008057824 */ /* 0x001fd200078e00ff */
[----:B------:R-:W-:-:S04]  /*0400*/  @P2 LEA R2, P4, R8, c[0x0][0x218], 0x5 ;  /* 0x0000860008022a11 */ /* 0x000fc800078828ff */
[C---:B------:R-:W-:Y:S01]  /*0410*/  @P2 LEA.HI.X R3, R8.reuse, c[0x0][0x21c], RZ, 0x5, P4 ;  /* 0x0000870008032a11 */ /* 0x040fe200020f2cff */
[----:B------:R-:W-:Y:S01]  /*0420*/  IMAD.MOV.U32 R7, RZ, RZ, 0x20 ;  /* 0x00000020ff077424 */ /* 0x000fe200078e00ff */
[C---:B------:R-:W-:Y:S02]  /*0430*/  SHF.L.U64.HI R10, R8.reuse, 0x5, RZ ;  /* 0x00000005080a7819 */ /* 0x040fe400000102ff */
[C---:B------:R-:W-:Y:S01]  /*0440*/  @P3 IADD3 R4, P4, R5.reuse, c[0x0][0x220], RZ ;  /* 0x0000880005043a10 */ /* 0x040fe20007f9e0ff */
[----:B------:R0:W5:Y:S04]  /*0450*/  @P2 LDG.E.128 R108, [R2.64] ;  /* 0x00000004026c2981 */ /* 0x000168000c1e1d00 */
[----:B------:R0:W5:Y:S01]  /*0460*/  @P2 LDG.E.128 R104, [R2.64+0x10] ;  /* 0x0000100402682981 */ /* 0x000162000c1e1d00 */
[----:B------:R-:W-:Y:S01]  /*0470*/  CS2R R102, SRZ ;  /* 0x0000000000667805 */ /* 0x000fe2000001ff00 */
[----:B------:R-:W-:Y:S01]  /*0480*/  CS2R R100, SRZ ;  /* 0x0000000000647805 */ /* 0x000fe2000001ff00 */
[----:B------:R-:W-:Y:S01]  /*0490*/  CS2R R98, SRZ ;  /* 0x0000000000627805 */ /* 0x000fe2000001ff00 */
[----:B------:R-:W-:Y:S01]  /*04a0*/  CS2R R96, SRZ ;  /* 0x0000000000607805 */ /* 0x000fe2000001ff00 */
[----:B------:R-:W-:Y:S01]  /*04b0*/  IMAD.WIDE.U32 R6, R8, R7, c[0x0][0x1b0] ;  /* 0x00006c0008067625 */ /* 0x000fe200078e0007 */
[----:B0-----:R-:W-:-:S04]  /*04c0*/  IADD3 R2, P2, R5, c[0x0][0x1b8], RZ ;  /* 0x00006e0005027a10 */ /* 0x001fc80007f5e0ff */
[----:B------:R0:W5:Y:S01]  /*04d0*/  LDG.E.128 R92, [R6.64] ;  /* 0x00000004065c7981 */ /* 0x000162000c1e1d00 */
[C---:B------:R-:W-:Y:S02]  /*04e0*/  @P3 IADD3.X R5, R10.reuse, c[0x0][0x224], RZ, P4, !PT ;  /* 0x000089000a053a10 */ /* 0x040fe400027fe4ff */
[----:B------:R-:W-:Y:S01]  /*04f0*/  IADD3.X R3, R10, c[0x0][0x1bc], RZ, P2, !PT ;  /* 0x00006f000a037a10 */ /* 0x000fe200017fe4ff */
[----:B------:R0:W5:Y:S04]  /*0500*/  LDG.E.128 R88, [R6.64+0x10] ;  /* 0x0000100406587981 */ /* 0x000168000c1e1d00 */
[----:B------:R0:W5:Y:S04]  /*0510*/  @P3 LDG.E.128 R100, [R4.64] ;  /* 0x0000000404643981 */ /* 0x000168000c1e1d00 */
[----:B------:R0:W5:Y:S04]  /*0520*/  @P3 LDG.E.128 R96, [R4.64+0x10] ;  /* 0x0000100404603981 */ /* 0x000168000c1e1d00 */
[----:B------:R0:W5:Y:S04]  /*0530*/  LDG.E.128 R84, [R2.64] ;  /* 0x0000000402547981 */ /* 0x000168000c1e1d00 */
[----:B------:R0:W5:Y:S01]  /*0540*/  LDG.E.128 R80, [R2.64+0x10] ;  /* 0x0000100402507981 */ /* 0x000162000c1e1d00 */
[----:B------:R-:W-:-:S03]  /*0550*/  IADD3 R8, R8, 0x20, RZ ;  /* 0x0000002008087810 */ /* 0x000fc60007ffe0ff */
.L_x_5461:
[----:B------:R-:W-:Y:S05]  /*0560*/  BSYNC B0 ;  /* 0x0000000000007941 */ /* 0x000fea0003800000 */
.L_x_5460:
        /* <DEDUP_REMOVED lines=10> */
[----:B0-----:R-:W-:-:S09]  /*0610*/  SHF.L.U32 R5, R8, 0x5, RZ ;  /* 0x0000000508057819 */ /* 0x001fd200000006ff */
        /* <DEDUP_REMOVED lines=22> */
.L_x_5463:
[----:B------:R-:W-:Y:S05]  /*0780*/  BSYNC B0 ;  /* 0x0000000000007941 */ /* 0x000fea0003800000 */
.L_x_5462:
        /* <DEDUP_REMOVED lines=12> */
[----:B------:R-:W-:Y:S01]  /*0850*/  @P2 LEA.HI.X R3, R8, c[0x0][0x21c], RZ, 0x5, P4 ;  /* 0x0000870008032a11 */ /* 0x000fe200020f2cff */
[----:B------:R-:W-:Y:S01]  /*0860*/  IMAD.MOV.U32 R11, RZ, RZ, 0x20 ;  /* 0x00000020ff0b7424 */ /* 0x000fe200078e00ff */
[----:B------:R-:W-:Y:S02]  /*0870*/  SHF.R.U32.HI R5, RZ, 0x1b, R8 ;  /* 0x0000001bff057819 */ /* 0x000fe40000011608 */
[C---:B------:R-:W-:Y:S01]  /*0880*/  @P3 IADD3 R6, P4, R4.reuse, c[0x0][0x220], RZ ;  /* 0x0000880004063a10 */ /* 0x040fe20007f9e0ff */
[----:B------:R0:W5:Y:S04]  /*0890*/  @P2 LDG.E.128 R44, [R2.64] ;  /* 0x00000004022c2981 */ /* 0x000168000c1e1d00 */
[----:B------:R0:W5:Y:S01]  /*08a0*/  @P2 LDG.E.128 R40, [R2.64+0x10] ;  /* 0x0000100402282981 */ /* 0x000162000c1e1d00 */
[----:B------:R-:W-:Y:S01]  /*08b0*/  IADD3 R4, P2, R4, c[0x0][0x1b8], RZ ;  /* 0x00006e0004047a10 */ /* 0x000fe20007f5e0ff */
[----:B------:R-:W-:Y:S01]  /*08c0*/  CS2R R38, SRZ ;  /* 0x0000000000267805 */ /* 0x000fe2000001ff00 */
[----:B------:R-:W-:Y:S01]  /*08d0*/  CS2R R36, SRZ ;  /* 0x0000000000247805 */ /* 0x000fe2000001ff00 */
[----:B------:R-:W-:Y:S01]  /*08e0*/  CS2R R34, SRZ ;  /* 0x0000000000227805 */ /* 0x000fe2000001ff00 */
[C---:B------:R-:W-:Y:S01]  /*08f0*/  @P3 IADD3.X R7, R5.reuse, c[0x0][0x224], RZ, P4, !PT ;  /* 0x0000890005073a10 */ /* 0x040fe200027fe4ff */
[----:B------:R-:W-:Y:S01]  /*0900*/  CS2R R32, SRZ ;  /* 0x0000000000207805 */ /* 0x000fe2000001ff00 */
[----:B------:R-:W-:Y:S01]  /*0910*/  IADD3.X R5, R5, c[0x0][0x1bc], RZ, P2, !PT ;  /* 0x00006f0005057a10 */ /* 0x000fe200017fe4ff */
[----:B0-----:R-:W-:-:S02]  /*0920*/  IMAD.WIDE.U32 R2, R8, R11, c[0x0][0x1b0] ;  /* 0x00006c0008027625 */ /* 0x001fc400078e000b */
[----:B------:R0:W5:Y:S04]  /*0930*/  @P3 LDG.E.128 R36, [R6.64] ;  /* 0x0000000406243981 */ /* 0x000168000c1e1d00 */
[----:B------:R0:W5:Y:S04]  /*0940*/  @P3 LDG.E.128 R32, [R6.64+0x10] ;  /* 0x0000100406203981 */ /* 0x000168000c1e1d00 */
[----:B------:R0:W5:Y:S04]  /*0950*/  LDG.E.128 R28, [R2.64] ;  /* 0x00000004021c7981 */ /* 0x000168000c1e1d00 */
[----:B------:R0:W5:Y:S04]  /*0960*/  LDG.E.128 R24, [R2.64+0x10] ;  /* 0x0000100402187981 */ /* 0x000168000c1e1d00 */
[----:B------:R0:W5:Y:S04]  /*0970*/  LDG.E.128 R20, [R4.64] ;  /* 0x0000000404147981 */ /* 0x000168000c1e1d00 */
[----:B------:R0:W5:Y:S02]  /*0980*/  LDG.E.128 R16, [R4.64+0x10] ;  /* 0x0000100404107981 */ /* 0x000164000c1e1d00 */
.L_x_5465:
[----:B------:R-:W-:Y:S05]  /*0990*/  BSYNC B0 ;  /* 0x0000000000007941 */ /* 0x000fea0003800000 */
.L_x_5464:
[----:B------:R-:W-:Y:S02]  /*09a0*/  ISETP.GE.AND P3, PT, R9, c[0x0][0x164], PT ;  /* 0x0000590009007a0c */ /* 0x000fe40003f66270 */
[----:B------:R-:W-:-:S02]  /*09b0*/  LOP3.LUT P2, RZ, R12, c[0x0][0x178], RZ, 0xfc, !PT ;  /* 0x00005e000cff7a12 */ /* 0x000fc4000784fcff */
[----:B0-----:R-:W-:-:S04]  /*09c0*/  MOV R2, c[0x0][0x184] ;  /* 0x0000610000027a02 */ /* 0x001fc80000000f00 */
[----:B------:R-:W-:-:S05]  /*09d0*/  LOP3.LUT P2, RZ, R2, c[0x0][0x17c], RZ, 0xfc, P2 ;  /* 0x00005f0002ff7a12 */ /* 0x000fca000104fcff */
[----:B------:R-:W-:Y:S08]  /*09e0*/  @P3 EXIT ;  /* 0x000000000000394d */ /* 0x000ff00003800000 */
[----:B------:R-:W-:Y:S01]  /*09f0*/  IMAD.MOV.U32 R2, RZ, RZ, R9 ;  /* 0x000000ffff027224 */ /* 0x000fe200078e0009 */
[----:B------:R-:W-:Y:S02]  /*0a00*/  ULDC.U8 UR6, c[0x0][0x1f0] ;  /* 0x00007c0000067ab9 */ /* 0x000fe40000000000 */
.L_x_5613:
        /* <DEDUP_REMOVED lines=20> */
[----:B------:R-:W-:Y:S02]  /*0b50*/  @P4 LEA.HI.X R159, R154, c[0x0][0x184], RZ, 0x4, P5 ;  /* 0x000061009a9f4a11 */ /* 0x000fe400028f24ff */
[----:B------:R-:W-:-:S03]  /*0b60*/  ISETP.NE.U32.AND P5, PT, RZ, c[0x0][0x178], PT ;  /* 0x00005e00ff007a0c */ /* 0x000fc60003fa5070 */
[----:B------:R2:W5:Y:S01]  /*0b70*/  @P4 LDG.E.128 R8, [R158.64] ;  /* 0x000000049e084981 */ /* 0x000562000c1e1d00 */
        /* <DEDUP_REMOVED lines=8> */
.L_x_5469:
[----:B-----5:R-:W-:-:S05]  /*0c00*/  PRMT R149, RZ, 0x5410, R8 ;  /* 0x00005410ff957816 */ /* 0x020fca0000000008 */
[----:B------:R-:W-:Y:S01]  /*0c10*/  FADD.FTZ R158, R149, R158 ;  /* 0x0000009e959e7221 */ /* 0x000fe20000010000 */
[----:B------:R-:W-:Y:S05]  /*0c20*/  BRA `(.L_x_5470) ;  /* 0x0000004000007947 */ /* 0x000fea0003800000 */
.L_x_5468:
[----:B0----5:R-:W-:-:S05]  /*0c30*/  PRMT R149, RZ, 0x5410, R12 ;  /* 0x00005410ff957816 */ /* 0x021fca000000000c */
[----:B------:R-:W-:Y:S01]  /*0c40*/  FADD.FTZ R158, R149, R158 ;  /* 0x0000009e959e7221 */ /* 0x000fe20000010000 */
[----:B------:R-:W-:-:S05]  /*0c50*/  @P4 PRMT R149, RZ, 0x5410, R8 ;  /* 0x00005410ff954816 */ /* 0x000fca0000000008 */
[----:B------:R-:W-:-:S05]  /*0c60*/  @P4 FADD.FTZ R158, R149, R158 ;  /* 0x0000009e959e4221 */ /* 0x000fca0000010000 */
.L_x_5470:
[----:B------:R-:W-:-:S04]  /*0c70*/  F2FP.BF16.PACK_AB R149, RZ, R158 ;  /* 0x0000009eff95723e */ /* 0x000fc800000010ff */
[----:B------:R-:W-:Y:S02]  /*0c80*/  PRMT R4, R149, 0x7610, R4 ;  /* 0x0000761095047816 */ /* 0x000fe40000000004 */
.L_x_5471:
[----:B------:R-:W-:Y:S01]  /*0c90*/  PRMT R159, RZ, 0x7610, R144 ;  /* 0x00007610ff9f7816 */ /* 0x000fe20000000090 */
[----:B------:R-:W-:Y:S05]  /*0ca0*/  @P5 BRA `(.L_x_5472) ;  /* 0x0000008000005947 */ /* 0x000fea0003800000 */
[----:B------:R-:W-:-:S04]  /*0cb0*/  ISETP.NE.U32.AND P3, PT, RZ, c[0x0][0x180], PT ;  /* 0x00006000ff007a0c */ /* 0x000fc80003f65070 */
[----:B------:R-:W-:-:S13]  /*0cc0*/  ISETP.NE.AND.EX P3, PT, RZ, c[0x0][0x184], PT, P3 ;  /* 0x00006100ff007a0c */ /* 0x000fda0003f65330 */
[----:B------:R-:W-:Y:S05]  /*0cd0*/  @P3 BRA `(.L_x_5473) ;  /* 0x0000002000003947 */ /* 0x000fea0003800000 */
[----:B------:R-:W-:Y:S05]  /*0ce0*/  @P2 BRA `(.L_x_5474) ;  /* 0x0000008000002947 */ /* 0x000fea0003800000 */
[----:B------:R-:W-:Y:S05]  /*0cf0*/  BRA `(.L_x_5475) ;  /* 0x0000009000007947 */ /* 0x000fea0003800000 */
.L_x_5473:
[----:B-----5:R-:W-:-:S05]  /*0d00*/  PRMT R144, RZ, 0x7610, R8 ;  /* 0x00007610ff907816 */ /* 0x020fca0000000008 */
[----:B------:R-:W-:Y:S01]  /*0d10*/  FADD.FTZ R159, R144, R159 ;  /* 0x0000009f909f7221 */ /* 0x000fe20000010000 */
[----:B------:R-:W-:Y:S05]  /*0d20*/  BRA `(.L_x_5474) ;  /* 0x0000004000007947 */ /* 0x000fea0003800000 */
.L_x_5472:
[----:B-----5:R-:W-:-:S05]  /*0d30*/  PRMT R144, RZ, 0x7610, R12 ;  /* 0x00007610ff907816 */ /* 0x020fca000000000c */
[----:B------:R-:W-:Y:S01]  /*0d40*/  FADD.FTZ R159, R144, R159 ;  /* 0x0000009f909f7221 */ /* 0x000fe20000010000 */
[----:B------:R-:W-:-:S05]  /*0d50*/  @P4 PRMT R144, RZ, 0x7610, R8 ;  /* 0x00007610ff904816 */ /* 0x000fca0000000008 */
[----:B------:R-:W-:-:S05]  /*0d60*/  @P4 FADD.FTZ R159, R144, R159 ;  /* 0x0000009f909f4221 */ /* 0x000fca0000010000 */
.L_x_5474:
[----:B------:R-:W-:-:S04]  /*0d70*/  F2FP.BF16.PACK_AB R144, RZ, R159 ;  /* 0x0000009fff90723e */ /* 0x000fc800000010ff */
[----:B------:R-:W-:Y:S02]  /*0d80*/  PRMT R4, R4, 0x5410, R144 ;  /* 0x0000541004047816 */ /* 0x000fe40000000090 */
.L_x_5475:
[----:B------:R-:W-:Y:S01]  /*0d90*/  PRMT R160, RZ, 0x5410, R145 ;  /* 0x00005410ffa07816 */ /* 0x000fe20000000091 */
[----:B------:R-:W-:Y:S05]  /*0da0*/  @P5 BRA `(.L_x_5476) ;  /* 0x0000008000005947 */ /* 0x000fea0003800000 */
[----:B------:R-:W-:-:S04]  /*0db0*/  ISETP.NE.U32.AND P3, PT, RZ, c[0x0][0x180], PT ;  /* 0x00006000ff007a0c */ /* 0x000fc80003f65070 */
[----:B------:R-:W-:-:S13]  /*0dc0*/  ISETP.NE.AND.EX P3, PT, RZ, c[0x0][0x184], PT, P3 ;  /* 0x00006100ff007a0c */ /* 0x000fda0003f65330 */
[----:B------:R-:W-:Y:S05]  /*0dd0*/  @P3 BRA `(.L_x_5477) ;  /* 0x0000002000003947 */ /* 0x000fea0003800000 */
[----:B------:R-:W-:Y:S05]  /*0de0*/  @P2 BRA `(.L_x_5478) ;  /* 0x0000008000002947 */ /* 0x000fea0003800000 */
[----:B------:R-:W-:Y:S05]  /*0df0*/  BRA `(.L_x_5479) ;  /* 0x0000009000007947 */ /* 0x000fea0003800000 */
.L_x_5477:
[----:B-----5:R-:W-:-:S05]  /*0e00*/  PRMT R149, RZ, 0x5410, R9 ;  /* 0x00005410ff957816 */ /* 0x020fca0000000009 */
[----:B------:R-:W-:Y:S01]  /*0e10*/  FADD.FTZ R160, R149, R160 ;  /* 0x000000a095a07221 */ /* 0x000fe20000010000 */
[----:B------:R-:W-:Y:S05]  /*0e20*/  BRA `(.L_x_5478) ;  /* 0x0000004000007947 */ /* 0x000fea0003800000 */
.L_x_5476:
[----:B-----5:R-:W-:-:S05]  /*0e30*/  PRMT R149, RZ, 0x5410, R13 ;  /* 0x00005410ff957816 */ /* 0x020fca000000000d */
[----:B------:R-:W-:Y:S01]  /*0e40*/  FADD.FTZ R160, R149, R160 ;  /* 0x000000a095a07221 */ /* 0x000fe20000010000 */
[----:B------:R-:W-:-:S05]  /*0e50*/  @P4 PRMT R149, RZ, 0x5410, R9 ;  /* 0x00005410ff954816 */ /* 0x000fca0000000009 */
[----:B------:R-:W-:-:S05]  /*0e60*/  @P4 FADD.FTZ R160, R149, R160 ;  /* 0x000000a095a04221 */ /* 0x000fca0000010000 */
.L_x_5478:
[----:B------:R-:W-:-:S04]  /*0e70*/  F2FP.BF16.PACK_AB R144, RZ, R160 ;  /* 0x000000a0ff90723e */ /* 0x000fc800000010ff */
[----:B------:R-:W-:Y:S02]  /*0e80*/  PRMT R5, R144, 0x7610, R5 ;  /* 0x0000761090057816 */ /* 0x000fe40000000005 */
.L_x_5479:
[----:B------:R-:W-:Y:S01]  /*0e90*/  PRMT R172, RZ, 0x7610, R145 ;  /* 0x00007610ffac7816 */ /* 0x000fe20000000091 */
[----:B------:R-:W-:Y:S05]  /*0ea0*/  @P5 BRA `(.L_x_5480) ;  /* 0x0000008000005947 */ /* 0x000fea0003800000 */
[----:B------:R-:W-:-:S04]  /*0eb0*/  ISETP.NE.U32.AND P3, PT, RZ, c[0x0][0x180], PT ;  /* 0x00006000ff007a0c */ /* 0x000fc80003f65070 */
[----:B------:R-:W-:-:S13]  /*0ec0*/  ISETP.NE.AND.EX P3, PT, RZ, c[0x0][0x184], PT, P3 ;  /* 0x00006100ff007a0c */ /* 0x000fda0003f65330 */
[----:B------:R-:W-:Y:S05]  /*0ed0*/  @P3 BRA `(.L_x_5481) ;  /* 0x0000002000003947 */ /* 0x000fea0003800000 */
[----:B------:R-:W-:Y:S05]  /*0ee0*/  @P2 BRA `(.L_x_5482) ;  /* 0x0000008000002947 */ /* 0x000fea0003800000 */
[----:B------:R-:W-:Y:S05]  /*0ef0*/  BRA `(.L_x_5483) ;  /* 0x0000009000007947 */ /* 0x000fea0003800000 */
.L_x_5481:
[----:B-----5:R-:W-:-:S05]  /*0f00*/  PRMT R145, RZ, 0x7610, R9 ;  /* 0x00007610ff917816 */ /* 0x020fca0000000009 */
[----:B------:R-:W-:Y:S01]  /*0f10*/  FADD.FTZ R172, R145, R172 ;  /* 0x000000ac91ac7221 */ /* 0x000fe20000010000 */
[----:B------:R-:W-:Y:S05]  /*0f20*/  BRA `(.L_x_5482) ;  /* 0x0000004000007947 */ /* 0x000fea0003800000 */
.L_x_5480:
[----:B-----5:R-:W-:-:S05]  /*0f30*/  PRMT R145, RZ, 0x7610, R13 ;  /* 0x00007610ff917816 */ /* 0x020fca000000000d */
[----:B------:R-:W-:Y:S01]  /*0f40*/  FADD.FTZ R172, R145, R172 ;  /* 0x000000ac91ac7221 */ /* 0x000fe20000010000 */
[----:B------:R-:W-:-:S05]  /*0f50*/  @P4 PRMT R145, RZ, 0x7610, R9 ;  /* 0x00007610ff914816 */ /* 0x000fca0000000009 */
[----:B------:R-:W-:-:S05]  /*0f60*/  @P4 FADD.FTZ R172, R145, R172 ;  /* 0x000000ac91ac4221 */ /* 0x000fca0000010000 */
.L_x_5482:
[----:B------:R-:W-:-:S04]  /*0f70*/  F2FP.BF16.PACK_AB R144, RZ, R172 ;  /* 0x000000acff90723e */ /* 0x000fc800000010ff */
[----:B------:R-:W-:Y:S02]  /*0f80*/  PRMT R5, R5, 0x5410, R144 ;  /* 0x0000541005057816 */ /* 0x000fe40000000090 */
.L_x_5483:
[----:B------:R-:W-:Y:S01]  /*0f90*/  PRMT R173, RZ, 0x5410, R146 ;  /* 0x00005410ffad7816 */ /* 0x000fe20000000092 */
[----:B------:R-:W-:Y:S05]  /*0fa0*/  @P5 BRA `(.L_x_5484) ;  /* 0x0000008000005947 */ /* 0x000fea0003800000 */
[----:B------:R-:W-:-:S04]  /*0fb0*/  ISETP.NE.U32.AND P3, PT, RZ, c[0x0][0x180], PT ;  /* 0x00006000ff007a0c */ /* 0x000fc80003f65070 */
[----:B------:R-:W-:-:S13]  /*0fc0*/  ISETP.NE.AND.EX P3, PT, RZ, c[0x0][0x184], PT, P3 ;  /* 0x00006100ff007a0c */ /* 0x000fda0003f65330 */
[----:B------:R-:W-:Y:S05]  /*0fd0*/  @P3 BRA `(.L_x_5485) ;  /* 0x0000002000003947 */ /* 0x000fea0003800000 */
[----:B------:R-:W-:Y:S05]  /*0fe0*/  @P2 BRA `(.L_x_5486) ;  /* 0x0000008000002947 */ /* 0x000fea0003800000 */
[----:B------:R-:W-:Y:S05]  /*0ff0*/  BRA `(.L_x_5487) ;  /* 0x0000009000007947 */ /* 0x000fea0003800000 */
.L_x_5485:
[----:B-----5:R-:W-:-:S05]  /*1000*/  PRMT R144, RZ, 0x5410, R10 ;  /* 0x00005410ff907816 */ /* 0x020fca000000000a */
[----:B------:R-:W-:Y:S01]  /*1010*/  FADD.FTZ R173, R144, R173 ;  /* 0x000000ad90ad7221 */ /* 0x000fe20000010000 */
[----:B------:R-:W-:Y:S05]  /*1020*/  BRA `(.L_x_5486) ;  /* 0x0000004000007947 */ /* 0x000fea0003800000 */
.L_x_5484:
[----:B-----5:R-:W-:-:S05]  /*1030*/  PRMT R144, RZ, 0x5410, R14 ;  /* 0x00005410ff907816 */ /* 0x020fca000000000e */
[----:B------:R-:W-:Y:S01]  /*1040*/  FADD.FTZ R173, R144, R173 ;  /* 0x000000ad90ad7221 */ /* 0x000fe20000010000 */
[----:B------:R-:W-:-:S05]  /*1050*/  @P4 PRMT R144, RZ, 0x5410, R10 ;  /* 0x00005410ff904816 */ /* 0x000fca000000000a */
[----:B------:R-:W-:-:S05]  /*1060*/  @P4 FADD.FTZ R173, R144, R173 ;  /* 0x000000ad90ad4221 */ /* 0x000fca0000010000 */
.L_x_5486:
[----:B------:R-:W-:-:S04]  /*1070*/  F2FP.BF16.PACK_AB R144, RZ, R173 ;  /* 0x000000adff90723e */ /* 0x000fc800000010ff */
[----:B------:R-:W-:Y:S02]  /*1080*/  PRMT R6, R144, 0x7610, R6 ;  /* 0x0000761090067816 */ /* 0x000fe40000000006 */
.L_x_5487:
[----:B------:R-:W-:Y:S01]  /*1090*/  PRMT R174, RZ, 0x7610, R146 ;  /* 0x00007610ffae7816 */ /* 0x000fe20000000092 */
[----:B------:R-:W-:Y:S05]  /*10a0*/  @P5 BRA `(.L_x_5488) ;  /* 0x0000008000005947 */ /* 0x000fea0003800000 */
[----:B------:R-:W-:-:S04]  /*10b0*/  ISETP.NE.U32.AND P3, PT, RZ, c[0x0][0x180], PT ;  /* 0x00006000ff007a0c */ /* 0x000fc80003f65070 */
[----:B------:R-:W-:-:S13]  /*10c0*/  ISETP.NE.AND.EX P3, PT, RZ, c[0x0][0x184], PT, P3 ;  /* 0x00006100ff007a0c */ /* 0x000fda0003f65330 */
[----:B------:R-:W-:Y:S05]  /*10d0*/  @P3 BRA `(.L_x_5489) ;  /* 0x0000002000003947 */ /* 0x000fea0003800000 */
[----:B------:R-:W-:Y:S05]  /*10e0*/  @P2 BRA `(.L_x_5490) ;  /* 0x0000008000002947 */ /* 0x000fea0003800000 */
[----:B------:R-:W-:Y:S05]  /*10f0*/  BRA `(.L_x_5491) ;  /* 0x0000009000007947 */ /* 0x000fea0003800000 */
.L_x_5489:
[----:B-----5:R-:W-:-:S05]  /*1100*/  PRMT R145, RZ, 0x7610, R10 ;  /* 0x00007610ff917816 */ /* 0x020fca000000000a */
[----:B------:R-:W-:Y:S01]  /*1110*/  FADD.FTZ R174, R145, R174 ;  /* 0x000000ae91ae7221 */ /* 0x000fe20000010000 */
[----:B------:R-:W-:Y:S05]  /*1120*/  BRA `(.L_x_5490) ;  /* 0x0000004000007947 */ /* 0x000fea0003800000 */
.L_x_5488:
[----:B-----5:R-:W-:-:S05]  /*1130*/  PRMT R145, RZ, 0x7610, R14 ;  /* 0x00007610ff917816 */ /* 0x020fca000000000e */
[----:B------:R-:W-:Y:S01]  /*1140*/  FADD.FTZ R174, R145, R174 ;  /* 0x000000ae91ae7221 */ /* 0x000fe20000010000 */
[----:B------:R-:W-:-:S05]  /*1150*/  @P4 PRMT R145, RZ, 0x7610, R10 ;  /* 0x00007610ff914816 */ /* 0x000fca000000000a */
[----:B------:R-:W-:-:S05]  /*1160*/  @P4 FADD.FTZ R174, R145, R174 ;  /* 0x000000ae91ae4221 */ /* 0x000fca0000010000 */
.L_x_5490:
[----:B------:R-:W-:-:S04]  /*1170*/  F2FP.BF16.PACK_AB R144, RZ, R174 ;  /* 0x000000aeff90723e */ /* 0x000fc800000010ff */
[----:B------:R-:W-:Y:S02]  /*1180*/  PRMT R6, R6, 0x5410, R144 ;  /* 0x0000541006067816 */ /* 0x000fe40000000090 */
.L_x_5491:
[----:B------:R-:W-:Y:S01]  /*1190*/  PRMT R175, RZ, 0x5410, R147 ;  /* 0x00005410ffaf7816 */ /* 0x000fe20000000093 */
[----:B------:R-:W-:Y:S05]  /*11a0*/  @P5 BRA `(.L_x_5492) ;  /* 0x0000008000005947 */ /* 0x000fea0003800000 */
[----:B------:R-:W-:-:S04]  /*11b0*/  ISETP.NE.U32.AND P3, PT, RZ, c[0x0][0x180], PT ;  /* 0x00006000ff007a0c */ /* 0x000fc80003f65070 */
[----:B------:R-:W-:-:S13]  /*11c0*/  ISETP.NE.AND.EX P3, PT, RZ, c[0x0][0x184], PT, P3 ;  /* 0x00006100ff007a0c */ /* 0x000fda0003f65330 */
[----:B------:R-:W-:Y:S05]  /*11d0*/  @P3 BRA `(.L_x_5493) ;  /* 0x0000002000003947 */ /* 0x000fea0003800000 */
[----:B------:R-:W-:Y:S05]  /*11e0*/  @P2 BRA `(.L_x_5494) ;  /* 0x0000008000002947 */ /* 0x000fea0003800000 */
[----:B------:R-:W-:Y:S05]  /*11f0*/  BRA `(.L_x_5495) ;  /* 0x0000009000007947 */ /* 0x000fea0003800000 */
.L_x_5493:
[----:B-----5:R-:W-:-:S05]  /*1200*/  PRMT R144, RZ, 0x5410, R11 ;  /* 0x00005410ff907816 */ /* 0x020fca000000000b */
[----:B------:R-:W-:Y:S01]  /*1210*/  FADD.FTZ R175, R144, R175 ;  /* 0x000000af90af7221 */ /* 0x000fe20000010000 */
[----:B------:R-:W-:Y:S05]  /*1220*/  BRA `(.L_x_5494) ;  /* 0x0000004000007947 */ /* 0x000fea0003800000 */
.L_x_5492:
[----:B-----5:R-:W-:-:S05]  /*1230*/  PRMT R144, RZ, 0x5410, R15 ;  /* 0x00005410ff907816 */ /* 0x020fca000000000f */
[----:B------:R-:W-:Y:S01]  /*1240*/  FADD.FTZ R175, R144, R175 ;  /* 0x000000af90af7221 */ /* 0x000fe20000010000 */
[----:B------:R-:W-:-:S05]  /*1250*/  @P4 PRMT R144, RZ, 0x5410, R11 ;  /* 0x00005410ff904816 */ /* 0x000fca000000000b */
[----:B------:R-:W-:-:S05]  /*1260*/  @P4 FADD.FTZ R175, R144, R175 ;  /* 0x000000af90af4221 */ /* 0x000fca0000010000 */
.L_x_5494:
[----:B------:R-:W-:-:S04]  /*1270*/  F2FP.BF16.PACK_AB R144, RZ, R175 ;  /* 0x000000afff90723e */ /* 0x000fc800000010ff */
[----:B------:R-:W-:Y:S02]  /*1280*/  PRMT R7, R144, 0x7610, R7 ;  /* 0x0000761090077816 */ /* 0x000fe40000000007 */
.L_x_5495:
[----:B------:R-:W-:Y:S01]  /*1290*/  PRMT R181, RZ, 0x7610, R147 ;  /* 0x00007610ffb57816 */ /* 0x000fe20000000093 */
[----:B------:R-:W-:Y:S05]  /*12a0*/  @P5 BRA `(.L_x_5496) ;  /* 0x0000008000005947 */ /* 0x000fea0003800000 */
[----:B------:R-:W-:-:S04]  /*12b0*/  ISETP.NE.U32.AND P3, PT, RZ, c[0x0][0x180], PT ;  /* 0x00006000ff007a0c */ /* 0x000fc80003f65070 */
[----:B------:R-:W-:-:S13]  /*12c0*/  ISETP.NE.AND.EX P3, PT, RZ, c[0x0][0x184], PT, P3 ;  /* 0x00006100ff007a0c */ /* 0x000fda0003f65330 */
[----:B------:R-:W-:Y:S05]  /*12d0*/  @P3 BRA `(.L_x_5497) ;  /* 0x0000002000003947 */ /* 0x000fea0003800000 */
[----:B------:R-:W-:Y:S05]  /*12e0*/  @P2 BRA `(.L_x_5498) ;  /* 0x0000008000002947 */ /* 0x000fea0003800000 */
[----:B------:R-:W-:Y:S05]  /*12f0*/  BRA `(.L_x_5499) ;  /* 0x0000009000007947 */ /* 0x000fea0003800000 */
.L_x_5497:
[----:B-----5:R-:W-:-:S05]  /*1300*/  PRMT R144, RZ, 0x7610, R11 ;  /* 0x00007610ff907816 */ /* 0x020fca000000000b */
[----:B------:R-:W-:Y:S01]  /*1310*/  FADD.FTZ R181, R144, R181 ;  /* 0x000000b590b57221 */ /* 0x000fe20000010000 */
[----:B------:R-:W-:Y:S05]  /*1320*/  BRA `(.L_x_5498) ;  /* 0x0000004000007947 */ /* 0x000fea0003800000 */
.L_x_5496:
[----:B-----5:R-:W-:-:S05]  /*1330*/  PRMT R144, RZ, 0x7610, R15 ;  /* 0x00007610ff907816 */ /* 0x020fca000000000f */
[----:B------:R-:W-:Y:S01]  /*1340*/  FADD.FTZ R181, R144, R181 ;  /* 0x000000b590b57221 */ /* 0x000fe20000010000 */
[----:B------:R-:W-:-:S05]  /*1350*/  @P4 PRMT R144, RZ, 0x7610, R11 ;  /* 0x00007610ff904816 */ /* 0x000fca000000000b */
[----:B------:R-:W-:-:S05]  /*1360*/  @P4 FADD.FTZ R181, R144, R181 ;  /* 0x000000b590b54221 */ /* 0x000fca0000010000 */
.L_x_5498:
[----:B------:R-:W-:-:S04]  /*1370*/  F2FP.BF16.PACK_AB R144, RZ, R181 ;  /* 0x000000b5ff90723e */ /* 0x000fc800000010ff */
[----:B------:R-:W-:Y:S02]  /*1380*/  PRMT R7, R7, 0x5410, R144 ;  /* 0x0000541007077816 */ /* 0x000fe40000000090 */
.L_x_5499:
[C---:B------:R-:W-:Y:S02]  /*1390*/  @P2 LEA R144, P3, R154.reuse, c[0x0][0x188], 0x4 ;  /* 0x000062009a902a11 */ /* 0x040fe400078620ff */
[C---:B------:R-:W-:Y:S02]  /*13a0*/  IADD3 R149, R154.reuse, 0x20, RZ ;  /* 0x000000209a957810 */ /* 0x040fe40007ffe0ff */
[----:B------:R-:W-:-:S05]  /*13b0*/  @P2 LEA.HI.X R145, R154, c[0x0][0x18c], RZ, 0x4, P3 ;  /* 0x000063009a912a11 */ /* 0x000fca00018f24ff */
[----:B------:R0:W-:Y:S04]  /*13c0*/  @P2 STG.E.128 [R144.64], R4 ;  /* 0x0000000490002986 */ /* 0x0001e8000c101d04 */
.L_x_5467:
[----:B------:R-:W-:Y:S05]  /*13d0*/  BSYNC B0 ;  /* 0x0000000000007941 */ /* 0x000fea0003800000 */
.L_x_5466:
        /* <DEDUP_REMOVED lines=25> */
.L_x_5503:
[----:B-----5:R-:W-:-:S05]  /*1570*/  PRMT R150, RZ, 0x5410, R8 ;  /* 0x00005410ff967816 */ /* 0x020fca0000000008 */
[----:B------:R-:W-:Y:S01]  /*1580*/  FADD.FTZ R161, R150, R161 ;  /* 0x000000a196a17221 */ /* 0x000fe20000010000 */
[----:B------:R-:W-:Y:S05]  /*1590*/  BRA `(.L_x_5504) ;  /* 0x0000004000007947 */ /* 0x000fea0003800000 */
.L_x_5502:
[----:B0----5:R-:W-:-:S05]  /*15a0*/  PRMT R150, RZ, 0x5410, R12 ;  /* 0x00005410ff967816 */ /* 0x021fca000000000c */
[----:B------:R-:W-:Y:S01]  /*15b0*/  FADD.FTZ R161, R150, R161 ;  /* 0x000000a196a17221 */ /* 0x000fe20000010000 */
[----:B------:R-:W-:-:S05]  /*15c0*/  @P4 PRMT R150, RZ, 0x5410, R8 ;  /* 0x00005410ff964816 */ /* 0x000fca0000000008 */
[----:B------:R-:W-:-:S05]  /*15d0*/  @P4 FADD.FTZ R161, R150, R161 ;  /* 0x000000a196a14221 */ /* 0x000fca0000010000 */
.L_x_5504:
[----:B------:R-:W-:-:S04]  /*15e0*/  F2FP.BF16.PACK_AB R150, RZ, R161 ;  /* 0x000000a1ff96723e */ /* 0x000fc800000010ff */
[----:B------:R-:W-:Y:S02]  /*15f0*/  PRMT R4, R150, 0x7610, R4 ;  /* 0x0000761096047816 */ /* 0x000fe40000000004 */
.L_x_5505:
[----:B------:R-:W-:Y:S01]  /*1600*/  PRMT R162, RZ, 0x7610, R144 ;  /* 0x00007610ffa27816 */ /* 0x000fe20000000090 */
[----:B------:R-:W-:Y:S05]  /*1610*/  @P5 BRA `(.L_x_5506) ;  /* 0x0000008000005947 */ /* 0x000fea0003800000 */
[----:B------:R-:W-:-:S04]  /*1620*/  ISETP.NE.U32.AND P3, PT, RZ, c[0x0][0x180], PT ;  /* 0x00006000ff007a0c */ /* 0x000fc80003f65070 */
[----:B------:R-:W-:-:S13]  /*1630*/  ISETP.NE.AND.EX P3, PT, RZ, c[0x0][0x184], PT, P3 ;  /* 0x00006100ff007a0c */ /* 0x000fda0003f65330 */
[----:B------:R-:W-:Y:S05]  /*1640*/  @P3 BRA `(.L_x_5507) ;  /* 0x0000002000003947 */ /* 0x000fea0003800000 */
[----:B------:R-:W-:Y:S05]  /*1650*/  @P2 BRA `(.L_x_5508) ;  /* 0x0000008000002947 */ /* 0x000fea0003800000 */
[----:B------:R-:W-:Y:S05]  /*1660*/  BRA `(.L_x_5509) ;  /* 0x0000009000007947 */ /* 0x000fea0003800000 */
.L_x_5507:
[----:B-----5:R-:W-:-:S05]  /*1670*/  PRMT R151, RZ, 0x7610, R8 ;  /* 0x00007610ff977816 */ /* 0x020fca0000000008 */
[----:B------:R-:W-:Y:S01]  /*1680*/  FADD.FTZ R162, R151, R162 ;  /* 0x000000a297a27221 */ /* 0x000fe20000010000 */
[----:B------:R-:W-:Y:S05]  /*1690*/  BRA `(.L_x_5508) ;  /* 0x0000004000007947 */ /* 0x000fea0003800000 */
.L_x_5506:
[----:B-----5:R-:W-:-:S05]  /*16a0*/  PRMT R151, RZ, 0x7610, R12 ;  /* 0x00007610ff977816 */ /* 0x020fca000000000c */
[----:B------:R-:W-:Y:S01]  /*16b0*/  FADD.FTZ R162, R151, R162 ;  /* 0x000000a297a27221 */ /* 0x000fe20000010000 */
[----:B------:R-:W-:-:S05]  /*16c0*/  @P4 PRMT R151, RZ, 0x7610, R8 ;  /* 0x00007610ff974816 */ /* 0x000fca0000000008 */
[----:B------:R-:W-:-:S05]  /*16d0*/  @P4 FADD.FTZ R162, R151, R162 ;  /* 0x000000a297a24221 */ /* 0x000fca0000010000 */
.L_x_5508:
[----:B------:R-:W-:-:S04]  /*16e0*/  F2FP.BF16.PACK_AB R144, RZ, R162 ;  /* 0x000000a2ff90723e */ /* 0x000fc800000010ff */
[----:B------:R-:W-:Y:S02]  /*16f0*/  PRMT R4, R4, 0x5410, R144 ;  /* 0x0000541004047816 */ /* 0x000fe40000000090 */
.L_x_5509:
[----:B------:R-:W-:Y:S01]  /*1700*/  PRMT R163, RZ, 0x5410, R145 ;  /* 0x00005410ffa37816 */ /* 0x000fe20000000091 */
[----:B------:R-:W-:Y:S05]  /*1710*/  @P5 BRA `(.L_x_5510) ;  /* 0x0000008000005947 */ /* 0x000fea0003800000 */
[----:B------:R-:W-:-:S04]  /*1720*/  ISETP.NE.U32.AND P3, PT, RZ, c[0x0][0x180], PT ;  /* 0x00006000ff007a0c */ /* 0x000fc80003f65070 */
[----:B------:R-:W-:-:S13]  /*1730*/  ISETP.NE.AND.EX P3, PT, RZ, c[0x0][0x184], PT, P3 ;  /* 0x00006100ff007a0c */ /* 0x000fda0003f65330 */
[----:B------:R-:W-:Y:S05]  /*1740*/  @P3 BRA `(.L_x_5511) ;  /* 0x0000002000003947 */ /* 0x000fea0003800000 */
[----:B------:R-:W-:Y:S05]  /*1750*/  @P2 BRA `(.L_x_5512) ;  /* 0x0000008000002947 */ /* 0x000fea0003800000 */
[----:B------:R-:W-:Y:S05]  /*1760*/  BRA `(.L_x_5513) ;  /* 0x0000009000007947 */ /* 0x000fea0003800000 */
.L_x_5511:
[----:B-----5:R-:W-:-:S05]  /*1770*/  PRMT R144, RZ, 0x5410, R9 ;  /* 0x00005410ff907816 */ /* 0x020fca0000000009 */
[----:B------:R-:W-:Y:S01]  /*1780*/  FADD.FTZ R163, R144, R163 ;  /* 0x000000a390a37221 */ /* 0x000fe20000010000 */
[----:B------:R-:W-:Y:S05]  /*1790*/  BRA `(.L_x_5512) ;  /* 0x0000004000007947 */ /* 0x000fea0003800000 */
.L_x_5510:
[----:B-----5:R-:W-:-:S05]  /*17a0*/  PRMT R144, RZ, 0x5410, R13 ;  /* 0x00005410ff907816 */ /* 0x020fca000000000d */
[----:B------:R-:W-:Y:S01]  /*17b0*/  FADD.FTZ R163, R144, R163 ;  /* 0x000000a390a37221 */ /* 0x000fe20000010000 */
[----:B------:R-:W-:-:S05]  /*17c0*/  @P4 PRMT R144, RZ, 0x5410, R9 ;  /* 0x00005410ff904816 */ /* 0x000fca0000000009 */
[----:B------:R-:W-:-:S05]  /*17d0*/  @P4 FADD.FTZ R163, R144, R163 ;  /* 0x000000a390a34221 */ /* 0x000fca0000010000 */
.L_x_5512:
[----:B------:R-:W-:-:S04]  /*17e0*/  F2FP.BF16.PACK_AB R144, RZ, R163 ;  /* 0x000000a3ff90723e */ /* 0x000fc800000010ff */
[----:B------:R-:W-:Y:S02]  /*17f0*/  PRMT R5, R144, 0x7610, R5 ;  /* 0x0000761090057816 */ /* 0x000fe40000000005 */
.L_x_5513:
[----:B------:R-:W-:Y:S01]  /*1800*/  PRMT R176, RZ, 0x7610, R145 ;  /* 0x00007610ffb07816 */ /* 0x000fe20000000091 */
[----:B------:R-:W-:Y:S05]  /*1810*/  @P5 BRA `(.L_x_5514) ;  /* 0x0000008000005947 */ /* 0x000fea0003800000 */
[----:B------:R-:W-:-:S04]  /*1820*/  ISETP.NE.U32.AND P3, PT, RZ, c[0x0][0x180], PT ;  /* 0x00006000ff007a0c */ /* 0x000fc80003f65070 */
[----:B------:R-:W-:-:S13]  /*1830*/  ISETP.NE.AND.EX P3, PT, RZ, c[0x0][0x184], PT, P3 ;  /* 0x00006100ff007a0c */ /* 0x000fda0003f65330 */
[----:B------:R-:W-:Y:S05]  /*1840*/  @P3 BRA `(.L_x_5515) ;  /* 0x0000002000003947 */ /* 0x000fea0003800000 */
[----:B------:R-:W-:Y:S05]  /*1850*/  @P2 BRA `(.L_x_5516) ;  /* 0x0000008000002947 */ /* 0x000fea0003800000 */
[----:B------:R-:W-:Y:S05]  /*1860*/  BRA `(.L_x_5517) ;  /* 0x0000009000007947 */ /* 0x000fea0003800000 */
.L_x_5515:
[----:B-----5:R-:W-:-:S05]  /*1870*/  PRMT R145, RZ, 0x7610, R9 ;  /* 0x00007610ff917816 */ /* 0x020fca0000000009 */
[----:B------:R-:W-:Y:S01]  /*1880*/  FADD.FTZ R176, R145, R176 ;  /* 0x000000b091b07221 */ /* 0x000fe20000010000 */
[----:B------:R-:W-:Y:S05]  /*1890*/  BRA `(.L_x_5516) ;  /* 0x0000004000007947 */ /* 0x000fea0003800000 */
.L_x_5514:
[----:B-----5:R-:W-:-:S05]  /*18a0*/  PRMT R145, RZ, 0x7610, R13 ;  /* 0x00007610ff917816 */ /* 0x020fca000000000d */
[----:B------:R-:W-:Y:S01]  /*18b0*/  FADD.FTZ R176, R145, R176 ;  /* 0x000000b091b07221 */ /* 0x000fe20000010000 */
[----:B------:R-:W-:-:S05]  /*18c0*/  @P4 PRMT R145, RZ, 0x7610, R9 ;  /* 0x00007610ff914816 */ /* 0x000fca0000000009 */
[----:B------:R-:W-:-:S05]  /*18d0*/  @P4 FADD.FTZ R176, R145, R176 ;  /* 0x000000b091b04221 */ /* 0x000fca0000010000 */
.L_x_5516:
[----:B------:R-:W-:-:S04]  /*18e0*/  F2FP.BF16.PACK_AB R144, RZ, R176 ;  /* 0x000000b0ff90723e */ /* 0x000fc800000010ff */
[----:B------:R-:W-:Y:S02]  /*18f0*/  PRMT R5, R5, 0x5410, R144 ;  /* 0x0000541005057816 */ /* 0x000fe40000000090 */
.L_x_5517:
[----:B------:R-:W-:Y:S01]  /*1900*/  PRMT R177, RZ, 0x5410, R146 ;  /* 0x00005410ffb17816 */ /* 0x000fe20000000092 */
[----:B------:R-:W-:Y:S05]  /*1910*/  @P5 BRA `(.L_x_5518) ;  /* 0x0000008000005947 */ /* 0x000fea0003800000 */
[----:B------:R-:W-:-:S04]  /*1920*/  ISETP.NE.U32.AND P3, PT, RZ, c[0x0][0x180], PT ;  /* 0x00006000ff007a0c */ /* 0x000fc80003f65070 */
[----:B------:R-:W-:-:S13]  /*1930*/  ISETP.NE.AND.EX P3, PT, RZ, c[0x0][0x184], PT, P3 ;  /* 0x00006100ff007a0c */ /* 0x000fda0003f65330 */
[----:B------:R-:W-:Y:S05]  /*1940*/  @P3 BRA `(.L_x_5519) ;  /* 0x0000002000003947 */ /* 0x000fea0003800000 */
[----:B------:R-:W-:Y:S05]  /*1950*/  @P2 BRA `(.L_x_5520) ;  /* 0x0000008000002947 */ /* 0x000fea0003800000 */
[----:B------:R-:W-:Y:S05]  /*1960*/  BRA `(.L_x_5521) ;  /* 0x0000009000007947 */ /* 0x000fea0003800000 */
.L_x_5519:
[----:B-----5:R-:W-:-:S05]  /*1970*/  PRMT R144, RZ, 0x5410, R10 ;  /* 0x00005410ff907816 */ /* 0x020fca000000000a */
[----:B------:R-:W-:Y:S01]  /*1980*/  FADD.FTZ R177, R144, R177 ;  /* 0x000000b190b17221 */ /* 0x000fe20000010000 */
[----:B------:R-:W-:Y:S05]  /*1990*/  BRA `(.L_x_5520) ;  /* 0x0000004000007947 */ /* 0x000fea0003800000 */
.L_x_5518:
[----:B-----5:R-:W-:-:S05]  /*19a0*/  PRMT R144, RZ, 0x5410, R14 ;  /* 0x00005410ff907816 */ /* 0x020fca000000000e */
[----:B------:R-:W-:Y:S01]  /*19b0*/  FADD.FTZ R177, R144, R177 ;  /* 0x000000b190b17221 */ /* 0x000fe20000010000 */
[----:B------:R-:W-:-:S05]  /*19c0*/  @P4 PRMT R144, RZ, 0x5410, R10 ;  /* 0x00005410ff904816 */ /* 0x000fca000000000a */
[----:B------:R-:W-:-:S05]  /*19d0*/  @P4 FADD.FTZ R177, R144, R177 ;  /* 0x000000b190b14221 */ /* 0x000fca0000010000 */
.L_x_5520:
[----:B------:R-:W-:-:S04]  /*19e0*/  F2FP.BF16.PACK_AB R144, RZ, R177 ;  /* 0x000000b1ff90723e */ /* 0x000fc800000010ff */
[----:B------:R-:W-:Y:S02]  /*19f0*/  PRMT R6, R144, 0x7610, R6 ;  /* 0x0000761090067816 */ /* 0x000fe40000000006 */
.L_x_5521:
[----:B------:R-:W-:Y:S01]  /*1a00*/  PRMT R178, RZ, 0x7610, R146 ;  /* 0x00007610ffb27816 */ /* 0x000fe20000000092 */
[----:B------:R-:W-:Y:S05]  /*1a10*/  @P5 BRA `(.L_x_5522) ;  /* 0x0000008000005947 */ /* 0x000fea0003800000 */
[----:B------:R-:W-:-:S04]  /*1a20*/  ISETP.NE.U32.AND P3, PT, RZ, c[0x0][0x180], PT ;  /* 0x00006000ff007a0c */ /* 0x000fc80003f65070 */
[----:B------:R-:W-:-:S13]  /*1a30*/  ISETP.NE.AND.EX P3, PT, RZ, c[0x0][0x184], PT, P3 ;  /* 0x00006100ff007a0c */ /* 0x000fda0003f65330 */
[----:B------:R-:W-:Y:S05]  /*1a40*/  @P3 BRA `(.L_x_5523) ;  /* 0x0000002000003947 */ /* 0x000fea0003800000 */
[----:B------:R-:W-:Y:S05]  /*1a50*/  @P2 BRA `(.L_x_5524) ;  /* 0x0000008000002947 */ /* 0x000fea0003800000 */
[----:B------:R-:W-:Y:S05]  /*1a60*/  BRA `(.L_x_5525) ;  /* 0x0000009000007947 */ /* 0x000fea0003800000 */
.L_x_5523:
[----:B-----5:R-:W-:-:S05]  /*1a70*/  PRMT R145, RZ, 0x7610, R10 ;  /* 0x00007610ff917816 */ /* 0x020fca000000000a */
[----:B------:R-:W-:Y:S01]  /*1a80*/  FADD.FTZ R178, R145, R178 ;  /* 0x000000b291b27221 */ /* 0x000fe20000010000 */
[----:B------:R-:W-:Y:S05]  /*1a90*/  BRA `(.L_x_5524) ;  /* 0x0000004000007947 */ /* 0x000fea0003800000 */
.L_x_5522:
[----:B-----5:R-:W-:-:S05]  /*1aa0*/  PRMT R145, RZ, 0x7610, R14 ;  /* 0x00007610ff917816 */ /* 0x020fca000000000e */
[----:B------:R-:W-:Y:S01]  /*1ab0*/  FADD.FTZ R178, R145, R178 ;  /* 0x000000b291b27221 */ /* 0x000fe20000010000 */
[----:B------:R-:W-:-:S05]  /*1ac0*/  @P4 PRMT R145, RZ, 0x7610, R10 ;  /* 0x00007610ff914816 */ /* 0x000fca000000000a */
[----:B------:R-:W-:-:S05]  /*1ad0*/  @P4 FADD.FTZ R178, R145, R178 ;  /* 0x000000b291b24221 */ /* 0x000fca0000010000 */
.L_x_5524:
[----:B------:R-:W-:-:S04]  /*1ae0*/  F2FP.BF16.PACK_AB R144, RZ, R178 ;  /* 0x000000b2ff90723e */ /* 0x000fc800000010ff */
[----:B------:R-:W-:Y:S02]  /*1af0*/  PRMT R6, R6, 0x5410, R144 ;  /* 0x0000541006067816 */ /* 0x000fe40000000090 */
.L_x_5525:
[----:B------:R-:W-:Y:S01]  /*1b00*/  PRMT R179, RZ, 0x5410, R147 ;  /* 0x00005410ffb37816 */ /* 0x000fe20000000093 */
[----:B------:R-:W-:Y:S05]  /*1b10*/  @P5 BRA `(.L_x_5526) ;  /* 0x0000008000005947 */ /* 0x000fea0003800000 */
[----:B------:R-:W-:-:S04]  /*1b20*/  ISETP.NE.U32.AND P3, PT, RZ, c[0x0][0x180], PT ;  /* 0x00006000ff007a0c */ /* 0x000fc80003f65070 */
[----:B------:R-:W-:-:S13]  /*1b30*/  ISETP.NE.AND.EX P3, PT, RZ, c[0x0][0x184], PT, P3 ;  /* 0x00006100ff007a0c */ /* 0x000fda0003f65330 */
[----:B------:R-:W-:Y:S05]  /*1b40*/  @P3 BRA `(.L_x_5527) ;  /* 0x0000002000003947 */ /* 0x000fea0003800000 */
[----:B------:R-:W-:Y:S05]  /*1b50*/  @P2 BRA `(.L_x_5528) ;  /* 0x0000008000002947 */ /* 0x000fea0003800000 */
[----:B------:R-:W-:Y:S05]  /*1b60*/  BRA `(.L_x_5529) ;  /* 0x0000009000007947 */ /* 0x000fea0003800000 */
.L_x_5527:
[----:B-----5:R-:W-:-:S05]  /*1b70*/  PRMT R144, RZ, 0x5410, R11 ;  /* 0x00005410ff907816 */ /* 0x020fca000000000b */
[----:B------:R-:W-:Y:S01]  /*1b80*/  FADD.FTZ R179, R144, R179 ;  /* 0x000000b390b37221 */ /* 0x000fe20000010000 */
[----:B------:R-:W-:Y:S05]  /*1b90*/  BRA `(.L_x_5528) ;  /* 0x0000004000007947 */ /* 0x000fea0003800000 */
.L_x_5526:
[----:B-----5:R-:W-:-:S05]  /*1ba0*/  PRMT R144, RZ, 0x5410, R15 ;  /* 0x00005410ff907816 */ /* 0x020fca000000000f */
[----:B------:R-:W-:Y:S01]  /*1bb0*/  FADD.FTZ R179, R144, R179 ;  /* 0x000000b390b37221 */ /* 0x000fe20000010000 */
[----:B------:R-:W-:-:S05]  /*1bc0*/  @P4 PRMT R144, RZ, 0x5410, R11 ;  /* 0x00005410ff904816 */ /* 0x000fca000000000b */
[----:B------:R-:W-:-:S05]  /*1bd0*/  @P4 FADD.FTZ R179, R144, R179 ;  /* 0x000000b390b34221 */ /* 0x000fca0000010000 */
.L_x_5528:
[----:B------:R-:W-:-:S04]  /*1be0*/  F2FP.BF16.PACK_AB R144, RZ, R179 ;  /* 0x000000b3ff90723e */ /* 0x000fc800000010ff */
[----:B------:R-:W-:Y:S02]  /*1bf0*/  PRMT R7, R144, 0x7610, R7 ;  /* 0x0000761090077816 */ /* 0x000fe40000000007 */
.L_x_5529:
[----:B------:R-:W-:Y:S01]  /*1c00*/  PRMT R182, RZ, 0x7610, R147 ;  /* 0x00007610ffb67816 */ /* 0x000fe20000000093 */
[----:B------:R-:W-:Y:S05]  /*1c10*/  @P5 BRA `(.L_x_5530) ;  /* 0x0000008000005947 */ /* 0x000fea0003800000 */
[----:B------:R-:W-:-:S04]  /*1c20*/  ISETP.NE.U32.AND P3, PT, RZ, c[0x0][0x180], PT ;  /* 0x00006000ff007a0c */ /* 0x000fc80003f65070 */
[----:B------:R-:W-:-:S13]  /*1c30*/  ISETP.NE.AND.EX P3, PT, RZ, c[0x0][0x184], PT, P3 ;  /* 0x00006100ff007a0c */ /* 0x000fda0003f65330 */
[----:B------:R-:W-:Y:S05]  /*1c40*/  @P3 BRA `(.L_x_5531) ;  /* 0x0000002000003947 */ /* 0x000fea0003800000 */
[----:B------:R-:W-:Y:S05]  /*1c50*/  @P2 BRA `(.L_x_5532) ;  /* 0x0000008000002947 */ /* 0x000fea0003800000 */
[----:B------:R-:W-:Y:S05]  /*1c60*/  BRA `(.L_x_5533) ;  /* 0x0000009000007947 */ /* 0x000fea0003800000 */
.L_x_5531:
[----:B-----5:R-:W-:-:S05]  /*1c70*/  PRMT R145, RZ, 0x7610, R11 ;  /* 0x00007610ff917816 */ /* 0x020fca000000000b */
[----:B------:R-:W-:Y:S01]  /*1c80*/  FADD.FTZ R182, R145, R182 ;  /* 0x000000b691b67221 */ /* 0x000fe20000010000 */
[----:B------:R-:W-:Y:S05]  /*1c90*/  BRA `(.L_x_5532) ;  /* 0x0000004000007947 */ /* 0x000fea0003800000 */
.L_x_5530:
[----:B-----5:R-:W-:-:S05]  /*1ca0*/  PRMT R145, RZ, 0x7610, R15 ;  /* 0x00007610ff917816 */ /* 0x020fca000000000f */
[----:B------:R-:W-:Y:S01]  /*1cb0*/  FADD.FTZ R182, R145, R182 ;  /* 0x000000b691b67221 */ /* 0x000fe20000010000 */
[----:B------:R-:W-:-:S05]  /*1cc0*/  @P4 PRMT R145, RZ, 0x7610, R11 ;  /* 0x00007610ff914816 */ /* 0x000fca000000000b */
[----:B------:R-:W-:-:S05]  /*1cd0*/  @P4 FADD.FTZ R182, R145, R182 ;  /* 0x000000b691b64221 */ /* 0x000fca0000010000 */
.L_x_5532:
[----:B------:R-:W-:-:S04]  /*1ce0*/  F2FP.BF16.PACK_AB R144, RZ, R182 ;  /* 0x000000b6ff90723e */ /* 0x000fc800000010ff */
[----:B------:R-:W-:Y:S02]  /*1cf0*/  PRMT R7, R7, 0x5410, R144 ;  /* 0x0000541007077816 */ /* 0x000fe40000000090 */
.L_x_5533:
[----:B------:R-:W-:-:S04]  /*1d00*/  @P2 LEA R144, P3, R149, c[0x0][0x188], 0x4 ;  /* 0x0000620095902a11 */ /* 0x000fc800078620ff */
[C---:B------:R-:W-:Y:S02]  /*1d10*/  @P2 LEA.HI.X R145, R149.reuse, c[0x0][0x18c], RZ, 0x4, P3 ;  /* 0x0000630095912a11 */ /* 0x040fe400018f24ff */
[----:B------:R-:W-:-:S03]  /*1d20*/  IADD3 R149, R149, 0x20, RZ ;  /* 0x0000002095957810 */ /* 0x000fc60007ffe0ff */
[----:B------:R0:W-:Y:S04]  /*1d30*/  @P2 STG.E.128 [R144.64], R4 ;  /* 0x0000000490002986 */ /* 0x0001e8000c101d04 */
.L_x_5501:
[----:B------:R-:W-:Y:S05]  /*1d40*/  BSYNC B0 ;  /* 0x0000000000007941 */ /* 0x000fea0003800000 */
.L_x_5500:
        /* <DEDUP_REMOVED lines=25> */
.L_x_5537:
[----:B-----5:R-:W-:-:S05]  /*1ee0*/  PRMT R150, RZ, 0x5410, R8 ;  /* 0x00005410ff967816 */ /* 0x020fca0000000008 */
[----:B------:R-:W-:Y:S01]  /*1ef0*/  FADD.FTZ R3, R150, R3 ;  /* 0x0000000396037221 */ /* 0x000fe20000010000 */
[----:B------:R-:W-:Y:S05]  /*1f00*/  BRA `(.L_x_5538) ;  /* 0x0000004000007947 */ /* 0x000fea0003800000 */
.L_x_5536:
[----:B0----5:R-:W-:-:S05]  /*1f10*/  PRMT R150, RZ, 0x5410, R12 ;  /* 0x00005410ff967816 */ /* 0x021fca000000000c */
[----:B------:R-:W-:Y:S01]  /*1f20*/  FADD.FTZ R3, R150, R3 ;  /* 0x0000000396037221 */ /* 0x000fe20000010000 */
[----:B------:R-:W-:-:S05]  /*1f30*/  @P4 PRMT R150, RZ, 0x5410, R8 ;  /* 0x00005410ff964816 */ /* 0x000fca0000000008 */
[----:B------:R-:W-:-:S05]  /*1f40*/  @P4 FADD.FTZ R3, R150, R3 ;  /* 0x0000000396034221 */ /* 0x000fca0000010000 */
.L_x_5538:
[----:B------:R-:W-:-:S04]  /*1f50*/  F2FP.BF16.PACK_AB R150, RZ, R3 ;  /* 0x00000003ff96723e */ /* 0x000fc800000010ff */
[----:B------:R-:W-:Y:S02]  /*1f60*/  PRMT R4, R150, 0x7610, R4 ;  /* 0x0000761096047816 */ /* 0x000fe40000000004 */
.L_x_5539:
[----:B------:R-:W-:Y:S01]  /*1f70*/  PRMT R152, RZ, 0x7610, R144 ;  /* 0x00007610ff987816 */ /* 0x000fe20000000090 */
[----:B------:R-:W-:Y:S05]  /*1f80*/  @P5 BRA `(.L_x_5540) ;  /* 0x0000008000005947 */ /* 0x000fea0003800000 */
[----:B------:R-:W-:-:S04]  /*1f90*/  ISETP.NE.U32.AND P3, PT, RZ, c[0x0][0x180], PT ;  /* 0x00006000ff007a0c */ /* 0x000fc80003f65070 */
[----:B------:R-:W-:-:S13]  /*1fa0*/  ISETP.NE.AND.EX P3, PT, RZ, c[0x0][0x184], PT, P3 ;  /* 0x00006100ff007a0c */ /* 0x000fda0003f65330 */
[----:B------:R-:W-:Y:S05]  /*1fb0*/  @P3 BRA `(.L_x_5541) ;  /* 0x0000002000003947 */ /* 0x000fea0003800000 */
[----:B------:R-:W-:Y:S05]  /*1fc0*/  @P2 BRA `(.L_x_5542) ;  /* 0x0000008000002947 */ /* 0x000fea0003800000 */
[----:B------:R-:W-:Y:S05]  /*1fd0*/  BRA `(.L_x_5543) ;  /* 0x0000009000007947 */ /* 0x000fea0003800000 */
.L_x_5541:
[----:B-----5:R-:W-:-:S05]  /*1fe0*/  PRMT R151, RZ, 0x7610, R8 ;  /* 0x00007610ff977816 */ /* 0x020fca0000000008 */
[----:B------:R-:W-:Y:S01]  /*1ff0*/  FADD.FTZ R152, R151, R152 ;  /* 0x0000009897987221 */ /* 0x000fe20000010000 */
[----:B------:R-:W-:Y:S05]  /*2000*/  BRA `(.L_x_5542) ;  /* 0x0000004000007947 */ /* 0x000fea0003800000 */
.L_x_5540:
[----:B-----5:R-:W-:-:S05]  /*2010*/  PRMT R151, RZ, 0x7610, R12 ;  /* 0x00007610ff977816 */ /* 0x020fca000000000c */
[----:B------:R-:W-:Y:S01]  /*2020*/  FADD.FTZ R152, R151, R152 ;  /* 0x0000009897987221 */ /* 0x000fe20000010000 */
[----:B------:R-:W-:-:S05]  /*2030*/  @P4 PRMT R151, RZ, 0x7610, R8 ;  /* 0x00007610ff974816 */ /* 0x000fca0000000008 */
[----:B------:R-:W-:-:S05]  /*2040*/  @P4 FADD.FTZ R152, R151, R152 ;  /* 0x0000009897984221 */ /* 0x000fca0000010000 */
.L_x_5542:
[----:B------:R-:W-:-:S04]  /*2050*/  F2FP.BF16.PACK_AB R144, RZ, R152 ;  /* 0x00000098ff90723e */ /* 0x000fc800000010ff */
[----:B------:R-:W-:Y:S02]  /*2060*/  PRMT R4, R4, 0x5410, R144 ;  /* 0x0000541004047816 */ /* 0x000fe40000000090 */
.L_x_5543:
[----:B------:R-:W-:Y:S01]  /*2070*/  PRMT R153, RZ, 0x5410, R145 ;  /* 0x00005410ff997816 */ /* 0x000fe20000000091 */
[----:B------:R-:W-:Y:S05]  /*2080*/  @P5 BRA `(.L_x_5544) ;  /* 0x0000008000005947 */ /* 0x000fea0003800000 */
[----:B------:R-:W-:-:S04]  /*2090*/  ISETP.NE.U32.AND P3, PT, RZ, c[0x0][0x180], PT ;  /* 0x00006000ff007a0c */ /* 0x000fc80003f65070 */
[----:B------:R-:W-:-:S13]  /*20a0*/  ISETP.NE.AND.EX P3, PT, RZ, c[0x0][0x184], PT, P3 ;  /* 0x00006100ff007a0c */ /* 0x000fda0003f65330 */
[----:B------:R-:W-:Y:S05]  /*20b0*/  @P3 BRA `(.L_x_5545) ;  /* 0x0000002000003947 */ /* 0x000fea0003800000 */
[----:B------:R-:W-:Y:S05]  /*20c0*/  @P2 BRA `(.L_x_5546) ;  /* 0x0000008000002947 */ /* 0x000fea0003800000 */
[----:B------:R-:W-:Y:S05]  /*20d0*/  BRA `(.L_x_5547) ;  /* 0x0000009000007947 */ /* 0x000fea0003800000 */
.L_x_5545:
[----:B-----5:R-:W-:-:S05]  /*20e0*/  PRMT R144, RZ, 0x5410, R9 ;  /* 0x00005410ff907816 */ /* 0x020fca0000000009 */
[----:B------:R-:W-:Y:S01]  /*20f0*/  FADD.FTZ R153, R144, R153 ;  /* 0x0000009990997221 */ /* 0x000fe20000010000 */
[----:B------:R-:W-:Y:S05]  /*2100*/  BRA `(.L_x_5546) ;  /* 0x0000004000007947 */ /* 0x000fea0003800000 */
.L_x_5544:
[----:B-----5:R-:W-:-:S05]  /*2110*/  PRMT R144, RZ, 0x5410, R13 ;  /* 0x00005410ff907816 */ /* 0x020fca000000000d */
[----:B------:R-:W-:Y:S01]  /*2120*/  FADD.FTZ R153, R144, R153 ;  /* 0x0000009990997221 */ /* 0x000fe20000010000 */
[----:B------:R-:W-:-:S05]  /*2130*/  @P4 PRMT R144, RZ, 0x5410, R9 ;  /* 0x00005410ff904816 */ /* 0x000fca0000000009 */
[----:B------:R-:W-:-:S05]  /*2140*/  @P4 FADD.FTZ R153, R144, R153 ;  /* 0x0000009990994221 */ /* 0x000fca0000010000 */
.L_x_5546:
[----:B------:R-:W-:-:S04]  /*2150*/  F2FP.BF16.PACK_AB R144, RZ, R153 ;  /* 0x00000099ff90723e */ /* 0x000fc800000010ff */
[----:B------:R-:W-:Y:S02]  /*2160*/  PRMT R5, R144, 0x7610, R5 ;  /* 0x0000761090057816 */ /* 0x000fe40000000005 */
.L_x_5547:
[----:B------:R-:W-:Y:S01]  /*2170*/  PRMT R164, RZ, 0x7610, R145 ;  /* 0x00007610ffa47816 */ /* 0x000fe20000000091 */
[----:B------:R-:W-:Y:S05]  /*2180*/  @P5 BRA `(.L_x_5548) ;  /* 0x0000008000005947 */ /* 0x000fea0003800000 */
[----:B------:R-:W-:-:S04]  /*2190*/  ISETP.NE.U32.AND P3, PT, RZ, c[0x0][0x180], PT ;  /* 0x00006000ff007a0c */ /* 0x000fc80003f65070 */
[----:B------:R-:W-:-:S13]  /*21a0*/  ISETP.NE.AND.EX P3, PT, RZ, c[0x0][0x184], PT, P3 ;  /* 0x00006100ff007a0c */ /* 0x000fda0003f65330 */
[----:B------:R-:W-:Y:S05]  /*21b0*/  @P3 BRA `(.L_x_5549) ;  /* 0x0000002000003947 */ /* 0x000fea0003800000 */
[----:B------:R-:W-:Y:S05]  /*21c0*/  @P2 BRA `(.L_x_5550) ;  /* 0x0000008000002947 */ /* 0x000fea0003800000 */
[----:B------:R-:W-:Y:S05]  /*21d0*/  BRA `(.L_x_5551) ;  /* 0x0000009000007947 */ /* 0x000fea0003800000 */
.L_x_5549:
[----:B-----5:R-:W-:-:S05]  /*21e0*/  PRMT R145, RZ, 0x7610, R9 ;  /* 0x00007610ff917816 */ /* 0x020fca0000000009 */
[----:B------:R-:W-:Y:S01]  /*21f0*/  FADD.FTZ R164, R145, R164 ;  /* 0x000000a491a47221 */ /* 0x000fe20000010000 */
[----:B------:R-:W-:Y:S05]  /*2200*/  BRA `(.L_x_5550) ;  /* 0x0000004000007947 */ /* 0x000fea0003800000 */
.L_x_5548:
[----:B-----5:R-:W-:-:S05]  /*2210*/  PRMT R145, RZ, 0x7610, R13 ;  /* 0x00007610ff917816 */ /* 0x020fca000000000d */
[----:B------:R-:W-:Y:S01]  /*2220*/  FADD.FTZ R164, R145, R164 ;  /* 0x000000a491a47221 */ /* 0x000fe20000010000 */
[----:B------:R-:W-:-:S05]  /*2230*/  @P4 PRMT R145, RZ, 0x7610, R9 ;  /* 0x00007610ff914816 */ /* 0x000fca0000000009 */
[----:B------:R-:W-:-:S05]  /*2240*/  @P4 FADD.FTZ R164, R145, R164 ;  /* 0x000000a491a44221 */ /* 0x000fca0000010000 */
.L_x_5550:
[----:B------:R-:W-:-:S04]  /*2250*/  F2FP.BF16.PACK_AB R144, RZ, R164 ;  /* 0x000000a4ff90723e */ /* 0x000fc800000010ff */
[----:B------:R-:W-:Y:S02]  /*2260*/  PRMT R5, R5, 0x5410, R144 ;  /* 0x0000541005057816 */ /* 0x000fe40000000090 */
.L_x_5551:
[----:B------:R-:W-:Y:S01]  /*2270*/  PRMT R165, RZ, 0x5410, R146 ;  /* 0x00005410ffa57816 */ /* 0x000fe20000000092 */
[----:B------:R-:W-:Y:S05]  /*2280*/  @P5 BRA `(.L_x_5552) ;  /* 0x0000008000005947 */ /* 0x000fea0003800000 */
[----:B------:R-:W-:-:S04]  /*2290*/  ISETP.NE.U32.AND P3, PT, RZ, c[0x0][0x180], PT ;  /* 0x00006000ff007a0c */ /* 0x000fc80003f65070 */
[----:B------:R-:W-:-:S13]  /*22a0*/  ISETP.NE.AND.EX P3, PT, RZ, c[0x0][0x184], PT, P3 ;  /* 0x00006100ff007a0c */ /* 0x000fda0003f65330 */
[----:B------:R-:W-:Y:S05]  /*22b0*/  @P3 BRA `(.L_x_5553) ;  /* 0x0000002000003947 */ /* 0x000fea0003800000 */
[----:B------:R-:W-:Y:S05]  /*22c0*/  @P2 BRA `(.L_x_5554) ;  /* 0x0000008000002947 */ /* 0x000fea0003800000 */
[----:B------:R-:W-:Y:S05]  /*22d0*/  BRA `(.L_x_5555) ;  /* 0x0000009000007947 */ /* 0x000fea0003800000 */
.L_x_5553:
[----:B-----5:R-:W-:-:S05]  /*22e0*/  PRMT R144, RZ, 0x5410, R10 ;  /* 0x00005410ff907816 */ /* 0x020fca000000000a */
[----:B------:R-:W-:Y:S01]  /*22f0*/  FADD.FTZ R165, R144, R165 ;  /* 0x000000a590a57221 */ /* 0x000fe20000010000 */
[----:B------:R-:W-:Y:S05]  /*2300*/  BRA `(.L_x_5554) ;  /* 0x0000004000007947 */ /* 0x000fea0003800000 */
.L_x_5552:
[----:B-----5:R-:W-:-:S05]  /*2310*/  PRMT R144, RZ, 0x5410, R14 ;  /* 0x00005410ff907816 */ /* 0x020fca000000000e */
[----:B------:R-:W-:Y:S01]  /*2320*/  FADD.FTZ R165, R144, R165 ;  /* 0x000000a590a57221 */ /* 0x000fe20000010000 */
[----:B------:R-:W-:-:S05]  /*2330*/  @P4 PRMT R144, RZ, 0x5410, R10 ;  /* 0x00005410ff904816 */ /* 0x000fca000000000a */
[----:B------:R-:W-:-:S05]  /*2340*/  @P4 FADD.FTZ R165, R144, R165 ;  /* 0x000000a590a54221 */ /* 0x000fca0000010000 */
.L_x_5554:
[----:B------:R-:W-:-:S04]  /*2350*/  F2FP.BF16.PACK_AB R144, RZ, R165 ;  /* 0x000000a5ff90723e */ /* 0x000fc800000010ff */
[----:B------:R-:W-:Y:S02]  /*2360*/  PRMT R6, R144, 0x7610, R6 ;  /* 0x0000761090067816 */ /* 0x000fe40000000006 */
.L_x_5555:
[----:B------:R-:W-:Y:S01]  /*2370*/  PRMT R166, RZ, 0x7610, R146 ;  /* 0x00007610ffa67816 */ /* 0x000fe20000000092 */
[----:B------:R-:W-:Y:S05]  /*2380*/  @P5 BRA `(.L_x_5556) ;  /* 0x0000008000005947 */ /* 0x000fea0003800000 */
[----:B------:R-:W-:-:S04]  /*2390*/  ISETP.NE.U32.AND P3, PT, RZ, c[0x0][0x180], PT ;  /* 0x00006000ff007a0c */ /* 0x000fc80003f65070 */
[----:B------:R-:W-:-:S13]  /*23a0*/  ISETP.NE.AND.EX P3, PT, RZ, c[0x0][0x184], PT, P3 ;  /* 0x00006100ff007a0c */ /* 0x000fda0003f65330 */
[----:B------:R-:W-:Y:S05]  /*23b0*/  @P3 BRA `(.L_x_5557) ;  /* 0x0000002000003947 */ /* 0x000fea0003800000 */
[----:B------:R-:W-:Y:S05]  /*23c0*/  @P2 BRA `(.L_x_5558) ;  /* 0x0000008000002947 */ /* 0x000fea0003800000 */
[----:B------:R-:W-:Y:S05]  /*23d0*/  BRA `(.L_x_5559) ;  /* 0x0000009000007947 */ /* 0x000fea0003800000 */
.L_x_5557:
[----:B-----5:R-:W-:-:S05]  /*23e0*/  PRMT R145, RZ, 0x7610, R10 ;  /* 0x00007610ff917816 */ /* 0x020fca000000000a */
[----:B------:R-:W-:Y:S01]  /*23f0*/  FADD.FTZ R166, R145, R166 ;  /* 0x000000a691a67221 */ /* 0x000fe20000010000 */
[----:B------:R-:W-:Y:S05]  /*2400*/  BRA `(.L_x_5558) ;  /* 0x0000004000007947 */ /* 0x000fea0003800000 */
.L_x_5556:
[----:B-----5:R-:W-:-:S05]  /*2410*/  PRMT R145, RZ, 0x7610, R14 ;  /* 0x00007610ff917816 */ /* 0x020fca000000000e */
[----:B------:R-:W-:Y:S01]  /*2420*/  FADD.FTZ R166, R145, R166 ;  /* 0x000000a691a67221 */ /* 0x000fe20000010000 */
[----:B------:R-:W-:-:S05]  /*2430*/  @P4 PRMT R145, RZ, 0x7610, R10 ;  /* 0x00007610ff914816 */ /* 0x000fca000000000a */
[----:B------:R-:W-:-:S05]  /*2440*/  @P4 FADD.FTZ R166, R145, R166 ;  /* 0x000000a691a64221 */ /* 0x000fca0000010000 */
.L_x_5558:
[----:B------:R-:W-:-:S04]  /*2450*/  F2FP.BF16.PACK_AB R144, RZ, R166 ;  /* 0x000000a6ff90723e */ /* 0x000fc800000010ff */
[----:B------:R-:W-:Y:S02]  /*2460*/  PRMT R6, R6, 0x5410, R144 ;  /* 0x0000541006067816 */ /* 0x000fe40000000090 */
.L_x_5559:
[----:B------:R-:W-:Y:S01]  /*2470*/  PRMT R167, RZ, 0x5410, R147 ;  /* 0x00005410ffa77816 */ /* 0x000fe20000000093 */
[----:B------:R-:W-:Y:S05]  /*2480*/  @P5 BRA `(.L_x_5560) ;  /* 0x0000008000005947 */ /* 0x000fea0003800000 */
[----:B------:R-:W-:-:S04]  /*2490*/  ISETP.NE.U32.AND P3, PT, RZ, c[0x0][0x180], PT ;  /* 0x00006000ff007a0c */ /* 0x000fc80003f65070 */
[----:B------:R-:W-:-:S13]  /*24a0*/  ISETP.NE.AND.EX P3, PT, RZ, c[0x0][0x184], PT, P3 ;  /* 0x00006100ff007a0c */ /* 0x000fda0003f65330 */
[----:B------:R-:W-:Y:S05]  /*24b0*/  @P3 BRA `(.L_x_5561) ;  /* 0x0000002000003947 */ /* 0x000fea0003800000 */
[----:B------:R-:W-:Y:S05]  /*24c0*/  @P2 BRA `(.L_x_5562) ;  /* 0x0000008000002947 */ /* 0x000fea0003800000 */
[----:B------:R-:W-:Y:S05]  /*24d0*/  BRA `(.L_x_5563) ;  /* 0x0000009000007947 */ /* 0x000fea0003800000 */
.L_x_5561:
[----:B-----5:R-:W-:-:S05]  /*24e0*/  PRMT R144, RZ, 0x5410, R11 ;  /* 0x00005410ff907816 */ /* 0x020fca000000000b */
[----:B------:R-:W-:Y:S01]  /*24f0*/  FADD.FTZ R167, R144, R167 ;  /* 0x000000a790a77221 */ /* 0x000fe20000010000 */
[----:B------:R-:W-:Y:S05]  /*2500*/  BRA `(.L_x_5562) ;  /* 0x0000004000007947 */ /* 0x000fea0003800000 */
.L_x_5560:
[----:B-----5:R-:W-:-:S05]  /*2510*/  PRMT R144, RZ, 0x5410, R15 ;  /* 0x00005410ff907816 */ /* 0x020fca000000000f */
[----:B------:R-:W-:Y:S01]  /*2520*/  FADD.FTZ R167, R144, R167 ;  /* 0x000000a790a77221 */ /* 0x000fe20000010000 */
[----:B------:R-:W-:-:S05]  /*2530*/  @P4 PRMT R144, RZ, 0x5410, R11 ;  /* 0x00005410ff904816 */ /* 0x000fca000000000b */
[----:B------:R-:W-:-:S05]  /*2540*/  @P4 FADD.FTZ R167, R144, R167 ;  /* 0x000000a790a74221 */ /* 0x000fca0000010000 */
.L_x_5562:
[----:B------:R-:W-:-:S04]  /*2550*/  F2FP.BF16.PACK_AB R144, RZ, R167 ;  /* 0x000000a7ff90723e */ /* 0x000fc800000010ff */
[----:B------:R-:W-:Y:S02]  /*2560*/  PRMT R7, R144, 0x7610, R7 ;  /* 0x0000761090077816 */ /* 0x000fe40000000007 */
.L_x_5563:
[----:B------:R-:W-:Y:S01]  /*2570*/  PRMT R180, RZ, 0x7610, R147 ;  /* 0x00007610ffb47816 */ /* 0x000fe20000000093 */
[----:B------:R-:W-:Y:S05]  /*2580*/  @P5 BRA `(.L_x_5564) ;  /* 0x0000008000005947 */ /* 0x000fea0003800000 */
[----:B------:R-:W-:-:S04]  /*2590*/  ISETP.NE.U32.AND P3, PT, RZ, c[0x0][0x180], PT ;  /* 0x00006000ff007a0c */ /* 0x000fc80003f65070 */
[----:B------:R-:W-:-:S13]  /*25a0*/  ISETP.NE.AND.EX P3, PT, RZ, c[0x0][0x184], PT, P3 ;  /* 0x00006100ff007a0c */ /* 0x000fda0003f65330 */
[----:B------:R-:W-:Y:S05]  /*25b0*/  @P3 BRA `(.L_x_5565) ;  /* 0x0000002000003947 */ /* 0x000fea0003800000 */
[----:B------:R-:W-:Y:S05]  /*25c0*/  @P2 BRA `(.L_x_5566) ;  /* 0x0000008000002947 */ /* 0x000fea0003800000 */
[----:B------:R-:W-:Y:S05]  /*25d0*/  BRA `(.L_x_5567) ;  /* 0x0000009000007947 */ /* 0x000fea0003800000 */
.L_x_5565:
[----:B-----5:R-:W-:-:S05]  /*25e0*/  PRMT R145, RZ, 0x7610, R11 ;  /* 0x00007610ff917816 */ /* 0x020fca000000000b */
[----:B------:R-:W-:Y:S01]  /*25f0*/  FADD.FTZ R180, R145, R180 ;  /* 0x000000b491b47221 */ /* 0x000fe20000010000 */
[----:B------:R-:W-:Y:S05]  /*2600*/  BRA `(.L_x_5566) ;  /* 0x0000004000007947 */ /* 0x000fea0003800000 */
.L_x_5564:
[----:B-----5:R-:W-:-:S05]  /*2610*/  PRMT R145, RZ, 0x7610, R15 ;  /* 0x00007610ff917816 */ /* 0x020fca000000000f */
[----:B------:R-:W-:Y:S01]  /*2620*/  FADD.FTZ R180, R145, R180 ;  /* 0x000000b491b47221 */ /* 0x000fe20000010000 */
[----:B------:R-:W-:-:S05]  /*2630*/  @P4 PRMT R145, RZ, 0x7610, R11 ;  /* 0x00007610ff914816 */ /* 0x000fca000000000b */
[----:B------:R-:W-:-:S05]  /*2640*/  @P4 FADD.FTZ R180, R145, R180 ;  /* 0x000000b491b44221 */ /* 0x000fca0000010000 */
.L_x_5566:
[----:B------:R-:W-:-:S04]  /*2650*/  F2FP.BF16.PACK_AB R144, RZ, R180 ;  /* 0x000000b4ff90723e */ /* 0x000fc800000010ff */
[----:B------:R-:W-:Y:S02]  /*2660*/  PRMT R7, R7, 0x5410, R144 ;  /* 0x0000541007077816 */ /* 0x000fe40000000090 */
.L_x_5567:
[----:B------:R-:W-:-:S04]  /*2670*/  @P2 LEA R144, P3, R149, c[0x0][0x188], 0x4 ;  /* 0x0000620095902a11 */ /* 0x000fc800078620ff */
[C---:B------:R-:W-:Y:S02]  /*2680*/  @P2 LEA.HI.X R145, R149.reuse, c[0x0][0x18c], RZ, 0x4, P3 ;  /* 0x0000630095912a11 */ /* 0x040fe400018f24ff */
[----:B------:R-:W-:-:S03]  /*2690*/  IADD3 R149, R149, 0x20, RZ ;  /* 0x0000002095957810 */ /* 0x000fc60007ffe0ff */
[----:B------:R0:W-:Y:S04]  /*26a0*/  @P2 STG.E.128 [R144.64], R4 ;  /* 0x0000000490002986 */ /* 0x0001e8000c101d04 */
.L_x_5535:
[----:B------:R-:W-:Y:S05]  /*26b0*/  BSYNC B0 ;  /* 0x0000000000007941 */ /* 0x000fea0003800000 */
.L_x_5534:
        /* <DEDUP_REMOVED lines=24> */
.L_x_5571:
[----:B-----5:R-:W-:-:S05]  /*2840*/  PRMT R150, RZ, 0x5410, R8 ;  /* 0x00005410ff967816 */ /* 0x020fca0000000008 */
[----:B------:R-:W-:Y:S01]  /*2850*/  FADD.FTZ R155, R150, R155 ;  /* 0x0000009b969b7221 */ /* 0x000fe20000010000 */
[----:B------:R-:W-:Y:S05]  /*2860*/  BRA `(.L_x_5572) ;  /* 0x0000004000007947 */ /* 0x000fea0003800000 */
.L_x_5570:
[----:B0----5:R-:W-:-:S05]  /*2870*/  PRMT R150, RZ, 0x5410, R12 ;  /* 0x00005410ff967816 */ /* 0x021fca000000000c */
[----:B------:R-:W-:Y:S01]  /*2880*/  FADD.FTZ R155, R150, R155 ;  /* 0x0000009b969b7221 */ /* 0x000fe20000010000 */
[----:B------:R-:W-:-:S05]  /*2890*/  @P4 PRMT R150, RZ, 0x5410, R8 ;  /* 0x00005410ff964816 */ /* 0x000fca0000000008 */
[----:B------:R-:W-:-:S05]  /*28a0*/  @P4 FADD.FTZ R155, R150, R155 ;  /* 0x0000009b969b4221 */ /* 0x000fca0000010000 */
.L_x_5572:
[----:B------:R-:W-:-:S04]  /*28b0*/  F2FP.BF16.PACK_AB R150, RZ, R155 ;  /* 0x0000009bff96723e */ /* 0x000fc800000010ff */
[----:B------:R-:W-:Y:S02]  /*28c0*/  PRMT R4, R150, 0x7610, R4 ;  /* 0x0000761096047816 */ /* 0x000fe40000000004 */
.L_x_5573:
[----:B------:R-:W-:Y:S01]  /*28d0*/  PRMT R156, RZ, 0x7610, R144 ;  /* 0x00007610ff9c7816 */ /* 0x000fe20000000090 */
[----:B------:R-:W-:Y:S05]  /*28e0*/  @P5 BRA `(.L_x_5574) ;  /* 0x0000008000005947 */ /* 0x000fea0003800000 */
[----:B------:R-:W-:-:S04]  /*28f0*/  ISETP.NE.U32.AND P3, PT, RZ, c[0x0][0x180], PT ;  /* 0x00006000ff007a0c */ /* 0x000fc80003f65070 */
[----:B------:R-:W-:-:S13]  /*2900*/  ISETP.NE.AND.EX P3, PT, RZ, c[0x0][0x184], PT, P3 ;  /* 0x00006100ff007a0c */ /* 0x000fda0003f65330 */
[----:B------:R-:W-:Y:S05]  /*2910*/  @P3 BRA `(.L_x_5575) ;  /* 0x0000002000003947 */ /* 0x000fea0003800000 */
[----:B------:R-:W-:Y:S05]  /*2920*/  @P2 BRA `(.L_x_5576) ;  /* 0x0000008000002947 */ /* 0x000fea0003800000 */
[----:B------:R-:W-:Y:S05]  /*2930*/  BRA `(.L_x_5577) ;  /* 0x0000009000007947 */ /* 0x000fea0003800000 */
.L_x_5575:
[----:B-----5:R-:W-:-:S05]  /*2940*/  PRMT R151, RZ, 0x7610, R8 ;  /* 0x00007610ff977816 */ /* 0x020fca0000000008 */
[----:B------:R-:W-:Y:S01]  /*2950*/  FADD.FTZ R156, R151, R156 ;  /* 0x0000009c979c7221 */ /* 0x000fe20000010000 */
[----:B------:R-:W-:Y:S05]  /*2960*/  BRA `(.L_x_5576) ;  /* 0x0000004000007947 */ /* 0x000fea0003800000 */
.L_x_5574:
[----:B-----5:R-:W-:-:S05]  /*2970*/  PRMT R151, RZ, 0x7610, R12 ;  /* 0x00007610ff977816 */ /* 0x020fca000000000c */
[----:B------:R-:W-:Y:S01]  /*2980*/  FADD.FTZ R156, R151, R156 ;  /* 0x0000009c979c7221 */ /* 0x000fe20000010000 */
[----:B------:R-:W-:-:S05]  /*2990*/  @P4 PRMT R151, RZ, 0x7610, R8 ;  /* 0x00007610ff974816 */ /* 0x000fca0000000008 */
[----:B------:R-:W-:-:S05]  /*29a0*/  @P4 FADD.FTZ R156, R151, R156 ;  /* 0x0000009c979c4221 */ /* 0x000fca0000010000 */
.L_x_5576:
[----:B------:R-:W-:-:S04]  /*29b0*/  F2FP.BF16.PACK_AB R144, RZ, R156 ;  /* 0x0000009cff90723e */ /* 0x000fc800000010ff */
[----:B------:R-:W-:Y:S02]  /*29c0*/  PRMT R4, R4, 0x5410, R144 ;  /* 0x0000541004047816 */ /* 0x000fe40000000090 */
.L_x_5577:
[----:B------:R-:W-:Y:S01]  /*29d0*/  PRMT R157, RZ, 0x5410, R145 ;  /* 0x00005410ff9d7816 */ /* 0x000fe20000000091 */
[----:B------:R-:W-:Y:S05]  /*29e0*/  @P5 BRA `(.L_x_5578) ;  /* 0x0000008000005947 */ /* 0x000fea0003800000 */
[----:B------:R-:W-:-:S04]  /*29f0*/  ISETP.NE.U32.AND P3, PT, RZ, c[0x0][0x180], PT ;  /* 0x00006000ff007a0c */ /* 0x000fc80003f65070 */
[----:B------:R-:W-:-:S13]  /*2a00*/  ISETP.NE.AND.EX P3, PT, RZ, c[0x0][0x184], PT, P3 ;  /* 0x00006100ff007a0c */ /* 0x000fda0003f65330 */
[----:B------:R-:W-:Y:S05]  /*2a10*/  @P3 BRA `(.L_x_5579) ;  /* 0x0000002000003947 */ /* 0x000fea0003800000 */
[----:B------:R-:W-:Y:S05]  /*2a20*/  @P2 BRA `(.L_x_5580) ;  /* 0x0000008000002947 */ /* 0x000fea0003800000 */
[----:B------:R-:W-:Y:S05]  /*2a30*/  BRA `(.L_x_5581) ;  /* 0x0000009000007947 */ /* 0x000fea0003800000 */
.L_x_5579:
[----:B-----5:R-:W-:-:S05]  /*2a40*/  PRMT R144, RZ, 0x5410, R9 ;  /* 0x00005410ff907816 */ /* 0x020fca0000000009 */
[----:B------:R-:W-:Y:S01]  /*2a50*/  FADD.FTZ R157, R144, R157 ;  /* 0x0000009d909d7221 */ /* 0x000fe20000010000 */
[----:B------:R-:W-:Y:S05]  /*2a60*/  BRA `(.L_x_5580) ;  /* 0x0000004000007947 */ /* 0x000fea0003800000 */
.L_x_5578:
[----:B-----5:R-:W-:-:S05]  /*2a70*/  PRMT R144, RZ, 0x5410, R13 ;  /* 0x00005410ff907816 */ /* 0x020fca000000000d */
[----:B------:R-:W-:Y:S01]  /*2a80*/  FADD.FTZ R157, R144, R157 ;  /* 0x0000009d909d7221 */ /* 0x000fe20000010000 */
[----:B------:R-:W-:-:S05]  /*2a90*/  @P4 PRMT R144, RZ, 0x5410, R9 ;  /* 0x00005410ff904816 */ /* 0x000fca0000000009 */
[----:B------:R-:W-:-:S05]  /*2aa0*/  @P4 FADD.FTZ R157, R144, R157 ;  /* 0x0000009d909d4221 */ /* 0x000fca0000010000 */
.L_x_5580:
[----:B------:R-:W-:-:S04]  /*2ab0*/  F2FP.BF16.PACK_AB R144, RZ, R157 ;  /* 0x0000009dff90723e */ /* 0x000fc800000010ff */
[----:B------:R-:W-:Y:S02]  /*2ac0*/  PRMT R5, R144, 0x7610, R5 ;  /* 0x0000761090057816 */ /* 0x000fe40000000005 */
.L_x_5581:
[----:B------:R-:W-:Y:S01]  /*2ad0*/  PRMT R168, RZ, 0x7610, R145 ;  /* 0x00007610ffa87816 */ /* 0x000fe20000000091 */
[----:B------:R-:W-:Y:S05]  /*2ae0*/  @P5 BRA `(.L_x_5582) ;  /* 0x0000008000005947 */ /* 0x000fea0003800000 */
[----:B------:R-:W-:-:S04]  /*2af0*/  ISETP.NE.U32.AND P3, PT, RZ, c[0x0][0x180], PT ;  /* 0x00006000ff007a0c */ /* 0x000fc80003f65070 */
[----:B------:R-:W-:-:S13]  /*2b00*/  ISETP.NE.AND.EX P3, PT, RZ, c[0x0][0x184], PT, P3 ;  /* 0x00006100ff007a0c */ /* 0x000fda0003f65330 */
[----:B------:R-:W-:Y:S05]  /*2b10*/  @P3 BRA `(.L_x_5583) ;  /* 0x0000002000003947 */ /* 0x000fea0003800000 */
[----:B------:R-:W-:Y:S05]  /*2b20*/  @P2 BRA `(.L_x_5584) ;  /* 0x0000008000002947 */ /* 0x000fea0003800000 */
[----:B------:R-:W-:Y:S05]  /*2b30*/  BRA `(.L_x_5585) ;  /* 0x0000009000007947 */ /* 0x000fea0003800000 */
.L_x_5583:
[----:B-----5:R-:W-:-:S05]  /*2b40*/  PRMT R145, RZ, 0x7610, R9 ;  /* 0x00007610ff917816 */ /* 0x020fca0000000009 */
[----:B------:R-:W-:Y:S01]  /*2b50*/  FADD.FTZ R168, R145, R168 ;  /* 0x000000a891a87221 */ /* 0x000fe20000010000 */
[----:B------:R-:W-:Y:S05]  /*2b60*/  BRA `(.L_x_5584) ;  /* 0x0000004000007947 */ /* 0x000fea0003800000 */
.L_x_5582:
[----:B-----5:R-:W-:-:S05]  /*2b70*/  PRMT R145, RZ, 0x7610, R13 ;  /* 0x00007610ff917816 */ /* 0x020fca000000000d */
[----:B------:R-:W-:Y:S01]  /*2b80*/  FADD.FTZ R168, R145, R168 ;  /* 0x000000a891a87221 */ /* 0x000fe20000010000 */
[----:B------:R-:W-:-:S05]  /*2b90*/  @P4 PRMT R145, RZ, 0x7610, R9 ;  /* 0x00007610ff914816 */ /* 0x000fca0000000009 */
[----:B------:R-:W-:-:S05]  /*2ba0*/  @P4 FADD.FTZ R168, R145, R168 ;  /* 0x000000a891a84221 */ /* 0x000fca0000010000 */
.L_x_5584:
[----:B------:R-:W-:-:S04]  /*2bb0*/  F2FP.BF16.PACK_AB R144, RZ, R168 ;  /* 0x000000a8ff90723e */ /* 0x000fc800000010ff */
[----:B------:R-:W-:Y:S02]  /*2bc0*/  PRMT R5, R5, 0x5410, R144 ;  /* 0x0000541005057816 */ /* 0x000fe40000000090 */
.L_x_5585:
[----:B------:R-:W-:Y:S01]  /*2bd0*/  PRMT R169, RZ, 0x5410, R146 ;  /* 0x00005410ffa97816 */ /* 0x000fe20000000092 */
[----:B------:R-:W-:Y:S05]  /*2be0*/  @P5 BRA `(.L_x_5586) ;  /* 0x0000008000005947 */ /* 0x000fea0003800000 */
[----:B------:R-:W-:-:S04]  /*2bf0*/  ISETP.NE.U32.AND P3, PT, RZ, c[0x0][0x180], PT ;  /* 0x00006000ff007a0c */ /* 0x000fc80003f65070 */
[----:B------:R-:W-:-:S13]  /*2c00*/  ISETP.NE.AND.EX P3, PT, RZ, c[0x0][0x184], PT, P3 ;  /* 0x00006100ff007a0c */ /* 0x000fda0003f65330 */
[----:B------:R-:W-:Y:S05]  /*2c10*/  @P3 BRA `(.L_x_5587) ;  /* 0x0000002000003947 */ /* 0x000fea0003800000 */
[----:B------:R-:W-:Y:S05]  /*2c20*/  @P2 BRA `(.L_x_5588) ;  /* 0x0000008000002947 */ /* 0x000fea0003800000 */
[----:B------:R-:W-:Y:S05]  /*2c30*/  BRA `(.L_x_5589) ;  /* 0x0000009000007947 */ /* 0x000fea0003800000 */
.L_x_5587:
[----:B-----5:R-:W-:-:S05]  /*2c40*/  PRMT R144, RZ, 0x5410, R10 ;  /* 0x00005410ff907816 */ /* 0x020fca000000000a */
[----:B------:R-:W-:Y:S01]  /*2c50*/  FADD.FTZ R169, R144, R169 ;  /* 0x000000a990a97221 */ /* 0x000fe20000010000 */
[----:B------:R-:W-:Y:S05]  /*2c60*/  BRA `(.L_x_5588) ;  /* 0x0000004000007947 */ /* 0x000fea0003800000 */
.L_x_5586:
[----:B-----5:R-:W-:-:S05]  /*2c70*/  PRMT R144, RZ, 0x5410, R14 ;  /* 0x00005410ff907816 */ /* 0x020fca000000000e */
[----:B------:R-:W-:Y:S01]  /*2c80*/  FADD.FTZ R169, R144, R169 ;  /* 0x000000a990a97221 */ /* 0x000fe20000010000 */
[----:B------:R-:W-:-:S05]  /*2c90*/  @P4 PRMT R144, RZ, 0x5410, R10 ;  /* 0x00005410ff904816 */ /* 0x000fca000000000a */
[----:B------:R-:W-:-:S05]  /*2ca0*/  @P4 FADD.FTZ R169, R144, R169 ;  /* 0x000000a990a94221 */ /* 0x000fca0000010000 */
.L_x_5588:
[----:B------:R-:W-:-:S04]  /*2cb0*/  F2FP.BF16.PACK_AB R144, RZ, R169 ;  /* 0x000000a9ff90723e */ /* 0x000fc800000010ff */
[----:B------:R-:W-:Y:S02]  /*2cc0*/  PRMT R6, R144, 0x7610, R6 ;  /* 0x0000761090067816 */ /* 0x000fe40000000006 */
.L_x_5589:
[----:B------:R-:W-:Y:S01]  /*2cd0*/  PRMT R170, RZ, 0x7610, R146 ;  /* 0x00007610ffaa7816 */ /* 0x000fe20000000092 */
[----:B------:R-:W-:Y:S05]  /*2ce0*/  @P5 BRA `(.L_x_5590) ;  /* 0x0000008000005947 */ /* 0x000fea0003800000 */
[----:B------:R-:W-:-:S04]  /*2cf0*/  ISETP.NE.U32.AND P3, PT, RZ, c[0x0][0x180], PT ;  /* 0x00006000ff007a0c */ /* 0x000fc80003f65070 */
[----:B------:R-:W-:-:S13]  /*2d00*/  ISETP.NE.AND.EX P3, PT, RZ, c[0x0][0x184], PT, P3 ;  /* 0x00006100ff007a0c */ /* 0x000fda0003f65330 */
[----:B------:R-:W-:Y:S05]  /*2d10*/  @P3 BRA `(.L_x_5591) ;  /* 0x0000002000003947 */ /* 0x000fea0003800000 */
[----:B------:R-:W-:Y:S05]  /*2d20*/  @P2 BRA `(.L_x_5592) ;  /* 0x0000008000002947 */ /* 0x000fea0003800000 */
[----:B------:R-:W-:Y:S05]  /*2d30*/  BRA `(.L_x_5593) ;  /* 0x0000009000007947 */ /* 0x000fea0003800000 */
.L_x_5591:
[----:B-----5:R-:W-:-:S05]  /*2d40*/  PRMT R145, RZ, 0x7610, R10 ;  /* 0x00007610ff917816 */ /* 0x020fca000000000a */
[----:B------:R-:W-:Y:S01]  /*2d50*/  FADD.FTZ R170, R145, R170 ;  /* 0x000000aa91aa7221 */ /* 0x000fe20000010000 */
[----:B------:R-:W-:Y:S05]  /*2d60*/  BRA `(.L_x_5592) ;  /* 0x0000004000007947 */ /* 0x000fea0003800000 */
.L_x_5590:
[----:B-----5:R-:W-:-:S05]  /*2d70*/  PRMT R145, RZ, 0x7610, R14 ;  /* 0x00007610ff917816 */ /* 0x020fca000000000e */
[----:B------:R-:W-:Y:S01]  /*2d80*/  FADD.FTZ R170, R145, R170 ;  /* 0x000000aa91aa7221 */ /* 0x000fe20000010000 */
[----:B------:R-:W-:-:S05]  /*2d90*/  @P4 PRMT R145, RZ, 0x7610, R10 ;  /* 0x00007610ff914816 */ /* 0x000fca000000000a */
[----:B------:R-:W-:-:S05]  /*2da0*/  @P4 FADD.FTZ R170, R145, R170 ;  /* 0x000000aa91aa4221 */ /* 0x000fca0000010000 */
.L_x_5592:
[----:B------:R-:W-:-:S04]  /*2db0*/  F2FP.BF16.PACK_AB R144, RZ, R170 ;  /* 0x000000aaff90723e */ /* 0x000fc800000010ff */
[----:B------:R-:W-:Y:S02]  /*2dc0*/  PRMT R6, R6, 0x5410, R144 ;  /* 0x0000541006067816 */ /* 0x000fe40000000090 */
.L_x_5593:
[----:B------:R-:W-:Y:S01]  /*2dd0*/  PRMT R171, RZ, 0x5410, R147 ;  /* 0x00005410ffab7816 */ /* 0x000fe20000000093 */
[----:B------:R-:W-:Y:S05]  /*2de0*/  @P5 BRA `(.L_x_5594) ;  /* 0x0000008000005947 */ /* 0x000fea0003800000 */
[----:B------:R-:W-:-:S04]  /*2df0*/  ISETP.NE.U32.AND P3, PT, RZ, c[0x0][0x180], PT ;  /* 0x00006000ff007a0c */ /* 0x000fc80003f65070 */
[----:B------:R-:W-:-:S13]  /*2e00*/  ISETP.NE.AND.EX P3, PT, RZ, c[0x0][0x184], PT, P3 ;  /* 0x00006100ff007a0c */ /* 0x000fda0003f65330 */
[----:B------:R-:W-:Y:S05]  /*2e10*/  @P3 BRA `(.L_x_5595) ;  /* 0x0000002000003947 */ /* 0x000fea0003800000 */
[----:B------:R-:W-:Y:S05]  /*2e20*/  @P2 BRA `(.L_x_5596) ;  /* 0x0000008000002947 */ /* 0x000fea0003800000 */
[----:B------:R-:W-:Y:S05]  /*2e30*/  BRA `(.L_x_5597) ;  /* 0x0000009000007947 */ /* 0x000fea0003800000 */
.L_x_5595:
[----:B-----5:R-:W-:-:S05]  /*2e40*/  PRMT R144, RZ, 0x5410, R11 ;  /* 0x00005410ff907816 */ /* 0x020fca000000000b */
[----:B------:R-:W-:Y:S01]  /*2e50*/  FADD.FTZ R171, R144, R171 ;  /* 0x000000ab90ab7221 */ /* 0x000fe20000010000 */
[----:B------:R-:W-:Y:S05]  /*2e60*/  BRA `(.L_x_5596) ;  /* 0x0000004000007947 */ /* 0x000fea0003800000 */
.L_x_5594:
[----:B-----5:R-:W-:-:S05]  /*2e70*/  PRMT R144, RZ, 0x5410, R15 ;  /* 0x00005410ff907816 */ /* 0x020fca000000000f */
[----:B------:R-:W-:Y:S01]  /*2e80*/  FADD.FTZ R171, R144, R171 ;  /* 0x000000ab90ab7221 */ /* 0x000fe20000010000 */
[----:B------:R-:W-:-:S05]  /*2e90*/  @P4 PRMT R144, RZ, 0x5410, R11 ;  /* 0x00005410ff904816 */ /* 0x000fca000000000b */
[----:B------:R-:W-:-:S05]  /*2ea0*/  @P4 FADD.FTZ R171, R144, R171 ;  /* 0x000000ab90ab4221 */ /* 0x000fca0000010000 */
.L_x_5596:
[----:B------:R-:W-:-:S04]  /*2eb0*/  F2FP.BF16.PACK_AB R144, RZ, R171 ;  /* 0x000000abff90723e */ /* 0x000fc800000010ff */
[----:B------:R-:W-:Y:S02]  /*2ec0*/  PRMT R7, R144, 0x7610, R7 ;  /* 0x0000761090077816 */ /* 0x000fe40000000007 */
.L_x_5597:
[----:B------:R-:W-:Y:S01]  /*2ed0*/  PRMT R183, RZ, 0x7610, R147 ;  /* 0x00007610ffb77816 */ /* 0x000fe20000000093 */
[----:B------:R-:W-:Y:S05]  /*2ee0*/  @P5 BRA `(.L_x_5598) ;  /* 0x0000008000005947 */ /* 0x000fea0003800000 */
[----:B------:R-:W-:-:S04]  /*2ef0*/  ISETP.NE.U32.AND P3, PT, RZ, c[0x0][0x180], PT ;  /* 0x00006000ff007a0c */ /* 0x000fc80003f65070 */
[----:B------:R-:W-:-:S13]  /*2f00*/  ISETP.NE.AND.EX P3, PT, RZ, c[0x0][0x184], PT, P3 ;  /* 0x00006100ff007a0c */ /* 0x000fda0003f65330 */
[----:B------:R-:W-:Y:S05]  /*2f10*/  @P3 BRA `(.L_x_5599) ;  /* 0x0000002000003947 */ /* 0x000fea0003800000 */
[----:B------:R-:W-:Y:S05]  /*2f20*/  @P2 BRA `(.L_x_5600) ;  /* 0x0000008000002947 */ /* 0x000fea0003800000 */
[----:B------:R-:W-:Y:S05]  /*2f30*/  BRA `(.L_x_5601) ;  /* 0x0000009000007947 */ /* 0x000fea0003800000 */
.L_x_5599:
[----:B-----5:R-:W-:-:S05]  /*2f40*/  PRMT R144, RZ, 0x7610, R11 ;  /* 0x00007610ff907816 */ /* 0x020fca000000000b */
[----:B------:R-:W-:Y:S01]  /*2f50*/  FADD.FTZ R183, R144, R183 ;  /* 0x000000b790b77221 */ /* 0x000fe20000010000 */
[----:B------:R-:W-:Y:S05]  /*2f60*/  BRA `(.L_x_5600) ;  /* 0x0000004000007947 */ /* 0x000fea0003800000 */
.L_x_5598:
[----:B-----5:R-:W-:-:S05]  /*2f70*/  PRMT R144, RZ, 0x7610, R15 ;  /* 0x00007610ff907816 */ /* 0x020fca000000000f */
[----:B------:R-:W-:Y:S01]  /*2f80*/  FADD.FTZ R183, R144, R183 ;  /* 0x000000b790b77221 */ /* 0x000fe20000010000 */
[----:B------:R-:W-:-:S05]  /*2f90*/  @P4 PRMT R144, RZ, 0x7610, R11 ;  /* 0x00007610ff904816 */ /* 0x000fca000000000b */
[----:B------:R-:W-:-:S05]  /*2fa0*/  @P4 FADD.FTZ R183, R144, R183 ;  /* 0x000000b790b74221 */ /* 0x000fca0000010000 */
.L_x_5600:
[----:B------:R-:W-:-:S04]  /*2fb0*/  F2FP.BF16.PACK_AB R144, RZ, R183 ;  /* 0x000000b7ff90723e */ /* 0x000fc800000010ff */
[----:B------:R-:W-:Y:S02]  /*2fc0*/  PRMT R7, R7, 0x5410, R144 ;  /* 0x0000541007077816 */ /* 0x000fe40000000090 */
.L_x_5601:
[----:B------:R-:W-:-:S04]  /*2fd0*/  @P2 LEA R144, P3, R149, c[0x0][0x188], 0x4 ;  /* 0x0000620095902a11 */ /* 0x000fc800078620ff */
[----:B------:R-:W-:-:S05]  /*2fe0*/  @P2 LEA.HI.X R145, R149, c[0x0][0x18c], RZ, 0x4, P3 ;  /* 0x0000630095912a11 */ /* 0x000fca00018f24ff */
[----:B------:R0:W-:Y:S04]  /*2ff0*/  @P2 STG.E.128 [R144.64], R4 ;  /* 0x0000000490002986 */ /* 0x0001e8000c101d04 */
.L_x_5569:
[----:B------:R-:W-:Y:S05]  /*3000*/  BSYNC B0 ;  /* 0x0000000000007941 */ /* 0x000fea0003800000 */
.L_x_5568:
        /* <DEDUP_REMOVED lines=39> */
.L_x_5614:
[----:B-1----:R-:W-:Y:S01]  /*3280*/  FADD.FTZ R148, R144, R145 ;  /* 0x0000009190947221 */ /* 0x002fe20000010000 */
[----:B------:R-:W-:Y:S05]  /*3290*/  BRA.DIV ~URZ, `(.L_x_5603) ;  /* 0x000013427f007947 */ /* 0x000fea000b800000 */
[----:B0-----:R-:W0:Y:S02]  /*32a0*/  SHFL.BFLY PT, R144, R148, 0x2, 0x1f ;  /* 0x0c401f0094907f89 */ /* 0x001e2400000e0000 */
        /* <DEDUP_REMOVED lines=82> */
.L_x_5615:
[C---:B------:R-:W-:Y:S01]  /*37d0*/  FMUL.FTZ R145, R144.reuse, R144 ;  /* 0x0000009090917220 */ /* 0x040fe20000410000 */
[----:B------:R-:W-:Y:S01]  /*37e0*/  ISETP.NE.AND P3, PT, RZ, UR6, PT ;  /* 0x00000006ff007c0c */ /* 0x000fe2000bf65270 */
[----:B------:R-:W-:Y:S01]  /*37f0*/  IMAD.MOV.U32 R147, RZ, RZ, c[0x0][0x1e0] ;  /* 0x00007800ff937624 */ /* 0x000fe200078e00ff */
[----:B------:R-:W-:Y:S01]  /*3800*/  BSSY B0, `(.L_x_5604) ;  /* 0x000003c000007945 */ /* 0x000fe20003800000 */
[----:B01----:R-:W-:Y:S01]  /*3810*/  FADD.FTZ R150, R149, R150 ;  /* 0x0000009695967221 */ /* 0x003fe20000010000 */
[----:B------:R-:W-:Y:S01]  /*3820*/  FSEL R146, R145, RZ, P3 ;  /* 0x000000ff91927208 */ /* 0x000fe20001800000 */
[----:B------:R-:W-:Y:S01]  /*3830*/  @!P6 IMAD.MOV.U32 R149, RZ, RZ, 0x4 ;  /* 0x00000004ff95e424 */ /* 0x000fe200078e00ff */
[----:B------:R-:W-:Y:S01]  /*3840*/  FSEL R186, R144, RZ, !P3 ;  /* 0x000000ff90ba7208 */ /* 0x000fe20005800000 */
[----:B------:R-:W-:Y:S01]  /*3850*/  FFMA.FTZ R145, R150, R147, c[0x0][0x228] ;  /* 0x00008a0096917623 */ /* 0x000fe20000010093 */
[----:B------:R-:W-:Y:S01]  /*3860*/  @!P6 MOV R147, 0x4 ;  /* 0x000000040093e802 */ /* 0x000fe20000000f00 */
[----:B------:R-:W-:-:S04]  /*3870*/  @!P6 IMAD.WIDE R148, R2, R149, c[0x0][0x1a8] ;  /* 0x00006a000294e625 */ /* 0x000fc800078e0295 */
[----:B------:R-:W-:Y:S02]  /*3880*/  FADD.FTZ R145, R145, R146 ;  /* 0x0000009291917221 */ /* 0x000fe40000010000 */
[----:B------:R-:W-:Y:S02]  /*3890*/  @!P6 IMAD.WIDE R146, R2, R147, c[0x0][0x1a0] ;  /* 0x000068000292e625 */ /* 0x000fe400078e0293 */
[----:B------:R-:W0:Y:S03]  /*38a0*/  MUFU.RSQ R184, R145 ;  /* 0x0000009100b87308 */ /* 0x000e260000001400 */
[----:B------:R1:W-:Y:S04]  /*38b0*/  @!P6 STG.E [R146.64], R144 ;  /* 0x000000909200e986 */ /* 0x0003e8000c101904 */
[----:B0-----:R1:W-:Y:S01]  /*38c0*/  @!P6 STG.E [R148.64], R184 ;  /* 0x000000b89400e986 */ /* 0x0013e2000c101904 */
[----:B------:R-:W-:Y:S05]  /*38d0*/  @!P0 BRA `(.L_x_5605) ;  /* 0x000002e000008947 */ /* 0x000fea0003800000 */
[--C-:B------:R-:W-:Y:S02]  /*38e0*/  FADD.FTZ R145, R158, -R186.reuse ;  /* 0x800000ba9e917221 */ /* 0x100fe40000010000 */
[----:B-1----:R-:W-:-:S02]  /*38f0*/  FADD.FTZ R147, R159, -R186 ;  /* 0x800000ba9f937221 */ /* 0x002fc40000010000 */
        /* <DEDUP_REMOVED lines=9> */
[----:B------:R-:W-:Y:S02]  /*3990*/  FMUL.FTZ R190, R184, R189 ;  /* 0x000000bdb8be7220 */ /* 0x000fe40000410000 */
[----:B-----5:R-:W-:Y:S02]  /*39a0*/  FFMA.FTZ R144, R124, R149, R140 ;  /* 0x000000957c907223 */ /* 0x020fe4000001008c */
[----:B------:R-:W-:-:S02]  /*39b0*/  FFMA.FTZ R145, R125, R150, R141 ;  /* 0x000000967d917223 */ /* 0x000fc4000001008d */
[----:B------:R-:W-:Y:S02]  /*39c0*/  FFMA.FTZ R146, R126, R151, R142 ;  /* 0x000000977e927223 */ /* 0x000fe4000001008e */
[----:B------:R-:W-:Y:S01]  /*39d0*/  FFMA.FTZ R147, R127, R188, R143 ;  /* 0x000000bc7f937223 */ /* 0x000fe2000001008f */
[----:B------:R-:W-:Y:S01]  /*39e0*/  F2FP.BF16.PACK_AB R144, R145, R144 ;  /* 0x000000909190723e */ /* 0x000fe200000010ff */
[----:B------:R-:W-:Y:S02]  /*39f0*/  FADD.FTZ R191, R175, -R186 ;  /* 0x800000baafbf7221 */ /* 0x000fe40000010000 */
[----:B------:R-:W-:Y:S01]  /*3a00*/  FFMA.FTZ R148, R120, R187, R136 ;  /* 0x000000bb78947223 */ /* 0x000fe20000010088 */
[----:B------:R-:W-:Y:S01]  /*3a10*/  F2FP.BF16.PACK_AB R145, R147, R146 ;  /* 0x000000929391723e */ /* 0x000fe200000010ff */
[----:B------:R-:W-:Y:S02]  /*3a20*/  FFMA.FTZ R185, R121, R190, R137 ;  /* 0x000000be79b97223 */ /* 0x000fe40000010089 */
[----:B------:R-:W-:-:S02]  /*3a30*/  FMUL.FTZ R191, R184, R191 ;  /* 0x000000bfb8bf7220 */ /* 0x000fc40000410000 */
[----:B------:R-:W-:Y:S01]  /*3a40*/  FADD.FTZ R193, R181, -R186 ;  /* 0x800000bab5c17221 */ /* 0x000fe20000010000 */
[----:B------:R-:W-:Y:S01]  /*3a50*/  F2FP.BF16.PACK_AB R146, R185, R148 ;  /* 0x00000094b992723e */ /* 0x000fe200000010ff */
[----:B------:R-:W-:Y:S02]  /*3a60*/  FFMA.FTZ R148, R116, R149, R132 ;  /* 0x0000009574947223 */ /* 0x000fe40000010084 */
[----:B------:R-:W-:Y:S02]  /*3a70*/  FFMA.FTZ R149, R118, R151, R134 ;  /* 0x0000009776957223 */ /* 0x000fe40000010086 */
[-C--:B------:R-:W-:Y:S02]  /*3a80*/  FFMA.FTZ R189, R122, R191.reuse, R138 ;  /* 0x000000bf7abd7223 */ /* 0x080fe4000001008a */
[----:B------:R-:W-:Y:S01]  /*3a90*/  FFMA.FTZ R151, R114, R191, R130 ;  /* 0x000000bf72977223 */ /* 0x000fe20000010082 */
[----:B------:R-:W-:Y:S01]  /*3aa0*/  HFMA2.MMA R191, -RZ, RZ, 0, 9.5367431640625e-07 ;  /* 0x00000010ffbf7435 */ /* 0x000fe200000001ff */
[----:B------:R-:W-:-:S02]  /*3ab0*/  FMUL.FTZ R192, R184, R193 ;  /* 0x000000c1b8c07220 */ /* 0x000fc40000410000 */
[----:B------:R-:W-:Y:S02]  /*3ac0*/  FFMA.FTZ R188, R119, R188, R135 ;  /* 0x000000bc77bc7223 */ /* 0x000fe40000010087 */
[----:B------:R-:W-:Y:S02]  /*3ad0*/  FFMA.FTZ R194, R123, R192, R139 ;  /* 0x000000c07bc27223 */ /* 0x000fe4000001008b */
[----:B------:R-:W-:Y:S01]  /*3ae0*/  FFMA.FTZ R187, R112, R187, R128 ;  /* 0x000000bb70bb7223 */ /* 0x000fe20000010080 */
[----:B------:R-:W-:Y:S01]  /*3af0*/  F2FP.BF16.PACK_AB R149, R188, R149 ;  /* 0x00000095bc95723e */ /* 0x000fe200000010ff */
[----:B------:R-:W-:Y:S01]  /*3b00*/  FFMA.FTZ R190, R113, R190, R129 ;  /* 0x000000be71be7223 */ /* 0x000fe20000010081 */
[----:B------:R-:W-:Y:S01]  /*3b10*/  F2FP.BF16.PACK_AB R147, R194, R189 ;  /* 0x000000bdc293723e */ /* 0x000fe200000010ff */
[----:B------:R-:W-:Y:S02]  /*3b20*/  FFMA.FTZ R192, R115, R192, R131 ;  /* 0x000000c073c07223 */ /* 0x000fe40000010083 */
[----:B------:R-:W-:Y:S01]  /*3b30*/  FFMA.FTZ R185, R117, R150, R133 ;  /* 0x0000009675b97223 */ /* 0x000fe20000010085 */
[----:B------:R-:W-:Y:S01]  /*3b40*/  F2FP.BF16.PACK_AB R150, R190, R187 ;  /* 0x000000bbbe96723e */ /* 0x000fe200000010ff */
[----:B------:R-:W-:Y:S01]  /*3b50*/  IMAD.WIDE.U32 R188, R154, R191, c[0x0][0x208] ;  /* 0x000082009abc7625 */ /* 0x000fe200078e00bf */
[----:B------:R-:W-:-:S02]  /*3b60*/  F2FP.BF16.PACK_AB R151, R192, R151 ;  /* 0x00000097c097723e */ /* 0x000fc400000010ff */
[----:B------:R-:W-:Y:S01]  /*3b70*/  F2FP.BF16.PACK_AB R148, R185, R148 ;  /* 0x00000094b994723e */ /* 0x000fe200000010ff */
[C---:B------:R-:W-:Y:S01]  /*3b80*/  IMAD.WIDE.U32 R190, R154.reuse, R191, c[0x0][0x210] ;  /* 0x000084009abe7625 */ /* 0x040fe200078e00bf */
[----:B------:R0:W-:Y:S01]  /*3b90*/  STG.E.128 [R188.64], R144 ;  /* 0x00000090bc007986 */ /* 0x0001e2000c101d04 */
[----:B------:R-:W-:-:S03]  /*3ba0*/  IADD3 R154, R154, 0x20, RZ ;  /* 0x000000209a9a7810 */ /* 0x000fc60007ffe0ff */
[----:B------:R0:W-:Y:S04]  /*3bb0*/  STG.E.128 [R190.64], R148 ;  /* 0x00000094be007986 */ /* 0x0001e8000c101d04 */
.L_x_5605:
[----:B------:R-:W-:Y:S05]  /*3bc0*/  BSYNC B0 ;  /* 0x0000000000007941 */ /* 0x000fea0003800000 */
.L_x_5604:
[----:B------:R-:W-:Y:S01]  /*3bd0*/  ISETP.GE.U32.AND P3, PT, R0, 0x40, PT ;  /* 0x000000400000780c */ /* 0x000fe20003f66070 */
[----:B------:R-:W-:-:S12]  /*3be0*/  BSSY B0, `(.L_x_5606) ;  /* 0x0000030000007945 */ /* 0x000fd80003800000 */
[----:B------:R-:W-:Y:S05]  /*3bf0*/  @!P3 BRA `(.L_x_5607) ;  /* 0x000002e00000b947 */ /* 0x000fea0003800000 */
[--C-:B0-----:R-:W-:Y:S02]  /*3c00*/  FADD.FTZ R145, R161, -R186.reuse ;  /* 0x800000baa1917221 */ /* 0x101fe40000010000 */
[--C-:B-1----:R-:W-:Y:S02]  /*3c10*/  FADD.FTZ R147, R162, -R186.reuse ;  /* 0x800000baa2937221 */ /* 0x102fe40000010000 */
[--C-:B------:R-:W-:Y:S02]  /*3c20*/  FADD.FTZ R151, R163, -R186.reuse ;  /* 0x800000baa3977221 */ /* 0x100fe40000010000 */
[--C-:B------:R-:W-:Y:S02]  /*3c30*/  FADD.FTZ R185, R176, -R186.reuse ;  /* 0x800000bab0b97221 */ /* 0x100fe40000010000 */
[--C-:B------:R-:W-:Y:S02]  /*3c40*/  FADD.FTZ R187, R177, -R186.reuse ;  /* 0x800000bab1bb7221 */ /* 0x100fe40000010000 */
[----:B------:R-:W-:-:S02]  /*3c50*/  FADD.FTZ R189, R178, -R186 ;  /* 0x800000bab2bd7221 */ /* 0x000fc40000010000 */
[C---:B------:R-:W-:Y:S02]  /*3c60*/  FMUL.FTZ R149, R184.reuse, R145 ;  /* 0x00000091b8957220 */ /* 0x040fe40000410000 */
[C---:B------:R-:W-:Y:S02]  /*3c70*/  FMUL.FTZ R150, R184.reuse, R147 ;  /* 0x00000093b8967220 */ /* 0x040fe40000410000 */
[C---:B------:R-:W-:Y:S02]  /*3c80*/  FMUL.FTZ R151, R184.reuse, R151 ;  /* 0x00000097b8977220 */ /* 0x040fe40000410000 */
[C---:B------:R-:W-:Y:S02]  /*3c90*/  FMUL.FTZ R188, R184.reuse, R185 ;  /* 0x000000b9b8bc7220 */ /* 0x040fe40000410000 */
[C---:B------:R-:W-:Y:S02]  /*3ca0*/  FMUL.FTZ R187, R184.reuse, R187 ;  /* 0x000000bbb8bb7220 */ /* 0x040fe40000410000 */
[----:B------:R-:W-:-:S02]  /*3cb0*/  FMUL.FTZ R190, R184, R189 ;  /* 0x000000bdb8be7220 */ /* 0x000fc40000410000 */
[----:B-----5:R-:W-:Y:S02]  /*3cc0*/  FFMA.FTZ R144, R92, R149, R108 ;  /* 0x000000955c907223 */ /* 0x020fe4000001006c */
[----:B------:R-:W-:Y:S02]  /*3cd0*/  FFMA.FTZ R145, R93, R150, R109 ;  /* 0x000000965d917223 */ /* 0x000fe4000001006d */
[--C-:B------:R-:W-:Y:S02]  /*3ce0*/  FADD.FTZ R191, R179, -R186.reuse ;  /* 0x800000bab3bf7221 */ /* 0x100fe40000010000 */
[----:B------:R-:W-:Y:S01]  /*3cf0*/  FADD.FTZ R193, R182, -R186 ;  /* 0x800000bab6c17221 */ /* 0x000fe20000010000 */
[----:B------:R-:W-:Y:S01]  /*3d00*/  F2FP.BF16.PACK_AB R144, R145, R144 ;  /* 0x000000909190723e */ /* 0x000fe200000010ff */
[----:B------:R-:W-:Y:S02]  /*3d10*/  FFMA.FTZ R146, R94, R151, R110 ;  /* 0x000000975e927223 */ /* 0x000fe4000001006e */
[----:B------:R-:W-:-:S02]  /*3d20*/  FFMA.FTZ R147, R95, R188, R111 ;  /* 0x000000bc5f937223 */ /* 0x000fc4000001006f */
[----:B------:R-:W-:Y:S02]  /*3d30*/  FFMA.FTZ R148, R88, R187, R104 ;  /* 0x000000bb58947223 */ /* 0x000fe40000010068 */
[----:B------:R-:W-:Y:S01]  /*3d40*/  FFMA.FTZ R185, R89, R190, R105 ;  /* 0x000000be59b97223 */ /* 0x000fe20000010069 */
[----:B------:R-:W-:Y:S01]  /*3d50*/  F2FP.BF16.PACK_AB R145, R147, R146 ;  /* 0x000000929391723e */ /* 0x000fe200000010ff */
[C---:B------:R-:W-:Y:S02]  /*3d60*/  FMUL.FTZ R191, R184.reuse, R191 ;  /* 0x000000bfb8bf7220 */ /* 0x040fe40000410000 */
[----:B------:R-:W-:Y:S01]  /*3d70*/  FMUL.FTZ R192, R184, R193 ;  /* 0x000000c1b8c07220 */ /* 0x000fe20000410000 */
[----:B------:R-:W-:Y:S01]  /*3d80*/  F2FP.BF16.PACK_AB R146, R185, R148 ;  /* 0x00000094b992723e */ /* 0x000fe200000010ff */
[----:B------:R-:W-:Y:S02]  /*3d90*/  FFMA.FTZ R148, R84, R149, R100 ;  /* 0x0000009554947223 */ /* 0x000fe40000010064 */
[----:B------:R-:W-:-:S02]  /*3da0*/  FFMA.FTZ R189, R90, R191, R106 ;  /* 0x000000bf5abd7223 */ /* 0x000fc4000001006a */
        /* <DEDUP_REMOVED lines=8> */
[----:B------:R-:W-:Y:S02]  /*3e30*/  FFMA.FTZ R192, R83, R192, R99 ;  /* 0x000000c053c07223 */ /* 0x000fe40000010063 */
[----:B------:R-:W-:Y:S01]  /*3e40*/  FFMA.FTZ R185, R85, R150, R101 ;  /* 0x0000009655b97223 */ /* 0x000fe20000010065 */
[----:B------:R-:W-:Y:S01]  /*3e50*/  F2FP.BF16.PACK_AB R150, R190, R187 ;  /* 0x000000bbbe96723e */ /* 0x000fe200000010ff */
        /* <DEDUP_REMOVED lines=8> */
.L_x_5607:
[----:B------:R-:W-:Y:S05]  /*3ee0*/  BSYNC B0 ;  /* 0x0000000000007941 */ /* 0x000fea0003800000 */
.L_x_5606:
        /* <DEDUP_REMOVED lines=17> */
[----:B------:R-:W-:Y:S02]  /*4000*/  FFMA.FTZ R146, R62, R151, R78 ;  /* 0x000000973e927223 */ /* 0x000fe4000001004e */
[----:B------:R-:W-:Y:S01]  /*4010*/  FFMA.FTZ R147, R63, R188, R79 ;  /* 0x000000bc3f937223 */ /* 0x000fe2000001004f */
[----:B------:R-:W-:Y:S01]  /*4020*/  F2FP.BF16.PACK_AB R144, R145, R144 ;  /* 0x000000909190723e */ /* 0x000fe200000010ff */
[--C-:B------:R-:W-:Y:S02]  /*4030*/  FADD.FTZ R191, R167, -R186.reuse ;  /* 0x800000baa7bf7221 */ /* 0x100fe40000010000 */
[----:B------:R-:W-:Y:S01]  /*4040*/  FADD.FTZ R193, R180, -R186 ;  /* 0x800000bab4c17221 */ /* 0x000fe20000010000 */
[----:B------:R-:W-:Y:S01]  /*4050*/  F2FP.BF16.PACK_AB R145, R147, R146 ;  /* 0x000000929391723e */ /* 0x000fe200000010ff */
[----:B------:R-:W-:-:S02]  /*4060*/  FFMA.FTZ R148, R56, R187, R72 ;  /* 0x000000bb38947223 */ /* 0x000fc40000010048 */
[----:B------:R-:W-:Y:S02]  /*4070*/  FFMA.FTZ R185, R57, R190, R73 ;  /* 0x000000be39b97223 */ /* 0x000fe40000010049 */
[C---:B------:R-:W-:Y:S02]  /*4080*/  FMUL.FTZ R191, R184.reuse, R191 ;  /* 0x000000bfb8bf7220 */ /* 0x040fe40000410000 */
[----:B------:R-:W-:Y:S01]  /*4090*/  FMUL.FTZ R192, R184, R193 ;  /* 0x000000c1b8c07220 */ /* 0x000fe20000410000 */
[----:B------:R-:W-:Y:S01]  /*40a0*/  F2FP.BF16.PACK_AB R146, R185, R148 ;  /* 0x00000094b992723e */ /* 0x000fe200000010ff */
[----:B------:R-:W-:Y:S02]  /*40b0*/  FFMA.FTZ R148, R52, R149, R68 ;  /* 0x0000009534947223 */ /* 0x000fe40000010044 */
[----:B------:R-:W-:Y:S02]  /*40c0*/  FFMA.FTZ R149, R54, R151, R70 ;  /* 0x0000009736957223 */ /* 0x000fe40000010046 */
[----:B------:R-:W-:-:S02]  /*40d0*/  FFMA.FTZ R189, R58, R191, R74 ;  /* 0x000000bf3abd7223 */ /* 0x000fc4000001004a */
[----:B------:R-:W-:Y:S02]  /*40e0*/  FFMA.FTZ R194, R59, R192, R75 ;  /* 0x000000c03bc27223 */ /* 0x000fe4000001004b */
[----:B------:R-:W-:Y:S01]  /*40f0*/  FFMA.FTZ R151, R50, R191, R66 ;  /* 0x000000bf32977223 */ /* 0x000fe20000010042 */
[----:B------:R-:W-:Y:S01]  /*4100*/  MOV R191, 0x10 ;  /* 0x0000001000bf7802 */ /* 0x000fe20000000f00 */
        /* <DEDUP_REMOVED lines=8> */
[----:B------:R-:W-:Y:S01]  /*4190*/  IMAD.WIDE.U32 R188, R154, R191, c[0x0][0x208] ;  /* 0x000082009abc7625 */ /* 0x000fe200078e00bf */
[----:B------:R-:W-:Y:S02]  /*41a0*/  F2FP.BF16.PACK_AB R151, R192, R151 ;  /* 0x00000097c097723e */ /* 0x000fe400000010ff */
[----:B------:R-:W-:Y:S01]  /*41b0*/  F2FP.BF16.PACK_AB R148, R185, R148 ;  /* 0x00000094b994723e */ /* 0x000fe200000010ff */
[C---:B------:R-:W-:Y:S01]  /*41c0*/  IMAD.WIDE.U32 R190, R154.reuse, R191, c[0x0][0x210] ;  /* 0x000084009abe7625 */ /* 0x040fe200078e00bf */
[----:B------:R0:W-:Y:S01]  /*41d0*/  STG.E.128 [R188.64], R144 ;  /* 0x00000090bc007986 */ /* 0x0001e2000c101d04 */
[----:B------:R-:W-:-:S03]  /*41e0*/  IADD3 R154, R154, 0x20, RZ ;  /* 0x000000209a9a7810 */ /* 0x000fc60007ffe0ff */
[----:B------:R0:W-:Y:S04]  /*41f0*/  STG.E.128 [R190.64], R148 ;  /* 0x00000094be007986 */ /* 0x0001e8000c101d04 */
.L_x_5609:
[----:B------:R-:W-:Y:S05]  /*4200*/  BSYNC B0 ;  /* 0x0000000000007941 */ /* 0x000fea0003800000 */
.L_x_5608:
[----:B------:R-:W-:Y:S01]  /*4210*/  BSSY B0, `(.L_x_5610) ;  /* 0x000002f000007945 */ /* 0x000fe20003800000 */
[----:B------:R-:W-:Y:S05]  /*4220*/  @!P1 BRA `(.L_x_5611) ;  /* 0x000002d000009947 */ /* 0x000fea0003800000 */
[--C-:B0-----:R-:W-:Y:S02]  /*4230*/  FADD.FTZ R145, R155, -R186.reuse ;  /* 0x800000ba9b917221 */ /* 0x101fe40000010000 */
[--C-:B-1----:R-:W-:Y:S02]  /*4240*/  FADD.FTZ R147, R156, -R186.reuse ;  /* 0x800000ba9c937221 */ /* 0x102fe40000010000 */
        /* <DEDUP_REMOVED lines=40> */
[----:B------:R-:W-:Y:S01]  /*44d0*/  IMAD.WIDE.U32 R186, R154, R189, c[0x0][0x210] ;  /* 0x000084009aba7625 */ /* 0x000fe200078e00bd */
[----:B------:R0:W-:Y:S04]  /*44e0*/  STG.E.128 [R184.64], R144 ;  /* 0x00000090b8007986 */ /* 0x0001e8000c101d04 */
[----:B------:R0:W-:Y:S02]  /*44f0*/  STG.E.128 [R186.64], R148 ;  /* 0x00000094ba007986 */ /* 0x0001e4000c101d04 */
.L_x_5611:
[----:B------:R-:W-:Y:S05]  /*4500*/  BSYNC B0 ;  /* 0x0000000000007941 */ /* 0x000fea0003800000 */
.L_x_5610:
[----:B0-----:R-:W-:-:S10]  /*4510*/  HFMA2.MMA R145, -RZ, RZ, 0, 2.384185791015625e-07 ;  /* 0x00000004ff917435 */ /* 0x001fd400000001ff */
[----:B------:R-:W-:-:S05]  /*4520*/  IMAD R2, R145, c[0x0][0x160], R2 ;  /* 0x0000580091027a24 */ /* 0x000fca00078e0202 */
[----:B------:R-:W-:-:S13]  /*4530*/  ISETP.GE.AND P3, PT, R2, c[0x0][0x164], PT ;  /* 0x0000590002007a0c */ /* 0x000fda0003f66270 */
[----:B-1---5:R-:W-:Y:S01]  /*4540*/  @P3 CALL.REL.NOINC `(.L_x_5612) ;  /* 0x0000001000003944 */ /* 0x022fe20003c00000 */
[----:B------:R-:W-:Y:S05]  /*4550*/  BRA `(.L_x_5613) ;  /* 0xffffc4b000007947 */ /* 0x000fea000383ffff */
.L_x_5612:
[----:B------:R-:W-:Y:S05]  /*4560*/  EXIT ;  /* 0x000000000000794d */ /* 0x000fea0003800000 */
.L_x_5602:
[----:B------:R-:W-:Y:S01]  /*4570*/  IMAD.MOV.U32 R148, RZ, RZ, R144 ;  /* 0x000000ffff947224 */ /* 0x000fe200078e0090 */
[----:B------:R-:W-:Y:S01]  /*4580*/  MOV R145, 0x1 ;  /* 0x0000000100917802 */ /* 0x000fe20000000f00 */
[----:B------:R-:W-:Y:S01]  /*4590*/  IMAD.MOV.U32 R149, RZ, RZ, 0x1f ;  /* 0x0000001fff957424 */ /* 0x000fe200078e00ff */
[----:B------:R-:W-:Y:S02]  /*45a0*/  MOV R184, 0xffffffff ;  /* 0xffffffff00b87802 */ /* 0x000fe40000000f00 */
[----:B------:R-:W-:Y:S02]  /*45b0*/  MOV R146, 0x45d0 ;  /* 0x000045d000927802 */ /* 0x000fe40000000f00 */
[----:B-----5:R-:W-:Y:S05]  /*45c0*/  CALL.REL.NOINC `($__internal_16_$__cuda_sm70_shflsync_bfly_p) ;  /* 0x000007b000007944 */ /* 0x020fea0003c00000 */
[----:B01----:R-:W-:Y:S05]  /*45d0*/  BRA `(.L_x_5614) ;  /* 0xffffeca000007947 */ /* 0x003fea000383ffff */
.L_x_5603:
[----:B------:R-:W-:Y:S01]  /*45e0*/  HFMA2.MMA R149, -RZ, RZ, 0, 1.847743988037109375e-06 ;  /* 0x0000001fff957435 */ /* 0x000fe200000001ff */
[----:B------:R-:W-:Y:S01]  /*45f0*/  IMAD.MOV.U32 R145, RZ, RZ, 0x2 ;  /* 0x00000002ff917424 */ /* 0x000fe200078e00ff */
[----:B------:R-:W-:Y:S01]  /*4600*/  MOV R146, 0x4630 ;  /* 0x0000463000927802 */ /* 0x000fe20000000f00 */
[----:B------:R-:W-:-:S03]  /*4610*/  IMAD.MOV.U32 R184, RZ, RZ, -0x1 ;  /* 0xffffffffffb87424 */ /* 0x000fc600078e00ff */
[----:B0----5:R-:W-:Y:S05]  /*4620*/  CALL.REL.NOINC `($__internal_16_$__cuda_sm70_shflsync_bfly_p) ;  /* 0x0000075000007944 */ /* 0x021fea0003c00000 */
[----:B01----:R-:W-:Y:S01]  /*4630*/  FADD.FTZ R148, R148, R145 ;  /* 0x0000009194947221 */ /* 0x003fe20000010000 */
[----:B------:R-:W-:Y:S01]  /*4640*/  MOV R145, 0x4 ;  /* 0x0000000400917802 */ /* 0x000fe20000000f00 */
[----:B------:R-:W-:Y:S01]  /*4650*/  IMAD.MOV.U32 R149, RZ, RZ, 0x1f ;  /* 0x0000001fff957424 */ /* 0x000fe200078e00ff */
[----:B------:R-:W-:-:S02]  /*4660*/  MOV R184, 0xffffffff ;  /* 0xffffffff00b87802 */ /* 0x000fc40000000f00 */
[----:B------:R-:W-:Y:S02]  /*4670*/  MOV R146, 0x4690 ;  /* 0x0000469000927802 */ /* 0x000fe40000000f00 */
[----:B------:R-:W-:Y:S05]  /*4680*/  CALL.REL.NOINC `($__internal_16_$__cuda_sm70_shflsync_bfly_p) ;  /* 0x000006f000007944 */ /* 0x000fea0003c00000 */
[----:B0-----:R-:W-:Y:S01]  /*4690*/  HFMA2.MMA R149, -RZ, RZ, 0, 1.847743988037109375e-06 ;  /* 0x0000001fff957435 */ /* 0x001fe200000001ff */
[----:B-1----:R-:W-:Y:S01]  /*46a0*/  FADD.FTZ R148, R148, R145 ;  /* 0x0000009194947221 */ /* 0x002fe20000010000 */
[----:B------:R-:W-:Y:S01]  /*46b0*/  MOV R146, 0x46f0 ;  /* 0x000046f000927802 */ /* 0x000fe20000000f00 */
[----:B------:R-:W-:Y:S02]  /*46c0*/  IMAD.MOV.U32 R145, RZ, RZ, 0x8 ;  /* 0x00000008ff917424 */ /* 0x000fe400078e00ff */
[----:B------:R-:W-:Y:S02]  /*46d0*/  IMAD.MOV.U32 R184, RZ, RZ, -0x1 ;  /* 0xffffffffffb87424 */ /* 0x000fe400078e00ff */
[----:B------:R-:W-:Y:S05]  /*46e0*/  CALL.REL.NOINC `($__internal_16_$__cuda_sm70_shflsync_bfly_p) ;  /* 0x0000069000007944 */ /* 0x000fea0003c00000 */
[----:B01----:R-:W-:Y:S01]  /*46f0*/  FADD.FTZ R148, R148, R145 ;  /* 0x0000009194947221 */ /* 0x003fe20000010000 */
[----:B------:R-:W-:Y:S01]  /*4700*/  MOV R145, 0x10 ;  /* 0x0000001000917802 */ /* 0x000fe20000000f00 */
[----:B------:R-:W-:Y:S01]  /*4710*/  IMAD.MOV.U32 R149, RZ, RZ, 0x1f ;  /* 0x0000001fff957424 */ /* 0x000fe200078e00ff */
[----:B------:R-:W-:Y:S02]  /*4720*/  MOV R184, 0xffffffff ;  /* 0xffffffff00b87802 */ /* 0x000fe40000000f00 */
[----:B------:R-:W-:-:S02]  /*4730*/  MOV R146, 0x4750 ;  /* 0x0000475000927802 */ /* 0x000fc40000000f00 */
[----:B------:R-:W-:Y:S05]  /*4740*/  CALL.REL.NOINC `($__internal_16_$__cuda_sm70_shflsync_bfly_p) ;  /* 0x0000063000007944 */ /* 0x000fea0003c00000 */
[----:B-1----:R-:W-:Y:S01]  /*4750*/  FADD.FTZ R144, R148, R145 ;  /* 0x0000009194907221 */ /* 0x002fe20000010000 */
[----:B0-----:R-:W-:Y:S01]  /*4760*/  HFMA2.MMA R149, -RZ, RZ, 0, 1.847743988037109375e-06 ;  /* 0x0000001fff957435 */ /* 0x001fe200000001ff */
[----:B------:R-:W-:-:S02]  /*4770*/  IMAD.MOV.U32 R184, RZ, RZ, -0x1 ;  /* 0xffffffffffb87424 */ /* 0x000fc400078e00ff */
        /* <DEDUP_REMOVED lines=18> */
[----:B------:R-:W-:-:S03]  /*48a0*/  FADD.FTZ R146, R162, -R144 ;  /* 0x80000090a2927221 */ /* 0x000fc60000010000 */
        /* <DEDUP_REMOVED lines=47> */
[----:B------:R-:W-:Y:S01]  /*4ba0*/  MOV R146, 0x4bd0 ;  /* 0x00004bd000927802 */ /* 0x000fe20000000f00 */
[----:B------:R-:W-:Y:S02]  /*4bb0*/  IMAD.MOV.U32 R145, RZ, RZ, 0x1 ;  /* 0x00000001ff917424 */ /* 0x000fe400078e00ff */
[----:B------:R-:W-:Y:S05]  /*4bc0*/  CALL.REL.NOINC `($__internal_16_$__cuda_sm70_shflsync_bfly_p) ;  /* 0x000001b000007944 */ /* 0x000fea0003c00000 */
[----:B01----:R-:W-:Y:S01]  /*4bd0*/  FADD.FTZ R148, R148, R145 ;  /* 0x0000009194947221 */ /* 0x003fe20000010000 */
[----:B------:R-:W-:Y:S01]  /*4be0*/  MOV R145, 0x2 ;  /* 0x0000000200917802 */ /* 0x000fe20000000f00 */
[----:B------:R-:W-:Y:S01]  /*4bf0*/  IMAD.MOV.U32 R149, RZ, RZ, 0x1f ;  /* 0x0000001fff957424 */ /* 0x000fe200078e00ff */
[----:B------:R-:W-:Y:S02]  /*4c00*/  MOV R184, 0xffffffff ;  /* 0xffffffff00b87802 */ /* 0x000fe40000000f00 */
[----:B------:R-:W-:Y:S02]  /*4c10*/  MOV R146, 0x4c30 ;  /* 0x00004c3000927802 */ /* 0x000fe40000000f00 */
[----:B------:R-:W-:Y:S05]  /*4c20*/  CALL.REL.NOINC `($__internal_16_$__cuda_sm70_shflsync_bfly_p) ;  /* 0x0000015000007944 */ /* 0x000fea0003c00000 */
[----:B0-----:R-:W-:Y:S01]  /*4c30*/  HFMA2.MMA R149, -RZ, RZ, 0, 1.847743988037109375e-06 ;  /* 0x0000001fff957435 */ /* 0x001fe200000001ff */
[----:B-1----:R-:W-:Y:S01]  /*4c40*/  FADD.FTZ R148, R148, R145 ;  /* 0x0000009194947221 */ /* 0x002fe20000010000 */
[----:B------:R-:W-:Y:S01]  /*4c50*/  MOV R146, 0x4c90 ;  /* 0x00004c9000927802 */ /* 0x000fe20000000f00 */
[----:B------:R-:W-:-:S02]  /*4c60*/  IMAD.MOV.U32 R145, RZ, RZ, 0x4 ;  /* 0x00000004ff917424 */ /* 0x000fc400078e00ff */
[----:B------:R-:W-:Y:S02]  /*4c70*/  IMAD.MOV.U32 R184, RZ, RZ, -0x1 ;  /* 0xffffffffffb87424 */ /* 0x000fe400078e00ff */
[----:B------:R-:W-:Y:S05]  /*4c80*/  CALL.REL.NOINC `($__internal_16_$__cuda_sm70_shflsync_bfly_p) ;  /* 0x000000f000007944 */ /* 0x000fea0003c00000 */
[----:B01----:R-:W-:Y:S01]  /*4c90*/  FADD.FTZ R148, R148, R145 ;  /* 0x0000009194947221 */ /* 0x003fe20000010000 */
[----:B------:R-:W-:Y:S01]  /*4ca0*/  MOV R145, 0x8 ;  /* 0x0000000800917802 */ /* 0x000fe20000000f00 */
[----:B------:R-:W-:Y:S01]  /*4cb0*/  IMAD.MOV.U32 R149, RZ, RZ, 0x1f ;  /* 0x0000001fff957424 */ /* 0x000fe200078e00ff */
[----:B------:R-:W-:Y:S02]  /*4cc0*/  MOV R184, 0xffffffff ;  /* 0xffffffff00b87802 */ /* 0x000fe40000000f00 */
[----:B------:R-:W-:Y:S02]  /*4cd0*/  MOV R146, 0x4cf0 ;  /* 0x00004cf000927802 */ /* 0x000fe40000000f00 */
[----:B------:R-:W-:Y:S05]  /*4ce0*/  CALL.REL.NOINC `($__internal_16_$__cuda_sm70_shflsync_bfly_p) ;  /* 0x0000009000007944 */ /* 0x000fea0003c00000 */
[----:B-1----:R-:W-:Y:S01]  /*4cf0*/  FADD.FTZ R150, R148, R145 ;  /* 0x0000009194967221 */ /* 0x002fe20000010000 */
[----:B0-----:R-:W-:Y:S01]  /*4d00*/  HFMA2.MMA R149, -RZ, RZ, 0, 1.847743988037109375e-06 ;  /* 0x0000001fff957435 */ /* 0x001fe200000001ff */
[----:B------:R-:W-:Y:S01]  /*4d10*/  IMAD.MOV.U32 R145, RZ, RZ, 0x10 ;  /* 0x00000010ff917424 */ /* 0x000fe200078e00ff */
[----:B------:R-:W-:Y:S01]  /*4d20*/  MOV R146, 0x4d60 ;  /* 0x00004d6000927802 */ /* 0x000fe20000000f00 */
[----:B------:R-:W-:Y:S01]  /*4d30*/  IMAD.MOV.U32 R184, RZ, RZ, -0x1 ;  /* 0xffffffffffb87424 */ /* 0x000fe200078e00ff */
[----:B------:R-:W-:-:S02]  /*4d40*/  MOV R148, R150 ;  /* 0x0000009600947202 */ /* 0x000fc40000000f00 */
[----:B------:R-:W-:Y:S05]  /*4d50*/  CALL.REL.NOINC `($__internal_16_$__cuda_sm70_shflsync_bfly_p) ;  /* 0x0000002000007944 */ /* 0x000fea0003c00000 */
[----:B01----:R-:W-:Y:S01]  /*4d60*/  IMAD.MOV.U32 R149, RZ, RZ, R145 ;  /* 0x000000ffff957224 */ /* 0x003fe200078e0091 */
[----:B------:R-:W-:Y:S05]  /*4d70*/  BRA `(.L_x_5615) ;  /* 0xffffea5000007947 */ /* 0x000fea000383ffff */
        .weak           $__internal_16_$__cuda_sm70_shflsync_bfly_p
        .type           $__internal_16_$__cuda_sm70_shflsync_bfly_p,@function
        .size           $__internal_16_$__cuda_sm70_shflsync_bfly_p,(.L_x_26506 - $__internal_16_$__cuda_sm70_shflsync_bfly_p)
$__internal_16_$__cuda_sm70_shflsync_bfly_p:
[----:B------:R-:W-:Y:S01]  /*4d80*/  HFMA2.MMA R147, -RZ, RZ, 0, 0 ;  /* 0x00000000ff937435 */ /* 0x000fe200000001ff */
[----:B------:R-:W-:Y:S04]  /*4d90*/  WARPSYNC R184 ;  /* 0x000000b800007348 */ /* 0x000fe80003800000 */
[----:B------:R0:W1:Y:S01]  /*4da0*/  SHFL.BFLY PT, R145, R148, R145, R149 ;  /* 0x0c00009194917389 */ /* 0x00006200000e0095 */
[----:B------:R-:W-:Y:S05]  /*4db0*/  RET.REL.NODEC R146 `(_ZN10layer_norm31ln_parallel_residual_fwd_kernelINS_13Kernel_traitsIf13__nv_bfloat16S2_S2_fjLj1024ELj1ELj4ELj1ELj16ENS_18Kernel_traits_baseILj1024EfS2_S2_S2_fjLj128EEEEELb0ELb0ELb0EEEvNS_9FwdParamsE) ;  /* 0xffffb24092007950 */ /* 0x000fea0003c3ffff */
.L_x_5616:
        /* <DEDUP_REMOVED lines=12> */
.L_x_26506:


//--------------------- .text._ZN10layer_norm31ln_parallel_residual_fwd_kernelINS_13Kernel_traitsIf13__nv_bfloat16S2_S2_fjLj1024ELj1ELj4ELj1ELj16ENS_18Kernel_traits_baseILj1024EfS2_S2_S2_fjLj128EEEEELb0ELb0ELb1EEEvNS_9FwdParamsE --------------------------
	.section	.text._ZN10layer_norm31ln_parallel_residual_fwd_kernelINS_13Kernel_traitsIf13__nv_bfloat16S2_S2_fjLj1024ELj1ELj4ELj1ELj16ENS_18Kernel_traits_baseILj1024EfS2_S2_S2_fjLj128EEEEELb0ELb0ELb1EEEvNS_9FwdParamsE,"ax",@progbits
	.sectioninfo	@"SHI_REGISTERS=221"
	.align	128
        .global         _ZN10layer_norm31ln_parallel_residual_fwd_kernelINS_13Kernel_traitsIf13__nv_bfloat16S2_S2_fjLj1024ELj1ELj4ELj1ELj16ENS_18Kernel_traits_baseILj1024EfS2_S2_S2_fjLj128EEEEELb0ELb0ELb1EEEvNS_9FwdParamsE
        .type           _ZN10layer_norm31ln_parallel_residual_fwd_kernelINS_13Kernel_traitsIf13__nv_bfloat16S2_S2_fjLj1024ELj1ELj4ELj1ELj16ENS_18Kernel_traits_baseILj1024EfS2_S2_S2_fjLj128EEEEELb0ELb0ELb1EEEvNS_9FwdParamsE,@function
        .size           _ZN10layer_norm31ln_parallel_residual_fwd_kernelINS_13Kernel_traitsIf13__nv_bfloat16S2_S2_fjLj1024ELj1ELj4ELj1ELj16ENS_18Kernel_traits_baseILj1024EfS2_S2_S2_fjLj128EEEEELb0ELb0ELb1EEEvNS_9FwdParamsE,(.L_x_26507 - _ZN10layer_norm31ln_parallel_residual_fwd_kernelINS_13Kernel_traitsIf13__nv_bfloat16S2_S2_fjLj1024ELj1ELj4ELj1ELj16ENS_18Kernel_traits_baseILj1024EfS2_S2_S2_fjLj128EEEEELb0ELb0ELb1EEEvNS_9FwdParamsE)
        .other          _ZN10layer_norm31ln_parallel_residual_fwd_kernelINS_13Kernel_traitsIf13__nv_bfloat16S2_S2_fjLj1024ELj1ELj4ELj1ELj16ENS_18Kernel_traits_baseILj1024EfS2_S2_S2_fjLj128EEEEELb0ELb0ELb1EEEvNS_9FwdParamsE,@"STO_CUDA_ENTRY STV_DEFAULT"
_ZN10layer_norm31ln_parallel_residual_fwd_kernelINS_13Kernel_traitsIf13__nv_bfloat16S2_S2_fjLj1024ELj1ELj4ELj1ELj16ENS_18Kernel_traits_baseILj1024EfS2_S2_S2_fjLj128EEEEELb0ELb0ELb1EEEvNS_9FwdParamsE:
.text._ZN10layer_norm31ln_parallel_residual_fwd_kernelINS_13Kernel_traitsIf13__nv_bfloat16S2_S2_fjLj1024ELj1ELj4ELj1ELj16ENS_18Kernel_traits_baseILj1024EfS2_S2_S2_fjLj128EEEEELb0ELb0ELb1EEEvNS_9FwdParamsE:
[----:B------:R-:W-:Y:S02]  /*0000*/  MOV R1, c[0x0][0x28] ;  /* 0x00000a0000017a02 */ /* 0x000fe40000000f00 */
[----:B------:R-:W0:Y:S01]  /*0010*/  S2R R4, SR_TID.X ;  /* 0x0000000000047919 */ /* 0x000e220000002100 */
[----:B------:R-:W-:Y:S01]  /*0020*/  ISETP.NE.U32.AND P0, PT, RZ, c[0x0][0x218], PT ;  /* 0x00008600ff007a0c */ /* 0x000fe20003f05070 */
[----:B------:R-:W-:Y:S01]  /*0030*/  CS2R R140, SRZ ;  /* 0x00000000008c7805 */ /* 0x000fe2000001ff00 */
[----:B------:R-:W-:Y:S01]  /*0040*/  CS2R R142, SRZ ;  /* 0x00000000008e7805 */ /* 0x000fe2000001ff00 */
[----:B------:R-:W1:Y:S01]  /*0050*/  S2R R3, SR_CTAID.X ;  /* 0x0000000000037919 */ /* 0x000e620000002500 */
[----:B------:R-:W-:Y:S01]  /*0060*/  ISETP.NE.AND.EX P0, PT, RZ, c[0x0][0x21c], PT, P0 ;  /* 0x00008700ff007a0c */ /* 0x000fe20003f05300 */
[----:B------:R-:W-:Y:S01]  /*0070*/  CS2R R136, SRZ ;  /* 0x0000000000887805 */ /* 0x000fe2000001ff00 */
        /* <DEDUP_REMOVED lines=13> */
[----:B------:R-:W-:Y:S01]  /*0150*/  ULDC.64 UR4, c[0x0][0x118] ;  /* 0x0000460000047ab9 */ /* 0x000fe20000000a00 */
[----:B0-----:R-:W-:-:S04]  /*0160*/  SHF.R.U32.HI R0, RZ, 0x5, R4 ;  /* 0x00000005ff007819 */ /* 0x001fc80000011604 */
[----:B-1----:R-:W-:Y:S02]  /*0170*/  LEA R156, R3, R0, 0x2 ;  /* 0x00000000039c7211 */ /* 0x002fe400078e10ff */
[----:B------:R-:W-:-:S04]  /*0180*/  SHF.L.U32 R0, R4, 0x5, RZ ;  /* 0x0000000504007819 */ /* 0x000fc800000006ff */
[----:B------:R-:W-:-:S04]  /*0190*/  LOP3.LUT R5, R0, 0x3e0, RZ, 0xc0, !PT ;  /* 0x000003e000057812 */ /* 0x000fc800078ec0ff */
[----:B------:R-:W-:-:S04]  /*01a0*/  IADD3 R2, P1, R5, c[0x0][0x218], RZ ;  /* 0x0000860005027a10 */ /* 0x000fc80007f3e0ff */
[----:B------:R-:W-:Y:S02]  /*01b0*/  IADD3.X R3, RZ, c[0x0][0x21c], RZ, P1, !PT ;  /* 0x00008700ff037a10 */ /* 0x000fe40000ffe4ff */
[----:B------:R-:W-:-:S03]  /*01c0*/  LOP3.LUT R0, R4, 0x1f, RZ, 0xc0, !PT ;  /* 0x0000001f04007812 */ /* 0x000fc600078ec0ff */
[----:B------:R0:W5:Y:S04]  /*01d0*/  @P0 LDG.E.128 R140, [R2.64] ;  /* 0x00000004028c0981 */ /* 0x000168000c1e1d00 */
[----:B------:R0:W5:Y:S04]  /*01e0*/  @P0 LDG.E.128 R136, [R2.64+0x10] ;  /* 0x0000100402880981 */ /* 0x000168000c1e1d00 */
[----:B------:R0:W5:Y:S04]  /*01f0*/  @P0 LDG.E.128 R132, [R2.64+0x400] ;  /* 0x0004000402840981 */ /* 0x000168000c1e1d00 */
[----:B------:R0:W5:Y:S04]  /*0200*/  @P0 LDG.E.128 R128, [R2.64+0x410] ;  /* 0x0004100402800981 */ /* 0x000168000c1e1d00 */
[----:B------:R0:W5:Y:S04]  /*0210*/  @P0 LDG.E.128 R124, [R2.64+0x800] ;  /* 0x00080004027c0981 */ /* 0x000168000c1e1d00 */
[----:B------:R0:W5:Y:S04]  /*0220*/  @P0 LDG.E.128 R120, [R2.64+0x810] ;  /* 0x0008100402780981 */ /* 0x000168000c1e1d00 */
[----:B------:R0:W5:Y:S04]  /*0230*/  @P0 LDG.E.128 R116, [R2.64+0xc00] ;  /* 0x000c000402740981 */ /* 0x000168000c1e1d00 */
[----:B------:R0:W5:Y:S01]  /*0240*/  @P0 LDG.E.128 R112, [R2.64+0xc10] ;  /* 0x000c100402700981 */ /* 0x000162000c1e1d00 */
[----:B------:R-:W-:Y:S01]  /*0250*/  ISETP.NE.U32.AND P0, PT, RZ, c[0x0][0x220], PT ;  /* 0x00008800ff007a0c */ /* 0x000fe20003f05070 */
[----:B------:R-:W-:Y:S01]  /*0260*/  CS2R R110, SRZ ;  /* 0x00000000006e7805 */ /* 0x000fe2000001ff00 */
[----:B------:R-:W-:Y:S01]  /*0270*/  SHF.L.U32 R4, R0, 0x5, RZ ;  /* 0x0000000500047819 */ /* 0x000fe200000006ff */
[----:B------:R-:W-:Y:S01]  /*0280*/  CS2R R108, SRZ ;  /* 0x00000000006c7805 */ /* 0x000fe2000001ff00 */
[----:B------:R-:W-:Y:S01]  /*0290*/  ISETP.NE.AND.EX P0, PT, RZ, c[0x0][0x224], PT, P0 ;  /* 0x00008900ff007a0c */ /* 0x000fe20003f05300 */
[----:B------:R-:W-:Y:S01]  /*02a0*/  CS2R R106, SRZ ;  /* 0x00000000006a7805 */ /* 0x000fe2000001ff00 */
[----:B------:R-:W-:Y:S01]  /*02b0*/  IADD3 R6, P1, R4, c[0x0][0x220], RZ ;  /* 0x0000880004067a10 */ /* 0x000fe20007f3e0ff */
        /* <DEDUP_REMOVED lines=13> */
[----:B------:R-:W-:-:S02]  /*0390*/  IADD3.X R7, RZ, c[0x0][0x224], RZ, P1, !PT ;  /* 0x00008900ff077a10 */ /* 0x000fc40000ffe4ff */
[----:B------:R-:W-:Y:S02]  /*03a0*/  ISETP.GE.AND P1, PT, R156, c[0x0][0x164], PT ;  /* 0x000059009c007a0c */ /* 0x000fe40003f26270 */
[----:B0-----:R-:W-:Y:S01]  /*03b0*/  IADD3 R2, P2, R5, c[0x0][0x1b0], RZ ;  /* 0x00006c0005027a10 */ /* 0x001fe20007f5e0ff */
[----:B------:R0:W5:Y:S01]  /*03c0*/  @P0 LDG.E.128 R108, [R6.64] ;  /* 0x00000004066c0981 */ /* 0x000162000c1e1d00 */
[----:B------:R-:W-:Y:S02]  /*03d0*/  IADD3 R4, P3, R4, c[0x0][0x1b8], RZ ;  /* 0x00006e0004047a10 */ /* 0x000fe40007f7e0ff */
[----:B------:R-:W-:Y:S01]  /*03e0*/  IADD3.X R3, RZ, c[0x0][0x1b4], RZ, P2, !PT ;  /* 0x00006d00ff037a10 */ /* 0x000fe200017fe4ff */
[----:B------:R0:W5:Y:S01]  /*03f0*/  @P0 LDG.E.128 R104, [R6.64+0x10] ;  /* 0x0000100406680981 */ /* 0x000162000c1e1d00 */
[----:B------:R-:W-:-:S03]  /*0400*/  IADD3.X R5, RZ, c[0x0][0x1bc], RZ, P3, !PT ;  /* 0x00006f00ff057a10 */ /* 0x000fc60001ffe4ff */
[----:B------:R0:W5:Y:S04]  /*0410*/  @P0 LDG.E.128 R100, [R6.64+0x400] ;  /* 0x0004000406640981 */ /* 0x000168000c1e1d00 */
[----:B------:R0:W5:Y:S04]  /*0420*/  @P0 LDG.E.128 R96, [R6.64+0x410] ;  /* 0x0004100406600981 */ /* 0x000168000c1e1d00 */
[----:B------:R0:W5:Y:S04]  /*0430*/  @P0 LDG.E.128 R92, [R6.64+0x800] ;  /* 0x00080004065c0981 */ /* 0x000168000c1e1d00 */
[----:B------:R0:W5:Y:S04]  /*0440*/  @P0 LDG.E.128 R88, [R6.64+0x810] ;  /* 0x0008100406580981 */ /* 0x000168000c1e1d00 */
[----:B------:R0:W5:Y:S04]  /*0450*/  @P0 LDG.E.128 R84, [R6.64+0xc00] ;  /* 0x000c000406540981 */ /* 0x000168000c1e1d00 */
[----:B------:R0:W5:Y:S01]  /*0460*/  @P0 LDG.E.128 R80, [R6.64+0xc10] ;  /* 0x000c100406500981 */ /* 0x000162000c1e1d00 */
[----:B------:R-:W-:Y:S05]  /*0470*/  @P1 EXIT ;  /* 0x000000000000194d */ /* 0x000fea0003800000 */
[----:B------:R1:W5:Y:S04]  /*0480*/  LDG.E.128 R44, [R4.64] ;  /* 0x00000004042c7981 */ /* 0x000368000c1e1d00 */
[----:B------:R1:W5:Y:S04]  /*0490*/  LDG.E.128 R40, [R4.64+0x10] ;  /* 0x0000100404287981 */ /* 0x000368000c1e1d00 */
[----:B------:R1:W5:Y:S04]  /*04a0*/  LDG.E.128 R36, [R4.64+0x400] ;  /* 0x0004000404247981 */ /* 0x000368000c1e1d00 */
[----:B------:R1:W5:Y:S04]  /*04b0*/  LDG.E.128 R32, [R4.64+0x410] ;  /* 0x0004100404207981 */ /* 0x000368000c1e1d00 */
[----:B------:R1:W5:Y:S04]  /*04c0*/  LDG.E.128 R28, [R4.64+0x800] ;  /* 0x00080004041c7981 */ /* 0x000368000c1e1d00 */
[----:B------:R1:W5:Y:S04]  /*04d0*/  LDG.E.128 R24, [R4.64+0x810] ;  /* 0x0008100404187981 */ /* 0x000368000c1e1d00 */
[----:B------:R1:W5:Y:S04]  /*04e0*/  LDG.E.128 R20, [R4.64+0xc00] ;  /* 0x000c000404147981 */ /* 0x000368000c1e1d00 */
[----:B------:R1:W5:Y:S01]  /*04f0*/  LDG.E.128 R16, [R4.64+0xc10] ;  /* 0x000c100404107981 */ /* 0x000362000c1e1d00 */
[----:B0-----:R-:W-:-:S03]  /*0500*/  MOV R6, c[0x0][0x180] ;  /* 0x0000600000067a02 */ /* 0x001fc60000000f00 */
[----:B------:R0:W5:Y:S01]  /*0510*/  LDG.E.128 R76, [R2.64] ;  /* 0x00000004024c7981 */ /* 0x000162000c1e1d00 */
[----:B------:R-:W-:-:S03]  /*0520*/  LOP3.LUT P0, RZ, R6, c[0x0][0x178], RZ, 0xfc, !PT ;  /* 0x00005e0006ff7a12 */ /* 0x000fc6000780fcff */
[----:B------:R0:W5:Y:S04]  /*0530*/  LDG.E.128 R72, [R2.64+0x10] ;  /* 0x0000100402487981 */ /* 0x000168000c1e1d00 */
[----:B------:R0:W5:Y:S04]  /*0540*/  LDG.E.128 R68, [R2.64+0x400] ;  /* 0x0004000402447981 */ /* 0x000168000c1e1d00 */
[----:B------:R0:W5:Y:S04]  /*0550*/  LDG.E.128 R64, [R2.64+0x410] ;  /* 0x0004100402407981 */ /* 0x000168000c1e1d00 */
[----:B------:R0:W5:Y:S04]  /*0560*/  LDG.E.128 R60, [R2.64+0x800] ;  /* 0x00080004023c7981 */ /* 0x000168000c1e1d00 */
[----:B------:R0:W5:Y:S04]  /*0570*/  LDG.E.128 R56, [R2.64+0x810] ;  /* 0x0008100402387981 */ /* 0x000168000c1e1d00 */
[----:B------:R0:W5:Y:S04]  /*0580*/  LDG.E.128 R52, [R2.64+0xc00] ;  /* 0x000c000402347981 */ /* 0x000168000c1e1d00 */
[----:B------:R0:W5:Y:S01]  /*0590*/  LDG.E.128 R48, [R2.64+0xc10] ;  /* 0x000c100402307981 */ /* 0x000162000c1e1d00 */
[----:B------:R-:W-:Y:S01]  /*05a0*/  ULDC.U8 UR6, c[0x0][0x1f0] ;  /* 0x00007c0000067ab9 */ /* 0x000fe20000000000 */
[----:B0-----:R-:W-:-:S04]  /*05b0*/  MOV R2, c[0x0][0x184] ;  /* 0x0000610000027a02 */ /* 0x001fc80000000f00 */
[----:B-1----:R-:W-:Y:S02]  /*05c0*/  LOP3.LUT P0, RZ, R2, c[0x0][0x17c], RZ, 0xfc, P0 ;  /* 0x00005f0002ff7a12 */ /* 0x002fe4000000fcff */
.L_x_5748:
[----:B------:R-:W-:Y:S01]  /*05d0*/  IMAD R2, R156, c[0x0][0x168], RZ ;  /* 0x00005a009c027a24 */ /* 0x000fe200078e02ff */
[----:B------:R-:W-:Y:S02]  /*05e0*/  ISETP.NE.U32.AND P2, PT, RZ, c[0x0][0x180], PT ;  /* 0x00006000ff007a0c */ /* 0x000fe40003f45070 */
[----:B------:R-:W-:Y:S02]  /*05f0*/  ISETP.NE.U32.AND P1, PT, RZ, c[0x0][0x178], PT ;  /* 0x00005e00ff007a0c */ /* 0x000fe40003f25070 */
[----:B------:R-:W-:Y:S02]  /*0600*/  SHF.R.S32.HI R3, RZ, 0x1f, R2 ;  /* 0x0000001fff037819 */ /* 0x000fe40000011402 */
[----:B------:R-:W-:Y:S02]  /*0610*/  ISETP.NE.AND.EX P2, PT, RZ, c[0x0][0x184], PT, P2 ;  /* 0x00006100ff007a0c */ /* 0x000fe40003f45320 */
[----:B------:R-:W-:Y:S01]  /*0620*/  LEA.HI R3, R3, R2, RZ, 0x3 ;  /* 0x0000000203037211 */ /* 0x000fe200078f18ff */
[----:B------:R-:W-:Y:S01]  /*0630*/  HFMA2.MMA R2, -RZ, RZ, 0, 9.5367431640625e-07 ;  /* 0x00000010ff027435 */ /* 0x000fe200000001ff */
[----:B------:R-:W-:-:S02]  /*0640*/  ISETP.NE.AND.EX P1, PT, RZ, c[0x0][0x17c], PT, P1 ;  /* 0x00005f00ff007a0c */ /* 0x000fc40003f25310 */
[----:B------:R-:W-:-:S07]  /*0650*/  LEA.HI.SX32 R158, R3, R0, 0x1d ;  /* 0x00000000039e7211 */ /* 0x000fce00078feaff */
[----:B------:R-:W-:-:S04]  /*0660*/  IMAD.WIDE.U32 R144, R158, R2, c[0x0][0x170] ;  /* 0x00005c009e907625 */ /* 0x000fc800078e0002 */
[CC--:B------:R-:W-:Y:S02]  /*0670*/  @P2 IMAD.WIDE.U32 R150, R158.reuse, R2.reuse, c[0x0][0x180] ;  /* 0x000060009e962625 */ /* 0x0c0fe400078e0002 */
[----:B------:R-:W2:Y:S01]  /*0680*/  LDG.E.128 R144, [R144.64] ;  /* 0x0000000490907981 */ /* 0x000ea2000c1e1d00 */
[----:B------:R-:W-:Y:S01]  /*0690*/  ISETP.NE.U32.AND P3, PT, RZ, c[0x0][0x178], PT ;  /* 0x00005e00ff007a0c */ /* 0x000fe20003f65070 */
[----:B------:R-:W-:Y:S02]  /*06a0*/  @P1 IMAD.WIDE.U32 R148, R158, R2, c[0x0][0x178] ;  /* 0x00005e009e941625 */ /* 0x000fe400078e0002 */
[----:B-----5:R0:W5:Y:S01]  /*06b0*/  @P2 LDG.E.128 R8, [R150.64] ;  /* 0x0000000496082981 */ /* 0x020162000c1e1d00 */
[----:B------:R-:W-:-:S03]  /*06c0*/  ISETP.NE.AND.EX P3, PT, RZ, c[0x0][0x17c], PT, P3 ;  /* 0x00005f00ff007a0c */ /* 0x000fc60003f65330 */
[----:B------:R2:W5:Y:S02]  /*06d0*/  @P1 LDG.E.128 R12, [R148.64] ;  /* 0x00000004940c1981 */ /* 0x000564000c1e1d00 */
[----:B--2---:R-:W-:-:S08]  /*06e0*/  PRMT R148, RZ, 0x5410, R144 ;  /* 0x00005410ff947816 */ /* 0x004fd00000000090 */
[----:B------:R-:W-:Y:S05]  /*06f0*/  @P3 BRA `(.L_x_5617) ;  /* 0x0000008000003947 */ /* 0x000fea0003800000 */
[----:B0-----:R-:W-:-:S04]  /*0700*/  ISETP.NE.U32.AND P4, PT, RZ, c[0x0][0x180], PT ;  /* 0x00006000ff007a0c */ /* 0x001fc80003f85070 */
[----:B------:R-:W-:-:S13]  /*0710*/  ISETP.NE.AND.EX P4, PT, RZ, c[0x0][0x184], PT, P4 ;  /* 0x00006100ff007a0c */ /* 0x000fda0003f85340 */
[----:B------:R-:W-:Y:S05]  /*0720*/  @P4 BRA `(.L_x_5618) ;  /* 0x0000002000004947 */ /* 0x000fea0003800000 */
[----:B------:R-:W-:Y:S05]  /*0730*/  @P0 BRA `(.L_x_5619) ;  /* 0x0000008000000947 */ /* 0x000fea0003800000 */
[----:B------:R-:W-:Y:S05]  /*0740*/  BRA `(.L_x_5620) ;  /* 0x0000009000007947 */ /* 0x000fea0003800000 */
.L_x_5618:
[----:B-----5:R-:W-:-:S05]  /*0750*/  PRMT R3, RZ, 0x5410, R8 ;  /* 0x00005410ff037816 */ /* 0x020fca0000000008 */
[----:B------:R-:W-:Y:S01]  /*0760*/  FADD.FTZ R148, R148, R3 ;  /* 0x0000000394947221 */ /* 0x000fe20000010000 */
[----:B------:R-:W-:Y:S05]  /*0770*/  BRA `(.L_x_5619) ;  /* 0x0000004000007947 */ /* 0x000fea0003800000 */
.L_x_5617:
[----:B0----5:R-:W-:-:S05]  /*0780*/  PRMT R3, RZ, 0x5410, R12 ;  /* 0x00005410ff037816 */ /* 0x021fca000000000c */
[----:B------:R-:W-:Y:S01]  /*0790*/  FADD.FTZ R148, R148, R3 ;  /* 0x0000000394947221 */ /* 0x000fe20000010000 */
[----:B------:R-:W-:-:S05]  /*07a0*/  @P2 PRMT R3, RZ, 0x5410, R8 ;  /* 0x00005410ff032816 */ /* 0x000fca0000000008 */
[----:B------:R-:W-:-:S05]  /*07b0*/  @P2 FADD.FTZ R148, R148, R3 ;  /* 0x0000000394942221 */ /* 0x000fca0000010000 */
.L_x_5619:
[----:B------:R-:W-:-:S04]  /*07c0*/  F2FP.BF16.PACK_AB R3, RZ, R148 ;  /* 0x00000094ff03723e */ /* 0x000fc800000010ff */
[----:B------:R-:W-:Y:S02]  /*07d0*/  PRMT R4, R3, 0x7610, R4 ;  /* 0x0000761003047816 */ /* 0x000fe40000000004 */
.L_x_5620:
[----:B------:R-:W-:Y:S01]  /*07e0*/  PRMT R149, RZ, 0x7610, R144 ;  /* 0x00007610ff957816 */ /* 0x000fe20000000090 */
[----:B------:R-:W-:Y:S05]  /*07f0*/  @P3 BRA `(.L_x_5621) ;  /* 0x0000008000003947 */ /* 0x000fea0003800000 */
[----:B------:R-:W-:-:S04]  /*0800*/  ISETP.NE.U32.AND P4, PT, RZ, c[0x0][0x180], PT ;  /* 0x00006000ff007a0c */ /* 0x000fc80003f85070 */
[----:B------:R-:W-:-:S13]  /*0810*/  ISETP.NE.AND.EX P4, PT, RZ, c[0x0][0x184], PT, P4 ;  /* 0x00006100ff007a0c */ /* 0x000fda0003f85340 */
[----:B------:R-:W-:Y:S05]  /*0820*/  @P4 BRA `(.L_x_5622) ;  /* 0x0000002000004947 */ /* 0x000fea0003800000 */
[----:B------:R-:W-:Y:S05]  /*0830*/  @P0 BRA `(.L_x_5623) ;  /* 0x0000008000000947 */ /* 0x000fea0003800000 */
[----:B------:R-:W-:Y:S05]  /*0840*/  BRA `(.L_x_5624) ;  /* 0x0000009000007947 */ /* 0x000fea0003800000 */
.L_x_5622:
[----:B-----5:R-:W-:-:S05]  /*0850*/  PRMT R144, RZ, 0x7610, R8 ;  /* 0x00007610ff907816 */ /* 0x020fca0000000008 */
[----:B------:R-:W-:Y:S01]  /*0860*/  FADD.FTZ R149, R149, R144 ;  /* 0x0000009095957221 */ /* 0x000fe20000010000 */
[----:B------:R-:W-:Y:S05]  /*0870*/  BRA `(.L_x_5623) ;  /* 0x0000004000007947 */ /* 0x000fea0003800000 */
.L_x_5621:
[----:B-----5:R-:W-:-:S05]  /*0880*/  PRMT R144, RZ, 0x7610, R12 ;  /* 0x00007610ff907816 */ /* 0x020fca000000000c */
[----:B------:R-:W-:Y:S01]  /*0890*/  FADD.FTZ R149, R149, R144 ;  /* 0x0000009095957221 */ /* 0x000fe20000010000 */
[----:B------:R-:W-:-:S05]  /*08a0*/  @P2 PRMT R144, RZ, 0x7610, R8 ;  /* 0x00007610ff902816 */ /* 0x000fca0000000008 */
[----:B------:R-:W-:-:S05]  /*08b0*/  @P2 FADD.FTZ R149, R149, R144 ;  /* 0x0000009095952221 */ /* 0x000fca0000010000 */
.L_x_5623:
[----:B------:R-:W-:-:S04]  /*08c0*/  F2FP.BF16.PACK_AB R3, RZ, R149 ;  /* 0x00000095ff03723e */ /* 0x000fc800000010ff */
[----:B------:R-:W-:Y:S02]  /*08d0*/  PRMT R4, R4, 0x5410, R3 ;  /* 0x0000541004047816 */ /* 0x000fe40000000003 */
.L_x_5624:
[----:B------:R-:W-:Y:S01]  /*08e0*/  PRMT R150, RZ, 0x5410, R145 ;  /* 0x00005410ff967816 */ /* 0x000fe20000000091 */
[----:B------:R-:W-:Y:S05]  /*08f0*/  @P3 BRA `(.L_x_5625) ;  /* 0x0000008000003947 */ /* 0x000fea0003800000 */
[----:B------:R-:W-:-:S04]  /*0900*/  ISETP.NE.U32.AND P4, PT, RZ, c[0x0][0x180], PT ;  /* 0x00006000ff007a0c */ /* 0x000fc80003f85070 */
[----:B------:R-:W-:-:S13]  /*0910*/  ISETP.NE.AND.EX P4, PT, RZ, c[0x0][0x184], PT, P4 ;  /* 0x00006100ff007a0c */ /* 0x000fda0003f85340 */
[----:B------:R-:W-:Y:S05]  /*0920*/  @P4 BRA `(.L_x_5626) ;  /* 0x0000002000004947 */ /* 0x000fea0003800000 */
[----:B------:R-:W-:Y:S05]  /*0930*/  @P0 BRA `(.L_x_5627) ;  /* 0x0000008000000947 */ /* 0x000fea0003800000 */
[----:B------:R-:W-:Y:S05]  /*0940*/  BRA `(.L_x_5628) ;  /* 0x0000009000007947 */ /* 0x000fea0003800000 */
.L_x_5626:
[----:B-----5:R-:W-:-:S05]  /*0950*/  PRMT R3, RZ, 0x5410, R9 ;  /* 0x00005410ff037816 */ /* 0x020fca0000000009 */
[----:B------:R-:W-:Y:S01]  /*0960*/  FADD.FTZ R150, R150, R3 ;  /* 0x0000000396967221 */ /* 0x000fe20000010000 */
[----:B------:R-:W-:Y:S05]  /*0970*/  BRA `(.L_x_5627) ;  /* 0x0000004000007947 */ /* 0x000fea0003800000 */
.L_x_5625:
[----:B-----5:R-:W-:-:S05]  /*0980*/  PRMT R3, RZ, 0x5410, R13 ;  /* 0x00005410ff037816 */ /* 0x020fca000000000d */
[----:B------:R-:W-:Y:S01]  /*0990*/  FADD.FTZ R150, R150, R3 ;  /* 0x0000000396967221 */ /* 0x000fe20000010000 */
[----:B------:R-:W-:-:S05]  /*09a0*/  @P2 PRMT R3, RZ, 0x5410, R9 ;  /* 0x00005410ff032816 */ /* 0x000fca0000000009 */
[----:B------:R-:W-:-:S05]  /*09b0*/  @P2 FADD.FTZ R150, R150, R3 ;  /* 0x0000000396962221 */ /* 0x000fca0000010000 */
.L_x_5627:
[----:B------:R-:W-:-:S04]  /*09c0*/  F2FP.BF16.PACK_AB R3, RZ, R150 ;  /* 0x00000096ff03723e */ /* 0x000fc800000010ff */
[----:B------:R-:W-:Y:S02]  /*09d0*/  PRMT R5, R3, 0x7610, R5 ;  /* 0x0000761003057816 */ /* 0x000fe40000000005 */
.L_x_5628:
[----:B------:R-:W-:Y:S01]  /*09e0*/  PRMT R151, RZ, 0x7610, R145 ;  /* 0x00007610ff977816 */ /* 0x000fe20000000091 */
[----:B------:R-:W-:Y:S05]  /*09f0*/  @P3 BRA `(.L_x_5629) ;  /* 0x0000008000003947 */ /* 0x000fea0003800000 */
[----:B------:R-:W-:-:S04]  /*0a00*/  ISETP.NE.U32.AND P4, PT, RZ, c[0x0][0x180], PT ;  /* 0x00006000ff007a0c */ /* 0x000fc80003f85070 */
[----:B------:R-:W-:-:S13]  /*0a10*/  ISETP.NE.AND.EX P4, PT, RZ, c[0x0][0x184], PT, P4 ;  /* 0x00006100ff007a0c */ /* 0x000fda0003f85340 */
[----:B------:R-:W-:Y:S05]  /*0a20*/  @P4 BRA `(.L_x_5630) ;  /* 0x0000002000004947 */ /* 0x000fea0003800000 */
[----:B------:R-:W-:Y:S05]  /*0a30*/  @P0 BRA `(.L_x_5631) ;  /* 0x0000008000000947 */ /* 0x000fea0003800000 */
[----:B------:R-:W-:Y:S05]  /*0a40*/  BRA `(.L_x_5632) ;  /* 0x0000009000007947 */ /* 0x000fea0003800000 */
.L_x_5630:
[----:B-----5:R-:W-:-:S05]  /*0a50*/  PRMT R144, RZ, 0x7610, R9 ;  /* 0x00007610ff907816 */ /* 0x020fca0000000009 */
[----:B------:R-:W-:Y:S01]  /*0a60*/  FADD.FTZ R151, R151, R144 ;  /* 0x0000009097977221 */ /* 0x000fe20000010000 */
[----:B------:R-:W-:Y:S05]  /*0a70*/  BRA `(.L_x_5631) ;  /* 0x0000004000007947 */ /* 0x000fea0003800000 */
.L_x_5629:
[----:B-----5:R-:W-:-:S05]  /*0a80*/  PRMT R144, RZ, 0x7610, R13 ;  /* 0x00007610ff907816 */ /* 0x020fca000000000d */
[----:B------:R-:W-:Y:S01]  /*0a90*/  FADD.FTZ R151, R151, R144 ;  /* 0x0000009097977221 */ /* 0x000fe20000010000 */
[----:B------:R-:W-:-:S05]  /*0aa0*/  @P2 PRMT R144, RZ, 0x7610, R9 ;  /* 0x00007610ff902816 */ /* 0x000fca0000000009 */
[----:B------:R-:W-:-:S05]  /*0ab0*/  @P2 FADD.FTZ R151, R151, R144 ;  /* 0x0000009097972221 */ /* 0x000fca0000010000 */
.L_x_5631:
[----:B------:R-:W-:-:S04]  /*0ac0*/  F2FP.BF16.PACK_AB R3, RZ, R151 ;  /* 0x00000097ff03723e */ /* 0x000fc800000010ff */
[----:B------:R-:W-:Y:S02]  /*0ad0*/  PRMT R5, R5, 0x5410, R3 ;  /* 0x0000541005057816 */ /* 0x000fe40000000003 */
.L_x_5632:
[----:B------:R-:W-:Y:S01]  /*0ae0*/  PRMT R152, RZ, 0x5410, R146 ;  /* 0x00005410ff987816 */ /* 0x000fe20000000092 */
[----:B------:R-:W-:Y:S05]  /*0af0*/  @P3 BRA `(.L_x_5633) ;  /* 0x0000008000003947 */ /* 0x000fea0003800000 */
[----:B------:R-:W-:-:S04]  /*0b00*/  ISETP.NE.U32.AND P4, PT, RZ, c[0x0][0x180], PT ;  /* 0x00006000ff007a0c */ /* 0x000fc80003f85070 */
[----:B------:R-:W-:-:S13]  /*0b10*/  ISETP.NE.AND.EX P4, PT, RZ, c[0x0][0x184], PT, P4 ;  /* 0x00006100ff007a0c */ /* 0x000fda0003f85340 */
[----:B------:R-:W-:Y:S05]  /*0b20*/  @P4 BRA `(.L_x_5634) ;  /* 0x0000002000004947 */ /* 0x000fea0003800000 */
[----:B------:R-:W-:Y:S05]  /*0b30*/  @P0 BRA `(.L_x_5635) ;  /* 0x0000008000000947 */ /* 0x000fea0003800000 */
[----:B------:R-:W-:Y:S05]  /*0b40*/  BRA `(.L_x_5636) ;  /* 0x0000009000007947 */ /* 0x000fea0003800000 */
.L_x_5634:
[----:B-----5:R-:W-:-:S05]  /*0b50*/  PRMT R3, RZ, 0x5410, R10 ;  /* 0x00005410ff037816 */ /* 0x020fca000000000a */
[----:B------:R-:W-:Y:S01]  /*0b60*/  FADD.FTZ R152, R152, R3 ;  /* 0x0000000398987221 */ /* 0x000fe20000010000 */
[----:B------:R-:W-:Y:S05]  /*0b70*/  BRA `(.L_x_5635) ;  /* 0x0000004000007947 */ /* 0x000fea0003800000 */
.L_x_5633:
[----:B-----5:R-:W-:-:S05]  /*0b80*/  PRMT R3, RZ, 0x5410, R14 ;  /* 0x00005410ff037816 */ /* 0x020fca000000000e */
[----:B------:R-:W-:Y:S01]  /*0b90*/  FADD.FTZ R152, R152, R3 ;  /* 0x0000000398987221 */ /* 0x000fe20000010000 */
[----:B------:R-:W-:-:S05]  /*0ba0*/  @P2 PRMT R3, RZ, 0x5410, R10 ;  /* 0x00005410ff032816 */ /* 0x000fca000000000a */
[----:B------:R-:W-:-:S05]  /*0bb0*/  @P2 FADD.FTZ R152, R152, R3 ;  /* 0x0000000398982221 */ /* 0x000fca0000010000 */
.L_x_5635:
[----:B------:R-:W-:-:S04]  /*0bc0*/  F2FP.BF16.PACK_AB R3, RZ, R152 ;  /* 0x00000098ff03723e */ /* 0x000fc800000010ff */
[----:B------:R-:W-:Y:S02]  /*0bd0*/  PRMT R6, R3, 0x7610, R6 ;  /* 0x0000761003067816 */ /* 0x000fe40000000006 */
.L_x_5636:
[----:B------:R-:W-:Y:S01]  /*0be0*/  PRMT R153, RZ, 0x7610, R146 ;  /* 0x00007610ff997816 */ /* 0x000fe20000000092 */
[----:B------:R-:W-:Y:S05]  /*0bf0*/  @P3 BRA `(.L_x_5637) ;  /* 0x0000008000003947 */ /* 0x000fea0003800000 */
[----:B------:R-:W-:-:S04]  /*0c00*/  ISETP.NE.U32.AND P4, PT, RZ, c[0x0][0x180], PT ;  /* 0x00006000ff007a0c */ /* 0x000fc80003f85070 */
[----:B------:R-:W-:-:S13]  /*0c10*/  ISETP.NE.AND.EX P4, PT, RZ, c[0x0][0x184], PT, P4 ;  /* 0x00006100ff007a0c */ /* 0x000fda0003f85340 */
[----:B------:R-:W-:Y:S05]  /*0c20*/  @P4 BRA `(.L_x_5638) ;  /* 0x0000002000004947 */ /* 0x000fea0003800000 */
[----:B------:R-:W-:Y:S05]  /*0c30*/  @P0 BRA `(.L_x_5639) ;  /* 0x0000008000000947 */ /* 0x000fea0003800000 */
[----:B------:R-:W-:Y:S05]  /*0c40*/  BRA `(.L_x_5640) ;  /* 0x0000009000007947 */ /* 0x000fea0003800000 */
.L_x_5638:
[----:B-----5:R-:W-:-:S05]  /*0c50*/  PRMT R144, RZ, 0x7610, R10 ;  /* 0x00007610ff907816 */ /* 0x020fca000000000a */
[----:B------:R-:W-:Y:S01]  /*0c60*/  FADD.FTZ R153, R153, R144 ;  /* 0x0000009099997221 */ /* 0x000fe20000010000 */
[----:B------:R-:W-:Y:S05]  /*0c70*/  BRA `(.L_x_5639) ;  /* 0x0000004000007947 */ /* 0x000fea0003800000 */
.L_x_5637:
[----:B-----5:R-:W-:-:S05]  /*0c80*/  PRMT R144, RZ, 0x7610, R14 ;  /* 0x00007610ff907816 */ /* 0x020fca000000000e */
[----:B------:R-:W-:Y:S01]  /*0c90*/  FADD.FTZ R153, R153, R144 ;  /* 0x0000009099997221 */ /* 0x000fe20000010000 */
[----:B------:R-:W-:-:S05]  /*0ca0*/  @P2 PRMT R144, RZ, 0x7610, R10 ;  /* 0x00007610ff902816 */ /* 0x000fca000000000a */
[----:B------:R-:W-:-:S05]  /*0cb0*/  @P2 FADD.FTZ R153, R153, R144 ;  /* 0x0000009099992221 */ /* 0x000fca0000010000 */
.L_x_5639:
[----:B------:R-:W-:-:S04]  /*0cc0*/  F2FP.BF16.PACK_AB R3, RZ, R153 ;  /* 0x00000099ff03723e */ /* 0x000fc800000010ff */
[----:B------:R-:W-:Y:S02]  /*0cd0*/  PRMT R6, R6, 0x5410, R3 ;  /* 0x0000541006067816 */ /* 0x000fe40000000003 */
.L_x_5640:
[----:B------:R-:W-:Y:S01]  /*0ce0*/  PRMT R154, RZ, 0x5410, R147 ;  /* 0x00005410ff9a7816 */ /* 0x000fe20000000093 */
[----:B------:R-:W-:Y:S05]  /*0cf0*/  @P3 BRA `(.L_x_5641) ;  /* 0x0000008000003947 */ /* 0x000fea0003800000 */
[----:B------:R-:W-:-:S04]  /*0d00*/  ISETP.NE.U32.AND P4, PT, RZ, c[0x0][0x180], PT ;  /* 0x00006000ff007a0c */ /* 0x000fc80003f85070 */
[----:B------:R-:W-:-:S13]  /*0d10*/  ISETP.NE.AND.EX P4, PT, RZ, c[0x0][0x184], PT, P4 ;  /* 0x00006100ff007a0c */ /* 0x000fda0003f85340 */
[----:B------:R-:W-:Y:S05]  /*0d20*/  @P4 BRA `(.L_x_5642) ;  /* 0x0000002000004947 */ /* 0x000fea0003800000 */
[----:B------:R-:W-:Y:S05]  /*0d30*/  @P0 BRA `(.L_x_5643) ;  /* 0x0000008000000947 */ /* 0x000fea0003800000 */
[----:B------:R-:W-:Y:S05]  /*0d40*/  BRA `(.L_x_5644) ;  /* 0x0000009000007947 */ /* 0x000fea0003800000 */
.L_x_5642:
[----:B-----5:R-:W-:-:S05]  /*0d50*/  PRMT R3, RZ, 0x5410, R11 ;  /* 0x00005410ff037816 */ /* 0x020fca000000000b */
[----:B------:R-:W-:Y:S01]  /*0d60*/  FADD.FTZ R154, R154, R3 ;  /* 0x000000039a9a7221 */ /* 0x000fe20000010000 */
[----:B------:R-:W-:Y:S05]  /*0d70*/  BRA `(.L_x_5643) ;  /* 0x0000004000007947 */ /* 0x000fea0003800000 */
.L_x_5641:
[----:B-----5:R-:W-:-:S05]  /*0d80*/  PRMT R3, RZ, 0x5410, R15 ;  /* 0x00005410ff037816 */ /* 0x020fca000000000f */
[----:B------:R-:W-:Y:S01]  /*0d90*/  FADD.FTZ R154, R154, R3 ;  /* 0x000000039a9a7221 */ /* 0x000fe20000010000 */
[----:B------:R-:W-:-:S05]  /*0da0*/  @P2 PRMT R3, RZ, 0x5410, R11 ;  /* 0x00005410ff032816 */ /* 0x000fca000000000b */
[----:B------:R-:W-:-:S05]  /*0db0*/  @P2 FADD.FTZ R154, R154, R3 ;  /* 0x000000039a9a2221 */ /* 0x000fca0000010000 */
.L_x_5643:
[----:B------:R-:W-:-:S04]  /*0dc0*/  F2FP.BF16.PACK_AB R3, RZ, R154 ;  /* 0x0000009aff03723e */ /* 0x000fc800000010ff */
[----:B------:R-:W-:Y:S02]  /*0dd0*/  PRMT R7, R3, 0x7610, R7 ;  /* 0x0000761003077816 */ /* 0x000fe40000000007 */
.L_x_5644:
[----:B------:R-:W-:Y:S01]  /*0de0*/  PRMT R155, RZ, 0x7610, R147 ;  /* 0x00007610ff9b7816 */ /* 0x000fe20000000093 */
[----:B------:R-:W-:Y:S05]  /*0df0*/  @P3 BRA `(.L_x_5645) ;  /* 0x0000008000003947 */ /* 0x000fea0003800000 */
[----:B------:R-:W-:-:S04]  /*0e00*/  ISETP.NE.U32.AND P4, PT, RZ, c[0x0][0x180], PT ;  /* 0x00006000ff007a0c */ /* 0x000fc80003f85070 */
[----:B------:R-:W-:-:S13]  /*0e10*/  ISETP.NE.AND.EX P4, PT, RZ, c[0x0][0x184], PT, P4 ;  /* 0x00006100ff007a0c */ /* 0x000fda0003f85340 */
[----:B------:R-:W-:Y:S05]  /*0e20*/  @P4 BRA `(.L_x_5646) ;  /* 0x0000002000004947 */ /* 0x000fea0003800000 */
[----:B------:R-:W-:Y:S05]  /*0e30*/  @P0 BRA `(.L_x_5647) ;  /* 0x0000008000000947 */ /* 0x000fea0003800000 */
[----:B------:R-:W-:Y:S05]  /*0e40*/  BRA `(.L_x_5648) ;  /* 0x0000009000007947 */ /* 0x000fea0003800000 */
.L_x_5646:
[----:B-----5:R-:W-:-:S05]  /*0e50*/  PRMT R144, RZ, 0x7610, R11 ;  /* 0x00007610ff907816 */ /* 0x020fca000000000b */
[----:B------:R-:W-:Y:S01]  /*0e60*/  FADD.FTZ R155, R155, R144 ;  /* 0x000000909b9b7221 */ /* 0x000fe20000010000 */
[----:B------:R-:W-:Y:S05]  /*0e70*/  BRA `(.L_x_5647) ;  /* 0x0000004000007947 */ /* 0x000fea0003800000 */
.L_x_5645:
[----:B-----5:R-:W-:-:S05]  /*0e80*/  PRMT R144, RZ, 0x7610, R15 ;  /* 0x00007610ff907816 */ /* 0x020fca000000000f */
[----:B------:R-:W-:Y:S01]  /*0e90*/  FADD.FTZ R155, R155, R144 ;  /* 0x000000909b9b7221 */ /* 0x000fe20000010000 */
[----:B------:R-:W-:-:S05]  /*0ea0*/  @P2 PRMT R144, RZ, 0x7610, R11 ;  /* 0x00007610ff902816 */ /* 0x000fca000000000b */
[----:B------:R-:W-:-:S05]  /*0eb0*/  @P2 FADD.FTZ R155, R155, R144 ;  /* 0x000000909b9b2221 */ /* 0x000fca0000010000 */
.L_x_5647:
[----:B------:R-:W-:-:S04]  /*0ec0*/  F2FP.BF16.PACK_AB R3, RZ, R155 ;  /* 0x0000009bff03723e */ /* 0x000fc800000010ff */
[----:B------:R-:W-:Y:S02]  /*0ed0*/  PRMT R7, R7, 0x5410, R3 ;  /* 0x0000541007077816 */ /* 0x000fe40000000003 */
.L_x_5648:
[C---:B------:R-:W-:Y:S01]  /*0ee0*/  IADD3 R157, R158.reuse, 0x20, RZ ;  /* 0x000000209e9d7810 */ /* 0x040fe20007ffe0ff */
[----:B------:R-:W-:-:S04]  /*0ef0*/  @P0 IMAD.WIDE.U32 R160, R158, R2, c[0x0][0x188] ;  /* 0x000062009ea00625 */ /* 0x000fc800078e0002 */
[----:B------:R-:W-:Y:S01]  /*0f00*/  IMAD.WIDE.U32 R144, R157, R2, c[0x0][0x170] ;  /* 0x00005c009d907625 */ /* 0x000fe200078e0002 */
[----:B------:R0:W-:Y:S03]  /*0f10*/  @P0 STG.E.128 [R160.64], R4 ;  /* 0x00000004a0000986 */ /* 0x0001e6000c101d04 */
[CC--:B------:R-:W-:Y:S02]  /*0f20*/  @P1 IMAD.WIDE.U32 R162, R2.reuse, R157.reuse, c[0x0][0x178] ;  /* 0x00005e0002a21625 */ /* 0x0c0fe400078e009d */
[----:B------:R-:W0:Y:S02]  /*0f30*/  LDG.E.128 R144, [R144.64] ;  /* 0x0000000490907981 */ /* 0x000e24000c1e1d00 */
[----:B------:R-:W-:Y:S02]  /*0f40*/  @P2 IMAD.WIDE.U32 R164, R2, R157, c[0x0][0x180] ;  /* 0x0000600002a42625 */ /* 0x000fe400078e009d */
[----:B-----5:R1:W5:Y:S04]  /*0f50*/  @P1 LDG.E.128 R12, [R162.64] ;  /* 0x00000004a20c1981 */ /* 0x020368000c1e1d00 */
[----:B------:R1:W5:Y:S01]  /*0f60*/  @P2 LDG.E.128 R8, [R164.64] ;  /* 0x00000004a4082981 */ /* 0x000362000c1e1d00 */
[----:B0-----:R-:W-:Y:S01]  /*0f70*/  PRMT R161, RZ, 0x5410, R144 ;  /* 0x00005410ffa17816 */ /* 0x001fe20000000090 */
[----:B------:R-:W-:Y:S05]  /*0f80*/  @P3 BRA `(.L_x_5649) ;  /* 0x0000008000003947 */ /* 0x000fea0003800000 */
[----:B-1----:R-:W-:-:S04]  /*0f90*/  ISETP.NE.U32.AND P4, PT, RZ, c[0x0][0x180], PT ;  /* 0x00006000ff007a0c */ /* 0x002fc80003f85070 */
[----:B------:R-:W-:-:S13]  /*0fa0*/  ISETP.NE.AND.EX P4, PT, RZ, c[0x0][0x184], PT, P4 ;  /* 0x00006100ff007a0c */ /* 0x000fda0003f85340 */
[----:B------:R-:W-:Y:S05]  /*0fb0*/  @P4 BRA `(.L_x_5650) ;  /* 0x0000002000004947 */ /* 0x000fea0003800000 */
[----:B------:R-:W-:Y:S05]  /*0fc0*/  @P0 BRA `(.L_x_5651) ;  /* 0x0000008000000947 */ /* 0x000fea0003800000 */
[----:B------:R-:W-:Y:S05]  /*0fd0*/  BRA `(.L_x_5652) ;  /* 0x0000009000007947 */ /* 0x000fea0003800000 */
.L_x_5650:
[----:B-----5:R-:W-:-:S05]  /*0fe0*/  PRMT R160, RZ, 0x5410, R8 ;  /* 0x00005410ffa07816 */ /* 0x020fca0000000008 */
[----:B------:R-:W-:Y:S01]  /*0ff0*/  FADD.FTZ R161, R160, R161 ;  /* 0x000000a1a0a17221 */ /* 0x000fe20000010000 */
[----:B------:R-:W-:Y:S05]  /*1000*/  BRA `(.L_x_5651) ;  /* 0x0000004000007947 */ /* 0x000fea0003800000 */
.L_x_5649:
[----:B-1---5:R-:W-:-:S05]  /*1010*/  PRMT R160, RZ, 0x5410, R12 ;  /* 0x00005410ffa07816 */ /* 0x022fca000000000c */
[----:B------:R-:W-:Y:S01]  /*1020*/  FADD.FTZ R161, R160, R161 ;  /* 0x000000a1a0a17221 */ /* 0x000fe20000010000 */
[----:B------:R-:W-:-:S05]  /*1030*/  @P2 PRMT R160, RZ, 0x5410, R8 ;  /* 0x00005410ffa02816 */ /* 0x000fca0000000008 */
[----:B------:R-:W-:-:S05]  /*1040*/  @P2 FADD.FTZ R161, R160, R161 ;  /* 0x000000a1a0a12221 */ /* 0x000fca0000010000 */
.L_x_5651:
[----:B------:R-:W-:-:S04]  /*1050*/  F2FP.BF16.PACK_AB R3, RZ, R161 ;  /* 0x000000a1ff03723e */ /* 0x000fc800000010ff */
[----:B------:R-:W-:Y:S02]  /*1060*/  PRMT R4, R3, 0x7610, R4 ;  /* 0x0000761003047816 */ /* 0x000fe40000000004 */
.L_x_5652:
[----:B------:R-:W-:Y:S01]  /*1070*/  PRMT R162, RZ, 0x7610, R144 ;  /* 0x00007610ffa27816 */ /* 0x000fe20000000090 */
[----:B------:R-:W-:Y:S05]  /*1080*/  @P3 BRA `(.L_x_5653) ;  /* 0x0000008000003947 */ /* 0x000fea0003800000 */
[----:B------:R-:W-:-:S04]  /*1090*/  ISETP.NE.U32.AND P4, PT, RZ, c[0x0][0x180], PT ;  /* 0x00006000ff007a0c */ /* 0x000fc80003f85070 */
[----:B------:R-:W-:-:S13]  /*10a0*/  ISETP.NE.AND.EX P4, PT, RZ, c[0x0][0x184], PT, P4 ;  /* 0x00006100ff007a0c */ /* 0x000fda0003f85340 */
[----:B------:R-:W-:Y:S05]  /*10b0*/  @P4 BRA `(.L_x_5654) ;  /* 0x0000002000004947 */ /* 0x000fea0003800000 */
[----:B------:R-:W-:Y:S05]  /*10c0*/  @P0 BRA `(.L_x_5655) ;  /* 0x0000008000000947 */ /* 0x000fea0003800000 */
[----:B------:R-:W-:Y:S05]  /*10d0*/  BRA `(.L_x_5656) ;  /* 0x0000009000007947 */ /* 0x000fea0003800000 */
.L_x_5654:
[----:B-----5:R-:W-:-:S05]  /*10e0*/  PRMT R3, RZ, 0x7610, R8 ;  /* 0x00007610ff037816 */ /* 0x020fca0000000008 */
[----:B------:R-:W-:Y:S01]  /*10f0*/  FADD.FTZ R162, R3, R162 ;  /* 0x000000a203a27221 */ /* 0x000fe20000010000 */
[----:B------:R-:W-:Y:S05]  /*1100*/  BRA `(.L_x_5655) ;  /* 0x0000004000007947 */ /* 0x000fea0003800000 */
.L_x_5653:
[----:B-----5:R-:W-:-:S05]  /*1110*/  PRMT R3, RZ, 0x7610, R12 ;  /* 0x00007610ff037816 */ /* 0x020fca000000000c */
[----:B------:R-:W-:Y:S01]  /*1120*/  FADD.FTZ R162, R3, R162 ;  /* 0x000000a203a27221 */ /* 0x000fe20000010000 */
[----:B------:R-:W-:-:S05]  /*1130*/  @P2 PRMT R3, RZ, 0x7610, R8 ;  /* 0x00007610ff032816 */ /* 0x000fca0000000008 */
[----:B------:R-:W-:-:S05]  /*1140*/  @P2 FADD.FTZ R162, R3, R162 ;  /* 0x000000a203a22221 */ /* 0x000fca0000010000 */
.L_x_5655:
[----:B------:R-:W-:-:S04]  /*1150*/  F2FP.BF16.PACK_AB R3, RZ, R162 ;  /* 0x000000a2ff03723e */ /* 0x000fc800000010ff */
[----:B------:R-:W-:Y:S02]  /*1160*/  PRMT R4, R4, 0x5410, R3 ;  /* 0x0000541004047816 */ /* 0x000fe40000000003 */
.L_x_5656:
[----:B------:R-:W-:Y:S01]  /*1170*/  PRMT R163, RZ, 0x5410, R145 ;  /* 0x00005410ffa37816 */ /* 0x000fe20000000091 */
[----:B------:R-:W-:Y:S05]  /*1180*/  @P3 BRA `(.L_x_5657) ;  /* 0x0000008000003947 */ /* 0x000fea0003800000 */
[----:B------:R-:W-:-:S04]  /*1190*/  ISETP.NE.U32.AND P4, PT, RZ, c[0x0][0x180], PT ;  /* 0x00006000ff007a0c */ /* 0x000fc80003f85070 */
[----:B------:R-:W-:-:S13]  /*11a0*/  ISETP.NE.AND.EX P4, PT, RZ, c[0x0][0x184], PT, P4 ;  /* 0x00006100ff007a0c */ /* 0x000fda0003f85340 */
[----:B------:R-:W-:Y:S05]  /*11b0*/  @P4 BRA `(.L_x_5658) ;  /* 0x0000002000004947 */ /* 0x000fea0003800000 */
[----:B------:R-:W-:Y:S05]  /*11c0*/  @P0 BRA `(.L_x_5659) ;  /* 0x0000008000000947 */ /* 0x000fea0003800000 */
[----:B------:R-:W-:Y:S05]  /*11d0*/  BRA `(.L_x_5660) ;  /* 0x0000009000007947 */ /* 0x000fea0003800000 */
.L_x_5658:
[----:B-----5:R-:W-:-:S05]  /*11e0*/  PRMT R144, RZ, 0x5410, R9 ;  /* 0x00005410ff907816 */ /* 0x020fca0000000009 */
[----:B------:R-:W-:Y:S01]  /*11f0*/  FADD.FTZ R163, R144, R163 ;  /* 0x000000a390a37221 */ /* 0x000fe20000010000 */
[----:B------:R-:W-:Y:S05]  /*1200*/  BRA `(.L_x_5659) ;  /* 0x0000004000007947 */ /* 0x000fea0003800000 */
.L_x_5657:
[----:B-----5:R-:W-:-:S05]  /*1210*/  PRMT R144, RZ, 0x5410, R13 ;  /* 0x00005410ff907816 */ /* 0x020fca000000000d */
[----:B------:R-:W-:Y:S01]  /*1220*/  FADD.FTZ R163, R144, R163 ;  /* 0x000000a390a37221 */ /* 0x000fe20000010000 */
[----:B------:R-:W-:-:S05]  /*1230*/  @P2 PRMT R144, RZ, 0x5410, R9 ;  /* 0x00005410ff902816 */ /* 0x000fca0000000009 */
[----:B------:R-:W-:-:S05]  /*1240*/  @P2 FADD.FTZ R163, R144, R163 ;  /* 0x000000a390a32221 */ /* 0x000fca0000010000 */
.L_x_5659:
[----:B------:R-:W-:-:S04]  /*1250*/  F2FP.BF16.PACK_AB R3, RZ, R163 ;  /* 0x000000a3ff03723e */ /* 0x000fc800000010ff */
[----:B------:R-:W-:Y:S02]  /*1260*/  PRMT R5, R3, 0x7610, R5 ;  /* 0x0000761003057816 */ /* 0x000fe40000000005 */
.L_x_5660:
[----:B------:R-:W-:Y:S01]  /*1270*/  PRMT R164, RZ, 0x7610, R145 ;  /* 0x00007610ffa47816 */ /* 0x000fe20000000091 */
[----:B------:R-:W-:Y:S05]  /*1280*/  @P3 BRA `(.L_x_5661) ;  /* 0x0000008000003947 */ /* 0x000fea0003800000 */
[----:B------:R-:W-:-:S04]  /*1290*/  ISETP.NE.U32.AND P4, PT, RZ, c[0x0][0x180], PT ;  /* 0x00006000ff007a0c */ /* 0x000fc80003f85070 */
[----:B------:R-:W-:-:S13]  /*12a0*/  ISETP.NE.AND.EX P4, PT, RZ, c[0x0][0x184], PT, P4 ;  /* 0x00006100ff007a0c */ /* 0x000fda0003f85340 */
[----:B------:R-:W-:Y:S05]  /*12b0*/  @P4 BRA `(.L_x_5662) ;  /* 0x0000002000004947 */ /* 0x000fea0003800000 */
[----:B------:R-:W-:Y:S05]  /*12c0*/  @P0 BRA `(.L_x_5663) ;  /* 0x0000008000000947 */ /* 0x000fea0003800000 */
[----:B------:R-:W-:Y:S05]  /*12d0*/  BRA `(.L_x_5664) ;  /* 0x0000009000007947 */ /* 0x000fea0003800000 */
.L_x_5662:
[----:B-----5:R-:W-:-:S05]  /*12e0*/  PRMT R3, RZ, 0x7610, R9 ;  /* 0x00007610ff037816 */ /* 0x020fca0000000009 */
[----:B------:R-:W-:Y:S01]  /*12f0*/  FADD.FTZ R164, R3, R164 ;  /* 0x000000a403a47221 */ /* 0x000fe20000010000 */
[----:B------:R-:W-:Y:S05]  /*1300*/  BRA `(.L_x_5663) ;  /* 0x0000004000007947 */ /* 0x000fea0003800000 */
.L_x_5661:
[----:B-----5:R-:W-:-:S05]  /*1310*/  PRMT R3, RZ, 0x7610, R13 ;  /* 0x00007610ff037816 */ /* 0x020fca000000000d */
[----:B------:R-:W-:Y:S01]  /*1320*/  FADD.FTZ R164, R3, R164 ;  /* 0x000000a403a47221 */ /* 0x000fe20000010000 */
[----:B------:R-:W-:-:S05]  /*1330*/  @P2 PRMT R3, RZ, 0x7610, R9 ;  /* 0x00007610ff032816 */ /* 0x000fca0000000009 */
[----:B------:R-:W-:-:S05]  /*1340*/  @P2 FADD.FTZ R164, R3, R164 ;  /* 0x000000a403a42221 */ /* 0x000fca0000010000 */
.L_x_5663:
[----:B------:R-:W-:-:S04]  /*1350*/  F2FP.BF16.PACK_AB R3, RZ, R164 ;  /* 0x000000a4ff03723e */ /* 0x000fc800000010ff */
[----:B------:R-:W-:Y:S02]  /*1360*/  PRMT R5, R5, 0x5410, R3 ;  /* 0x0000541005057816 */ /* 0x000fe40000000003 */
.L_x_5664:
[----:B------:R-:W-:Y:S01]  /*1370*/  PRMT R165, RZ, 0x5410, R146 ;  /* 0x00005410ffa57816 */ /* 0x000fe20000000092 */
[----:B------:R-:W-:Y:S05]  /*1380*/  @P3 BRA `(.L_x_5665) ;  /* 0x0000008000003947 */ /* 0x000fea0003800000 */
[----:B------:R-:W-:-:S04]  /*1390*/  ISETP.NE.U32.AND P4, PT, RZ, c[0x0][0x180], PT ;  /* 0x00006000ff007a0c */ /* 0x000fc80003f85070 */
[----:B------:R-:W-:-:S13]  /*13a0*/  ISETP.NE.AND.EX P4, PT, RZ, c[0x0][0x184], PT, P4 ;  /* 0x00006100ff007a0c */ /* 0x000fda0003f85340 */
[----:B------:R-:W-:Y:S05]  /*13b0*/  @P4 BRA `(.L_x_5666) ;  /* 0x0000002000004947 */ /* 0x000fea0003800000 */
[----:B------:R-:W-:Y:S05]  /*13c0*/  @P0 BRA `(.L_x_5667) ;  /* 0x0000008000000947 */ /* 0x000fea0003800000 */
[----:B------:R-:W-:Y:S05]  /*13d0*/  BRA `(.L_x_5668) ;  /* 0x0000009000007947 */ /* 0x000fea0003800000 */
.L_x_5666:
[----:B-----5:R-:W-:-:S05]  /*13e0*/  PRMT R144, RZ, 0x5410, R10 ;  /* 0x00005410ff907816 */ /* 0x020fca000000000a */
[----:B------:R-:W-:Y:S01]  /*13f0*/  FADD.FTZ R165, R144, R165 ;  /* 0x000000a590a57221 */ /* 0x000fe20000010000 */
[----:B------:R-:W-:Y:S05]  /*1400*/  BRA `(.L_x_5667) ;  /* 0x0000004000007947 */ /* 0x000fea0003800000 */
.L_x_5665:
[----:B-----5:R-:W-:-:S05]  /*1410*/  PRMT R144, RZ, 0x5410, R14 ;  /* 0x00005410ff907816 */ /* 0x020fca000000000e */
[----:B------:R-:W-:Y:S01]  /*1420*/  FADD.FTZ R165, R144, R165 ;  /* 0x000000a590a57221 */ /* 0x000fe20000010000 */
[----:B------:R-:W-:-:S05]  /*1430*/  @P2 PRMT R144, RZ, 0x5410, R10 ;  /* 0x00005410ff902816 */ /* 0x000fca000000000a */
[----:B------:R-:W-:-:S05]  /*1440*/  @P2 FADD.FTZ R165, R144, R165 ;  /* 0x000000a590a52221 */ /* 0x000fca0000010000 */
.L_x_5667:
[----:B------:R-:W-:-:S04]  /*1450*/  F2FP.BF16.PACK_AB R3, RZ, R165 ;  /* 0x000000a5ff03723e */ /* 0x000fc800000010ff */
[----:B------:R-:W-:Y:S02]  /*1460*/  PRMT R6, R3, 0x7610, R6 ;  /* 0x0000761003067816 */ /* 0x000fe40000000006 */
.L_x_5668:
[----:B------:R-:W-:Y:S01]  /*1470*/  PRMT R166, RZ, 0x7610, R146 ;  /* 0x00007610ffa67816 */ /* 0x000fe20000000092 */
[----:B------:R-:W-:Y:S05]  /*1480*/  @P3 BRA `(.L_x_5669) ;  /* 0x0000008000003947 */ /* 0x000fea0003800000 */
[----:B------:R-:W-:-:S04]  /*1490*/  ISETP.NE.U32.AND P4, PT, RZ, c[0x0][0x180], PT ;  /* 0x00006000ff007a0c */ /* 0x000fc80003f85070 */
[----:B------:R-:W-:-:S13]  /*14a0*/  ISETP.NE.AND.EX P4, PT, RZ, c[0x0][0x184], PT, P4 ;  /* 0x00006100ff007a0c */ /* 0x000fda0003f85340 */
[----:B------:R-:W-:Y:S05]  /*14b0*/  @P4 BRA `(.L_x_5670) ;  /* 0x0000002000004947 */ /* 0x000fea0003800000 */
[----:B------:R-:W-:Y:S05]  /*14c0*/  @P0 BRA `(.L_x_5671) ;  /* 0x0000008000000947 */ /* 0x000fea0003800000 */
[----:B------:R-:W-:Y:S05]  /*14d0*/  BRA `(.L_x_5672) ;  /* 0x0000009000007947 */ /* 0x000fea0003800000 */
.L_x_5670:
[----:B-----5:R-:W-:-:S05]  /*14e0*/  PRMT R3, RZ, 0x7610, R10 ;  /* 0x00007610ff037816 */ /* 0x020fca000000000a */
[----:B------:R-:W-:Y:S01]  /*14f0*/  FADD.FTZ R166, R3, R166 ;  /* 0x000000a603a67221 */ /* 0x000fe20000010000 */
[----:B------:R-:W-:Y:S05]  /*1500*/  BRA `(.L_x_5671) ;  /* 0x0000004000007947 */ /* 0x000fea0003800000 */
.L_x_5669:
[----:B-----5:R-:W-:-:S05]  /*1510*/  PRMT R3, RZ, 0x7610, R14 ;  /* 0x00007610ff037816 */ /* 0x020fca000000000e */
[----:B------:R-:W-:Y:S01]  /*1520*/  FADD.FTZ R166, R3, R166 ;  /* 0x000000a603a67221 */ /* 0x000fe20000010000 */
[----:B------:R-:W-:-:S05]  /*1530*/  @P2 PRMT R3, RZ, 0x7610, R10 ;  /* 0x00007610ff032816 */ /* 0x000fca000000000a */
[----:B------:R-:W-:-:S05]  /*1540*/  @P2 FADD.FTZ R166, R3, R166 ;  /* 0x000000a603a62221 */ /* 0x000fca0000010000 */
.L_x_5671:
[----:B------:R-:W-:-:S04]  /*1550*/  F2FP.BF16.PACK_AB R3, RZ, R166 ;  /* 0x000000a6ff03723e */ /* 0x000fc800000010ff */
[----:B------:R-:W-:Y:S02]  /*1560*/  PRMT R6, R6, 0x5410, R3 ;  /* 0x0000541006067816 */ /* 0x000fe40000000003 */
.L_x_5672:
[----:B------:R-:W-:Y:S01]  /*1570*/  PRMT R167, RZ, 0x5410, R147 ;  /* 0x00005410ffa77816 */ /* 0x000fe20000000093 */
[----:B------:R-:W-:Y:S05]  /*1580*/  @P3 BRA `(.L_x_5673) ;  /* 0x0000008000003947 */ /* 0x000fea0003800000 */
[----:B------:R-:W-:-:S04]  /*1590*/  ISETP.NE.U32.AND P4, PT, RZ, c[0x0][0x180], PT ;  /* 0x00006000ff007a0c */ /* 0x000fc80003f85070 */
[----:B------:R-:W-:-:S13]  /*15a0*/  ISETP.NE.AND.EX P4, PT, RZ, c[0x0][0x184], PT, P4 ;  /* 0x00006100ff007a0c */ /* 0x000fda0003f85340 */
[----:B------:R-:W-:Y:S05]  /*15b0*/  @P4 BRA `(.L_x_5674) ;  /* 0x0000002000004947 */ /* 0x000fea0003800000 */
[----:B------:R-:W-:Y:S05]  /*15c0*/  @P0 BRA `(.L_x_5675) ;  /* 0x0000008000000947 */ /* 0x000fea0003800000 */
[----:B------:R-:W-:Y:S05]  /*15d0*/  BRA `(.L_x_5676) ;  /* 0x0000009000007947 */ /* 0x000fea0003800000 */
.L_x_5674:
[----:B-----5:R-:W-:-:S05]  /*15e0*/  PRMT R144, RZ, 0x5410, R11 ;  /* 0x00005410ff907816 */ /* 0x020fca000000000b */
[----:B------:R-:W-:Y:S01]  /*15f0*/  FADD.FTZ R167, R144, R167 ;  /* 0x000000a790a77221 */ /* 0x000fe20000010000 */
[----:B------:R-:W-:Y:S05]  /*1600*/  BRA `(.L_x_5675) ;  /* 0x0000004000007947 */ /* 0x000fea0003800000 */
.L_x_5673:
[----:B-----5:R-:W-:-:S05]  /*1610*/  PRMT R144, RZ, 0x5410, R15 ;  /* 0x00005410ff907816 */ /* 0x020fca000000000f */
[----:B------:R-:W-:Y:S01]  /*1620*/  FADD.FTZ R167, R144, R167 ;  /* 0x000000a790a77221 */ /* 0x000fe20000010000 */
[----:B------:R-:W-:-:S05]  /*1630*/  @P2 PRMT R144, RZ, 0x5410, R11 ;  /* 0x00005410ff902816 */ /* 0x000fca000000000b */
[----:B------:R-:W-:-:S05]  /*1640*/  @P2 FADD.FTZ R167, R144, R167 ;  /* 0x000000a790a72221 */ /* 0x000fca0000010000 */
.L_x_5675:
[----:B------:R-:W-:-:S04]  /*1650*/  F2FP.BF16.PACK_AB R3, RZ, R167 ;  /* 0x000000a7ff03723e */ /* 0x000fc800000010ff */
[----:B------:R-:W-:Y:S02]  /*1660*/  PRMT R7, R3, 0x7610, R7 ;  /* 0x0000761003077816 */ /* 0x000fe40000000007 */
.L_x_5676:
[----:B------:R-:W-:Y:S01]  /*1670*/  PRMT R168, RZ, 0x7610, R147 ;  /* 0x00007610ffa87816 */ /* 0x000fe20000000093 */
[----:B------:R-:W-:Y:S05]  /*1680*/  @P3 BRA `(.L_x_5677) ;  /* 0x0000008000003947 */ /* 0x000fea0003800000 */
[----:B------:R-:W-:-:S04]  /*1690*/  ISETP.NE.U32.AND P4, PT, RZ, c[0x0][0x180], PT ;  /* 0x00006000ff007a0c */ /* 0x000fc80003f85070 */
[----:B------:R-:W-:-:S13]  /*16a0*/  ISETP.NE.AND.EX P4, PT, RZ, c[0x0][0x184], PT, P4 ;  /* 0x00006100ff007a0c */ /* 0x000fda0003f85340 */
[----:B------:R-:W-:Y:S05]  /*16b0*/  @P4 BRA `(.L_x_5678) ;  /* 0x0000002000004947 */ /* 0x000fea0003800000 */
[----:B------:R-:W-:Y:S05]  /*16c0*/  @P0 BRA `(.L_x_5679) ;  /* 0x0000008000000947 */ /* 0x000fea0003800000 */
[----:B------:R-:W-:Y:S05]  /*16d0*/  BRA `(.L_x_5680) ;  /* 0x0000009000007947 */ /* 0x000fea0003800000 */
.L_x_5678:
[----:B-----5:R-:W-:-:S05]  /*16e0*/  PRMT R3, RZ, 0x7610, R11 ;  /* 0x00007610ff037816 */ /* 0x020fca000000000b */
[----:B------:R-:W-:Y:S01]  /*16f0*/  FADD.FTZ R168, R3, R168 ;  /* 0x000000a803a87221 */ /* 0x000fe20000010000 */
[----:B------:R-:W-:Y:S05]  /*1700*/  BRA `(.L_x_5679) ;  /* 0x0000004000007947 */ /* 0x000fea0003800000 */
.L_x_5677:
[----:B-----5:R-:W-:-:S05]  /*1710*/  PRMT R3, RZ, 0x7610, R15 ;  /* 0x00007610ff037816 */ /* 0x020fca000000000f */
[----:B------:R-:W-:Y:S01]  /*1720*/  FADD.FTZ R168, R3, R168 ;  /* 0x000000a803a87221 */ /* 0x000fe20000010000 */
[----:B------:R-:W-:-:S05]  /*1730*/  @P2 PRMT R3, RZ, 0x7610, R11 ;  /* 0x00007610ff032816 */ /* 0x000fca000000000b */
[----:B------:R-:W-:-:S05]  /*1740*/  @P2 FADD.FTZ R168, R3, R168 ;  /* 0x000000a803a82221 */ /* 0x000fca0000010000 */
.L_x_5679:
[----:B------:R-:W-:-:S04]  /*1750*/  F2FP.BF16.PACK_AB R3, RZ, R168 ;  /* 0x000000a8ff03723e */ /* 0x000fc800000010ff */
[----:B------:R-:W-:Y:S02]  /*1760*/  PRMT R7, R7, 0x5410, R3 ;  /* 0x0000541007077816 */ /* 0x000fe40000000003 */
.L_x_5680:
[----:B------:R-:W-:Y:S01]  /*1770*/  IADD3 R159, R158, 0x40, RZ ;  /* 0x000000409e9f7810 */ /* 0x000fe20007ffe0ff */
[----:B------:R-:W-:-:S04]  /*1780*/  @P0 IMAD.WIDE.U32 R170, R2, R157, c[0x0][0x188] ;  /* 0x0000620002aa0625 */ /* 0x000fc800078e009d */
[----:B------:R-:W-:Y:S01]  /*1790*/  IMAD.WIDE.U32 R144, R159, R2, c[0x0][0x170] ;  /* 0x00005c009f907625 */ /* 0x000fe200078e0002 */
[----:B------:R0:W-:Y:S03]  /*17a0*/  @P0 STG.E.128 [R170.64], R4 ;  /* 0x00000004aa000986 */ /* 0x0001e6000c101d04 */
[CC--:B------:R-:W-:Y:S02]  /*17b0*/  @P1 IMAD.WIDE.U32 R172, R2.reuse, R159.reuse, c[0x0][0x178] ;  /* 0x00005e0002ac1625 */ /* 0x0c0fe400078e009f */
[----:B------:R-:W2:Y:S02]  /*17c0*/  LDG.E.128 R144, [R144.64] ;  /* 0x0000000490907981 */ /* 0x000ea4000c1e1d00 */
[----:B------:R-:W-:Y:S02]  /*17d0*/  @P2 IMAD.WIDE.U32 R174, R2, R159, c[0x0][0x180] ;  /* 0x0000600002ae2625 */ /* 0x000fe400078e009f */
        /* <DEDUP_REMOVED lines=9> */
.L_x_5682:
[----:B-----5:R-:W-:-:S05]  /*1870*/  PRMT R160, RZ, 0x5410, R8 ;  /* 0x00005410ffa07816 */ /* 0x020fca0000000008 */
[----:B------:R-:W-:Y:S01]  /*1880*/  FADD.FTZ R169, R160, R169 ;  /* 0x000000a9a0a97221 */ /* 0x000fe20000010000 */
[----:B------:R-:W-:Y:S05]  /*1890*/  BRA `(.L_x_5683) ;  /* 0x0000004000007947 */ /* 0x000fea0003800000 */
.L_x_5681:
[----:B0----5:R-:W-:-:S05]  /*18a0*/  PRMT R160, RZ, 0x5410, R12 ;  /* 0x00005410ffa07816 */ /* 0x021fca000000000c */
[----:B------:R-:W-:Y:S01]  /*18b0*/  FADD.FTZ R169, R160, R169 ;  /* 0x000000a9a0a97221 */ /* 0x000fe20000010000 */
[----:B------:R-:W-:-:S05]  /*18c0*/  @P2 PRMT R160, RZ, 0x5410, R8 ;  /* 0x00005410ffa02816 */ /* 0x000fca0000000008 */
[----:B------:R-:W-:-:S05]  /*18d0*/  @P2 FADD.FTZ R169, R160, R169 ;  /* 0x000000a9a0a92221 */ /* 0x000fca0000010000 */
.L_x_5683:
[----:B------:R-:W-:-:S04]  /*18e0*/  F2FP.BF16.PACK_AB R3, RZ, R169 ;  /* 0x000000a9ff03723e */ /* 0x000fc800000010ff */
[----:B------:R-:W-:Y:S02]  /*18f0*/  PRMT R4, R3, 0x7610, R4 ;  /* 0x0000761003047816 */ /* 0x000fe40000000004 */
.L_x_5684:
[----:B------:R-:W-:Y:S01]  /*1900*/  PRMT R171, RZ, 0x7610, R144 ;  /* 0x00007610ffab7816 */ /* 0x000fe20000000090 */
[----:B------:R-:W-:Y:S05]  /*1910*/  @P3 BRA `(.L_x_5685) ;  /* 0x0000008000003947 */ /* 0x000fea0003800000 */
[----:B------:R-:W-:-:S04]  /*1920*/  ISETP.NE.U32.AND P4, PT, RZ, c[0x0][0x180], PT ;  /* 0x00006000ff007a0c */ /* 0x000fc80003f85070 */
[----:B------:R-:W-:-:S13]  /*1930*/  ISETP.NE.AND.EX P4, PT, RZ, c[0x0][0x184], PT, P4 ;  /* 0x00006100ff007a0c */ /* 0x000fda0003f85340 */
[----:B------:R-:W-:Y:S05]  /*1940*/  @P4 BRA `(.L_x_5686) ;  /* 0x0000002000004947 */ /* 0x000fea0003800000 */
[----:B------:R-:W-:Y:S05]  /*1950*/  @P0 BRA `(.L_x_5687) ;  /* 0x0000008000000947 */ /* 0x000fea0003800000 */
[----:B------:R-:W-:Y:S05]  /*1960*/  BRA `(.L_x_5688) ;  /* 0x0000009000007947 */ /* 0x000fea0003800000 */
.L_x_5686:
[----:B-----5:R-:W-:-:S05]  /*1970*/  PRMT R144, RZ, 0x7610, R8 ;  /* 0x00007610ff907816 */ /* 0x020fca0000000008 */
[----:B------:R-:W-:Y:S01]  /*1980*/  FADD.FTZ R171, R144, R171 ;  /* 0x000000ab90ab7221 */ /* 0x000fe20000010000 */
[----:B------:R-:W-:Y:S05]  /*1990*/  BRA `(.L_x_5687) ;  /* 0x0000004000007947 */ /* 0x000fea0003800000 */
.L_x_5685:
[----:B-----5:R-:W-:-:S05]  /*19a0*/  PRMT R144, RZ, 0x7610, R12 ;  /* 0x00007610ff907816 */ /* 0x020fca000000000c */
[----:B------:R-:W-:Y:S01]  /*19b0*/  FADD.FTZ R171, R144, R171 ;  /* 0x000000ab90ab7221 */ /* 0x000fe20000010000 */
[----:B------:R-:W-:-:S05]  /*19c0*/  @P2 PRMT R144, RZ, 0x7610, R8 ;  /* 0x00007610ff902816 */ /* 0x000fca0000000008 */
[----:B------:R-:W-:-:S05]  /*19d0*/  @P2 FADD.FTZ R171, R144, R171 ;  /* 0x000000ab90ab2221 */ /* 0x000fca0000010000 */
.L_x_5687:
[----:B------:R-:W-:-:S04]  /*19e0*/  F2FP.BF16.PACK_AB R3, RZ, R171 ;  /* 0x000000abff03723e */ /* 0x000fc800000010ff */
[----:B------:R-:W-:Y:S02]  /*19f0*/  PRMT R4, R4, 0x5410, R3 ;  /* 0x0000541004047816 */ /* 0x000fe40000000003 */
.L_x_5688:
[----:B------:R-:W-:Y:S01]  /*1a00*/  PRMT R170, RZ, 0x5410, R145 ;  /* 0x00005410ffaa7816 */ /* 0x000fe20000000091 */
[----:B------:R-:W-:Y:S05]  /*1a10*/  @P3 BRA `(.L_x_5689) ;  /* 0x0000008000003947 */ /* 0x000fea0003800000 */
[----:B------:R-:W-:-:S04]  /*1a20*/  ISETP.NE.U32.AND P4, PT, RZ, c[0x0][0x180], PT ;  /* 0x00006000ff007a0c */ /* 0x000fc80003f85070 */
[----:B------:R-:W-:-:S13]  /*1a30*/  ISETP.NE.AND.EX P4, PT, RZ, c[0x0][0x184], PT, P4 ;  /* 0x00006100ff007a0c */ /* 0x000fda0003f85340 */
[----:B------:R-:W-:Y:S05]  /*1a40*/  @P4 BRA `(.L_x_5690) ;  /* 0x0000002000004947 */ /* 0x000fea0003800000 */
[----:B------:R-:W-:Y:S05]  /*1a50*/  @P0 BRA `(.L_x_5691) ;  /* 0x0000008000000947 */ /* 0x000fea0003800000 */
[----:B------:R-:W-:Y:S05]  /*1a60*/  BRA `(.L_x_5692) ;  /* 0x0000009000007947 */ /* 0x000fea0003800000 */
.L_x_5690:
[----:B-----5:R-:W-:-:S05]  /*1a70*/  PRMT R3, RZ, 0x5410, R9 ;  /* 0x00005410ff037816 */ /* 0x020fca0000000009 */
[----:B------:R-:W-:Y:S01]  /*1a80*/  FADD.FTZ R170, R3, R170 ;  /* 0x000000aa03aa7221 */ /* 0x000fe20000010000 */
[----:B------:R-:W-:Y:S05]  /*1a90*/  BRA `(.L_x_5691) ;  /* 0x0000004000007947 */ /* 0x000fea0003800000 */
.L_x_5689:
[----:B-----5:R-:W-:-:S05]  /*1aa0*/  PRMT R3, RZ, 0x5410, R13 ;  /* 0x00005410ff037816 */ /* 0x020fca000000000d */
[----:B------:R-:W-:Y:S01]  /*1ab0*/  FADD.FTZ R170, R3, R170 ;  /* 0x000000aa03aa7221 */ /* 0x000fe20000010000 */
[----:B------:R-:W-:-:S05]  /*1ac0*/  @P2 PRMT R3, RZ, 0x5410, R9 ;  /* 0x00005410ff032816 */ /* 0x000fca0000000009 */
[----:B------:R-:W-:-:S05]  /*1ad0*/  @P2 FADD.FTZ R170, R3, R170 ;  /* 0x000000aa03aa2221 */ /* 0x000fca0000010000 */
.L_x_5691:
[----:B------:R-:W-:-:S04]  /*1ae0*/  F2FP.BF16.PACK_AB R3, RZ, R170 ;  /* 0x000000aaff03723e */ /* 0x000fc800000010ff */
[----:B------:R-:W-:Y:S02]  /*1af0*/  PRMT R5, R3, 0x7610, R5 ;  /* 0x0000761003057816 */ /* 0x000fe40000000005 */
.L_x_5692:
[----:B------:R-:W-:Y:S01]  /*1b00*/  PRMT R172, RZ, 0x7610, R145 ;  /* 0x00007610ffac7816 */ /* 0x000fe20000000091 */
[----:B------:R-:W-:Y:S05]  /*1b10*/  @P3 BRA `(.L_x_5693) ;  /* 0x0000008000003947 */ /* 0x000fea0003800000 */
[----:B------:R-:W-:-:S04]  /*1b20*/  ISETP.NE.U32.AND P4, PT, RZ, c[0x0][0x180], PT ;  /* 0x00006000ff007a0c */ /* 0x000fc80003f85070 */
[----:B------:R-:W-:-:S13]  /*1b30*/  ISETP.NE.AND.EX P4, PT, RZ, c[0x0][0x184], PT, P4 ;  /* 0x00006100ff007a0c */ /* 0x000fda0003f85340 */
[----:B------:R-:W-:Y:S05]  /*1b40*/  @P4 BRA `(.L_x_5694) ;  /* 0x0000002000004947 */ /* 0x000fea0003800000 */
[----:B------:R-:W-:Y:S05]  /*1b50*/  @P0 BRA `(.L_x_5695) ;  /* 0x0000008000000947 */ /* 0x000fea0003800000 */
[----:B------:R-:W-:Y:S05]  /*1b60*/  BRA `(.L_x_5696) ;  /* 0x0000009000007947 */ /* 0x000fea0003800000 */
.L_x_5694:
[----:B-----5:R-:W-:-:S05]  /*1b70*/  PRMT R3, RZ, 0x7610, R9 ;  /* 0x00007610ff037816 */ /* 0x020fca0000000009 */
[----:B------:R-:W-:Y:S01]  /*1b80*/  FADD.FTZ R172, R3, R172 ;  /* 0x000000ac03ac7221 */ /* 0x000fe20000010000 */
[----:B------:R-:W-:Y:S05]  /*1b90*/  BRA `(.L_x_5695) ;  /* 0x0000004000007947 */ /* 0x000fea0003800000 */
.L_x_5693:
[----:B-----5:R-:W-:-:S05]  /*1ba0*/  PRMT R3, RZ, 0x7610, R13 ;  /* 0x00007610ff037816 */ /* 0x020fca000000000d */
[----:B------:R-:W-:Y:S01]  /*1bb0*/  FADD.FTZ R172, R3, R172 ;  /* 0x000000ac03ac7221 */ /* 0x000fe20000010000 */
[----:B------:R-:W-:-:S05]  /*1bc0*/  @P2 PRMT R3, RZ, 0x7610, R9 ;  /* 0x00007610ff032816 */ /* 0x000fca0000000009 */
[----:B------:R-:W-:-:S05]  /*1bd0*/  @P2 FADD.FTZ R172, R3, R172 ;  /* 0x000000ac03ac2221 */ /* 0x000fca0000010000 */
.L_x_5695:
[----:B------:R-:W-:-:S04]  /*1be0*/  F2FP.BF16.PACK_AB R3, RZ, R172 ;  /* 0x000000acff03723e */ /* 0x000fc800000010ff */
[----:B------:R-:W-:Y:S02]  /*1bf0*/  PRMT R5, R5, 0x5410, R3 ;  /* 0x0000541005057816 */ /* 0x000fe40000000003 */
.L_x_5696:
[----:B------:R-:W-:Y:S01]  /*1c00*/  PRMT R173, RZ, 0x5410, R146 ;  /* 0x00005410ffad7816 */ /* 0x000fe20000000092 */
[----:B------:R-:W-:Y:S05]  /*1c10*/  @P3 BRA `(.L_x_5697) ;  /* 0x0000008000003947 */ /* 0x000fea0003800000 */
[----:B------:R-:W-:-:S04]  /*1c20*/  ISETP.NE.U32.AND P4, PT, RZ, c[0x0][0x180], PT ;  /* 0x00006000ff007a0c */ /* 0x000fc80003f85070 */
[----:B------:R-:W-:-:S13]  /*1c30*/  ISETP.NE.AND.EX P4, PT, RZ, c[0x0][0x184], PT, P4 ;  /* 0x00006100ff007a0c */ /* 0x000fda0003f85340 */
[----:B------:R-:W-:Y:S05]  /*1c40*/  @P4 BRA `(.L_x_5698) ;  /* 0x0000002000004947 */ /* 0x000fea0003800000 */
[----:B------:R-:W-:Y:S05]  /*1c50*/  @P0 BRA `(.L_x_5699) ;  /* 0x0000008000000947 */ /* 0x000fea0003800000 */
[----:B------:R-:W-:Y:S05]  /*1c60*/  BRA `(.L_x_5700) ;  /* 0x0000009000007947 */ /* 0x000fea0003800000 */
.L_x_5698:
[----:B-----5:R-:W-:-:S05]  /*1c70*/  PRMT R144, RZ, 0x5410, R10 ;  /* 0x00005410ff907816 */ /* 0x020fca000000000a */
[----:B------:R-:W-:Y:S01]  /*1c80*/  FADD.FTZ R173, R144, R173 ;  /* 0x000000ad90ad7221 */ /* 0x000fe20000010000 */
[----:B------:R-:W-:Y:S05]  /*1c90*/  BRA `(.L_x_5699) ;  /* 0x0000004000007947 */ /* 0x000fea0003800000 */
.L_x_5697:
[----:B-----5:R-:W-:-:S05]  /*1ca0*/  PRMT R144, RZ, 0x5410, R14 ;  /* 0x00005410ff907816 */ /* 0x020fca000000000e */
[----:B------:R-:W-:Y:S01]  /*1cb0*/  FADD.FTZ R173, R144, R173 ;  /* 0x000000ad90ad7221 */ /* 0x000fe20000010000 */
[----:B------:R-:W-:-:S05]  /*1cc0*/  @P2 PRMT R144, RZ, 0x5410, R10 ;  /* 0x00005410ff902816 */ /* 0x000fca000000000a */
[----:B------:R-:W-:-:S05]  /*1cd0*/  @P2 FADD.FTZ R173, R144, R173 ;  /* 0x000000ad90ad2221 */ /* 0x000fca0000010000 */
.L_x_5699:
[----:B------:R-:W-:-:S04]  /*1ce0*/  F2FP.BF16.PACK_AB R3, RZ, R173 ;  /* 0x000000adff03723e */ /* 0x000fc800000010ff */
[----:B------:R-:W-:Y:S02]  /*1cf0*/  PRMT R6, R3, 0x7610, R6 ;  /* 0x0000761003067816 */ /* 0x000fe40000000006 */
.L_x_5700:
[----:B------:R-:W-:Y:S01]  /*1d00*/  PRMT R174, RZ, 0x7610, R146 ;  /* 0x00007610ffae7816 */ /* 0x000fe20000000092 */
[----:B------:R-:W-:Y:S05]  /*1d10*/  @P3 BRA `(.L_x_5701) ;  /* 0x0000008000003947 */ /* 0x000fea0003800000 */
[----:B------:R-:W-:-:S04]  /*1d20*/  ISETP.NE.U32.AND P4, PT, RZ, c[0x0][0x180], PT ;  /* 0x00006000ff007a0c */ /* 0x000fc80003f85070 */
[----:B------:R-:W-:-:S13]  /*1d30*/  ISETP.NE.AND.EX P4, PT, RZ, c[0x0][0x184], PT, P4 ;  /* 0x00006100ff007a0c */ /* 0x000fda0003f85340 */
[----:B------:R-:W-:Y:S05]  /*1d40*/  @P4 BRA `(.L_x_5702) ;  /* 0x0000002000004947 */ /* 0x000fea0003800000 */
[----:B------:R-:W-:Y:S05]  /*1d50*/  @P0 BRA `(.L_x_5703) ;  /* 0x0000008000000947 */ /* 0x000fea0003800000 */
[----:B------:R-:W-:Y:S05]  /*1d60*/  BRA `(.L_x_5704) ;  /* 0x0000009000007947 */ /* 0x000fea0003800000 */
.L_x_5702:
[----:B-----5:R-:W-:-:S05]  /*1d70*/  PRMT R3, RZ, 0x7610, R10 ;  /* 0x00007610ff037816 */ /* 0x020fca000000000a */
[----:B------:R-:W-:Y:S01]  /*1d80*/  FADD.FTZ R174, R3, R174 ;  /* 0x000000ae03ae7221 */ /* 0x000fe20000010000 */
[----:B------:R-:W-:Y:S05]  /*1d90*/  BRA `(.L_x_5703) ;  /* 0x0000004000007947 */ /* 0x000fea0003800000 */
.L_x_5701:
[----:B-----5:R-:W-:-:S05]  /*1da0*/  PRMT R3, RZ, 0x7610, R14 ;  /* 0x00007610ff037816 */ /* 0x020fca000000000e */
[----:B------:R-:W-:Y:S01]  /*1db0*/  FADD.FTZ R174, R3, R174 ;  /* 0x000000ae03ae7221 */ /* 0x000fe20000010000 */
[----:B------:R-:W-:-:S05]  /*1dc0*/  @P2 PRMT R3, RZ, 0x7610, R10 ;  /* 0x00007610ff032816 */ /* 0x000fca000000000a */
[----:B------:R-:W-:-:S05]  /*1dd0*/  @P2 FADD.FTZ R174, R3, R174 ;  /* 0x000000ae03ae2221 */ /* 0x000fca0000010000 */
.L_x_5703:
[----:B------:R-:W-:-:S04]  /*1de0*/  F2FP.BF16.PACK_AB R3, RZ, R174 ;  /* 0x000000aeff03723e */ /* 0x000fc800000010ff */
[----:B------:R-:W-:Y:S02]  /*1df0*/  PRMT R6, R6, 0x5410, R3 ;  /* 0x0000541006067816 */ /* 0x000fe40000000003 */
.L_x_5704:
[----:B------:R-:W-:Y:S01]  /*1e00*/  PRMT R175, RZ, 0x5410, R147 ;  /* 0x00005410ffaf7816 */ /* 0x000fe20000000093 */
[----:B------:R-:W-:Y:S05]  /*1e10*/  @P3 BRA `(.L_x_5705) ;  /* 0x0000008000003947 */ /* 0x000fea0003800000 */
[----:B------:R-:W-:-:S04]  /*1e20*/  ISETP.NE.U32.AND P4, PT, RZ, c[0x0][0x180], PT ;  /* 0x00006000ff007a0c */ /* 0x000fc80003f85070 */
[----:B------:R-:W-:-:S13]  /*1e30*/  ISETP.NE.AND.EX P4, PT, RZ, c[0x0][0x184], PT, P4 ;  /* 0x00006100ff007a0c */ /* 0x000fda0003f85340 */
[----:B------:R-:W-:Y:S05]  /*1e40*/  @P4 BRA `(.L_x_5706) ;  /* 0x0000002000004947 */ /* 0x000fea0003800000 */
[----:B------:R-:W-:Y:S05]  /*1e50*/  @P0 BRA `(.L_x_5707) ;  /* 0x0000008000000947 */ /* 0x000fea0003800000 */
[----:B------:R-:W-:Y:S05]  /*1e60*/  BRA `(.L_x_5708) ;  /* 0x0000009000007947 */ /* 0x000fea0003800000 */
.L_x_5706:
[----:B-----5:R-:W-:-:S05]  /*1e70*/  PRMT R144, RZ, 0x5410, R11 ;  /* 0x00005410ff907816 */ /* 0x020fca000000000b */
[----:B------:R-:W-:Y:S01]  /*1e80*/  FADD.FTZ R175, R144, R175 ;  /* 0x000000af90af7221 */ /* 0x000fe20000010000 */
[----:B------:R-:W-:Y:S05]  /*1e90*/  BRA `(.L_x_5707) ;  /* 0x0000004000007947 */ /* 0x000fea0003800000 */
.L_x_5705:
[----:B-----5:R-:W-:-:S05]  /*1ea0*/  PRMT R144, RZ, 0x5410, R15 ;  /* 0x00005410ff907816 */ /* 0x020fca000000000f */
[----:B------:R-:W-:Y:S01]  /*1eb0*/  FADD.FTZ R175, R144, R175 ;  /* 0x000000af90af7221 */ /* 0x000fe20000010000 */
[----:B------:R-:W-:-:S05]  /*1ec0*/  @P2 PRMT R144, RZ, 0x5410, R11 ;  /* 0x00005410ff902816 */ /* 0x000fca000000000b */
[----:B------:R-:W-:-:S05]  /*1ed0*/  @P2 FADD.FTZ R175, R144, R175 ;  /* 0x000000af90af2221 */ /* 0x000fca0000010000 */
.L_x_5707:
[----:B------:R-:W-:-:S04]  /*1ee0*/  F2FP.BF16.PACK_AB R3, RZ, R175 ;  /* 0x000000afff03723e */ /* 0x000fc800000010ff */
[----:B------:R-:W-:Y:S02]  /*1ef0*/  PRMT R7, R3, 0x7610, R7 ;  /* 0x0000761003077816 */ /* 0x000fe40000000007 */
.L_x_5708:
[----:B------:R-:W-:Y:S01]  /*1f00*/  PRMT R176, RZ, 0x7610, R147 ;  /* 0x00007610ffb07816 */ /* 0x000fe20000000093 */
[----:B------:R-:W-:Y:S05]  /*1f10*/  @P3 BRA `(.L_x_5709) ;  /* 0x0000008000003947 */ /* 0x000fea0003800000 */
[----:B------:R-:W-:-:S04]  /*1f20*/  ISETP.NE.U32.AND P4, PT, RZ, c[0x0][0x180], PT ;  /* 0x00006000ff007a0c */ /* 0x000fc80003f85070 */
[----:B------:R-:W-:-:S13]  /*1f30*/  ISETP.NE.AND.EX P4, PT, RZ, c[0x0][0x184], PT, P4 ;  /* 0x00006100ff007a0c */ /* 0x000fda0003f85340 */
[----:B------:R-:W-:Y:S05]  /*1f40*/  @P4 BRA `(.L_x_5710) ;  /* 0x0000002000004947 */ /* 0x000fea0003800000 */
[----:B------:R-:W-:Y:S05]  /*1f50*/  @P0 BRA `(.L_x_5711) ;  /* 0x0000008000000947 */ /* 0x000fea0003800000 */
[----:B------:R-:W-:Y:S05]  /*1f60*/  BRA `(.L_x_5712) ;  /* 0x0000009000007947 */ /* 0x000fea0003800000 */
.L_x_5710:
[----:B-----5:R-:W-:-:S05]  /*1f70*/  PRMT R3, RZ, 0x7610, R11 ;  /* 0x00007610ff037816 */ /* 0x020fca000000000b */
[----:B------:R-:W-:Y:S01]  /*1f80*/  FADD.FTZ R176, R3, R176 ;  /* 0x000000b003b07221 */ /* 0x000fe20000010000 */
[----:B------:R-:W-:Y:S05]  /*1f90*/  BRA `(.L_x_5711) ;  /* 0x0000004000007947 */ /* 0x000fea0003800000 */
.L_x_5709:
[----:B-----5:R-:W-:-:S05]  /*1fa0*/  PRMT R3, RZ, 0x7610, R15 ;  /* 0x00007610ff037816 */ /* 0x020fca000000000f */
[----:B------:R-:W-:Y:S01]  /*1fb0*/  FADD.FTZ R176, R3, R176 ;  /* 0x000000b003b07221 */ /* 0x000fe20000010000 */
[----:B------:R-:W-:-:S05]  /*1fc0*/  @P2 PRMT R3, RZ, 0x7610, R11 ;  /* 0x00007610ff032816 */ /* 0x000fca000000000b */
[----:B------:R-:W-:-:S05]  /*1fd0*/  @P2 FADD.FTZ R176, R3, R176 ;  /* 0x000000b003b02221 */ /* 0x000fca0000010000 */
.L_x_5711:
[----:B------:R-:W-:-:S04]  /*1fe0*/  F2FP.BF16.PACK_AB R3, RZ, R176 ;  /* 0x000000b0ff03723e */ /* 0x000fc800000010ff */
[----:B------:R-:W-:Y:S02]  /*1ff0*/  PRMT R7, R7, 0x5410, R3 ;  /* 0x0000541007077816 */ /* 0x000fe40000000003 */
.L_x_5712:
        /* <DEDUP_REMOVED lines=16> */
.L_x_5714:
[----:B-----5:R-:W-:-:S05]  /*2100*/  PRMT R178, RZ, 0x5410, R8 ;  /* 0x00005410ffb27816 */ /* 0x020fca0000000008 */
[----:B------:R-:W-:Y:S01]  /*2110*/  FADD.FTZ R177, R178, R177 ;  /* 0x000000b1b2b17221 */ /* 0x000fe20000010000 */
[----:B------:R-:W-:Y:S05]  /*2120*/  BRA `(.L_x_5715) ;  /* 0x0000004000007947 */ /* 0x000fea0003800000 */
.L_x_5713:
[----:B0----5:R-:W-:-:S05]  /*2130*/  PRMT R178, RZ, 0x5410, R12 ;  /* 0x00005410ffb27816 */ /* 0x021fca000000000c */
[----:B------:R-:W-:Y:S01]  /*2140*/  FADD.FTZ R177, R178, R177 ;  /* 0x000000b1b2b17221 */ /* 0x000fe20000010000 */
[----:B------:R-:W-:-:S05]  /*2150*/  @P2 PRMT R178, RZ, 0x5410, R8 ;  /* 0x00005410ffb22816 */ /* 0x000fca0000000008 */
[----:B------:R-:W-:-:S05]  /*2160*/  @P2 FADD.FTZ R177, R178, R177 ;  /* 0x000000b1b2b12221 */ /* 0x000fca0000010000 */
.L_x_5715:
[----:B------:R-:W-:-:S04]  /*2170*/  F2FP.BF16.PACK_AB R3, RZ, R177 ;  /* 0x000000b1ff03723e */ /* 0x000fc800000010ff */
[----:B------:R-:W-:Y:S02]  /*2180*/  PRMT R4, R3, 0x7610, R4 ;  /* 0x0000761003047816 */ /* 0x000fe40000000004 */
.L_x_5716:
[----:B------:R-:W-:Y:S01]  /*2190*/  PRMT R144, RZ, 0x7610, R144 ;  /* 0x00007610ff907816 */ /* 0x000fe20000000090 */
[----:B------:R-:W-:Y:S05]  /*21a0*/  @P3 BRA `(.L_x_5717) ;  /* 0x0000008000003947 */ /* 0x000fea0003800000 */
[----:B------:R-:W-:-:S04]  /*21b0*/  ISETP.NE.U32.AND P1, PT, RZ, c[0x0][0x180], PT ;  /* 0x00006000ff007a0c */ /* 0x000fc80003f25070 */
[----:B------:R-:W-:-:S13]  /*21c0*/  ISETP.NE.AND.EX P1, PT, RZ, c[0x0][0x184], PT, P1 ;  /* 0x00006100ff007a0c */ /* 0x000fda0003f25310 */
[----:B------:R-:W-:Y:S05]  /*21d0*/  @P1 BRA `(.L_x_5718) ;  /* 0x0000002000001947 */ /* 0x000fea0003800000 */
[----:B------:R-:W-:Y:S05]  /*21e0*/  @P0 BRA `(.L_x_5719) ;  /* 0x0000008000000947 */ /* 0x000fea0003800000 */
[----:B------:R-:W-:Y:S05]  /*21f0*/  BRA `(.L_x_5720) ;  /* 0x0000009000007947 */ /* 0x000fea0003800000 */
.L_x_5718:
[----:B-----5:R-:W-:-:S05]  /*2200*/  PRMT R3, RZ, 0x7610, R8 ;  /* 0x00007610ff037816 */ /* 0x020fca0000000008 */
[----:B------:R-:W-:Y:S01]  /*2210*/  FADD.FTZ R144, R3, R144 ;  /* 0x0000009003907221 */ /* 0x000fe20000010000 */
[----:B------:R-:W-:Y:S05]  /*2220*/  BRA `(.L_x_5719) ;  /* 0x0000004000007947 */ /* 0x000fea0003800000 */
.L_x_5717:
[----:B-----5:R-:W-:-:S05]  /*2230*/  PRMT R3, RZ, 0x7610, R12 ;  /* 0x00007610ff037816 */ /* 0x020fca000000000c */
[----:B------:R-:W-:Y:S01]  /*2240*/  FADD.FTZ R144, R3, R144 ;  /* 0x0000009003907221 */ /* 0x000fe20000010000 */
[----:B------:R-:W-:-:S05]  /*2250*/  @P2 PRMT R3, RZ, 0x7610, R8 ;  /* 0x00007610ff032816 */ /* 0x000fca0000000008 */
[----:B------:R-:W-:-:S05]  /*2260*/  @P2 FADD.FTZ R144, R3, R144 ;  /* 0x0000009003902221 */ /* 0x000fca0000010000 */
.L_x_5719:
[----:B------:R-:W-:-:S04]  /*2270*/  F2FP.BF16.PACK_AB R3, RZ, R144 ;  /* 0x00000090ff03723e */ /* 0x000fc800000010ff */
[----:B------:R-:W-:Y:S02]  /*2280*/  PRMT R4, R4, 0x5410, R3 ;  /* 0x0000541004047816 */ /* 0x000fe40000000003 */
.L_x_5720:
[----:B------:R-:W-:Y:S01]  /*2290*/  PRMT R178, RZ, 0x5410, R145 ;  /* 0x00005410ffb27816 */ /* 0x000fe20000000091 */
[----:B------:R-:W-:Y:S05]  /*22a0*/  @P3 BRA `(.L_x_5721) ;  /* 0x0000008000003947 */ /* 0x000fea0003800000 */
[----:B------:R-:W-:-:S04]  /*22b0*/  ISETP.NE.U32.AND P1, PT, RZ, c[0x0][0x180], PT ;  /* 0x00006000ff007a0c */ /* 0x000fc80003f25070 */
[----:B------:R-:W-:-:S13]  /*22c0*/  ISETP.NE.AND.EX P1, PT, RZ, c[0x0][0x184], PT, P1 ;  /* 0x00006100ff007a0c */ /* 0x000fda0003f25310 */
[----:B------:R-:W-:Y:S05]  /*22d0*/  @P1 BRA `(.L_x_5722) ;  /* 0x0000002000001947 */ /* 0x000fea0003800000 */
[----:B------:R-:W-:Y:S05]  /*22e0*/  @P0 BRA `(.L_x_5723) ;  /* 0x0000008000000947 */ /* 0x000fea0003800000 */
[----:B------:R-:W-:Y:S05]  /*22f0*/  BRA `(.L_x_5724) ;  /* 0x0000009000007947 */ /* 0x000fea0003800000 */
.L_x_5722:
[----:B-----5:R-:W-:-:S05]  /*2300*/  PRMT R3, RZ, 0x5410, R9 ;  /* 0x00005410ff037816 */ /* 0x020fca0000000009 */
[----:B------:R-:W-:Y:S01]  /*2310*/  FADD.FTZ R178, R3, R178 ;  /* 0x000000b203b27221 */ /* 0x000fe20000010000 */
[----:B------:R-:W-:Y:S05]  /*2320*/  BRA `(.L_x_5723) ;  /* 0x0000004000007947 */ /* 0x000fea0003800000 */
.L_x_5721:
[----:B-----5:R-:W-:-:S05]  /*2330*/  PRMT R3, RZ, 0x5410, R13 ;  /* 0x00005410ff037816 */ /* 0x020fca000000000d */
[----:B------:R-:W-:Y:S01]  /*2340*/  FADD.FTZ R178, R3, R178 ;  /* 0x000000b203b27221 */ /* 0x000fe20000010000 */
[----:B------:R-:W-:-:S05]  /*2350*/  @P2 PRMT R3, RZ, 0x5410, R9 ;  /* 0x00005410ff032816 */ /* 0x000fca0000000009 */
[----:B------:R-:W-:-:S05]  /*2360*/  @P2 FADD.FTZ R178, R3, R178 ;  /* 0x000000b203b22221 */ /* 0x000fca0000010000 */
.L_x_5723:
[----:B------:R-:W-:-:S04]  /*2370*/  F2FP.BF16.PACK_AB R3, RZ, R178 ;  /* 0x000000b2ff03723e */ /* 0x000fc800000010ff */
[----:B------:R-:W-:Y:S02]  /*2380*/  PRMT R5, R3, 0x7610, R5 ;  /* 0x0000761003057816 */ /* 0x000fe40000000005 */
.L_x_5724:
[----:B------:R-:W-:Y:S01]  /*2390*/  PRMT R145, RZ, 0x7610, R145 ;  /* 0x00007610ff917816 */ /* 0x000fe20000000091 */
[----:B------:R-:W-:Y:S05]  /*23a0*/  @P3 BRA `(.L_x_5725) ;  /* 0x0000008000003947 */ /* 0x000fea0003800000 */
[----:B------:R-:W-:-:S04]  /*23b0*/  ISETP.NE.U32.AND P1, PT, RZ, c[0x0][0x180], PT ;  /* 0x00006000ff007a0c */ /* 0x000fc80003f25070 */
[----:B------:R-:W-:-:S13]  /*23c0*/  ISETP.NE.AND.EX P1, PT, RZ, c[0x0][0x184], PT, P1 ;  /* 0x00006100ff007a0c */ /* 0x000fda0003f25310 */
[----:B------:R-:W-:Y:S05]  /*23d0*/  @P1 BRA `(.L_x_5726) ;  /* 0x0000002000001947 */ /* 0x000fea0003800000 */
[----:B------:R-:W-:Y:S05]  /*23e0*/  @P0 BRA `(.L_x_5727) ;  /* 0x0000008000000947 */ /* 0x000fea0003800000 */
[----:B------:R-:W-:Y:S05]  /*23f0*/  BRA `(.L_x_5728) ;  /* 0x0000009000007947 */ /* 0x000fea0003800000 */
.L_x_5726:
[----:B-----5:R-:W-:-:S05]  /*2400*/  PRMT R180, RZ, 0x7610, R9 ;  /* 0x00007610ffb47816 */ /* 0x020fca0000000009 */
[----:B------:R-:W-:Y:S01]  /*2410*/  FADD.FTZ R145, R180, R145 ;  /* 0x00000091b4917221 */ /* 0x000fe20000010000 */
[----:B------:R-:W-:Y:S05]  /*2420*/  BRA `(.L_x_5727) ;  /* 0x0000004000007947 */ /* 0x000fea0003800000 */
.L_x_5725:
[----:B-----5:R-:W-:-:S05]  /*2430*/  PRMT R180, RZ, 0x7610, R13 ;  /* 0x00007610ffb47816 */ /* 0x020fca000000000d */
[----:B------:R-:W-:Y:S01]  /*2440*/  FADD.FTZ R145, R180, R145 ;  /* 0x00000091b4917221 */ /* 0x000fe20000010000 */
[----:B------:R-:W-:-:S05]  /*2450*/  @P2 PRMT R180, RZ, 0x7610, R9 ;  /* 0x00007610ffb42816 */ /* 0x000fca0000000009 */
[----:B------:R-:W-:-:S05]  /*2460*/  @P2 FADD.FTZ R145, R180, R145 ;  /* 0x00000091b4912221 */ /* 0x000fca0000010000 */
.L_x_5727:
[----:B------:R-:W-:-:S04]  /*2470*/  F2FP.BF16.PACK_AB R3, RZ, R145 ;  /* 0x00000091ff03723e */ /* 0x000fc800000010ff */
[----:B------:R-:W-:Y:S02]  /*2480*/  PRMT R5, R5, 0x5410, R3 ;  /* 0x0000541005057816 */ /* 0x000fe40000000003 */
.L_x_5728:
[----:B------:R-:W-:Y:S01]  /*2490*/  PRMT R179, RZ, 0x5410, R146 ;  /* 0x00005410ffb37816 */ /* 0x000fe20000000092 */
[----:B------:R-:W-:Y:S05]  /*24a0*/  @P3 BRA `(.L_x_5729) ;  /* 0x0000008000003947 */ /* 0x000fea0003800000 */
[----:B------:R-:W-:-:S04]  /*24b0*/  ISETP.NE.U32.AND P1, PT, RZ, c[0x0][0x180], PT ;  /* 0x00006000ff007a0c */ /* 0x000fc80003f25070 */
[----:B------:R-:W-:-:S13]  /*24c0*/  ISETP.NE.AND.EX P1, PT, RZ, c[0x0][0x184], PT, P1 ;  /* 0x00006100ff007a0c */ /* 0x000fda0003f25310 */
[----:B------:R-:W-:Y:S05]  /*24d0*/  @P1 BRA `(.L_x_5730) ;  /* 0x0000002000001947 */ /* 0x000fea0003800000 */
[----:B------:R-:W-:Y:S05]  /*24e0*/  @P0 BRA `(.L_x_5731) ;  /* 0x0000008000000947 */ /* 0x000fea0003800000 */
[----:B------:R-:W-:Y:S05]  /*24f0*/  BRA `(.L_x_5732) ;  /* 0x0000009000007947 */ /* 0x000fea0003800000 */
.L_x_5730:
[----:B-----5:R-:W-:-:S05]  /*2500*/  PRMT R180, RZ, 0x5410, R10 ;  /* 0x00005410ffb47816 */ /* 0x020fca000000000a */
[----:B------:R-:W-:Y:S01]  /*2510*/  FADD.FTZ R179, R180, R179 ;  /* 0x000000b3b4b37221 */ /* 0x000fe20000010000 */
[----:B------:R-:W-:Y:S05]  /*2520*/  BRA `(.L_x_5731) ;  /* 0x0000004000007947 */ /* 0x000fea0003800000 */
.L_x_5729:
[----:B-----5:R-:W-:-:S05]  /*2530*/  PRMT R180, RZ, 0x5410, R14 ;  /* 0x00005410ffb47816 */ /* 0x020fca000000000e */
[----:B------:R-:W-:Y:S01]  /*2540*/  FADD.FTZ R179, R180, R179 ;  /* 0x000000b3b4b37221 */ /* 0x000fe20000010000 */
[----:B------:R-:W-:-:S05]  /*2550*/  @P2 PRMT R180, RZ, 0x5410, R10 ;  /* 0x00005410ffb42816 */ /* 0x000fca000000000a */
[----:B------:R-:W-:-:S05]  /*2560*/  @P2 FADD.FTZ R179, R180, R179 ;  /* 0x000000b3b4b32221 */ /* 0x000fca0000010000 */
.L_x_5731:
[----:B------:R-:W-:-:S04]  /*2570*/  F2FP.BF16.PACK_AB R3, RZ, R179 ;  /* 0x000000b3ff03723e */ /* 0x000fc800000010ff */
[----:B------:R-:W-:Y:S02]  /*2580*/  PRMT R6, R3, 0x7610, R6 ;  /* 0x0000761003067816 */ /* 0x000fe40000000006 */
.L_x_5732:
[----:B------:R-:W-:Y:S01]  /*2590*/  PRMT R146, RZ, 0x7610, R146 ;  /* 0x00007610ff927816 */ /* 0x000fe20000000092 */
[----:B------:R-:W-:Y:S05]  /*25a0*/  @P3 BRA `(.L_x_5733) ;  /* 0x0000008000003947 */ /* 0x000fea0003800000 */
[----:B------:R-:W-:-:S04]  /*25b0*/  ISETP.NE.U32.AND P1, PT, RZ, c[0x0][0x180], PT ;  /* 0x00006000ff007a0c */ /* 0x000fc80003f25070 */
[----:B------:R-:W-:-:S13]  /*25c0*/  ISETP.NE.AND.EX P1, PT, RZ, c[0x0][0x184], PT, P1 ;  /* 0x00006100ff007a0c */ /* 0x000fda0003f25310 */
[----:B------:R-:W-:Y:S05]  /*25d0*/  @P1 BRA `(.L_x_5734) ;  /* 0x0000002000001947 */ /* 0x000fea0003800000 */
[----:B------:R-:W-:Y:S05]  /*25e0*/  @P0 BRA `(.L_x_5735) ;  /* 0x0000008000000947 */ /* 0x000fea0003800000 */
[----:B------:R-:W-:Y:S05]  /*25f0*/  BRA `(.L_x_5736) ;  /* 0x0000009000007947 */ /* 0x000fea0003800000 */
.L_x_5734:
[----:B-----5:R-:W-:-:S05]  /*2600*/  PRMT R3, RZ, 0x7610, R10 ;  /* 0x00007610ff037816 */ /* 0x020fca000000000a */
[----:B------:R-:W-:Y:S01]  /*2610*/  FADD.FTZ R146, R3, R146 ;  /* 0x0000009203927221 */ /* 0x000fe20000010000 */
[----:B------:R-:W-:Y:S05]  /*2620*/  BRA `(.L_x_5735) ;  /* 0x0000004000007947 */ /* 0x000fea0003800000 */
.L_x_5733:
[----:B-----5:R-:W-:-:S05]  /*2630*/  PRMT R3, RZ, 0x7610, R14 ;  /* 0x00007610ff037816 */ /* 0x020fca000000000e */
[----:B------:R-:W-:Y:S01]  /*2640*/  FADD.FTZ R146, R3, R146 ;  /* 0x0000009203927221 */ /* 0x000fe20000010000 */
[----:B------:R-:W-:-:S05]  /*2650*/  @P2 PRMT R3, RZ, 0x7610, R10 ;  /* 0x00007610ff032816 */ /* 0x000fca000000000a */
[----:B------:R-:W-:-:S05]  /*2660*/  @P2 FADD.FTZ R146, R3, R146 ;  /* 0x0000009203922221 */ /* 0x000fca0000010000 */
.L_x_5735:
[----:B------:R-:W-:-:S04]  /*2670*/  F2FP.BF16.PACK_AB R3, RZ, R146 ;  /* 0x00000092ff03723e */ /* 0x000fc800000010ff */
[----:B------:R-:W-:Y:S02]  /*2680*/  PRMT R6, R6, 0x5410, R3 ;  /* 0x0000541006067816 */ /* 0x000fe40000000003 */
.L_x_5736:
[----:B------:R-:W-:Y:S01]  /*2690*/  PRMT R180, RZ, 0x5410, R147 ;  /* 0x00005410ffb47816 */ /* 0x000fe20000000093 */
[----:B------:R-:W-:Y:S05]  /*26a0*/  @P3 BRA `(.L_x_5737) ;  /* 0x0000008000003947 */ /* 0x000fea0003800000 */
[----:B------:R-:W-:-:S04]  /*26b0*/  ISETP.NE.U32.AND P1, PT, RZ, c[0x0][0x180], PT ;  /* 0x00006000ff007a0c */ /* 0x000fc80003f25070 */
[----:B------:R-:W-:-:S13]  /*26c0*/  ISETP.NE.AND.EX P1, PT, RZ, c[0x0][0x184], PT, P1 ;  /* 0x00006100ff007a0c */ /* 0x000fda0003f25310 */
[----:B------:R-:W-:Y:S05]  /*26d0*/  @P1 BRA `(.L_x_5738) ;  /* 0x0000002000001947 */ /* 0x000fea0003800000 */
[----:B------:R-:W-:Y:S05]  /*26e0*/  @P0 BRA `(.L_x_5739) ;  /* 0x0000008000000947 */ /* 0x000fea0003800000 */
[----:B------:R-:W-:Y:S05]  /*26f0*/  BRA `(.L_x_5740) ;  /* 0x0000009000007947 */ /* 0x000fea0003800000 */
.L_x_5738:
[----:B-----5:R-:W-:-:S05]  /*2700*/  PRMT R3, RZ, 0x5410, R11 ;  /* 0x00005410ff037816 */ /* 0x020fca000000000b */
[----:B------:R-:W-:Y:S01]  /*2710*/  FADD.FTZ R180, R3, R180 ;  /* 0x000000b403b47221 */ /* 0x000fe20000010000 */
[----:B------:R-:W-:Y:S05]  /*2720*/  BRA `(.L_x_5739) ;  /* 0x0000004000007947 */ /* 0x000fea0003800000 */
.L_x_5737:
[----:B-----5:R-:W-:-:S05]  /*2730*/  PRMT R3, RZ, 0x5410, R15 ;  /* 0x00005410ff037816 */ /* 0x020fca000000000f */
[----:B------:R-:W-:Y:S01]  /*2740*/  FADD.FTZ R180, R3, R180 ;  /* 0x000000b403b47221 */ /* 0x000fe20000010000 */
[----:B------:R-:W-:-:S05]  /*2750*/  @P2 PRMT R3, RZ, 0x5410, R11 ;  /* 0x00005410ff032816 */ /* 0x000fca000000000b */
[----:B------:R-:W-:-:S05]  /*2760*/  @P2 FADD.FTZ R180, R3, R180 ;  /* 0x000000b403b42221 */ /* 0x000fca0000010000 */
.L_x_5739:
[----:B------:R-:W-:-:S04]  /*2770*/  F2FP.BF16.PACK_AB R3, RZ, R180 ;  /* 0x000000b4ff03723e */ /* 0x000fc800000010ff */
[----:B------:R-:W-:Y:S02]  /*2780*/  PRMT R7, R3, 0x7610, R7 ;  /* 0x0000761003077816 */ /* 0x000fe40000000007 */
.L_x_5740:
[----:B------:R-:W-:Y:S01]  /*2790*/  PRMT R147, RZ, 0x7610, R147 ;  /* 0x00007610ff937816 */ /* 0x000fe20000000093 */
[----:B------:R-:W-:Y:S05]  /*27a0*/  @P3 BRA `(.L_x_5741) ;  /* 0x0000008000003947 */ /* 0x000fea0003800000 */
[----:B------:R-:W-:-:S04]  /*27b0*/  ISETP.NE.U32.AND P1, PT, RZ, c[0x0][0x180], PT ;  /* 0x00006000ff007a0c */ /* 0x000fc80003f25070 */
[----:B------:R-:W-:-:S13]  /*27c0*/  ISETP.NE.AND.EX P1, PT, RZ, c[0x0][0x184], PT, P1 ;  /* 0x00006100ff007a0c */ /* 0x000fda0003f25310 */
[----:B------:R-:W-:Y:S05]  /*27d0*/  @P1 BRA `(.L_x_5742) ;  /* 0x0000002000001947 */ /* 0x000fea0003800000 */
[----:B------:R-:W-:Y:S05]  /*27e0*/  @P0 BRA `(.L_x_5743) ;  /* 0x0000008000000947 */ /* 0x000fea0003800000 */
[----:B------:R-:W-:Y:S05]  /*27f0*/  BRA `(.L_x_5744) ;  /* 0x0000009000007947 */ /* 0x000fea0003800000 */
.L_x_5742:
[----:B-----5:R-:W-:-:S05]  /*2800*/  PRMT R182, RZ, 0x7610, R11 ;  /* 0x00007610ffb67816 */ /* 0x020fca000000000b */
[----:B------:R-:W-:Y:S01]  /*2810*/  FADD.FTZ R147, R182, R147 ;  /* 0x00000093b6937221 */ /* 0x000fe20000010000 */
[----:B------:R-:W-:Y:S05]  /*2820*/  BRA `(.L_x_5743) ;  /* 0x0000004000007947 */ /* 0x000fea0003800000 */
.L_x_5741:
[----:B-----5:R-:W-:-:S05]  /*2830*/  PRMT R182, RZ, 0x7610, R15 ;  /* 0x00007610ffb67816 */ /* 0x020fca000000000f */
[----:B------:R-:W-:Y:S01]  /*2840*/  FADD.FTZ R147, R182, R147 ;  /* 0x00000093b6937221 */ /* 0x000fe20000010000 */
[----:B------:R-:W-:-:S05]  /*2850*/  @P2 PRMT R182, RZ, 0x7610, R11 ;  /* 0x00007610ffb62816 */ /* 0x000fca000000000b */
[----:B------:R-:W-:-:S05]  /*2860*/  @P2 FADD.FTZ R147, R182, R147 ;  /* 0x00000093b6932221 */ /* 0x000fca0000010000 */
.L_x_5743:
[----:B------:R-:W-:-:S04]  /*2870*/  F2FP.BF16.PACK_AB R3, RZ, R147 ;  /* 0x00000093ff03723e */ /* 0x000fc800000010ff */
[----:B------:R-:W-:Y:S02]  /*2880*/  PRMT R7, R7, 0x5410, R3 ;  /* 0x0000541007077816 */ /* 0x000fe40000000003 */
.L_x_5744:
[----:B------:R-:W-:Y:S01]  /*2890*/  FADD.FTZ R182, RZ, R148 ;  /* 0x00000094ffb67221 */ /* 0x000fe20000010000 */
[----:B------:R-:W-:-:S03]  /*28a0*/  ISETP.NE.AND P2, PT, R0, RZ, PT ;  /* 0x000000ff0000720c */ /* 0x000fc60003f45270 */
        /* <DEDUP_REMOVED lines=24> */
[----:B------:R-:W-:Y:S02]  /*2a30*/  FADD.FTZ R181, R3, R144 ;  /* 0x0000009003b57221 */ /* 0x000fe40000010000 */
[----:B------:R-:W-:-:S04]  /*2a40*/  @P0 IMAD.WIDE.U32 R2, R2, R160, c[0x0][0x188] ;  /* 0x0000620002020625 */ /* 0x000fc800078e00a0 */
[----:B------:R-:W-:Y:S01]  /*2a50*/  FADD.FTZ R182, R181, R178 ;  /* 0x000000b2b5b67221 */ /* 0x000fe20000010000 */
[----:B------:R0:W-:Y:S03]  /*2a60*/  @P0 STG.E.128 [R2.64], R4 ;  /* 0x0000000402000986 */ /* 0x0001e6000c101d04 */
[----:B------:R-:W-:-:S04]  /*2a70*/  FADD.FTZ R182, R182, R145 ;  /* 0x00000091b6b67221 */ /* 0x000fc80000010000 */
[----:B------:R-:W-:-:S04]  /*2a80*/  FADD.FTZ R181, R182, R179 ;  /* 0x000000b3b6b57221 */ /* 0x000fc80000010000 */
[----:B------:R-:W-:-:S04]  /*2a90*/  FADD.FTZ R181, R181, R146 ;  /* 0x00000092b5b57221 */ /* 0x000fc80000010000 */
[----:B------:R-:W-:-:S04]  /*2aa0*/  FADD.FTZ R182, R181, R180 ;  /* 0x000000b4b5b67221 */ /* 0x000fc80000010000 */
[----:B------:R-:W-:Y:S01]  /*2ab0*/  FADD.FTZ R185, R182, R147 ;  /* 0x00000093b6b97221 */ /* 0x000fe20000010000 */
[----:B------:R-:W-:Y:S05]  /*2ac0*/  BRA.DIV ~URZ, `(.L_x_5745) ;  /* 0x000011927f007947 */ /* 0x000fea000b800000 */
[----:B0-----:R0:W1:Y:S02]  /*2ad0*/  SHFL.BFLY PT, R2, R185, 0x1, 0x1f ;  /* 0x0c201f00b9027f89 */ /* 0x00106400000e0000 */
.L_x_5749:
        /* <DEDUP_REMOVED lines=84> */
.L_x_5750:
[----:B------:R-:W-:Y:S01]  /*3020*/  FMUL.FTZ R2, R181, R181 ;  /* 0x000000b5b5027220 */ /* 0x000fe20000410000 */
[----:B------:R-:W-:Y:S01]  /*3030*/  ISETP.NE.AND P1, PT, RZ, UR6, PT ;  /* 0x00000006ff007c0c */ /* 0x000fe2000bf25270 */
[----:B-1----:R-:W-:Y:S01]  /*3040*/  FADD.FTZ R187, R184, R185 ;  /* 0x000000b9b8bb7221 */ /* 0x002fe20000010000 */
[----:B------:R-:W-:Y:S02]  /*3050*/  MOV R182, c[0x0][0x1e0] ;  /* 0x0000780000b67a02 */ /* 0x000fe40000000f00 */
[----:B------:R-:W-:Y:S02]  /*3060*/  FSEL R3, R2, RZ, P1 ;  /* 0x000000ff02037208 */ /* 0x000fe40000800000 */
[----:B------:R-:W-:Y:S01]  /*3070*/  MOV R183, 0x4 ;  /* 0x0000000400b77802 */ /* 0x000fe20000000f00 */
[----:B------:R-:W-:Y:S01]  /*3080*/  FFMA.FTZ R2, R187, R182, c[0x0][0x228] ;  /* 0x00008a00bb027623 */ /* 0x000fe200000100b6 */
[----:B------:R-:W-:-:S03]  /*3090*/  FSEL R187, R181, RZ, !P1 ;  /* 0x000000ffb5bb7208 */ /* 0x000fc60004800000 */
[----:B------:R-:W-:Y:S02]  /*30a0*/  FADD.FTZ R186, R2, R3 ;  /* 0x0000000302ba7221 */ /* 0x000fe40000010000 */
[C---:B------:R-:W-:Y:S02]  /*30b0*/  FADD.FTZ R202, -R187.reuse, R161 ;  /* 0x000000a1bbca7221 */ /* 0x040fe40000010100 */
[----:B------:R-:W1:Y:S01]  /*30c0*/  MUFU.RSQ R161, R186 ;  /* 0x000000ba00a17308 */ /* 0x000e620000001400 */
[C---:B------:R-:W-:Y:S02]  /*30d0*/  FADD.FTZ R148, -R187.reuse, R148 ;  /* 0x00000094bb947221 */ /* 0x040fe40000010100 */
[----:B------:R-:W-:Y:S02]  /*30e0*/  FADD.FTZ R192, -R187, R149 ;  /* 0x00000095bbc07221 */ /* 0x000fe40000010100 */
[----:B0-----:R-:W-:-:S04]  /*30f0*/  @!P2 IMAD.WIDE R184, R156, R183, c[0x0][0x1a0] ;  /* 0x000068009cb8a625 */ /* 0x001fc800078e02b7 */
[C---:B------:R-:W-:Y:S01]  /*3100*/  FADD.FTZ R152, -R187.reuse, R152 ;  /* 0x00000098bb987221 */ /* 0x040fe20000010100 */
[----:B------:R-:W-:Y:S01]  /*3110*/  @!P2 STG.E [R184.64], R181 ;  /* 0x000000b5b800a986 */ /* 0x000fe2000c101904 */
[----:B------:R-:W-:Y:S02]  /*3120*/  FADD.FTZ R196, -R187, R153 ;  /* 0x00000099bbc47221 */ /* 0x000fe40000010100 */
[----:B------:R-:W-:-:S04]  /*3130*/  @!P2 IMAD.WIDE R2, R156, R183, c[0x0][0x1a8] ;  /* 0x00006a009c02a625 */ /* 0x000fc800078e02b7 */
[C---:B------:R-:W-:Y:S01]  /*3140*/  FADD.FTZ R198, -R187.reuse, R154 ;  /* 0x0000009abbc67221 */ /* 0x040fe20000010100 */
[----:B-1----:R0:W-:Y:S01]  /*3150*/  @!P2 STG.E [R2.64], R161 ;  /* 0x000000a10200a986 */ /* 0x0021e2000c101904 */
[C---:B------:R-:W-:Y:S02]  /*3160*/  FADD.FTZ R200, -R187.reuse, R155 ;  /* 0x0000009bbbc87221 */ /* 0x040fe40000010100 */
[C---:B------:R-:W-:Y:S02]  /*3170*/  FADD.FTZ R186, -R187.reuse, R145 ;  /* 0x00000091bbba7221 */ /* 0x040fe40000010100 */
[C---:B------:R-:W-:Y:S02]  /*3180*/  FADD.FTZ R150, -R187.reuse, R150 ;  /* 0x00000096bb967221 */ /* 0x040fe40000010100 */
[----:B------:R-:W-:Y:S02]  /*3190*/  FADD.FTZ R194, -R187, R151 ;  /* 0x00000097bbc27221 */ /* 0x000fe40000010100 */
[----:B------:R-:W-:-:S02]  /*31a0*/  FMUL.FTZ R145, R161, R148 ;  /* 0x00000094a1917220 */ /* 0x000fc40000410000 */
[C---:B------:R-:W-:Y:S02]  /*31b0*/  FMUL.FTZ R192, R161.reuse, R192 ;  /* 0x000000c0a1c07220 */ /* 0x040fe40000410000 */
[C---:B------:R-:W-:Y:S02]  /*31c0*/  FMUL.FTZ R155, R161.reuse, R152 ;  /* 0x00000098a19b7220 */ /* 0x040fe40000410000 */
[----:B------:R-:W-:Y:S02]  /*31d0*/  FMUL.FTZ R196, R161, R196 ;  /* 0x000000c4a1c47220 */ /* 0x000fe40000410000 */
[----:B------:R-:W-:Y:S02]  /*31e0*/  FADD.FTZ R218, -R187, R147 ;  /* 0x00000093bbda7221 */ /* 0x000fe40000010100 */
[C---:B------:R-:W-:Y:S02]  /*31f0*/  FMUL.FTZ R147, R161.reuse, R198 ;  /* 0x000000c6a1937220 */ /* 0x040fe40000410000 */
[----:B------:R-:W-:-:S02]  /*3200*/  FMUL.FTZ R200, R161, R200 ;  /* 0x000000c8a1c87220 */ /* 0x000fc40000410000 */
[----:B------:R-:W-:Y:S02]  /*3210*/  FADD.FTZ R206, -R187, R163 ;  /* 0x000000a3bbce7221 */ /* 0x000fe40000010100 */
[C---:B------:R-:W-:Y:S02]  /*3220*/  FMUL.FTZ R151, R161.reuse, R150 ;  /* 0x00000096a1977220 */ /* 0x040fe40000410000 */
[----:B------:R-:W-:Y:S02]  /*3230*/  FMUL.FTZ R194, R161, R194 ;  /* 0x000000c2a1c27220 */ /* 0x000fe40000410000 */
[-C--:B------:R-:W-:Y:S02]  /*3240*/  FFMA.FTZ R148, R44, R145.reuse, R108 ;  /* 0x000000912c947223 */ /* 0x080fe4000001006c */
[----:B0-----:R-:W-:Y:S02]  /*3250*/  FFMA.FTZ R3, R45, R192, R109 ;  /* 0x000000c02d037223 */ /* 0x001fe4000001006d */
[----:B------:R-:W-:-:S02]  /*3260*/  FFMA.FTZ R152, R76, R145, R140 ;  /* 0x000000914c987223 */ /* 0x000fc4000001008c */
[----:B------:R-:W-:Y:S01]  /*3270*/  FFMA.FTZ R149, R77, R192, R141 ;  /* 0x000000c04d957223 */ /* 0x000fe2000001008d */
[----:B------:R-:W-:Y:S01]  /*3280*/  F2FP.BF16.PACK_AB R148, R3, R148 ;  /* 0x000000940394723e */ /* 0x000fe200000010ff */
[-C--:B------:R-:W-:Y:S02]  /*3290*/  FFMA.FTZ R154, R72, R155.reuse, R136 ;  /* 0x0000009b489a7223 */ /* 0x080fe40000010088 */
[----:B------:R-:W-:Y:S01]  /*32a0*/  FFMA.FTZ R163, R73, R196, R137 ;  /* 0x000000c449a37223 */ /* 0x000fe20000010089 */
[----:B------:R-:W-:Y:S01]  /*32b0*/  F2FP.BF16.PACK_AB R152, R149, R152 ;  /* 0x000000989598723e */ /* 0x000fe200000010ff */
[----:B------:R-:W-:Y:S02]  /*32c0*/  FFMA.FTZ R150, R40, R155, R104 ;  /* 0x0000009b28967223 */ /* 0x000fe40000010068 */
[----:B------:R-:W-:Y:S01]  /*32d0*/  FADD.FTZ R204, -R187, R162 ;  /* 0x000000a2bbcc7221 */ /* 0x000fe20000010100 */
[----:B------:R-:W-:Y:S01]  /*32e0*/  F2FP.BF16.PACK_AB R154, R163, R154 ;  /* 0x0000009aa39a723e */ /* 0x000fe200000010ff */
[----:B------:R-:W-:-:S02]  /*32f0*/  FFMA.FTZ R155, R74, R147, R138 ;  /* 0x000000934a9b7223 */ /* 0x000fc4000001008a */
[----:B------:R-:W-:Y:S02]  /*3300*/  FFMA.FTZ R2, R75, R200, R139 ;  /* 0x000000c84b027223 */ /* 0x000fe4000001008b */
[C---:B------:R-:W-:Y:S02]  /*3310*/  FADD.FTZ R208, -R187.reuse, R164 ;  /* 0x000000a4bbd07221 */ /* 0x040fe40000010100 */
[C---:B------:R-:W-:Y:S01]  /*3320*/  FADD.FTZ R184, -R187.reuse, R144 ;  /* 0x00000090bbb87221 */ /* 0x040fe20000010100 */
[----:B------:R-:W-:Y:S01]  /*3330*/  F2FP.BF16.PACK_AB R155, R2, R155 ;  /* 0x0000009b029b723e */ /* 0x000fe200000010ff */
[C---:B------:R-:W-:Y:S01]  /*3340*/  FADD.FTZ R210, -R187.reuse, R165 ;  /* 0x000000a5bbd27221 */ /* 0x040fe20000010100 */
[----:B------:R-:W-:Y:S01]  /*3350*/  HFMA2.MMA R2, -RZ, RZ, 0, 9.5367431640625e-07 ;  /* 0x00000010ff027435 */ /* 0x000fe200000001ff */
[----:B------:R-:W-:Y:S02]  /*3360*/  FADD.FTZ R212, -R187, R166 ;  /* 0x000000a6bbd47221 */ /* 0x000fe40000010100 */
[----:B------:R-:W-:-:S02]  /*3370*/  FFMA.FTZ R153, R78, R151, R142 ;  /* 0x000000974e997223 */ /* 0x000fc4000001008e */
[----:B------:R-:W-:Y:S02]  /*3380*/  FFMA.FTZ R144, R79, R194, R143 ;  /* 0x000000c24f907223 */ /* 0x000fe4000001008f */
[----:B------:R-:W-:Y:S02]  /*3390*/  FFMA.FTZ R145, R41, R196, R105 ;  /* 0x000000c429917223 */ /* 0x000fe40000010069 */
[C---:B------:R-:W-:Y:S01]  /*33a0*/  FADD.FTZ R214, -R187.reuse, R167 ;  /* 0x000000a7bbd67221 */ /* 0x040fe20000010100 */
[----:B------:R-:W-:Y:S01]  /*33b0*/  F2FP.BF16.PACK_AB R153, R144, R153 ;  /* 0x000000999099723e */ /* 0x000fe200000010ff */
[----:B------:R-:W-:Y:S01]  /*33c0*/  FADD.FTZ R216, -R187, R168 ;  /* 0x000000a8bbd87221 */ /* 0x000fe20000010100 */
[----:B------:R-:W-:Y:S01]  /*33d0*/  F2FP.BF16.PACK_AB R150, R145, R150 ;  /* 0x000000969196723e */ /* 0x000fe200000010ff */
[C---:B------:R-:W-:Y:S02]  /*33e0*/  FMUL.FTZ R3, R161.reuse, R202 ;  /* 0x000000caa1037220 */ /* 0x040fe40000410000 */
[----:B------:R-:W-:-:S02]  /*33f0*/  FMUL.FTZ R204, R161, R204 ;  /* 0x000000cca1cc7220 */ /* 0x000fc40000410000 */
[----:B------:R-:W-:Y:S02]  /*3400*/  FFMA.FTZ R149, R46, R151, R110 ;  /* 0x000000972e957223 */ /* 0x000fe4000001006e */
[----:B------:R-:W-:Y:S02]  /*3410*/  FFMA.FTZ R194, R47, R194, R111 ;  /* 0x000000c22fc27223 */ /* 0x000fe4000001006f */
[C---:B------:R-:W-:Y:S02]  /*3420*/  FMUL.FTZ R163, R161.reuse, R206 ;  /* 0x000000cea1a37220 */ /* 0x040fe40000410000 */
[----:B------:R-:W-:Y:S01]  /*3430*/  FMUL.FTZ R208, R161, R208 ;  /* 0x000000d0a1d07220 */ /* 0x000fe20000410000 */
[----:B------:R-:W-:Y:S01]  /*3440*/  F2FP.BF16.PACK_AB R149, R194, R149 ;  /* 0x00000095c295723e */ /* 0x000fe200000010ff */
[----:B------:R-:W-:Y:S02]  /*3450*/  FADD.FTZ R162, -R187, R169 ;  /* 0x000000a9bba27221 */ /* 0x000fe40000010100 */
[----:B------:R-:W-:-:S02]  /*3460*/  FMUL.FTZ R165, R161, R210 ;  /* 0x000000d2a1a57220 */ /* 0x000fc40000410000 */
[C---:B------:R-:W-:Y:S02]  /*3470*/  FMUL.FTZ R212, R161.reuse, R212 ;  /* 0x000000d4a1d47220 */ /* 0x040fe40000410000 */
[C---:B------:R-:W-:Y:S02]  /*3480*/  FMUL.FTZ R169, R161.reuse, R214 ;  /* 0x000000d6a1a97220 */ /* 0x040fe40000410000 */
[----:B------:R-:W-:Y:S02]  /*3490*/  FMUL.FTZ R216, R161, R216 ;  /* 0x000000d8a1d87220 */ /* 0x000fe40000410000 */
[----:B------:R-:W-:Y:S02]  /*34a0*/  FADD.FTZ R190, -R187, R146 ;  /* 0x00000092bbbe7221 */ /* 0x000fe40000010100 */
[----:B------:R-:W-:Y:S02]  /*34b0*/  FFMA.FTZ R151, R42, R147, R106 ;  /* 0x000000932a977223 */ /* 0x000fe4000001006a */
[----:B------:R-:W-:-:S02]  /*34c0*/  FFMA.FTZ R144, R68, R3, R132 ;  /* 0x0000000344907223 */ /* 0x000fc40000010084 */
[----:B------:R-:W-:Y:S02]  /*34d0*/  FFMA.FTZ R145, R69, R204, R133 ;  /* 0x000000cc45917223 */ /* 0x000fe40000010085 */
[----:B------:R-:W-:Y:S02]  /*34e0*/  FFMA.FTZ R146, R70, R163, R134 ;  /* 0x000000a346927223 */ /* 0x000fe40000010086 */
[----:B------:R-:W-:Y:S01]  /*34f0*/  FFMA.FTZ R147, R71, R208, R135 ;  /* 0x000000d047937223 */ /* 0x000fe20000010087 */
[----:B------:R-:W-:Y:S01]  /*3500*/  F2FP.BF16.PACK_AB R144, R145, R144 ;  /* 0x000000909190723e */ /* 0x000fe200000010ff */
[----:B------:R-:W-:Y:S02]  /*3510*/  FADD.FTZ R164, -R187, R171 ;  /* 0x000000abbba47221 */ /* 0x000fe40000010100 */
[----:B------:R-:W-:Y:S01]  /*3520*/  FFMA.FTZ R167, R64, R165, R128 ;  /* 0x000000a540a77223 */ /* 0x000fe20000010080 */
[----:B------:R-:W-:Y:S01]  /*3530*/  F2FP.BF16.PACK_AB R145, R147, R146 ;  /* 0x000000929391723e */ /* 0x000fe200000010ff */
[----:B------:R-:W-:-:S02]  /*3540*/  FFMA.FTZ R192, R65, R212, R129 ;  /* 0x000000d441c07223 */ /* 0x000fc40000010081 */
[----:B------:R-:W-:Y:S02]  /*3550*/  FFMA.FTZ R171, R66, R169, R130 ;  /* 0x000000a942ab7223 */ /* 0x000fe40000010082 */
[----:B------:R-:W-:Y:S01]  /*3560*/  FFMA.FTZ R194, R67, R216, R131 ;  /* 0x000000d843c27223 */ /* 0x000fe20000010083 */
[----:B------:R-:W-:Y:S01]  /*3570*/  F2FP.BF16.PACK_AB R146, R192, R167 ;  /* 0x000000a7c092723e */ /* 0x000fe200000010ff */
[----:B------:R-:W-:Y:S02]  /*3580*/  FFMA.FTZ R200, R43, R200, R107 ;  /* 0x000000c82bc87223 */ /* 0x000fe4000001006b */
[----:B------:R-:W-:Y:S01]  /*3590*/  IMAD.WIDE.U32 R192, R158, R2, c[0x0][0x208] ;  /* 0x000082009ec07625 */ /* 0x000fe200078e0002 */
[----:B------:R-:W-:Y:S02]  /*35a0*/  F2FP.BF16.PACK_AB R147, R194, R171 ;  /* 0x000000abc293723e */ /* 0x000fe400000010ff */
[----:B------:R-:W-:Y:S01]  /*35b0*/  F2FP.BF16.PACK_AB R151, R200, R151 ;  /* 0x00000097c897723e */ /* 0x000fe200000010ff */
[C---:B------:R-:W-:Y:S01]  /*35c0*/  FADD.FTZ R168, -R187.reuse, R175 ;  /* 0x000000afbba87221 */ /* 0x040fe20000010100 */
[----:B------:R0:W-:Y:S01]  /*35d0*/  STG.E.128 [R192.64], R152 ;  /* 0x00000098c0007986 */ /* 0x0001e2000c101d04 */
[----:B------:R-:W-:-:S02]  /*35e0*/  FADD.FTZ R176, -R187, R176 ;  /* 0x000000b0bbb07221 */ /* 0x000fc40000010100 */
[----:B------:R-:W-:-:S04]  /*35f0*/  IMAD.WIDE.U32 R194, R158, R2, c[0x0][0x210] ;  /* 0x000084009ec27625 */ /* 0x000fc800078e0002 */
[C---:B------:R-:W-:Y:S01]  /*3600*/  FMUL.FTZ R167, R161.reuse, R162 ;  /* 0x000000a2a1a77220 */ /* 0x040fe20000410000 */
[----:B------:R1:W-:Y:S01]  /*3610*/  STG.E.128 [R194.64], R148 ;  /* 0x00000094c2007986 */ /* 0x0003e2000c101d04 */
[----:B------:R-:W-:Y:S02]  /*3620*/  FMUL.FTZ R164, R161, R164 ;  /* 0x000000a4a1a47220 */ /* 0x000fe40000410000 */
[C---:B------:R-:W-:Y:S02]  /*3630*/  FADD.FTZ R170, -R187.reuse, R170 ;  /* 0x000000aabbaa7221 */ /* 0x040fe40000010100 */
[----:B------:R-:W-:Y:S02]  /*3640*/  FADD.FTZ R172, -R187, R172 ;  /* 0x000000acbbac7221 */ /* 0x000fe40000010100 */
[C---:B------:R-:W-:Y:S02]  /*3650*/  FMUL.FTZ R175, R161.reuse, R168 ;  /* 0x000000a8a1af7220 */ /* 0x040fe40000410000 */
[----:B------:R-:W-:-:S02]  /*3660*/  FMUL.FTZ R176, R161, R176 ;  /* 0x000000b0a1b07220 */ /* 0x000fc40000410000 */
[C---:B------:R-:W-:Y:S02]  /*3670*/  FADD.FTZ R166, -R187.reuse, R173 ;  /* 0x000000adbba67221 */ /* 0x040fe40000010100 */
[C---:B------:R-:W-:Y:S02]  /*3680*/  FADD.FTZ R174, -R187.reuse, R174 ;  /* 0x000000aebbae7221 */ /* 0x040fe40000010100 */
[----:B------:R-:W-:Y:S02]  /*3690*/  FADD.FTZ R178, -R187, R178 ;  /* 0x000000b2bbb27221 */ /* 0x000fe40000010100 */
[----:B------:R-:W-:-:S04]  /*36a0*/  IMAD.WIDE.U32 R196, R157, R2, c[0x0][0x208] ;  /* 0x000082009dc47625 */ /* 0x000fc800078e0002 */
[----:B0-----:R-:W-:Y:S01]  /*36b0*/  FFMA.FTZ R152, R60, R167, R124 ;  /* 0x000000a73c987223 */ /* 0x001fe2000001007c */
[----:B------:R0:W-:Y:S01]  /*36c0*/  STG.E.128 [R196.64], R144 ;  /* 0x00000090c4007986 */ /* 0x0001e2000c101d04 */
[----:B-1----:R-:W-:Y:S02]  /*36d0*/  FFMA.FTZ R149, R61, R164, R125 ;  /* 0x000000a43d957223 */ /* 0x002fe4000001007d */
[----:B------:R-:W-:Y:S02]  /*36e0*/  FFMA.FTZ R3, R36, R3, R100 ;  /* 0x0000000324037223 */ /* 0x000fe40000010064 */
[----:B------:R-:W-:Y:S01]  /*36f0*/  FFMA.FTZ R204, R37, R204, R101 ;  /* 0x000000cc25cc7223 */ /* 0x000fe20000010065 */
[----:B------:R-:W-:Y:S01]  /*3700*/  F2FP.BF16.PACK_AB R148, R149, R152 ;  /* 0x000000989594723e */ /* 0x000fe200000010ff */
[C---:B------:R-:W-:Y:S02]  /*3710*/  FMUL.FTZ R171, R161.reuse, R170 ;  /* 0x000000aaa1ab7220 */ /* 0x040fe40000410000 */
[----:B------:R-:W-:-:S02]  /*3720*/  FMUL.FTZ R172, R161, R172 ;  /* 0x000000aca1ac7220 */ /* 0x000fc40000410000 */
[----:B------:R-:W-:Y:S02]  /*3730*/  FFMA.FTZ R165, R32, R165, R96 ;  /* 0x000000a520a57223 */ /* 0x000fe40000010060 */
[----:B------:R-:W-:Y:S02]  /*3740*/  FFMA.FTZ R212, R33, R212, R97 ;  /* 0x000000d421d47223 */ /* 0x000fe40000010061 */
[----:B------:R-:W-:Y:S02]  /*3750*/  FFMA.FTZ R151, R58, R175, R122 ;  /* 0x000000af3a977223 */ /* 0x000fe4000001007a */
[----:B------:R-:W-:Y:S01]  /*3760*/  FFMA.FTZ R158, R59, R176, R123 ;  /* 0x000000b03b9e7223 */ /* 0x000fe2000001007b */
[----:B0-----:R-:W-:Y:S01]  /*3770*/  F2FP.BF16.PACK_AB R144, R204, R3 ;  /* 0x00000003cc90723e */ /* 0x001fe200000010ff */
[----:B------:R-:W-:Y:S01]  /*3780*/  FADD.FTZ R188, -R187, R179 ;  /* 0x000000b3bbbc7221 */ /* 0x000fe20000010100 */
[----:B------:R-:W-:Y:S01]  /*3790*/  F2FP.BF16.PACK_AB R146, R212, R165 ;  /* 0x000000a5d492723e */ /* 0x000fe200000010ff */
[C---:B------:R-:W-:Y:S01]  /*37a0*/  FMUL.FTZ R173, R161.reuse, R166 ;  /* 0x000000a6a1ad7220 */ /* 0x040fe20000410000 */
[----:B------:R-:W-:Y:S01]  /*37b0*/  F2FP.BF16.PACK_AB R151, R158, R151 ;  /* 0x000000979e97723e */ /* 0x000fe200000010ff */
[----:B------:R-:W-:-:S02]  /*37c0*/  FMUL.FTZ R174, R161, R174 ;  /* 0x000000aea1ae7220 */ /* 0x000fc40000410000 */
[C---:B------:R-:W-:Y:S02]  /*37d0*/  FMUL.FTZ R179, R161.reuse, R178 ;  /* 0x000000b2a1b37220 */ /* 0x040fe40000410000 */
[----:B------:R-:W-:Y:S02]  /*37e0*/  FMUL.FTZ R186, R161, R186 ;  /* 0x000000baa1ba7220 */ /* 0x000fe40000410000 */
[----:B------:R-:W-:Y:S02]  /*37f0*/  FADD.FTZ R180, -R187, R180 ;  /* 0x000000b4bbb47221 */ /* 0x000fe40000010100 */
        /* <DEDUP_REMOVED lines=8> */
[----:B------:R-:W-:Y:S02]  /*3880*/  FADD.FTZ R182, -R187, R177 ;  /* 0x000000b1bbb67221 */ /* 0x000fe40000010100 */
[C---:B------:R-:W-:Y:S01]  /*3890*/  FMUL.FTZ R181, R161.reuse, R188 ;  /* 0x000000bca1b57220 */ /* 0x040fe20000410000 */
[----:B------:R-:W-:Y:S01]  /*38a0*/  F2FP.BF16.PACK_AB R150, R152, R3 ;  /* 0x000000039896723e */ /* 0x000fe200000010ff */
[----:B------:R-:W-:-:S02]  /*38b0*/  FMUL.FTZ R190, R161, R190 ;  /* 0x000000bea1be7220 */ /* 0x000fc40000410000 */
[----:B------:R-:W-:Y:S02]  /*38c0*/  FFMA.FTZ R165, R54, R179, R118 ;  /* 0x000000b336a57223 */ /* 0x000fe40000010076 */
[----:B------:R-:W-:Y:S02]  /*38d0*/  FFMA.FTZ R158, R55, R186, R119 ;  /* 0x000000ba379e7223 */ /* 0x000fe40000010077 */
[----:B------:R-:W-:Y:S02]  /*38e0*/  FFMA.FTZ R154, R24, R173, R88 ;  /* 0x000000ad189a7223 */ /* 0x000fe40000010058 */
[----:B------:R-:W-:Y:S01]  /*38f0*/  FFMA.FTZ R153, R25, R174, R89 ;  /* 0x000000ae19997223 */ /* 0x000fe20000010059 */
[----:B------:R-:W-:Y:S01]  /*3900*/  F2FP.BF16.PACK_AB R165, R158, R165 ;  /* 0x000000a59ea5723e */ /* 0x000fe200000010ff */
[C---:B------:R-:W-:Y:S02]  /*3910*/  FMUL.FTZ R185, R161.reuse, R180 ;  /* 0x000000b4a1b97220 */ /* 0x040fe40000410000 */
[----:B------:R-:W-:Y:S01]  /*3920*/  FMUL.FTZ R218, R161, R218 ;  /* 0x000000daa1da7220 */ /* 0x000fe20000410000 */
[----:B------:R-:W-:Y:S01]  /*3930*/  F2FP.BF16.PACK_AB R154, R153, R154 ;  /* 0x0000009a999a723e */ /* 0x000fe200000010ff */
[----:B------:R-:W-:-:S02]  /*3940*/  FMUL.FTZ R177, R161, R182 ;  /* 0x000000b6a1b17220 */ /* 0x000fc40000410000 */
[----:B------:R-:W-:Y:S02]  /*3950*/  FMUL.FTZ R184, R161, R184 ;  /* 0x000000b8a1b87220 */ /* 0x000fe40000410000 */
[----:B------:R-:W-:Y:S02]  /*3960*/  FFMA.FTZ R166, R48, R181, R112 ;  /* 0x000000b530a67223 */ /* 0x000fe40000010070 */
[----:B------:R-:W-:Y:S02]  /*3970*/  FFMA.FTZ R163, R49, R190, R113 ;  /* 0x000000be31a37223 */ /* 0x000fe40000010071 */
        /* <DEDUP_REMOVED lines=23> */
[----:B------:R-:W-:-:S02]  /*3af0*/  FFMA.FTZ R218, R19, R218, R83 ;  /* 0x000000da13da7223 */ /* 0x000fc40000010053 */
[----:B------:R-:W-:Y:S02]  /*3b00*/  FFMA.FTZ R190, R17, R190, R81 ;  /* 0x000000be11be7223 */ /* 0x000fe40000010051 */
[----:B------:R-:W-:Y:S01]  /*3b10*/  FFMA.FTZ R186, R23, R186, R87 ;  /* 0x000000ba17ba7223 */ /* 0x000fe20000010057 */
[----:B------:R-:W-:Y:S01]  /*3b20*/  F2FP.BF16.PACK_AB R191, R218, R185 ;  /* 0x000000b9dabf723e */ /* 0x000fe200000010ff */
[----:B------:R-:W-:Y:S01]  /*3b30*/  FFMA.FTZ R184, R21, R184, R85 ;  /* 0x000000b815b87223 */ /* 0x000fe20000010055 */
[----:B------:R-:W-:Y:S01]  /*3b40*/  F2FP.BF16.PACK_AB R190, R190, R181 ;  /* 0x000000b5bebe723e */ /* 0x000fe200000010ff */
[-C--:B------:R-:W-:Y:S01]  /*3b50*/  IMAD.WIDE.U32 R162, R157, R2.reuse, c[0x0][0x210] ;  /* 0x000084009da27625 */ /* 0x080fe200078e0002 */
[----:B------:R-:W-:Y:S02]  /*3b60*/  F2FP.BF16.PACK_AB R189, R186, R179 ;  /* 0x000000b3babd723e */ /* 0x000fe400000010ff */
[----:B------:R-:W-:Y:S01]  /*3b70*/  F2FP.BF16.PACK_AB R188, R184, R177 ;  /* 0x000000b1b8bc723e */ /* 0x000fe200000010ff */
[CC--:B------:R-:W-:Y:S01]  /*3b80*/  IMAD.WIDE.U32 R168, R159.reuse, R2.reuse, c[0x0][0x208] ;  /* 0x000082009fa87625 */ /* 0x0c0fe200078e0002 */
[----:B------:R0:W-:Y:S03]  /*3b90*/  STG.E.128 [R162.64], R144 ;  /* 0x00000090a2007986 */ /* 0x0001e6000c101d04 */
[-C--:B------:R-:W-:Y:S01]  /*3ba0*/  IMAD.WIDE.U32 R158, R159, R2.reuse, c[0x0][0x210] ;  /* 0x000084009f9e7625 */ /* 0x080fe200078e0002 */
[----:B------:R0:W-:Y:S03]  /*3bb0*/  STG.E.128 [R168.64], R148 ;  /* 0x00000094a8007986 */ /* 0x0001e6000c101d04 */
[CC--:B------:R-:W-:Y:S01]  /*3bc0*/  IMAD.WIDE.U32 R170, R160.reuse, R2.reuse, c[0x0][0x208] ;  /* 0x00008200a0aa7625 */ /* 0x0c0fe200078e0002 */
[----:B------:R0:W-:Y:S03]  /*3bd0*/  STG.E.128 [R158.64], R152 ;  /* 0x000000989e007986 */ /* 0x0001e6000c101d04 */
[----:B------:R-:W-:Y:S01]  /*3be0*/  IMAD.WIDE.U32 R2, R160, R2, c[0x0][0x210] ;  /* 0x00008400a0027625 */ /* 0x000fe200078e0002 */
[----:B------:R0:W-:Y:S03]  /*3bf0*/  STG.E.128 [R170.64], R164 ;  /* 0x000000a4aa007986 */ /* 0x0001e6000c101d04 */
[----:B------:R-:W-:Y:S01]  /*3c00*/  IMAD R156, R183, c[0x0][0x160], R156 ;  /* 0x00005800b79c7a24 */ /* 0x000fe200078e029c */
[----:B------:R0:W-:Y:S04]  /*3c10*/  STG.E.128 [R2.64], R188 ;  /* 0x000000bc02007986 */ /* 0x0001e8000c101d04 */
[----:B------:R-:W-:-:S13]  /*3c20*/  ISETP.GE.AND P1, PT, R156, c[0x0][0x164], PT ;  /* 0x000059009c007a0c */ /* 0x000fda0003f26270 */
[----:B0----5:R-:W-:Y:S01]  /*3c30*/  @P1 CALL.REL.NOINC `(.L_x_5747) ;  /* 0x0000001000001944 */ /* 0x021fe20003c00000 */
[----:B------:R-:W-:Y:S05]  /*3c40*/  BRA `(.L_x_5748) ;  /* 0xffffc98000007947 */ /* 0x000fea000383ffff */
.L_x_5747:
[----:B------:R-:W-:Y:S05]  /*3c50*/  EXIT ;  /* 0x000000000000794d */ /* 0x000fea0003800000 */
.L_x_5745:
[----:B0-----:R-:W-:Y:S01]  /*3c60*/  HFMA2.MMA R182, -RZ, RZ, 0, 1.847743988037109375e-06 ;  /* 0x0000001fffb67435 */ /* 0x001fe200000001ff */
[----:B------:R-:W-:Y:S02]  /*3c70*/  MOV R184, 0x1 ;  /* 0x0000000100b87802 */ /* 0x000fe40000000f00 */
[----:B------:R-:W-:Y:S02]  /*3c80*/  MOV R183, 0xffffffff ;  /* 0xffffffff00b77802 */ /* 0x000fe40000000f00 */
[----:B------:R-:W-:Y:S02]  /*3c90*/  MOV R2, 0x3cb0 ;  /* 0x00003cb000027802 */ /* 0x000fe40000000f00 */
[----:B-----5:R-:W-:Y:S05]  /*3ca0*/  CALL.REL.NOINC `($__internal_17_$__cuda_sm70_shflsync_bfly_p) ;  /* 0x0000079000007944 */ /* 0x020fea0003c00000 */
[----:B-1----:R-:W-:Y:S01]  /*3cb0*/  MOV R2, R184 ;  /* 0x000000b800027202 */ /* 0x002fe20000000f00 */
[----:B0-----:R-:W-:Y:S05]  /*3cc0*/  BRA `(.L_x_5749) ;  /* 0xffffee1000007947 */ /* 0x001fea000383ffff */
.L_x_5746:
[----:B------:R-:W-:Y:S01]  /*3cd0*/  HFMA2.MMA R184, -RZ, RZ, 0, 1.1920928955078125e-07 ;  /* 0x00000002ffb87435 */ /* 0x000fe200000001ff */
[----:B------:R-:W-:Y:S02]  /*3ce0*/  MOV R182, 0x1f ;  /* 0x0000001f00b67802 */ /* 0x000fe40000000f00 */
[----:B------:R-:W-:Y:S02]  /*3cf0*/  MOV R183, 0xffffffff ;  /* 0xffffffff00b77802 */ /* 0x000fe40000000f00 */
[----:B------:R-:W-:-:S02]  /*3d00*/  MOV R2, 0x3d20 ;  /* 0x00003d2000027802 */ /* 0x000fc40000000f00 */
[----:B-----5:R-:W-:Y:S05]  /*3d10*/  CALL.REL.NOINC `($__internal_17_$__cuda_sm70_shflsync_bfly_p) ;  /* 0x0000072000007944 */ /* 0x020fea0003c00000 */
[----:B01----:R-:W-:Y:S01]  /*3d20*/  FADD.FTZ R185, R185, R184 ;  /* 0x000000b8b9b97221 */ /* 0x003fe20000010000 */
[----:B------:R-:W-:Y:S01]  /*3d30*/  HFMA2.MMA R184, -RZ, RZ, 0, 2.384185791015625e-07 ;  /* 0x00000004ffb87435 */ /* 0x000fe200000001ff */
[----:B------:R-:W-:-:S02]  /*3d40*/  MOV R182, 0x1f ;  /* 0x0000001f00b67802 */ /* 0x000fc40000000f00 */
[----:B------:R-:W-:Y:S02]  /*3d50*/  MOV R183, 0xffffffff ;  /* 0xffffffff00b77802 */ /* 0x000fe40000000f00 */
[----:B------:R-:W-:Y:S02]  /*3d60*/  MOV R2, 0x3d80 ;  /* 0x00003d8000027802 */ /* 0x000fe40000000f00 */
[----:B------:R-:W-:Y:S05]  /*3d70*/  CALL.REL.NOINC `($__internal_17_$__cuda_sm70_shflsync_bfly_p) ;  /* 0x000006c000007944 */ /* 0x000fea0003c00000 */
[----:B01----:R-:W-:Y:S01]  /*3d80*/  FADD.FTZ R185, R185, R184 ;  /* 0x000000b8b9b97221 */ /* 0x003fe20000010000 */
[----:B------:R-:W-:Y:S01]  /*3d90*/  HFMA2.MMA R184, -RZ, RZ, 0, 4.76837158203125e-07 ;  /* 0x00000008ffb87435 */ /* 0x000fe200000001ff */
[----:B------:R-:W-:Y:S02]  /*3da0*/  MOV R182, 0x1f ;  /* 0x0000001f00b67802 */ /* 0x000fe40000000f00 */
[----:B------:R-:W-:Y:S02]  /*3db0*/  MOV R183, 0xffffffff ;  /* 0xffffffff00b77802 */ /* 0x000fe40000000f00 */
[----:B------:R-:W-:Y:S02]  /*3dc0*/  MOV R2, 0x3de0 ;  /* 0x00003de000027802 */ /* 0x000fe40000000f00 */
[----:B------:R-:W-:Y:S05]  /*3dd0*/  CALL.REL.NOINC `($__internal_17_$__cuda_sm70_shflsync_bfly_p) ;  /* 0x0000066000007944 */ /* 0x000fea0003c00000 */
[----:B01----:R-:W-:Y:S01]  /*3de0*/  FADD.FTZ R185, R185, R184 ;  /* 0x000000b8b9b97221 */ /* 0x003fe20000010000 */
[----:B------:R-:W-:Y:S01]  /*3df0*/  HFMA2.MMA R184, -RZ, RZ, 0, 9.5367431640625e-07 ;  /* 0x00000010ffb87435 */ /* 0x000fe200000001ff */
[----:B------:R-:W-:-:S02]  /*3e00*/  MOV R182, 0x1f ;  /* 0x0000001f00b67802 */ /* 0x000fc40000000f00 */
[----:B------:R-:W-:Y:S02]  /*3e10*/  MOV R183, 0xffffffff ;  /* 0xffffffff00b77802 */ /* 0x000fe40000000f00 */
[----:B------:R-:W-:Y:S02]  /*3e20*/  MOV R2, 0x3e40 ;  /* 0x00003e4000027802 */ /* 0x000fe40000000f00 */
[----:B------:R-:W-:Y:S05]  /*3e30*/  CALL.REL.NOINC `($__internal_17_$__cuda_sm70_shflsync_bfly_p) ;  /* 0x0000060000007944 */ /* 0x000fea0003c00000 */
[----:B-1----:R-:W-:Y:S01]  /*3e40*/  FADD.FTZ R181, R185, R184 ;  /* 0x000000b8b9b57221 */ /* 0x002fe20000010000 */
[----:B------:R-:W-:Y:S01]  /*3e50*/  HFMA2.MMA R184, -RZ, RZ, 0, 5.9604644775390625e-08 ;  /* 0x00000001ffb87435 */ /* 0x000fe200000001ff */
[----:B0-----:R-:W-:Y:S02]  /*3e60*/  MOV R182, 0x1f ;  /* 0x0000001f00b67802 */ /* 0x001fe40000000f00 */
[----:B------:R-:W-:-:S04]  /*3e70*/  FMUL.FTZ R181, R181, c[0x0][0x1e0] ;  /* 0x00007800b5b57a20 */ /* 0x000fc80000410000 */
[C---:B------:R-:W-:Y:S02]  /*3e80*/  FADD.FTZ R2, -R181.reuse, R148 ;  /* 0x00000094b5027221 */ /* 0x040fe40000010100 */
[C---:B------:R-:W-:Y:S02]  /*3e90*/  FADD.FTZ R3, -R181.reuse, R149 ;  /* 0x00000095b5037221 */ /* 0x040fe40000010100 */
[----:B------:R-:W-:Y:S02]  /*3ea0*/  FFMA.FTZ R2, R2, R2, RZ ;  /* 0x0000000202027223 */ /* 0x000fe400000100ff */
        /* <DEDUP_REMOVED lines=59> */
[----:B------:R-:W-:Y:S01]  /*4260*/  FFMA.FTZ R2, R183, R183, R2 ;  /* 0x000000b7b7027223 */ /* 0x000fe20000010002 */
[----:B------:R-:W-:-:S03]  /*4270*/  MOV R183, 0xffffffff ;  /* 0xffffffff00b77802 */ /* 0x000fc60000000f00 */
[----:B------:R-:W-:Y:S01]  /*4280*/  FFMA.FTZ R185, R3, R3, R2 ;  /* 0x0000000303b97223 */ /* 0x000fe20000010002 */
[----:B------:R-:W-:Y:S02]  /*4290*/  MOV R2, 0x42b0 ;  /* 0x000042b000027802 */ /* 0x000fe40000000f00 */
[----:B------:R-:W-:Y:S05]  /*42a0*/  CALL.REL.NOINC `($__internal_17_$__cuda_sm70_shflsync_bfly_p) ;  /* 0x0000019000007944 */ /* 0x000fea0003c00000 */
[----:B01----:R-:W-:Y:S01]  /*42b0*/  FADD.FTZ R185, R185, R184 ;  /* 0x000000b8b9b97221 */ /* 0x003fe20000010000 */
[----:B------:R-:W-:Y:S01]  /*42c0*/  HFMA2.MMA R184, -RZ, RZ, 0, 1.1920928955078125e-07 ;  /* 0x00000002ffb87435 */ /* 0x000fe200000001ff */
[----:B------:R-:W-:Y:S02]  /*42d0*/  MOV R182, 0x1f ;  /* 0x0000001f00b67802 */ /* 0x000fe40000000f00 */
[----:B------:R-:W-:Y:S02]  /*42e0*/  MOV R183, 0xffffffff ;  /* 0xffffffff00b77802 */ /* 0x000fe40000000f00 */
[----:B------:R-:W-:Y:S02]  /*42f0*/  MOV R2, 0x4310 ;  /* 0x0000431000027802 */ /* 0x000fe40000000f00 */
[----:B------:R-:W-:Y:S05]  /*4300*/  CALL.REL.NOINC `($__internal_17_$__cuda_sm70_shflsync_bfly_p) ;  /* 0x0000013000007944 */ /* 0x000fea0003c00000 */
[----:B01----:R-:W-:Y:S01]  /*4310*/  FADD.FTZ R185, R185, R184 ;  /* 0x000000b8b9b97221 */ /* 0x003fe20000010000 */
[----:B------:R-:W-:Y:S01]  /*4320*/  HFMA2.MMA R184, -RZ, RZ, 0, 2.384185791015625e-07 ;  /* 0x00000004ffb87435 */ /* 0x000fe200000001ff */
[----:B------:R-:W-:Y:S02]  /*4330*/  MOV R182, 0x1f ;  /* 0x0000001f00b67802 */ /* 0x000fe40000000f00 */
[----:B------:R-:W-:-:S02]  /*4340*/  MOV R183, 0xffffffff ;  /* 0xffffffff00b77802 */ /* 0x000fc40000000f00 */
        /* <DEDUP_REMOVED lines=10> */
[----:B------:R-:W-:Y:S02]  /*43f0*/  MOV R182, 0x1f ;  /* 0x0000001f00b67802 */ /* 0x000fe40000000f00 */
[----:B------:R-:W-:-:S02]  /*4400*/  MOV R183, 0xffffffff ;  /* 0xffffffff00b77802 */ /* 0x000fc40000000f00 */
[----:B------:R-:W-:Y:S02]  /*4410*/  MOV R2, 0x4430 ;  /* 0x0000443000027802 */ /* 0x000fe40000000f00 */
[----:B------:R-:W-:Y:S05]  /*4420*/  CALL.REL.NOINC `($__internal_17_$__cuda_sm70_shflsync_bfly_p) ;  /* 0x0000001000007944 */ /* 0x000fea0003c00000 */
[----:B01----:R-:W-:Y:S05]  /*4430*/  BRA `(.L_x_5750) ;  /* 0xffffebe000007947 */ /* 0x003fea000383ffff */
        .weak           $__internal_17_$__cuda_sm70_shflsync_bfly_p
        .type           $__internal_17_$__cuda_sm70_shflsync_bfly_p,@function
        .size           $__internal_17_$__cuda_sm70_shflsync_bfly_p,(.L_x_26507 - $__internal_17_$__cuda_sm70_shflsync_bfly_p)
$__internal_17_$__cuda_sm70_shflsync_bfly_p:
[----:B------:R-:W-:Y:S01]  /*4440*/  HFMA2.MMA R3, -RZ, RZ, 0, 0 ;  /* 0x00000000ff037435 */ /* 0x000fe200000001ff */
[----:B------:R-:W-:Y:S04]  /*4450*/  WARPSYNC R183 ;  /* 0x000000b700007348 */ /* 0x000fe80003800000 */
[----:B------:R0:W1:Y:S01]  /*4460*/  SHFL.BFLY PT, R184, R185, R184, R182 ;  /* 0x0c0000b8b9b87389 */ /* 0x00006200000e00b6 */
[----:B------:R-:W-:Y:S05]  /*4470*/  RET.REL.NODEC R2 `(_ZN10layer_norm31ln_parallel_residual_fwd_kernelINS_13Kernel_traitsIf13__nv_bfloat16S2_S2_fjLj1024ELj1ELj4ELj1ELj16ENS_18Kernel_traits_baseILj1024EfS2_S2_S2_fjLj128EEEEELb0ELb0ELb1EEEvNS_9FwdParamsE) ;  /* 0xffffbb8002007950 */ /* 0x000fea0003c3ffff */
.L_x_5751:
        /* <DEDUP_REMOVED lines=16> */
.L_x_26507:


//--------------------- .text._ZN10layer_norm31ln_parallel_residual_fwd_kernelINS_13Kernel_traitsIf13__nv_bfloat16S2_S2_fjLj1024ELj1ELj4ELj1ELj16ENS_18Kernel_traits_baseILj1024EfS2_S2_S2_fjLj128EEEEELb0ELb1ELb0EEEvNS_9FwdParamsE --------------------------
	.section	.text._ZN10layer_norm31ln_parallel_residual_fwd_kernelINS_13Kernel_traitsIf13__nv_bfloat16S2_S2_fjLj1024ELj1ELj4ELj1ELj16ENS_18Kernel_traits_baseILj1024EfS2_S2_S2_fjLj128EEEEELb0ELb1ELb0EEEvNS_9FwdParamsE,"ax",@progbits
	.sectioninfo	@"SHI_REGISTERS=127"
	.align	128
        .global         _ZN10layer_norm31ln_parallel_residual_fwd_kernelINS_13Kernel_traitsIf13__nv_bfloat16S2_S2_fjLj1024ELj1ELj4ELj1ELj16ENS_18Kernel_traits_baseILj1024EfS2_S2_S2_fjLj128EEEEELb0ELb1ELb0EEEvNS_9FwdParamsE
        .type           _ZN10layer_norm31ln_parallel_residual_fwd_kernelINS_13Kernel_traitsIf13__nv_bfloat16S2_S2_fjLj1024ELj1ELj4ELj1ELj16ENS_18Kernel_traits_baseILj1024EfS2_S2_S2_fjLj128EEEEELb0ELb1ELb0EEEvNS_9FwdParamsE,@function
        .size           _ZN10layer_norm31ln_parallel_residual_fwd_kernelINS_13Kernel_traitsIf13__nv_bfloat16S2_S2_fjLj1024ELj1ELj4ELj1ELj16ENS_18Kernel_traits_baseILj1024EfS2_S2_S2_fjLj128EEEEELb0ELb1ELb0EEEvNS_9FwdParamsE,(.L_x_26508 - _ZN10layer_norm31ln_parallel_residual_fwd_kernelINS_13Kernel_traitsIf13__nv_bfloat16S2_S2_fjLj1024ELj1ELj4ELj1ELj16ENS_18Kernel_traits_baseILj1024EfS2_S2_S2_fjLj128EEEEELb0ELb1ELb0EEEvNS_9FwdParamsE)
        .other          _ZN10layer_norm31ln_parallel_residual_fwd_kernelINS_13Kernel_traitsIf13__nv_bfloat16S2_S2_fjLj1024ELj1ELj4ELj1ELj16ENS_18Kernel_traits_baseILj1024EfS2_S2_S2_fjLj128EEEEELb0ELb1ELb0EEEvNS_9FwdParamsE,@"STO_CUDA_ENTRY STV_DEFAULT"
_ZN10layer_norm31ln_parallel_residual_fwd_kernelINS_13Kernel_traitsIf13__nv_bfloat16S2_S2_fjLj1024ELj1ELj4ELj1ELj16ENS_18Kernel_traits_baseILj1024EfS2_S2_S2_fjLj128EEEEELb0ELb1ELb0EEEvNS_9FwdParamsE:
.text._ZN10layer_norm31ln_parallel_residual_fwd_kernelINS_13Kernel_traitsIf13__nv_bfloat16S2_S2_fjLj1024ELj1ELj4ELj1ELj16ENS_18Kernel_traits_baseILj1024EfS2_S2_S2_fjLj128EEEEELb0ELb1ELb0EEEvNS_9FwdParamsE:
[----:B------:R-:W-:Y:S02]  /*0000*/  MOV R1, c[0x0][0x28] ;  /* 0x00000a0000017a02 */ /* 0x000fe40000000f00 */
        /* <DEDUP_REMOVED lines=16> */
[----:B------:R-:W-:Y:S02]  /*0110*/  P2R R0, PR, RZ, 0x20 ;  /* 0x00000020ff007803 */ /* 0x000fe40000000000 */
[----:B------:R-:W-:Y:S02]  /*0120*/  ISETP.GE.AND P3, PT, R5, c[0x0][0x164], PT ;  /* 0x0000590005007a0c */ /* 0x000fe40003f66270 */
[----:B------:R-:W-:-:S02]  /*0130*/  ISETP.GE.U32.AND P1, PT, R4, 0x80, PT ;  /* 0x000000800400780c */ /* 0x000fc40003f26070 */
[----:B------:R-:W-:Y:S01]  /*0140*/  LOP3.LUT R0, R6, 0x1f, RZ, 0xc0, !PT ;  /* 0x0000001f06007812 */ /* 0x000fe200078ec0ff */
[----:B------:R-:W-:Y:S05]  /*0150*/  @!P0 BRA `(.L_x_5753) ;  /* 0x000000f000008947 */ /* 0x000fea0003800000 */
[----:B------:R-:W-:Y:S01]  /*0160*/  ISETP.NE.U32.AND P2, PT, RZ, c[0x0][0x218], PT ;  /* 0x00008600ff007a0c */ /* 0x000fe20003f45070 */
[----:B------:R-:W-:Y:S01]  /*0170*/  HFMA2.MMA R3, -RZ, RZ, 0, 1.9073486328125e-06 ;  /* 0x00000020ff037435 */ /* 0x000fe200000001ff */
[----:B------:R-:W-:Y:S01]  /*0180*/  CS2R R74, SRZ ;  /* 0x00000000004a7805 */ /* 0x000fe2000001ff00 */
[----:B------:R-:W-:Y:S01]  /*0190*/  CS2R R72, SRZ ;  /* 0x0000000000487805 */ /* 0x000fe2000001ff00 */
[----:B------:R-:W-:Y:S01]  /*01a0*/  ISETP.NE.AND.EX P2, PT, RZ, c[0x0][0x21c], PT, P2 ;  /* 0x00008700ff007a0c */ /* 0x000fe20003f45320 */
[----:B------:R-:W-:Y:S01]  /*01b0*/  CS2R R70, SRZ ;  /* 0x0000000000467805 */ /* 0x000fe2000001ff00 */
[----:B------:R-:W-:-:S05]  /*01c0*/  CS2R R68, SRZ ;  /* 0x0000000000447805 */ /* 0x000fca000001ff00 */
[----:B------:R-:W-:-:S05]  /*01d0*/  IMAD.WIDE.U32 R2, R0, R3, c[0x0][0x1b0] ;  /* 0x00006c0000027625 */ /* 0x000fca00078e0003 */
[----:B------:R0:W5:Y:S01]  /*01e0*/  LDG.E.128 R64, [R2.64] ;  /* 0x0000000402407981 */ /* 0x000162000c1e1d00 */
[----:B------:R-:W-:-:S03]  /*01f0*/  @P2 LEA R6, P4, R0, c[0x0][0x218], 0x5 ;  /* 0x0000860000062a11 */ /* 0x000fc600078828ff */
[----:B------:R0:W5:Y:S01]  /*0200*/  LDG.E.128 R60, [R2.64+0x10] ;  /* 0x00001004023c7981 */ /* 0x000162000c1e1d00 */
[----:B------:R-:W-:-:S05]  /*0210*/  @P2 LEA.HI.X R7, R0, c[0x0][0x21c], RZ, 0x5, P4 ;  /* 0x0000870000072a11 */ /* 0x000fca00020f2cff */
[----:B------:R0:W5:Y:S04]  /*0220*/  @P2 LDG.E.128 R72, [R6.64] ;  /* 0x0000000406482981 */ /* 0x000168000c1e1d00 */
[----:B------:R0:W5:Y:S01]  /*0230*/  @P2 LDG.E.128 R68, [R6.64+0x10] ;  /* 0x0000100406442981 */ /* 0x000162000c1e1d00 */
[----:B------:R-:W-:-:S03]  /*0240*/  LOP3.LUT R0, R0, 0x20, RZ, 0xfc, !PT ;  /* 0x0000002000007812 */ /* 0x000fc600078efcff */
.L_x_5753:
[----:B------:R-:W-:Y:S05]  /*0250*/  BSYNC B0 ;  /* 0x0000000000007941 */ /* 0x000fea0003800000 */
.L_x_5752:
[----:B------:R-:W-:Y:S01]  /*0260*/  BSSY B0, `(.L_x_5754) ;  /* 0x0000011000007945 */ /* 0x000fe20003800000 */
[----:B------:R-:W-:Y:S05]  /*0270*/  @!P6 BRA `(.L_x_5755) ;  /* 0x000000f00000e947 */ /* 0x000fea0003800000 */
[----:B------:R-:W-:Y:S01]  /*0280*/  ISETP.NE.U32.AND P2, PT, RZ, c[0x0][0x218], PT ;  /* 0x00008600ff007a0c */ /* 0x000fe20003f45070 */
[----:B0-----:R-:W-:Y:S01]  /*0290*/  IMAD.MOV.U32 R7, RZ, RZ, 0x20 ;  /* 0x00000020ff077424 */ /* 0x001fe200078e00ff */
[----:B------:R-:W-:Y:S01]  /*02a0*/  CS2R R58, SRZ ;  /* 0x00000000003a7805 */ /* 0x000fe2000001ff00 */
[----:B------:R-:W-:Y:S01]  /*02b0*/  CS2R R56, SRZ ;  /* 0x0000000000387805 */ /* 0x000fe2000001ff00 */
[----:B------:R-:W-:Y:S01]  /*02c0*/  ISETP.NE.AND.EX P2, PT, RZ, c[0x0][0x21c], PT, P2 ;  /* 0x00008700ff007a0c */ /* 0x000fe20003f45320 */
[----:B------:R-:W-:Y:S01]  /*02d0*/  CS2R R54, SRZ ;  /* 0x0000000000367805 */ /* 0x000fe2000001ff00 */
[----:B------:R-:W-:Y:S01]  /*02e0*/  CS2R R52, SRZ ;  /* 0x0000000000347805 */ /* 0x000fe2000001ff00 */
[----:B------:R-:W-:-:S05]  /*02f0*/  IMAD.WIDE.U32 R6, R0, R7, c[0x0][0x1b0] ;  /* 0x00006c0000067625 */ /* 0x000fca00078e0007 */
[----:B------:R0:W5:Y:S04]  /*0300*/  LDG.E.128 R48, [R6.64] ;  /* 0x0000000406307981 */ /* 0x000168000c1e1d00 */
[----:B------:R0:W5:Y:S01]  /*0310*/  LDG.E.128 R44, [R6.64+0x10] ;  /* 0x00001004062c7981 */ /* 0x000162000c1e1d00 */
[----:B------:R-:W-:-:S04]  /*0320*/  @P2 LEA R2, P4, R0, c[0x0][0x218], 0x5 ;  /* 0x0000860000022a11 */ /* 0x000fc800078828ff */
[----:B------:R-:W-:-:S05]  /*0330*/  @P2 LEA.HI.X R3, R0, c[0x0][0x21c], RZ, 0x5, P4 ;  /* 0x0000870000032a11 */ /* 0x000fca00020f2cff */
[----:B------:R0:W5:Y:S04]  /*0340*/  @P2 LDG.E.128 R56, [R2.64] ;  /* 0x0000000402382981 */ /* 0x000168000c1e1d00 */
[----:B------:R0:W5:Y:S01]  /*0350*/  @P2 LDG.E.128 R52, [R2.64+0x10] ;  /* 0x0000100402342981 */ /* 0x000162000c1e1d00 */
[----:B------:R-:W-:-:S03]  /*0360*/  IADD3 R0, R0, 0x20, RZ ;  /* 0x0000002000007810 */ /* 0x000fc60007ffe0ff */
.L_x_5755:
[----:B------:R-:W-:Y:S05]  /*0370*/  BSYNC B0 ;  /* 0x0000000000007941 */ /* 0x000fea0003800000 */
.L_x_5754:
[----:B------:R-:W-:Y:S01]  /*0380*/  BSSY B0, `(.L_x_5756) ;  /* 0x0000011000007945 */ /* 0x000fe20003800000 */
[----:B------:R-:W-:Y:S05]  /*0390*/  @!P5 BRA `(.L_x_5757) ;  /* 0x000000f00000d947 */ /* 0x000fea0003800000 */
[----:B------:R-:W-:Y:S01]  /*03a0*/  ISETP.NE.U32.AND P2, PT, RZ, c[0x0][0x218], PT ;  /* 0x00008600ff007a0c */ /* 0x000fe20003f45070 */
[----:B------:R-:W-:Y:S01]  /*03b0*/  CS2R R42, SRZ ;  /* 0x00000000002a7805 */ /* 0x000fe2000001ff00 */
[----:B0-----:R-:W-:Y:S01]  /*03c0*/  MOV R7, 0x20 ;  /* 0x0000002000077802 */ /* 0x001fe20000000f00 */
        /* <DEDUP_REMOVED lines=12> */
.L_x_5757:
[----:B------:R-:W-:Y:S05]  /*0490*/  BSYNC B0 ;  /* 0x0000000000007941 */ /* 0x000fea0003800000 */
.L_x_5756:
        /* <DEDUP_REMOVED lines=15> */
[----:B------:R0:W5:Y:S02]  /*0590*/  @P2 LDG.E.128 R20, [R6.64+0x10] ;  /* 0x0000100406142981 */ /* 0x000164000c1e1d00 */
.L_x_5759:
[----:B------:R-:W-:Y:S05]  /*05a0*/  BSYNC B0 ;  /* 0x0000000000007941 */ /* 0x000fea0003800000 */
.L_x_5758:
[----:B------:R-:W-:Y:S02]  /*05b0*/  LOP3.LUT P2, RZ, R8, c[0x0][0x178], RZ, 0xfc, !PT ;  /* 0x00005e0008ff7a12 */ /* 0x000fe4000784fcff */
[----:B------:R-:W-:-:S04]  /*05c0*/  MOV R0, c[0x0][0x184] ;  /* 0x0000610000007a02 */ /* 0x000fc80000000f00 */
[----:B------:R-:W-:Y:S01]  /*05d0*/  LOP3.LUT P2, RZ, R0, c[0x0][0x17c], RZ, 0xfc, P2 ;  /* 0x00005f0000ff7a12 */ /* 0x000fe2000104fcff */
[----:B------:R-:W-:-:S12]  /*05e0*/  @P3 EXIT ;  /* 0x000000000000394d */ /* 0x000fd80003800000 */
[----:B0-----:R-:W-:Y:S01]  /*05f0*/  IMAD.MOV.U32 R3, RZ, RZ, R5 ;  /* 0x000000ffff037224 */ /* 0x001fe200078e0005 */
[----:B------:R-:W-:Y:S02]  /*0600*/  ULDC.U8 UR6, c[0x0][0x1f0] ;  /* 0x00007c0000067ab9 */ /* 0x000fe40000000000 */
.L_x_5907:
        /* <DEDUP_REMOVED lines=31> */
.L_x_5763:
[----:B-----5:R-:W-:-:S05]  /*0800*/  PRMT R9, RZ, 0x5410, R80 ;  /* 0x00005410ff097816 */ /* 0x020fca0000000050 */
[----:B------:R-:W-:Y:S01]  /*0810*/  FADD.FTZ R0, R9, R0 ;  /* 0x0000000009007221 */ /* 0x000fe20000010000 */
[----:B------:R-:W-:Y:S05]  /*0820*/  BRA `(.L_x_5764) ;  /* 0x0000004000007947 */ /* 0x000fea0003800000 */
.L_x_5762:
[----:B0----5:R-:W-:-:S05]  /*0830*/  PRMT R9, RZ, 0x5410, R76 ;  /* 0x00005410ff097816 */ /* 0x021fca000000004c */
[----:B------:R-:W-:Y:S01]  /*0840*/  FADD.FTZ R0, R9, R0 ;  /* 0x0000000009007221 */ /* 0x000fe20000010000 */
[----:B------:R-:W-:-:S05]  /*0850*/  @P4 PRMT R9, RZ, 0x5410, R80 ;  /* 0x00005410ff094816 */ /* 0x000fca0000000050 */
[----:B------:R-:W-:-:S05]  /*0860*/  @P4 FADD.FTZ R0, R9, R0 ;  /* 0x0000000009004221 */ /* 0x000fca0000010000 */
.L_x_5764:
[----:B------:R-:W-:-:S04]  /*0870*/  F2FP.BF16.PACK_AB R8, RZ, R0 ;  /* 0x00000000ff08723e */ /* 0x000fc800000010ff */
[----:B------:R-:W-:Y:S02]  /*0880*/  PRMT R84, R8, 0x7610, R84 ;  /* 0x0000761008547816 */ /* 0x000fe40000000054 */
.L_x_5765:
[----:B------:R-:W-:Y:S01]  /*0890*/  PRMT R9, RZ, 0x7610, R88 ;  /* 0x00007610ff097816 */ /* 0x000fe20000000058 */
[----:B------:R-:W-:Y:S05]  /*08a0*/  @P5 BRA `(.L_x_5766) ;  /* 0x0000008000005947 */ /* 0x000fea0003800000 */
[----:B------:R-:W-:-:S04]  /*08b0*/  ISETP.NE.U32.AND P3, PT, RZ, c[0x0][0x180], PT ;  /* 0x00006000ff007a0c */ /* 0x000fc80003f65070 */
[----:B------:R-:W-:-:S13]  /*08c0*/  ISETP.NE.AND.EX P3, PT, RZ, c[0x0][0x184], PT, P3 ;  /* 0x00006100ff007a0c */ /* 0x000fda0003f65330 */
[----:B------:R-:W-:Y:S05]  /*08d0*/  @P3 BRA `(.L_x_5767) ;  /* 0x0000002000003947 */ /* 0x000fea0003800000 */
[----:B------:R-:W-:Y:S05]  /*08e0*/  @P2 BRA `(.L_x_5768) ;  /* 0x0000008000002947 */ /* 0x000fea0003800000 */
[----:B------:R-:W-:Y:S05]  /*08f0*/  BRA `(.L_x_5769) ;  /* 0x0000009000007947 */ /* 0x000fea0003800000 */
.L_x_5767:
[----:B-----5:R-:W-:-:S05]  /*0900*/  PRMT R8, RZ, 0x7610, R80 ;  /* 0x00007610ff087816 */ /* 0x020fca0000000050 */
[----:B------:R-:W-:Y:S01]  /*0910*/  FADD.FTZ R9, R8, R9 ;  /* 0x0000000908097221 */ /* 0x000fe20000010000 */
[----:B------:R-:W-:Y:S05]  /*0920*/  BRA `(.L_x_5768) ;  /* 0x0000004000007947 */ /* 0x000fea0003800000 */
.L_x_5766:
[----:B-----5:R-:W-:-:S05]  /*0930*/  PRMT R8, RZ, 0x7610, R76 ;  /* 0x00007610ff087816 */ /* 0x020fca000000004c */
[----:B------:R-:W-:Y:S01]  /*0940*/  FADD.FTZ R9, R8, R9 ;  /* 0x0000000908097221 */ /* 0x000fe20000010000 */
[----:B------:R-:W-:-:S05]  /*0950*/  @P4 PRMT R8, RZ, 0x7610, R80 ;  /* 0x00007610ff084816 */ /* 0x000fca0000000050 */
[----:B------:R-:W-:-:S05]  /*0960*/  @P4 FADD.FTZ R9, R8, R9 ;  /* 0x0000000908094221 */ /* 0x000fca0000010000 */
.L_x_5768:
[----:B------:R-:W-:-:S04]  /*0970*/  F2FP.BF16.PACK_AB R8, RZ, R9 ;  /* 0x00000009ff08723e */ /* 0x000fc800000010ff */
[----:B------:R-:W-:Y:S02]  /*0980*/  PRMT R84, R84, 0x5410, R8 ;  /* 0x0000541054547816 */ /* 0x000fe40000000008 */
.L_x_5769:
[----:B------:R-:W-:Y:S01]  /*0990*/  PRMT R8, RZ, 0x5410, R89 ;  /* 0x00005410ff087816 */ /* 0x000fe20000000059 */
[----:B------:R-:W-:Y:S05]  /*09a0*/  @P5 BRA `(.L_x_5770) ;  /* 0x0000008000005947 */ /* 0x000fea0003800000 */
[----:B------:R-:W-:-:S04]  /*09b0*/  ISETP.NE.U32.AND P3, PT, RZ, c[0x0][0x180], PT ;  /* 0x00006000ff007a0c */ /* 0x000fc80003f65070 */
[----:B------:R-:W-:-:S13]  /*09c0*/  ISETP.NE.AND.EX P3, PT, RZ, c[0x0][0x184], PT, P3 ;  /* 0x00006100ff007a0c */ /* 0x000fda0003f65330 */
[----:B------:R-:W-:Y:S05]  /*09d0*/  @P3 BRA `(.L_x_5771) ;  /* 0x0000002000003947 */ /* 0x000fea0003800000 */
[----:B------:R-:W-:Y:S05]  /*09e0*/  @P2 BRA `(.L_x_5772) ;  /* 0x0000008000002947 */ /* 0x000fea0003800000 */
[----:B------:R-:W-:Y:S05]  /*09f0*/  BRA `(.L_x_5773) ;  /* 0x0000009000007947 */ /* 0x000fea0003800000 */
.L_x_5771:
[----:B-----5:R-:W-:-:S05]  /*0a00*/  PRMT R99, RZ, 0x5410, R81 ;  /* 0x00005410ff637816 */ /* 0x020fca0000000051 */
[----:B------:R-:W-:Y:S01]  /*0a10*/  FADD.FTZ R8, R99, R8 ;  /* 0x0000000863087221 */ /* 0x000fe20000010000 */
[----:B------:R-:W-:Y:S05]  /*0a20*/  BRA `(.L_x_5772) ;  /* 0x0000004000007947 */ /* 0x000fea0003800000 */
.L_x_5770:
[----:B-----5:R-:W-:-:S05]  /*0a30*/  PRMT R99, RZ, 0x5410, R77 ;  /* 0x00005410ff637816 */ /* 0x020fca000000004d */
[----:B------:R-:W-:Y:S01]  /*0a40*/  FADD.FTZ R8, R99, R8 ;  /* 0x0000000863087221 */ /* 0x000fe20000010000 */
[----:B------:R-:W-:-:S05]  /*0a50*/  @P4 PRMT R99, RZ, 0x5410, R81 ;  /* 0x00005410ff634816 */ /* 0x000fca0000000051 */
[----:B------:R-:W-:-:S05]  /*0a60*/  @P4 FADD.FTZ R8, R99, R8 ;  /* 0x0000000863084221 */ /* 0x000fca0000010000 */
.L_x_5772:
[----:B------:R-:W-:-:S04]  /*0a70*/  F2FP.BF16.PACK_AB R88, RZ, R8 ;  /* 0x00000008ff58723e */ /* 0x000fc800000010ff */
[----:B------:R-:W-:Y:S02]  /*0a80*/  PRMT R85, R88, 0x7610, R85 ;  /* 0x0000761058557816 */ /* 0x000fe40000000055 */
.L_x_5773:
[----:B------:R-:W-:Y:S01]  /*0a90*/  PRMT R99, RZ, 0x7610, R89 ;  /* 0x00007610ff637816 */ /* 0x000fe20000000059 */
[----:B------:R-:W-:Y:S05]  /*0aa0*/  @P5 BRA `(.L_x_5774) ;  /* 0x0000008000005947 */ /* 0x000fea0003800000 */
[----:B------:R-:W-:-:S04]  /*0ab0*/  ISETP.NE.U32.AND P3, PT, RZ, c[0x0][0x180], PT ;  /* 0x00006000ff007a0c */ /* 0x000fc80003f65070 */
[----:B------:R-:W-:-:S13]  /*0ac0*/  ISETP.NE.AND.EX P3, PT, RZ, c[0x0][0x184], PT, P3 ;  /* 0x00006100ff007a0c */ /* 0x000fda0003f65330 */
[----:B------:R-:W-:Y:S05]  /*0ad0*/  @P3 BRA `(.L_x_5775) ;  /* 0x0000002000003947 */ /* 0x000fea0003800000 */
[----:B------:R-:W-:Y:S05]  /*0ae0*/  @P2 BRA `(.L_x_5776) ;  /* 0x0000008000002947 */ /* 0x000fea0003800000 */
[----:B------:R-:W-:Y:S05]  /*0af0*/  BRA `(.L_x_5777) ;  /* 0x0000009000007947 */ /* 0x000fea0003800000 */
.L_x_5775:
[----:B-----5:R-:W-:-:S05]  /*0b00*/  PRMT R88, RZ, 0x7610, R81 ;  /* 0x00007610ff587816 */ /* 0x020fca0000000051 */
[----:B------:R-:W-:Y:S01]  /*0b10*/  FADD.FTZ R99, R88, R99 ;  /* 0x0000006358637221 */ /* 0x000fe20000010000 */
[----:B------:R-:W-:Y:S05]  /*0b20*/  BRA `(.L_x_5776) ;  /* 0x0000004000007947 */ /* 0x000fea0003800000 */
.L_x_5774:
[----:B-----5:R-:W-:-:S05]  /*0b30*/  PRMT R88, RZ, 0x7610, R77 ;  /* 0x00007610ff587816 */ /* 0x020fca000000004d */
[----:B------:R-:W-:Y:S01]  /*0b40*/  FADD.FTZ R99, R88, R99 ;  /* 0x0000006358637221 */ /* 0x000fe20000010000 */
[----:B------:R-:W-:-:S05]  /*0b50*/  @P4 PRMT R88, RZ, 0x7610, R81 ;  /* 0x00007610ff584816 */ /* 0x000fca0000000051 */
[----:B------:R-:W-:-:S05]  /*0b60*/  @P4 FADD.FTZ R99, R88, R99 ;  /* 0x0000006358634221 */ /* 0x000fca0000010000 */
.L_x_5776:
[----:B------:R-:W-:-:S04]  /*0b70*/  F2FP.BF16.PACK_AB R88, RZ, R99 ;  /* 0x00000063ff58723e */ /* 0x000fc800000010ff */
[----:B------:R-:W-:Y:S02]  /*0b80*/  PRMT R85, R85, 0x5410, R88 ;  /* 0x0000541055557816 */ /* 0x000fe40000000058 */
.L_x_5777:
[----:B------:R-:W-:Y:S01]  /*0b90*/  PRMT R98, RZ, 0x5410, R90 ;  /* 0x00005410ff627816 */ /* 0x000fe2000000005a */
[----:B------:R-:W-:Y:S05]  /*0ba0*/  @P5 BRA `(.L_x_5778) ;  /* 0x0000008000005947 */ /* 0x000fea0003800000 */
[----:B------:R-:W-:-:S04]  /*0bb0*/  ISETP.NE.U32.AND P3, PT, RZ, c[0x0][0x180], PT ;  /* 0x00006000ff007a0c */ /* 0x000fc80003f65070 */
[----:B------:R-:W-:-:S13]  /*0bc0*/  ISETP.NE.AND.EX P3, PT, RZ, c[0x0][0x184], PT, P3 ;  /* 0x00006100ff007a0c */ /* 0x000fda0003f65330 */
[----:B------:R-:W-:Y:S05]  /*0bd0*/  @P3 BRA `(.L_x_5779) ;  /* 0x0000002000003947 */ /* 0x000fea0003800000 */
[----:B------:R-:W-:Y:S05]  /*0be0*/  @P2 BRA `(.L_x_5780) ;  /* 0x0000008000002947 */ /* 0x000fea0003800000 */
[----:B------:R-:W-:Y:S05]  /*0bf0*/  BRA `(.L_x_5781) ;  /* 0x0000009000007947 */ /* 0x000fea0003800000 */
.L_x_5779:
[----:B-----5:R-:W-:-:S05]  /*0c00*/  PRMT R89, RZ, 0x5410, R82 ;  /* 0x00005410ff597816 */ /* 0x020fca0000000052 */
[----:B------:R-:W-:Y:S01]  /*0c10*/  FADD.FTZ R98, R89, R98 ;  /* 0x0000006259627221 */ /* 0x000fe20000010000 */
[----:B------:R-:W-:Y:S05]  /*0c20*/  BRA `(.L_x_5780) ;  /* 0x0000004000007947 */ /* 0x000fea0003800000 */
.L_x_5778:
[----:B-----5:R-:W-:-:S05]  /*0c30*/  PRMT R89, RZ, 0x5410, R78 ;  /* 0x00005410ff597816 */ /* 0x020fca000000004e */
[----:B------:R-:W-:Y:S01]  /*0c40*/  FADD.FTZ R98, R89, R98 ;  /* 0x0000006259627221 */ /* 0x000fe20000010000 */
[----:B------:R-:W-:-:S05]  /*0c50*/  @P4 PRMT R89, RZ, 0x5410, R82 ;  /* 0x00005410ff594816 */ /* 0x000fca0000000052 */
[----:B------:R-:W-:-:S05]  /*0c60*/  @P4 FADD.FTZ R98, R89, R98 ;  /* 0x0000006259624221 */ /* 0x000fca0000010000 */
.L_x_5780:
[----:B------:R-:W-:-:S04]  /*0c70*/  F2FP.BF16.PACK_AB R88, RZ, R98 ;  /* 0x00000062ff58723e */ /* 0x000fc800000010ff */
[----:B------:R-:W-:Y:S02]  /*0c80*/  PRMT R86, R88, 0x7610, R86 ;  /* 0x0000761058567816 */ /* 0x000fe40000000056 */
.L_x_5781:
[----:B------:R-:W-:Y:S01]  /*0c90*/  PRMT R104, RZ, 0x7610, R90 ;  /* 0x00007610ff687816 */ /* 0x000fe2000000005a */
[----:B------:R-:W-:Y:S05]  /*0ca0*/  @P5 BRA `(.L_x_5782) ;  /* 0x0000008000005947 */ /* 0x000fea0003800000 */
[----:B------:R-:W-:-:S04]  /*0cb0*/  ISETP.NE.U32.AND P3, PT, RZ, c[0x0][0x180], PT ;  /* 0x00006000ff007a0c */ /* 0x000fc80003f65070 */
[----:B------:R-:W-:-:S13]  /*0cc0*/  ISETP.NE.AND.EX P3, PT, RZ, c[0x0][0x184], PT, P3 ;  /* 0x00006100ff007a0c */ /* 0x000fda0003f65330 */
[----:B------:R-:W-:Y:S05]  /*0cd0*/  @P3 BRA `(.L_x_5783) ;  /* 0x0000002000003947 */ /* 0x000fea0003800000 */
[----:B------:R-:W-:Y:S05]  /*0ce0*/  @P2 BRA `(.L_x_5784) ;  /* 0x0000008000002947 */ /* 0x000fea0003800000 */
[----:B------:R-:W-:Y:S05]  /*0cf0*/  BRA `(.L_x_5785) ;  /* 0x0000009000007947 */ /* 0x000fea0003800000 */
.L_x_5783:
[----:B-----5:R-:W-:-:S05]  /*0d00*/  PRMT R89, RZ, 0x7610, R82 ;  /* 0x00007610ff597816 */ /* 0x020fca0000000052 */
[----:B------:R-:W-:Y:S01]  /*0d10*/  FADD.FTZ R104, R89, R104 ;  /* 0x0000006859687221 */ /* 0x000fe20000010000 */
[----:B------:R-:W-:Y:S05]  /*0d20*/  BRA `(.L_x_5784) ;  /* 0x0000004000007947 */ /* 0x000fea0003800000 */
.L_x_5782:
[----:B-----5:R-:W-:-:S05]  /*0d30*/  PRMT R89, RZ, 0x7610, R78 ;  /* 0x00007610ff597816 */ /* 0x020fca000000004e */
[----:B------:R-:W-:Y:S01]  /*0d40*/  FADD.FTZ R104, R89, R104 ;  /* 0x0000006859687221 */ /* 0x000fe20000010000 */
[----:B------:R-:W-:-:S05]  /*0d50*/  @P4 PRMT R89, RZ, 0x7610, R82 ;  /* 0x00007610ff594816 */ /* 0x000fca0000000052 */
[----:B------:R-:W-:-:S05]  /*0d60*/  @P4 FADD.FTZ R104, R89, R104 ;  /* 0x0000006859684221 */ /* 0x000fca0000010000 */
.L_x_5784:
[----:B------:R-:W-:-:S04]  /*0d70*/  F2FP.BF16.PACK_AB R88, RZ, R104 ;  /* 0x00000068ff58723e */ /* 0x000fc800000010ff */
[----:B------:R-:W-:Y:S02]  /*0d80*/  PRMT R86, R86, 0x5410, R88 ;  /* 0x0000541056567816 */ /* 0x000fe40000000058 */
.L_x_5785:
[----:B------:R-:W-:Y:S01]  /*0d90*/  PRMT R105, RZ, 0x5410, R91 ;  /* 0x00005410ff697816 */ /* 0x000fe2000000005b */
[----:B------:R-:W-:Y:S05]  /*0da0*/  @P5 BRA `(.L_x_5786) ;  /* 0x0000008000005947 */ /* 0x000fea0003800000 */
[----:B------:R-:W-:-:S04]  /*0db0*/  ISETP.NE.U32.AND P3, PT, RZ, c[0x0][0x180], PT ;  /* 0x00006000ff007a0c */ /* 0x000fc80003f65070 */
[----:B------:R-:W-:-:S13]  /*0dc0*/  ISETP.NE.AND.EX P3, PT, RZ, c[0x0][0x184], PT, P3 ;  /* 0x00006100ff007a0c */ /* 0x000fda0003f65330 */
[----:B------:R-:W-:Y:S05]  /*0dd0*/  @P3 BRA `(.L_x_5787) ;  /* 0x0000002000003947 */ /* 0x000fea0003800000 */
[----:B------:R-:W-:Y:S05]  /*0de0*/  @P2 BRA `(.L_x_5788) ;  /* 0x0000008000002947 */ /* 0x000fea0003800000 */
[----:B------:R-:W-:Y:S05]  /*0df0*/  BRA `(.L_x_5789) ;  /* 0x0000009000007947 */ /* 0x000fea0003800000 */
.L_x_5787:
[----:B-----5:R-:W-:-:S05]  /*0e00*/  PRMT R88, RZ, 0x5410, R83 ;  /* 0x00005410ff587816 */ /* 0x020fca0000000053 */
[----:B------:R-:W-:Y:S01]  /*0e10*/  FADD.FTZ R105, R88, R105 ;  /* 0x0000006958697221 */ /* 0x000fe20000010000 */
[----:B------:R-:W-:Y:S05]  /*0e20*/  BRA `(.L_x_5788) ;  /* 0x0000004000007947 */ /* 0x000fea0003800000 */
.L_x_5786:
[----:B-----5:R-:W-:-:S05]  /*0e30*/  PRMT R88, RZ, 0x5410, R79 ;  /* 0x00005410ff587816 */ /* 0x020fca000000004f */
[----:B------:R-:W-:Y:S01]  /*0e40*/  FADD.FTZ R105, R88, R105 ;  /* 0x0000006958697221 */ /* 0x000fe20000010000 */
[----:B------:R-:W-:-:S05]  /*0e50*/  @P4 PRMT R88, RZ, 0x5410, R83 ;  /* 0x00005410ff584816 */ /* 0x000fca0000000053 */
[----:B------:R-:W-:-:S05]  /*0e60*/  @P4 FADD.FTZ R105, R88, R105 ;  /* 0x0000006958694221 */ /* 0x000fca0000010000 */
.L_x_5788:
[----:B------:R-:W-:-:S04]  /*0e70*/  F2FP.BF16.PACK_AB R88, RZ, R105 ;  /* 0x00000069ff58723e */ /* 0x000fc800000010ff */
[----:B------:R-:W-:Y:S02]  /*0e80*/  PRMT R87, R88, 0x7610, R87 ;  /* 0x0000761058577816 */ /* 0x000fe40000000057 */
.L_x_5789:
[----:B------:R-:W-:Y:S01]  /*0e90*/  PRMT R112, RZ, 0x7610, R91 ;  /* 0x00007610ff707816 */ /* 0x000fe2000000005b */
[----:B------:R-:W-:Y:S05]  /*0ea0*/  @P5 BRA `(.L_x_5790) ;  /* 0x0000008000005947 */ /* 0x000fea0003800000 */
[----:B------:R-:W-:-:S04]  /*0eb0*/  ISETP.NE.U32.AND P3, PT, RZ, c[0x0][0x180], PT ;  /* 0x00006000ff007a0c */ /* 0x000fc80003f65070 */
[----:B------:R-:W-:-:S13]  /*0ec0*/  ISETP.NE.AND.EX P3, PT, RZ, c[0x0][0x184], PT, P3 ;  /* 0x00006100ff007a0c */ /* 0x000fda0003f65330 */
[----:B------:R-:W-:Y:S05]  /*0ed0*/  @P3 BRA `(.L_x_5791) ;  /* 0x0000002000003947 */ /* 0x000fea0003800000 */
[----:B------:R-:W-:Y:S05]  /*0ee0*/  @P2 BRA `(.L_x_5792) ;  /* 0x0000008000002947 */ /* 0x000fea0003800000 */
[----:B------:R-:W-:Y:S05]  /*0ef0*/  BRA `(.L_x_5793) ;  /* 0x0000009000007947 */ /* 0x000fea0003800000 */
.L_x_5791:
[----:B-----5:R-:W-:-:S05]  /*0f00*/  PRMT R89, RZ, 0x7610, R83 ;  /* 0x00007610ff597816 */ /* 0x020fca0000000053 */
[----:B------:R-:W-:Y:S01]  /*0f10*/  FADD.FTZ R112, R89, R112 ;  /* 0x0000007059707221 */ /* 0x000fe20000010000 */
[----:B------:R-:W-:Y:S05]  /*0f20*/  BRA `(.L_x_5792) ;  /* 0x0000004000007947 */ /* 0x000fea0003800000 */
.L_x_5790:
[----:B-----5:R-:W-:-:S05]  /*0f30*/  PRMT R89, RZ, 0x7610, R79 ;  /* 0x00007610ff597816 */ /* 0x020fca000000004f */
[----:B------:R-:W-:Y:S01]  /*0f40*/  FADD.FTZ R112, R89, R112 ;  /* 0x0000007059707221 */ /* 0x000fe20000010000 */
[----:B------:R-:W-:-:S05]  /*0f50*/  @P4 PRMT R89, RZ, 0x7610, R83 ;  /* 0x00007610ff594816 */ /* 0x000fca0000000053 */
[----:B------:R-:W-:-:S05]  /*0f60*/  @P4 FADD.FTZ R112, R89, R112 ;  /* 0x0000007059704221 */ /* 0x000fca0000010000 */
.L_x_5792:
[----:B------:R-:W-:-:S04]  /*0f70*/  F2FP.BF16.PACK_AB R88, RZ, R112 ;  /* 0x00000070ff58723e */ /* 0x000fc800000010ff */
[----:B------:R-:W-:Y:S02]  /*0f80*/  PRMT R87, R87, 0x5410, R88 ;  /* 0x0000541057577816 */ /* 0x000fe40000000058 */
.L_x_5793:
[C---:B------:R-:W-:Y:S02]  /*0f90*/  @P2 LEA R88, P3, R2.reuse, c[0x0][0x188], 0x4 ;  /* 0x0000620002582a11 */ /* 0x040fe400078620ff */
[C---:B------:R-:W-:Y:S02]  /*0fa0*/  IADD3 R117, R2.reuse, 0x20, RZ ;  /* 0x0000002002757810 */ /* 0x040fe40007ffe0ff */
[----:B------:R-:W-:-:S05]  /*0fb0*/  @P2 LEA.HI.X R89, R2, c[0x0][0x18c], RZ, 0x4, P3 ;  /* 0x0000630002592a11 */ /* 0x000fca00018f24ff */
[----:B------:R0:W-:Y:S04]  /*0fc0*/  @P2 STG.E.128 [R88.64], R84 ;  /* 0x0000005458002986 */ /* 0x0001e8000c101d04 */
.L_x_5761:
[----:B------:R-:W-:Y:S05]  /*0fd0*/  BSYNC B0 ;  /* 0x0000000000007941 */ /* 0x000fea0003800000 */
.L_x_5760:
        /* <DEDUP_REMOVED lines=25> */
.L_x_5797:
[----:B-----5:R-:W-:-:S05]  /*1170*/  PRMT R10, RZ, 0x5410, R80 ;  /* 0x00005410ff0a7816 */ /* 0x020fca0000000050 */
[----:B------:R-:W-:Y:S01]  /*1180*/  FADD.FTZ R5, R10, R5 ;  /* 0x000000050a057221 */ /* 0x000fe20000010000 */
[----:B------:R-:W-:Y:S05]  /*1190*/  BRA `(.L_x_5798) ;  /* 0x0000004000007947 */ /* 0x000fea0003800000 */
.L_x_5796:
[----:B0----5:R-:W-:-:S05]  /*11a0*/  PRMT R10, RZ, 0x5410, R76 ;  /* 0x00005410ff0a7816 */ /* 0x021fca000000004c */
[----:B------:R-:W-:Y:S01]  /*11b0*/  FADD.FTZ R5, R10, R5 ;  /* 0x000000050a057221 */ /* 0x000fe20000010000 */
[----:B------:R-:W-:-:S05]  /*11c0*/  @P4 PRMT R10, RZ, 0x5410, R80 ;  /* 0x00005410ff0a4816 */ /* 0x000fca0000000050 */
[----:B------:R-:W-:-:S05]  /*11d0*/  @P4 FADD.FTZ R5, R10, R5 ;  /* 0x000000050a054221 */ /* 0x000fca0000010000 */
.L_x_5798:
[----:B------:R-:W-:-:S04]  /*11e0*/  F2FP.BF16.PACK_AB R10, RZ, R5 ;  /* 0x00000005ff0a723e */ /* 0x000fc800000010ff */
[----:B------:R-:W-:Y:S02]  /*11f0*/  PRMT R84, R10, 0x7610, R84 ;  /* 0x000076100a547816 */ /* 0x000fe40000000054 */
.L_x_5799:
[----:B------:R-:W-:Y:S01]  /*1200*/  PRMT R10, RZ, 0x7610, R88 ;  /* 0x00007610ff0a7816 */ /* 0x000fe20000000058 */
[----:B------:R-:W-:Y:S05]  /*1210*/  @P5 BRA `(.L_x_5800) ;  /* 0x0000008000005947 */ /* 0x000fea0003800000 */
[----:B------:R-:W-:-:S04]  /*1220*/  ISETP.NE.U32.AND P3, PT, RZ, c[0x0][0x180], PT ;  /* 0x00006000ff007a0c */ /* 0x000fc80003f65070 */
[----:B------:R-:W-:-:S13]  /*1230*/  ISETP.NE.AND.EX P3, PT, RZ, c[0x0][0x184], PT, P3 ;  /* 0x00006100ff007a0c */ /* 0x000fda0003f65330 */
[----:B------:R-:W-:Y:S05]  /*1240*/  @P3 BRA `(.L_x_5801) ;  /* 0x0000002000003947 */ /* 0x000fea0003800000 */
[----:B------:R-:W-:Y:S05]  /*1250*/  @P2 BRA `(.L_x_5802) ;  /* 0x0000008000002947 */ /* 0x000fea0003800000 */
[----:B------:R-:W-:Y:S05]  /*1260*/  BRA `(.L_x_5803) ;  /* 0x0000009000007947 */ /* 0x000fea0003800000 */
.L_x_5801:
[----:B-----5:R-:W-:-:S05]  /*1270*/  PRMT R11, RZ, 0x7610, R80 ;  /* 0x00007610ff0b7816 */ /* 0x020fca0000000050 */
[----:B------:R-:W-:Y:S01]  /*1280*/  FADD.FTZ R10, R11, R10 ;  /* 0x0000000a0b0a7221 */ /* 0x000fe20000010000 */
[----:B------:R-:W-:Y:S05]  /*1290*/  BRA `(.L_x_5802) ;  /* 0x0000004000007947 */ /* 0x000fea0003800000 */
.L_x_5800:
[----:B-----5:R-:W-:-:S05]  /*12a0*/  PRMT R11, RZ, 0x7610, R76 ;  /* 0x00007610ff0b7816 */ /* 0x020fca000000004c */
[----:B------:R-:W-:Y:S01]  /*12b0*/  FADD.FTZ R10, R11, R10 ;  /* 0x0000000a0b0a7221 */ /* 0x000fe20000010000 */
[----:B------:R-:W-:-:S05]  /*12c0*/  @P4 PRMT R11, RZ, 0x7610, R80 ;  /* 0x00007610ff0b4816 */ /* 0x000fca0000000050 */
[----:B------:R-:W-:-:S05]  /*12d0*/  @P4 FADD.FTZ R10, R11, R10 ;  /* 0x0000000a0b0a4221 */ /* 0x000fca0000010000 */
.L_x_5802:
[----:B------:R-:W-:-:S04]  /*12e0*/  F2FP.BF16.PACK_AB R11, RZ, R10 ;  /* 0x0000000aff0b723e */ /* 0x000fc800000010ff */
[----:B------:R-:W-:Y:S02]  /*12f0*/  PRMT R84, R84, 0x5410, R11 ;  /* 0x0000541054547816 */ /* 0x000fe4000000000b */
.L_x_5803:
[----:B------:R-:W-:Y:S01]  /*1300*/  PRMT R11, RZ, 0x5410, R89 ;  /* 0x00005410ff0b7816 */ /* 0x000fe20000000059 */
[----:B------:R-:W-:Y:S05]  /*1310*/  @P5 BRA `(.L_x_5804) ;  /* 0x0000008000005947 */ /* 0x000fea0003800000 */
[----:B------:R-:W-:-:S04]  /*1320*/  ISETP.NE.U32.AND P3, PT, RZ, c[0x0][0x180], PT ;  /* 0x00006000ff007a0c */ /* 0x000fc80003f65070 */
[----:B------:R-:W-:-:S13]  /*1330*/  ISETP.NE.AND.EX P3, PT, RZ, c[0x0][0x184], PT, P3 ;  /* 0x00006100ff007a0c */ /* 0x000fda0003f65330 */
[----:B------:R-:W-:Y:S05]  /*1340*/  @P3 BRA `(.L_x_5805) ;  /* 0x0000002000003947 */ /* 0x000fea0003800000 */
[----:B------:R-:W-:Y:S05]  /*1350*/  @P2 BRA `(.L_x_5806) ;  /* 0x0000008000002947 */ /* 0x000fea0003800000 */
[----:B------:R-:W-:Y:S05]  /*1360*/  BRA `(.L_x_5807) ;  /* 0x0000009000007947 */ /* 0x000fea0003800000 */
.L_x_5805:
[----:B-----5:R-:W-:-:S05]  /*1370*/  PRMT R88, RZ, 0x5410, R81 ;  /* 0x00005410ff587816 */ /* 0x020fca0000000051 */
[----:B------:R-:W-:Y:S01]  /*1380*/  FADD.FTZ R11, R88, R11 ;  /* 0x0000000b580b7221 */ /* 0x000fe20000010000 */
[----:B------:R-:W-:Y:S05]  /*1390*/  BRA `(.L_x_5806) ;  /* 0x0000004000007947 */ /* 0x000fea0003800000 */
.L_x_5804:
[----:B-----5:R-:W-:-:S05]  /*13a0*/  PRMT R88, RZ, 0x5410, R77 ;  /* 0x00005410ff587816 */ /* 0x020fca000000004d */
[----:B------:R-:W-:Y:S01]  /*13b0*/  FADD.FTZ R11, R88, R11 ;  /* 0x0000000b580b7221 */ /* 0x000fe20000010000 */
[----:B------:R-:W-:-:S05]  /*13c0*/  @P4 PRMT R88, RZ, 0x5410, R81 ;  /* 0x00005410ff584816 */ /* 0x000fca0000000051 */
[----:B------:R-:W-:-:S05]  /*13d0*/  @P4 FADD.FTZ R11, R88, R11 ;  /* 0x0000000b580b4221 */ /* 0x000fca0000010000 */
.L_x_5806:
[----:B------:R-:W-:-:S04]  /*13e0*/  F2FP.BF16.PACK_AB R88, RZ, R11 ;  /* 0x0000000bff58723e */ /* 0x000fc800000010ff */
[----:B------:R-:W-:Y:S02]  /*13f0*/  PRMT R85, R88, 0x7610, R85 ;  /* 0x0000761058557816 */ /* 0x000fe40000000055 */
.L_x_5807:
[----:B------:R-:W-:Y:S01]  /*1400*/  PRMT R97, RZ, 0x7610, R89 ;  /* 0x00007610ff617816 */ /* 0x000fe20000000059 */
[----:B------:R-:W-:Y:S05]  /*1410*/  @P5 BRA `(.L_x_5808) ;  /* 0x0000008000005947 */ /* 0x000fea0003800000 */
[----:B------:R-:W-:-:S04]  /*1420*/  ISETP.NE.U32.AND P3, PT, RZ, c[0x0][0x180], PT ;  /* 0x00006000ff007a0c */ /* 0x000fc80003f65070 */
[----:B------:R-:W-:-:S13]  /*1430*/  ISETP.NE.AND.EX P3, PT, RZ, c[0x0][0x184], PT, P3 ;  /* 0x00006100ff007a0c */ /* 0x000fda0003f65330 */
[----:B------:R-:W-:Y:S05]  /*1440*/  @P3 BRA `(.L_x_5809) ;  /* 0x0000002000003947 */ /* 0x000fea0003800000 */
[----:B------:R-:W-:Y:S05]  /*1450*/  @P2 BRA `(.L_x_5810) ;  /* 0x0000008000002947 */ /* 0x000fea0003800000 */
[----:B------:R-:W-:Y:S05]  /*1460*/  BRA `(.L_x_5811) ;  /* 0x0000009000007947 */ /* 0x000fea0003800000 */
.L_x_5809:
[----:B-----5:R-:W-:-:S05]  /*1470*/  PRMT R88, RZ, 0x7610, R81 ;  /* 0x00007610ff587816 */ /* 0x020fca0000000051 */
[----:B------:R-:W-:Y:S01]  /*1480*/  FADD.FTZ R97, R88, R97 ;  /* 0x0000006158617221 */ /* 0x000fe20000010000 */
[----:B------:R-:W-:Y:S05]  /*1490*/  BRA `(.L_x_5810) ;  /* 0x0000004000007947 */ /* 0x000fea0003800000 */
.L_x_5808:
[----:B-----5:R-:W-:-:S05]  /*14a0*/  PRMT R88, RZ, 0x7610, R77 ;  /* 0x00007610ff587816 */ /* 0x020fca000000004d */
[----:B------:R-:W-:Y:S01]  /*14b0*/  FADD.FTZ R97, R88, R97 ;  /* 0x0000006158617221 */ /* 0x000fe20000010000 */
[----:B------:R-:W-:-:S05]  /*14c0*/  @P4 PRMT R88, RZ, 0x7610, R81 ;  /* 0x00007610ff584816 */ /* 0x000fca0000000051 */
[----:B------:R-:W-:-:S05]  /*14d0*/  @P4 FADD.FTZ R97, R88, R97 ;  /* 0x0000006158614221 */ /* 0x000fca0000010000 */
.L_x_5810:
[----:B------:R-:W-:-:S04]  /*14e0*/  F2FP.BF16.PACK_AB R88, RZ, R97 ;  /* 0x00000061ff58723e */ /* 0x000fc800000010ff */
[----:B------:R-:W-:Y:S02]  /*14f0*/  PRMT R85, R85, 0x5410, R88 ;  /* 0x0000541055557816 */ /* 0x000fe40000000058 */
.L_x_5811:
[----:B------:R-:W-:Y:S01]  /*1500*/  PRMT R96, RZ, 0x5410, R90 ;  /* 0x00005410ff607816 */ /* 0x000fe2000000005a */
[----:B------:R-:W-:Y:S05]  /*1510*/  @P5 BRA `(.L_x_5812) ;  /* 0x0000008000005947 */ /* 0x000fea0003800000 */
[----:B------:R-:W-:-:S04]  /*1520*/  ISETP.NE.U32.AND P3, PT, RZ, c[0x0][0x180], PT ;  /* 0x00006000ff007a0c */ /* 0x000fc80003f65070 */
[----:B------:R-:W-:-:S13]  /*1530*/  ISETP.NE.AND.EX P3, PT, RZ, c[0x0][0x184], PT, P3 ;  /* 0x00006100ff007a0c */ /* 0x000fda0003f65330 */
[----:B------:R-:W-:Y:S05]  /*1540*/  @P3 BRA `(.L_x_5813) ;  /* 0x0000002000003947 */ /* 0x000fea0003800000 */
[----:B------:R-:W-:Y:S05]  /*1550*/  @P2 BRA `(.L_x_5814) ;  /* 0x0000008000002947 */ /* 0x000fea0003800000 */
[----:B------:R-:W-:Y:S05]  /*1560*/  BRA `(.L_x_5815) ;  /* 0x0000009000007947 */ /* 0x000fea0003800000 */
.L_x_5813:
[----:B-----5:R-:W-:-:S05]  /*1570*/  PRMT R89, RZ, 0x5410, R82 ;  /* 0x00005410ff597816 */ /* 0x020fca0000000052 */
[----:B------:R-:W-:Y:S01]  /*1580*/  FADD.FTZ R96, R89, R96 ;  /* 0x0000006059607221 */ /* 0x000fe20000010000 */
[----:B------:R-:W-:Y:S05]  /*1590*/  BRA `(.L_x_5814) ;  /* 0x0000004000007947 */ /* 0x000fea0003800000 */
.L_x_5812:
[----:B-----5:R-:W-:-:S05]  /*15a0*/  PRMT R89, RZ, 0x5410, R78 ;  /* 0x00005410ff597816 */ /* 0x020fca000000004e */
[----:B------:R-:W-:Y:S01]  /*15b0*/  FADD.FTZ R96, R89, R96 ;  /* 0x0000006059607221 */ /* 0x000fe20000010000 */
[----:B------:R-:W-:-:S05]  /*15c0*/  @P4 PRMT R89, RZ, 0x5410, R82 ;  /* 0x00005410ff594816 */ /* 0x000fca0000000052 */
[----:B------:R-:W-:-:S05]  /*15d0*/  @P4 FADD.FTZ R96, R89, R96 ;  /* 0x0000006059604221 */ /* 0x000fca0000010000 */
.L_x_5814:
[----:B------:R-:W-:-:S04]  /*15e0*/  F2FP.BF16.PACK_AB R88, RZ, R96 ;  /* 0x00000060ff58723e */ /* 0x000fc800000010ff */
[----:B------:R-:W-:Y:S02]  /*15f0*/  PRMT R86, R88, 0x7610, R86 ;  /* 0x0000761058567816 */ /* 0x000fe40000000056 */
.L_x_5815:
[----:B------:R-:W-:Y:S01]  /*1600*/  PRMT R106, RZ, 0x7610, R90 ;  /* 0x00007610ff6a7816 */ /* 0x000fe2000000005a */
[----:B------:R-:W-:Y:S05]  /*1610*/  @P5 BRA `(.L_x_5816) ;  /* 0x0000008000005947 */ /* 0x000fea0003800000 */
[----:B------:R-:W-:-:S04]  /*1620*/  ISETP.NE.U32.AND P3, PT, RZ, c[0x0][0x180], PT ;  /* 0x00006000ff007a0c */ /* 0x000fc80003f65070 */
[----:B------:R-:W-:-:S13]  /*1630*/  ISETP.NE.AND.EX P3, PT, RZ, c[0x0][0x184], PT, P3 ;  /* 0x00006100ff007a0c */ /* 0x000fda0003f65330 */
[----:B------:R-:W-:Y:S05]  /*1640*/  @P3 BRA `(.L_x_5817) ;  /* 0x0000002000003947 */ /* 0x000fea0003800000 */
[----:B------:R-:W-:Y:S05]  /*1650*/  @P2 BRA `(.L_x_5818) ;  /* 0x0000008000002947 */ /* 0x000fea0003800000 */
[----:B------:R-:W-:Y:S05]  /*1660*/  BRA `(.L_x_5819) ;  /* 0x0000009000007947 */ /* 0x000fea0003800000 */
.L_x_5817:
[----:B-----5:R-:W-:-:S05]  /*1670*/  PRMT R89, RZ, 0x7610, R82 ;  /* 0x00007610ff597816 */ /* 0x020fca0000000052 */
[----:B------:R-:W-:Y:S01]  /*1680*/  FADD.FTZ R106, R89, R106 ;  /* 0x0000006a596a7221 */ /* 0x000fe20000010000 */
[----:B------:R-:W-:Y:S05]  /*1690*/  BRA `(.L_x_5818) ;  /* 0x0000004000007947 */ /* 0x000fea0003800000 */
.L_x_5816:
[----:B-----5:R-:W-:-:S05]  /*16a0*/  PRMT R89, RZ, 0x7610, R78 ;  /* 0x00007610ff597816 */ /* 0x020fca000000004e */
[----:B------:R-:W-:Y:S01]  /*16b0*/  FADD.FTZ R106, R89, R106 ;  /* 0x0000006a596a7221 */ /* 0x000fe20000010000 */
[----:B------:R-:W-:-:S05]  /*16c0*/  @P4 PRMT R89, RZ, 0x7610, R82 ;  /* 0x00007610ff594816 */ /* 0x000fca0000000052 */
[----:B------:R-:W-:-:S05]  /*16d0*/  @P4 FADD.FTZ R106, R89, R106 ;  /* 0x0000006a596a4221 */ /* 0x000fca0000010000 */
.L_x_5818:
[----:B------:R-:W-:-:S04]  /*16e0*/  F2FP.BF16.PACK_AB R88, RZ, R106 ;  /* 0x0000006aff58723e */ /* 0x000fc800000010ff */
[----:B------:R-:W-:Y:S02]  /*16f0*/  PRMT R86, R86, 0x5410, R88 ;  /* 0x0000541056567816 */ /* 0x000fe40000000058 */
.L_x_5819:
[----:B------:R-:W-:Y:S01]  /*1700*/  PRMT R107, RZ, 0x5410, R91 ;  /* 0x00005410ff6b7816 */ /* 0x000fe2000000005b */
[----:B------:R-:W-:Y:S05]  /*1710*/  @P5 BRA `(.L_x_5820) ;  /* 0x0000008000005947 */ /* 0x000fea0003800000 */
[----:B------:R-:W-:-:S04]  /*1720*/  ISETP.NE.U32.AND P3, PT, RZ, c[0x0][0x180], PT ;  /* 0x00006000ff007a0c */ /* 0x000fc80003f65070 */
[----:B------:R-:W-:-:S13]  /*1730*/  ISETP.NE.AND.EX P3, PT, RZ, c[0x0][0x184], PT, P3 ;  /* 0x00006100ff007a0c */ /* 0x000fda0003f65330 */
[----:B------:R-:W-:Y:S05]  /*1740*/  @P3 BRA `(.L_x_5821) ;  /* 0x0000002000003947 */ /* 0x000fea0003800000 */
[----:B------:R-:W-:Y:S05]  /*1750*/  @P2 BRA `(.L_x_5822) ;  /* 0x0000008000002947 */ /* 0x000fea0003800000 */
[----:B------:R-:W-:Y:S05]  /*1760*/  BRA `(.L_x_5823) ;  /* 0x0000009000007947 */ /* 0x000fea0003800000 */
.L_x_5821:
[----:B-----5:R-:W-:-:S05]  /*1770*/  PRMT R88, RZ, 0x5410, R83 ;  /* 0x00005410ff587816 */ /* 0x020fca0000000053 */
[----:B------:R-:W-:Y:S01]  /*1780*/  FADD.FTZ R107, R88, R107 ;  /* 0x0000006b586b7221 */ /* 0x000fe20000010000 */
[----:B------:R-:W-:Y:S05]  /*1790*/  BRA `(.L_x_5822) ;  /* 0x0000004000007947 */ /* 0x000fea0003800000 */
.L_x_5820:
[----:B-----5:R-:W-:-:S05]  /*17a0*/  PRMT R88, RZ, 0x5410, R79 ;  /* 0x00005410ff587816 */ /* 0x020fca000000004f */
[----:B------:R-:W-:Y:S01]  /*17b0*/  FADD.FTZ R107, R88, R107 ;  /* 0x0000006b586b7221 */ /* 0x000fe20000010000 */
[----:B------:R-:W-:-:S05]  /*17c0*/  @P4 PRMT R88, RZ, 0x5410, R83 ;  /* 0x00005410ff584816 */ /* 0x000fca0000000053 */
[----:B------:R-:W-:-:S05]  /*17d0*/  @P4 FADD.FTZ R107, R88, R107 ;  /* 0x0000006b586b4221 */ /* 0x000fca0000010000 */
.L_x_5822:
[----:B------:R-:W-:-:S04]  /*17e0*/  F2FP.BF16.PACK_AB R88, RZ, R107 ;  /* 0x0000006bff58723e */ /* 0x000fc800000010ff */
[----:B------:R-:W-:Y:S02]  /*17f0*/  PRMT R87, R88, 0x7610, R87 ;  /* 0x0000761058577816 */ /* 0x000fe40000000057 */
.L_x_5823:
[----:B------:R-:W-:Y:S01]  /*1800*/  PRMT R113, RZ, 0x7610, R91 ;  /* 0x00007610ff717816 */ /* 0x000fe2000000005b */
[----:B------:R-:W-:Y:S05]  /*1810*/  @P5 BRA `(.L_x_5824) ;  /* 0x0000008000005947 */ /* 0x000fea0003800000 */
[----:B------:R-:W-:-:S04]  /*1820*/  ISETP.NE.U32.AND P3, PT, RZ, c[0x0][0x180], PT ;  /* 0x00006000ff007a0c */ /* 0x000fc80003f65070 */
[----:B------:R-:W-:-:S13]  /*1830*/  ISETP.NE.AND.EX P3, PT, RZ, c[0x0][0x184], PT, P3 ;  /* 0x00006100ff007a0c */ /* 0x000fda0003f65330 */
[----:B------:R-:W-:Y:S05]  /*1840*/  @P3 BRA `(.L_x_5825) ;  /* 0x0000002000003947 */ /* 0x000fea0003800000 */
[----:B------:R-:W-:Y:S05]  /*1850*/  @P2 BRA `(.L_x_5826) ;  /* 0x0000008000002947 */ /* 0x000fea0003800000 */
[----:B------:R-:W-:Y:S05]  /*1860*/  BRA `(.L_x_5827) ;  /* 0x0000009000007947 */ /* 0x000fea0003800000 */
.L_x_5825:
[----:B-----5:R-:W-:-:S05]  /*1870*/  PRMT R88, RZ, 0x7610, R83 ;  /* 0x00007610ff587816 */ /* 0x020fca0000000053 */
[----:B------:R-:W-:Y:S01]  /*1880*/  FADD.FTZ R113, R88, R113 ;  /* 0x0000007158717221 */ /* 0x000fe20000010000 */
[----:B------:R-:W-:Y:S05]  /*1890*/  BRA `(.L_x_5826) ;  /* 0x0000004000007947 */ /* 0x000fea0003800000 */
.L_x_5824:
[----:B-----5:R-:W-:-:S05]  /*18a0*/  PRMT R88, RZ, 0x7610, R79 ;  /* 0x00007610ff587816 */ /* 0x020fca000000004f */
[----:B------:R-:W-:Y:S01]  /*18b0*/  FADD.FTZ R113, R88, R113 ;  /* 0x0000007158717221 */ /* 0x000fe20000010000 */
[----:B------:R-:W-:-:S05]  /*18c0*/  @P4 PRMT R88, RZ, 0x7610, R83 ;  /* 0x00007610ff584816 */ /* 0x000fca0000000053 */
[----:B------:R-:W-:-:S05]  /*18d0*/  @P4 FADD.FTZ R113, R88, R113 ;  /* 0x0000007158714221 */ /* 0x000fca0000010000 */
.L_x_5826:
[----:B------:R-:W-:-:S04]  /*18e0*/  F2FP.BF16.PACK_AB R88, RZ, R113 ;  /* 0x00000071ff58723e */ /* 0x000fc800000010ff */
[----:B------:R-:W-:Y:S02]  /*18f0*/  PRMT R87, R87, 0x5410, R88 ;  /* 0x0000541057577816 */ /* 0x000fe40000000058 */
.L_x_5827:
[----:B------:R-:W-:-:S04]  /*1900*/  @P2 LEA R88, P3, R117, c[0x0][0x188], 0x4 ;  /* 0x0000620075582a11 */ /* 0x000fc800078620ff */
[C---:B------:R-:W-:Y:S02]  /*1910*/  @P2 LEA.HI.X R89, R117.reuse, c[0x0][0x18c], RZ, 0x4, P3 ;  /* 0x0000630075592a11 */ /* 0x040fe400018f24ff */
[----:B------:R-:W-:-:S03]  /*1920*/  IADD3 R117, R117, 0x20, RZ ;  /* 0x0000002075757810 */ /* 0x000fc60007ffe0ff */
[----:B------:R0:W-:Y:S04]  /*1930*/  @P2 STG.E.128 [R88.64], R84 ;  /* 0x0000005458002986 */ /* 0x0001e8000c101d04 */
.L_x_5795:
[----:B------:R-:W-:Y:S05]  /*1940*/  BSYNC B0 ;  /* 0x0000000000007941 */ /* 0x000fea0003800000 */
.L_x_5794:
        /* <DEDUP_REMOVED lines=25> */
.L_x_5831:
[----:B-----5:R-:W-:-:S05]  /*1ae0*/  PRMT R93, RZ, 0x5410, R80 ;  /* 0x00005410ff5d7816 */ /* 0x020fca0000000050 */
[----:B------:R-:W-:Y:S01]  /*1af0*/  FADD.FTZ R6, R93, R6 ;  /* 0x000000065d067221 */ /* 0x000fe20000010000 */
[----:B------:R-:W-:Y:S05]  /*1b00*/  BRA `(.L_x_5832) ;  /* 0x0000004000007947 */ /* 0x000fea0003800000 */
.L_x_5830:
[----:B0----5:R-:W-:-:S05]  /*1b10*/  PRMT R93, RZ, 0x5410, R76 ;  /* 0x00005410ff5d7816 */ /* 0x021fca000000004c */
[----:B------:R-:W-:Y:S01]  /*1b20*/  FADD.FTZ R6, R93, R6 ;  /* 0x000000065d067221 */ /* 0x000fe20000010000 */
[----:B------:R-:W-:-:S05]  /*1b30*/  @P4 PRMT R93, RZ, 0x5410, R80 ;  /* 0x00005410ff5d4816 */ /* 0x000fca0000000050 */
[----:B------:R-:W-:-:S05]  /*1b40*/  @P4 FADD.FTZ R6, R93, R6 ;  /* 0x000000065d064221 */ /* 0x000fca0000010000 */
.L_x_5832:
[----:B------:R-:W-:-:S04]  /*1b50*/  F2FP.BF16.PACK_AB R92, RZ, R6 ;  /* 0x00000006ff5c723e */ /* 0x000fc800000010ff */
[----:B------:R-:W-:Y:S02]  /*1b60*/  PRMT R84, R92, 0x7610, R84 ;  /* 0x000076105c547816 */ /* 0x000fe40000000054 */
.L_x_5833:
[----:B------:R-:W-:Y:S01]  /*1b70*/  PRMT R92, RZ, 0x7610, R88 ;  /* 0x00007610ff5c7816 */ /* 0x000fe20000000058 */
[----:B------:R-:W-:Y:S05]  /*1b80*/  @P5 BRA `(.L_x_5834) ;  /* 0x0000008000005947 */ /* 0x000fea0003800000 */
[----:B------:R-:W-:-:S04]  /*1b90*/  ISETP.NE.U32.AND P3, PT, RZ, c[0x0][0x180], PT ;  /* 0x00006000ff007a0c */ /* 0x000fc80003f65070 */
[----:B------:R-:W-:-:S13]  /*1ba0*/  ISETP.NE.AND.EX P3, PT, RZ, c[0x0][0x184], PT, P3 ;  /* 0x00006100ff007a0c */ /* 0x000fda0003f65330 */
[----:B------:R-:W-:Y:S05]  /*1bb0*/  @P3 BRA `(.L_x_5835) ;  /* 0x0000002000003947 */ /* 0x000fea0003800000 */
[----:B------:R-:W-:Y:S05]  /*1bc0*/  @P2 BRA `(.L_x_5836) ;  /* 0x0000008000002947 */ /* 0x000fea0003800000 */
[----:B------:R-:W-:Y:S05]  /*1bd0*/  BRA `(.L_x_5837) ;  /* 0x0000009000007947 */ /* 0x000fea0003800000 */
.L_x_5835:
[----:B-----5:R-:W-:-:S05]  /*1be0*/  PRMT R93, RZ, 0x7610, R80 ;  /* 0x00007610ff5d7816 */ /* 0x020fca0000000050 */
[----:B------:R-:W-:Y:S01]  /*1bf0*/  FADD.FTZ R92, R93, R92 ;  /* 0x0000005c5d5c7221 */ /* 0x000fe20000010000 */
[----:B------:R-:W-:Y:S05]  /*1c00*/  BRA `(.L_x_5836) ;  /* 0x0000004000007947 */ /* 0x000fea0003800000 */
.L_x_5834:
[----:B-----5:R-:W-:-:S05]  /*1c10*/  PRMT R93, RZ, 0x7610, R76 ;  /* 0x00007610ff5d7816 */ /* 0x020fca000000004c */
[----:B------:R-:W-:Y:S01]  /*1c20*/  FADD.FTZ R92, R93, R92 ;  /* 0x0000005c5d5c7221 */ /* 0x000fe20000010000 */
[----:B------:R-:W-:-:S05]  /*1c30*/  @P4 PRMT R93, RZ, 0x7610, R80 ;  /* 0x00007610ff5d4816 */ /* 0x000fca0000000050 */
[----:B------:R-:W-:-:S05]  /*1c40*/  @P4 FADD.FTZ R92, R93, R92 ;  /* 0x0000005c5d5c4221 */ /* 0x000fca0000010000 */
.L_x_5836:
[----:B------:R-:W-:-:S04]  /*1c50*/  F2FP.BF16.PACK_AB R88, RZ, R92 ;  /* 0x0000005cff58723e */ /* 0x000fc800000010ff */
[----:B------:R-:W-:Y:S02]  /*1c60*/  PRMT R84, R84, 0x5410, R88 ;  /* 0x0000541054547816 */ /* 0x000fe40000000058 */
.L_x_5837:
[----:B------:R-:W-:Y:S01]  /*1c70*/  PRMT R93, RZ, 0x5410, R89 ;  /* 0x00005410ff5d7816 */ /* 0x000fe20000000059 */
[----:B------:R-:W-:Y:S05]  /*1c80*/  @P5 BRA `(.L_x_5838) ;  /* 0x0000008000005947 */ /* 0x000fea0003800000 */
[----:B------:R-:W-:-:S04]  /*1c90*/  ISETP.NE.U32.AND P3, PT, RZ, c[0x0][0x180], PT ;  /* 0x00006000ff007a0c */ /* 0x000fc80003f65070 */
[----:B------:R-:W-:-:S13]  /*1ca0*/  ISETP.NE.AND.EX P3, PT, RZ, c[0x0][0x184], PT, P3 ;  /* 0x00006100ff007a0c */ /* 0x000fda0003f65330 */
[----:B------:R-:W-:Y:S05]  /*1cb0*/  @P3 BRA `(.L_x_5839) ;  /* 0x0000002000003947 */ /* 0x000fea0003800000 */
[----:B------:R-:W-:Y:S05]  /*1cc0*/  @P2 BRA `(.L_x_5840) ;  /* 0x0000008000002947 */ /* 0x000fea0003800000 */
[----:B------:R-:W-:Y:S05]  /*1cd0*/  BRA `(.L_x_5841) ;  /* 0x0000009000007947 */ /* 0x000fea0003800000 */
.L_x_5839:
[----:B-----5:R-:W-:-:S05]  /*1ce0*/  PRMT R88, RZ, 0x5410, R81 ;  /* 0x00005410ff587816 */ /* 0x020fca0000000051 */
[----:B------:R-:W-:Y:S01]  /*1cf0*/  FADD.FTZ R93, R88, R93 ;  /* 0x0000005d585d7221 */ /* 0x000fe20000010000 */
[----:B------:R-:W-:Y:S05]  /*1d00*/  BRA `(.L_x_5840) ;  /* 0x0000004000007947 */ /* 0x000fea0003800000 */
.L_x_5838:
[----:B-----5:R-:W-:-:S05]  /*1d10*/  PRMT R88, RZ, 0x5410, R77 ;  /* 0x00005410ff587816 */ /* 0x020fca000000004d */
[----:B------:R-:W-:Y:S01]  /*1d20*/  FADD.FTZ R93, R88, R93 ;  /* 0x0000005d585d7221 */ /* 0x000fe20000010000 */
[----:B------:R-:W-:-:S05]  /*1d30*/  @P4 PRMT R88, RZ, 0x5410, R81 ;  /* 0x00005410ff584816 */ /* 0x000fca0000000051 */
[----:B------:R-:W-:-:S05]  /*1d40*/  @P4 FADD.FTZ R93, R88, R93 ;  /* 0x0000005d585d4221 */ /* 0x000fca0000010000 */
.L_x_5840:
[----:B------:R-:W-:-:S04]  /*1d50*/  F2FP.BF16.PACK_AB R88, RZ, R93 ;  /* 0x0000005dff58723e */ /* 0x000fc800000010ff */
[----:B------:R-:W-:Y:S02]  /*1d60*/  PRMT R85, R88, 0x7610, R85 ;  /* 0x0000761058557816 */ /* 0x000fe40000000055 */
.L_x_5841:
[----:B------:R-:W-:Y:S01]  /*1d70*/  PRMT R100, RZ, 0x7610, R89 ;  /* 0x00007610ff647816 */ /* 0x000fe20000000059 */
[----:B------:R-:W-:Y:S05]  /*1d80*/  @P5 BRA `(.L_x_5842) ;  /* 0x0000008000005947 */ /* 0x000fea0003800000 */
[----:B------:R-:W-:-:S04]  /*1d90*/  ISETP.NE.U32.AND P3, PT, RZ, c[0x0][0x180], PT ;  /* 0x00006000ff007a0c */ /* 0x000fc80003f65070 */
[----:B------:R-:W-:-:S13]  /*1da0*/  ISETP.NE.AND.EX P3, PT, RZ, c[0x0][0x184], PT, P3 ;  /* 0x00006100ff007a0c */ /* 0x000fda0003f65330 */
[----:B------:R-:W-:Y:S05]  /*1db0*/  @P3 BRA `(.L_x_5843) ;  /* 0x0000002000003947 */ /* 0x000fea0003800000 */
[----:B------:R-:W-:Y:S05]  /*1dc0*/  @P2 BRA `(.L_x_5844) ;  /* 0x0000008000002947 */ /* 0x000fea0003800000 */
[----:B------:R-:W-:Y:S05]  /*1dd0*/  BRA `(.L_x_5845) ;  /* 0x0000009000007947 */ /* 0x000fea0003800000 */
.L_x_5843:
[----:B-----5:R-:W-:-:S05]  /*1de0*/  PRMT R89, RZ, 0x7610, R81 ;  /* 0x00007610ff597816 */ /* 0x020fca0000000051 */
[----:B------:R-:W-:Y:S01]  /*1df0*/  FADD.FTZ R100, R89, R100 ;  /* 0x0000006459647221 */ /* 0x000fe20000010000 */
[----:B------:R-:W-:Y:S05]  /*1e00*/  BRA `(.L_x_5844) ;  /* 0x0000004000007947 */ /* 0x000fea0003800000 */
.L_x_5842:
[----:B-----5:R-:W-:-:S05]  /*1e10*/  PRMT R89, RZ, 0x7610, R77 ;  /* 0x00007610ff597816 */ /* 0x020fca000000004d */
[----:B------:R-:W-:Y:S01]  /*1e20*/  FADD.FTZ R100, R89, R100 ;  /* 0x0000006459647221 */ /* 0x000fe20000010000 */
[----:B------:R-:W-:-:S05]  /*1e30*/  @P4 PRMT R89, RZ, 0x7610, R81 ;  /* 0x00007610ff594816 */ /* 0x000fca0000000051 */
[----:B------:R-:W-:-:S05]  /*1e40*/  @P4 FADD.FTZ R100, R89, R100 ;  /* 0x0000006459644221 */ /* 0x000fca0000010000 */
.L_x_5844:
[----:B------:R-:W-:-:S04]  /*1e50*/  F2FP.BF16.PACK_AB R88, RZ, R100 ;  /* 0x00000064ff58723e */ /* 0x000fc800000010ff */
[----:B------:R-:W-:Y:S02]  /*1e60*/  PRMT R85, R85, 0x5410, R88 ;  /* 0x0000541055557816 */ /* 0x000fe40000000058 */
.L_x_5845:
[----:B------:R-:W-:Y:S01]  /*1e70*/  PRMT R101, RZ, 0x5410, R90 ;  /* 0x00005410ff657816 */ /* 0x000fe2000000005a */
[----:B------:R-:W-:Y:S05]  /*1e80*/  @P5 BRA `(.L_x_5846) ;  /* 0x0000008000005947 */ /* 0x000fea0003800000 */
[----:B------:R-:W-:-:S04]  /*1e90*/  ISETP.NE.U32.AND P3, PT, RZ, c[0x0][0x180], PT ;  /* 0x00006000ff007a0c */ /* 0x000fc80003f65070 */
[----:B------:R-:W-:-:S13]  /*1ea0*/  ISETP.NE.AND.EX P3, PT, RZ, c[0x0][0x184], PT, P3 ;  /* 0x00006100ff007a0c */ /* 0x000fda0003f65330 */
[----:B------:R-:W-:Y:S05]  /*1eb0*/  @P3 BRA `(.L_x_5847) ;  /* 0x0000002000003947 */ /* 0x000fea0003800000 */
[----:B------:R-:W-:Y:S05]  /*1ec0*/  @P2 BRA `(.L_x_5848) ;  /* 0x0000008000002947 */ /* 0x000fea0003800000 */
[----:B------:R-:W-:Y:S05]  /*1ed0*/  BRA `(.L_x_5849) ;  /* 0x0000009000007947 */ /* 0x000fea0003800000 */
.L_x_5847:
[----:B-----5:R-:W-:-:S05]  /*1ee0*/  PRMT R88, RZ, 0x5410, R82 ;  /* 0x00005410ff587816 */ /* 0x020fca0000000052 */
[----:B------:R-:W-:Y:S01]  /*1ef0*/  FADD.FTZ R101, R88, R101 ;  /* 0x0000006558657221 */ /* 0x000fe20000010000 */
[----:B------:R-:W-:Y:S05]  /*1f00*/  BRA `(.L_x_5848) ;  /* 0x0000004000007947 */ /* 0x000fea0003800000 */
.L_x_5846:
[----:B-----5:R-:W-:-:S05]  /*1f10*/  PRMT R88, RZ, 0x5410, R78 ;  /* 0x00005410ff587816 */ /* 0x020fca000000004e */
[----:B------:R-:W-:Y:S01]  /*1f20*/  FADD.FTZ R101, R88, R101 ;  /* 0x0000006558657221 */ /* 0x000fe20000010000 */
[----:B------:R-:W-:-:S05]  /*1f30*/  @P4 PRMT R88, RZ, 0x5410, R82 ;  /* 0x00005410ff584816 */ /* 0x000fca0000000052 */
[----:B------:R-:W-:-:S05]  /*1f40*/  @P4 FADD.FTZ R101, R88, R101 ;  /* 0x0000006558654221 */ /* 0x000fca0000010000 */
.L_x_5848:
[----:B------:R-:W-:-:S04]  /*1f50*/  F2FP.BF16.PACK_AB R88, RZ, R101 ;  /* 0x00000065ff58723e */ /* 0x000fc800000010ff */
[----:B------:R-:W-:Y:S02]  /*1f60*/  PRMT R86, R88, 0x7610, R86 ;  /* 0x0000761058567816 */ /* 0x000fe40000000056 */
.L_x_5849:
[----:B------:R-:W-:Y:S01]  /*1f70*/  PRMT R108, RZ, 0x7610, R90 ;  /* 0x00007610ff6c7816 */ /* 0x000fe2000000005a */
[----:B------:R-:W-:Y:S05]  /*1f80*/  @P5 BRA `(.L_x_5850) ;  /* 0x0000008000005947 */ /* 0x000fea0003800000 */
[----:B------:R-:W-:-:S04]  /*1f90*/  ISETP.NE.U32.AND P3, PT, RZ, c[0x0][0x180], PT ;  /* 0x00006000ff007a0c */ /* 0x000fc80003f65070 */
[----:B------:R-:W-:-:S13]  /*1fa0*/  ISETP.NE.AND.EX P3, PT, RZ, c[0x0][0x184], PT, P3 ;  /* 0x00006100ff007a0c */ /* 0x000fda0003f65330 */
[----:B------:R-:W-:Y:S05]  /*1fb0*/  @P3 BRA `(.L_x_5851) ;  /* 0x0000002000003947 */ /* 0x000fea0003800000 */
[----:B------:R-:W-:Y:S05]  /*1fc0*/  @P2 BRA `(.L_x_5852) ;  /* 0x0000008000002947 */ /* 0x000fea0003800000 */
[----:B------:R-:W-:Y:S05]  /*1fd0*/  BRA `(.L_x_5853) ;  /* 0x0000009000007947 */ /* 0x000fea0003800000 */
.L_x_5851:
[----:B-----5:R-:W-:-:S05]  /*1fe0*/  PRMT R89, RZ, 0x7610, R82 ;  /* 0x00007610ff597816 */ /* 0x020fca0000000052 */
[----:B------:R-:W-:Y:S01]  /*1ff0*/  FADD.FTZ R108, R89, R108 ;  /* 0x0000006c596c7221 */ /* 0x000fe20000010000 */
[----:B------:R-:W-:Y:S05]  /*2000*/  BRA `(.L_x_5852) ;  /* 0x0000004000007947 */ /* 0x000fea0003800000 */
.L_x_5850:
[----:B-----5:R-:W-:-:S05]  /*2010*/  PRMT R89, RZ, 0x7610, R78 ;  /* 0x00007610ff597816 */ /* 0x020fca000000004e */
[----:B------:R-:W-:Y:S01]  /*2020*/  FADD.FTZ R108, R89, R108 ;  /* 0x0000006c596c7221 */ /* 0x000fe20000010000 */
[----:B------:R-:W-:-:S05]  /*2030*/  @P4 PRMT R89, RZ, 0x7610, R82 ;  /* 0x00007610ff594816 */ /* 0x000fca0000000052 */
[----:B------:R-:W-:-:S05]  /*2040*/  @P4 FADD.FTZ R108, R89, R108 ;  /* 0x0000006c596c4221 */ /* 0x000fca0000010000 */
.L_x_5852:
[----:B------:R-:W-:-:S04]  /*2050*/  F2FP.BF16.PACK_AB R88, RZ, R108 ;  /* 0x0000006cff58723e */ /* 0x000fc800000010ff */
[----:B------:R-:W-:Y:S02]  /*2060*/  PRMT R86, R86, 0x5410, R88 ;  /* 0x0000541056567816 */ /* 0x000fe40000000058 */
.L_x_5853:
[----:B------:R-:W-:Y:S01]  /*2070*/  PRMT R109, RZ, 0x5410, R91 ;  /* 0x00005410ff6d7816 */ /* 0x000fe2000000005b */
[----:B------:R-:W-:Y:S05]  /*2080*/  @P5 BRA `(.L_x_5854) ;  /* 0x0000008000005947 */ /* 0x000fea0003800000 */
[----:B------:R-:W-:-:S04]  /*2090*/  ISETP.NE.U32.AND P3, PT, RZ, c[0x0][0x180], PT ;  /* 0x00006000ff007a0c */ /* 0x000fc80003f65070 */
[----:B------:R-:W-:-:S13]  /*20a0*/  ISETP.NE.AND.EX P3, PT, RZ, c[0x0][0x184], PT, P3 ;  /* 0x00006100ff007a0c */ /* 0x000fda0003f65330 */
[----:B------:R-:W-:Y:S05]  /*20b0*/  @P3 BRA `(.L_x_5855) ;  /* 0x0000002000003947 */ /* 0x000fea0003800000 */
[----:B------:R-:W-:Y:S05]  /*20c0*/  @P2 BRA `(.L_x_5856) ;  /* 0x0000008000002947 */ /* 0x000fea0003800000 */
[----:B------:R-:W-:Y:S05]  /*20d0*/  BRA `(.L_x_5857) ;  /* 0x0000009000007947 */ /* 0x000fea0003800000 */
.L_x_5855:
[----:B-----5:R-:W-:-:S05]  /*20e0*/  PRMT R88, RZ, 0x5410, R83 ;  /* 0x00005410ff587816 */ /* 0x020fca0000000053 */
[----:B------:R-:W-:Y:S01]  /*20f0*/  FADD.FTZ R109, R88, R109 ;  /* 0x0000006d586d7221 */ /* 0x000fe20000010000 */
[----:B------:R-:W-:Y:S05]  /*2100*/  BRA `(.L_x_5856) ;  /* 0x0000004000007947 */ /* 0x000fea0003800000 */
.L_x_5854:
[----:B-----5:R-:W-:-:S05]  /*2110*/  PRMT R88, RZ, 0x5410, R79 ;  /* 0x00005410ff587816 */ /* 0x020fca000000004f */
[----:B------:R-:W-:Y:S01]  /*2120*/  FADD.FTZ R109, R88, R109 ;  /* 0x0000006d586d7221 */ /* 0x000fe20000010000 */
[----:B------:R-:W-:-:S05]  /*2130*/  @P4 PRMT R88, RZ, 0x5410, R83 ;  /* 0x00005410ff584816 */ /* 0x000fca0000000053 */
[----:B------:R-:W-:-:S05]  /*2140*/  @P4 FADD.FTZ R109, R88, R109 ;  /* 0x0000006d586d4221 */ /* 0x000fca0000010000 */
.L_x_5856:
[----:B------:R-:W-:-:S04]  /*2150*/  F2FP.BF16.PACK_AB R88, RZ, R109 ;  /* 0x0000006dff58723e */ /* 0x000fc800000010ff */
[----:B------:R-:W-:Y:S02]  /*2160*/  PRMT R87, R88, 0x7610, R87 ;  /* 0x0000761058577816 */ /* 0x000fe40000000057 */
.L_x_5857:
[----:B------:R-:W-:Y:S01]  /*2170*/  PRMT R114, RZ, 0x7610, R91 ;  /* 0x00007610ff727816 */ /* 0x000fe2000000005b */
[----:B------:R-:W-:Y:S05]  /*2180*/  @P5 BRA `(.L_x_5858) ;  /* 0x0000008000005947 */ /* 0x000fea0003800000 */
[----:B------:R-:W-:-:S04]  /*2190*/  ISETP.NE.U32.AND P3, PT, RZ, c[0x0][0x180], PT ;  /* 0x00006000ff007a0c */ /* 0x000fc80003f65070 */
[----:B------:R-:W-:-:S13]  /*21a0*/  ISETP.NE.AND.EX P3, PT, RZ, c[0x0][0x184], PT, P3 ;  /* 0x00006100ff007a0c */ /* 0x000fda0003f65330 */
[----:B------:R-:W-:Y:S05]  /*21b0*/  @P3 BRA `(.L_x_5859) ;  /* 0x0000002000003947 */ /* 0x000fea0003800000 */
[----:B------:R-:W-:Y:S05]  /*21c0*/  @P2 BRA `(.L_x_5860) ;  /* 0x0000008000002947 */ /* 0x000fea0003800000 */
[----:B------:R-:W-:Y:S05]  /*21d0*/  BRA `(.L_x_5861) ;  /* 0x0000009000007947 */ /* 0x000fea0003800000 */
.L_x_5859:
[----:B-----5:R-:W-:-:S05]  /*21e0*/  PRMT R89, RZ, 0x7610, R83 ;  /* 0x00007610ff597816 */ /* 0x020fca0000000053 */
[----:B------:R-:W-:Y:S01]  /*21f0*/  FADD.FTZ R114, R89, R114 ;  /* 0x0000007259727221 */ /* 0x000fe20000010000 */
[----:B------:R-:W-:Y:S05]  /*2200*/  BRA `(.L_x_5860) ;  /* 0x0000004000007947 */ /* 0x000fea0003800000 */
.L_x_5858:
[----:B-----5:R-:W-:-:S05]  /*2210*/  PRMT R89, RZ, 0x7610, R79 ;  /* 0x00007610ff597816 */ /* 0x020fca000000004f */
[----:B------:R-:W-:Y:S01]  /*2220*/  FADD.FTZ R114, R89, R114 ;  /* 0x0000007259727221 */ /* 0x000fe20000010000 */
[----:B------:R-:W-:-:S05]  /*2230*/  @P4 PRMT R89, RZ, 0x7610, R83 ;  /* 0x00007610ff594816 */ /* 0x000fca0000000053 */
[----:B------:R-:W-:-:S05]  /*2240*/  @P4 FADD.FTZ R114, R89, R114 ;  /* 0x0000007259724221 */ /* 0x000fca0000010000 */
.L_x_5860:
[----:B------:R-:W-:-:S04]  /*2250*/  F2FP.BF16.PACK_AB R88, RZ, R114 ;  /* 0x00000072ff58723e */ /* 0x000fc800000010ff */
[----:B------:R-:W-:Y:S02]  /*2260*/  PRMT R87, R87, 0x5410, R88 ;  /* 0x0000541057577816 */ /* 0x000fe40000000058 */
.L_x_5861:
[----:B------:R-:W-:-:S04]  /*2270*/  @P2 LEA R88, P3, R117, c[0x0][0x188], 0x4 ;  /* 0x0000620075582a11 */ /* 0x000fc800078620ff */
[C---:B------:R-:W-:Y:S02]  /*2280*/  @P2 LEA.HI.X R89, R117.reuse, c[0x0][0x18c], RZ, 0x4, P3 ;  /* 0x0000630075592a11 */ /* 0x040fe400018f24ff */
[----:B------:R-:W-:-:S03]  /*2290*/  IADD3 R117, R117, 0x20, RZ ;  /* 0x0000002075757810 */ /* 0x000fc60007ffe0ff */
[----:B------:R0:W-:Y:S04]  /*22a0*/  @P2 STG.E.128 [R88.64], R84 ;  /* 0x0000005458002986 */ /* 0x0001e8000c101d04 */
.L_x_5829:
[----:B------:R-:W-:Y:S05]  /*22b0*/  BSYNC B0 ;  /* 0x0000000000007941 */ /* 0x000fea0003800000 */
.L_x_5828:
        /* <DEDUP_REMOVED lines=24> */
.L_x_5865:
[----:B-----5:R-:W-:-:S05]  /*2440*/  PRMT R94, RZ, 0x5410, R80 ;  /* 0x00005410ff5e7816 */ /* 0x020fca0000000050 */
[----:B------:R-:W-:Y:S01]  /*2450*/  FADD.FTZ R7, R94, R7 ;  /* 0x000000075e077221 */ /* 0x000fe20000010000 */
[----:B------:R-:W-:Y:S05]  /*2460*/  BRA `(.L_x_5866) ;  /* 0x0000004000007947 */ /* 0x000fea0003800000 */
.L_x_5864:
[----:B0----5:R-:W-:-:S05]  /*2470*/  PRMT R94, RZ, 0x5410, R76 ;  /* 0x00005410ff5e7816 */ /* 0x021fca000000004c */
[----:B------:R-:W-:Y:S01]  /*2480*/  FADD.FTZ R7, R94, R7 ;  /* 0x000000075e077221 */ /* 0x000fe20000010000 */
[----:B------:R-:W-:-:S05]  /*2490*/  @P4 PRMT R94, RZ, 0x5410, R80 ;  /* 0x00005410ff5e4816 */ /* 0x000fca0000000050 */
[----:B------:R-:W-:-:S05]  /*24a0*/  @P4 FADD.FTZ R7, R94, R7 ;  /* 0x000000075e074221 */ /* 0x000fca0000010000 */
.L_x_5866:
[----:B------:R-:W-:-:S04]  /*24b0*/  F2FP.BF16.PACK_AB R94, RZ, R7 ;  /* 0x00000007ff5e723e */ /* 0x000fc800000010ff */
[----:B------:R-:W-:Y:S02]  /*24c0*/  PRMT R84, R94, 0x7610, R84 ;  /* 0x000076105e547816 */ /* 0x000fe40000000054 */
.L_x_5867:
[----:B------:R-:W-:Y:S01]  /*24d0*/  PRMT R94, RZ, 0x7610, R88 ;  /* 0x00007610ff5e7816 */ /* 0x000fe20000000058 */
[----:B------:R-:W-:Y:S05]  /*24e0*/  @P5 BRA `(.L_x_5868) ;  /* 0x0000008000005947 */ /* 0x000fea0003800000 */
[----:B------:R-:W-:-:S04]  /*24f0*/  ISETP.NE.U32.AND P3, PT, RZ, c[0x0][0x180], PT ;  /* 0x00006000ff007a0c */ /* 0x000fc80003f65070 */
[----:B------:R-:W-:-:S13]  /*2500*/  ISETP.NE.AND.EX P3, PT, RZ, c[0x0][0x184], PT, P3 ;  /* 0x00006100ff007a0c */ /* 0x000fda0003f65330 */
[----:B------:R-:W-:Y:S05]  /*2510*/  @P3 BRA `(.L_x_5869) ;  /* 0x0000002000003947 */ /* 0x000fea0003800000 */
[----:B------:R-:W-:Y:S05]  /*2520*/  @P2 BRA `(.L_x_5870) ;  /* 0x0000008000002947 */ /* 0x000fea0003800000 */
[----:B------:R-:W-:Y:S05]  /*2530*/  BRA `(.L_x_5871) ;  /* 0x0000009000007947 */ /* 0x000fea0003800000 */
.L_x_5869:
[----:B-----5:R-:W-:-:S05]  /*2540*/  PRMT R95, RZ, 0x7610, R80 ;  /* 0x00007610ff5f7816 */ /* 0x020fca0000000050 */
[----:B------:R-:W-:Y:S01]  /*2550*/  FADD.FTZ R94, R95, R94 ;  /* 0x0000005e5f5e7221 */ /* 0x000fe20000010000 */
[----:B------:R-:W-:Y:S05]  /*2560*/  BRA `(.L_x_5870) ;  /* 0x0000004000007947 */ /* 0x000fea0003800000 */
.L_x_5868:
[----:B-----5:R-:W-:-:S05]  /*2570*/  PRMT R95, RZ, 0x7610, R76 ;  /* 0x00007610ff5f7816 */ /* 0x020fca000000004c */
[----:B------:R-:W-:Y:S01]  /*2580*/  FADD.FTZ R94, R95, R94 ;  /* 0x0000005e5f5e7221 */ /* 0x000fe20000010000 */
[----:B------:R-:W-:-:S05]  /*2590*/  @P4 PRMT R95, RZ, 0x7610, R80 ;  /* 0x00007610ff5f4816 */ /* 0x000fca0000000050 */
[----:B------:R-:W-:-:S05]  /*25a0*/  @P4 FADD.FTZ R94, R95, R94 ;  /* 0x0000005e5f5e4221 */ /* 0x000fca0000010000 */
.L_x_5870:
[----:B------:R-:W-:-:S04]  /*25b0*/  F2FP.BF16.PACK_AB R88, RZ, R94 ;  /* 0x0000005eff58723e */ /* 0x000fc800000010ff */
[----:B------:R-:W-:Y:S02]  /*25c0*/  PRMT R84, R84, 0x5410, R88 ;  /* 0x0000541054547816 */ /* 0x000fe40000000058 */
.L_x_5871:
[----:B------:R-:W-:Y:S01]  /*25d0*/  PRMT R95, RZ, 0x5410, R89 ;  /* 0x00005410ff5f7816 */ /* 0x000fe20000000059 */
[----:B------:R-:W-:Y:S05]  /*25e0*/  @P5 BRA `(.L_x_5872) ;  /* 0x0000008000005947 */ /* 0x000fea0003800000 */
[----:B------:R-:W-:-:S04]  /*25f0*/  ISETP.NE.U32.AND P3, PT, RZ, c[0x0][0x180], PT ;  /* 0x00006000ff007a0c */ /* 0x000fc80003f65070 */
[----:B------:R-:W-:-:S13]  /*2600*/  ISETP.NE.AND.EX P3, PT, RZ, c[0x0][0x184], PT, P3 ;  /* 0x00006100ff007a0c */ /* 0x000fda0003f65330 */
[----:B------:R-:W-:Y:S05]  /*2610*/  @P3 BRA `(.L_x_5873) ;  /* 0x0000002000003947 */ /* 0x000fea0003800000 */
[----:B------:R-:W-:Y:S05]  /*2620*/  @P2 BRA `(.L_x_5874) ;  /* 0x0000008000002947 */ /* 0x000fea0003800000 */
[----:B------:R-:W-:Y:S05]  /*2630*/  BRA `(.L_x_5875) ;  /* 0x0000009000007947 */ /* 0x000fea0003800000 */
.L_x_5873:
[----:B-----5:R-:W-:-:S05]  /*2640*/  PRMT R88, RZ, 0x5410, R81 ;  /* 0x00005410ff587816 */ /* 0x020fca0000000051 */
[----:B------:R-:W-:Y:S01]  /*2650*/  FADD.FTZ R95, R88, R95 ;  /* 0x0000005f585f7221 */ /* 0x000fe20000010000 */
[----:B------:R-:W-:Y:S05]  /*2660*/  BRA `(.L_x_5874) ;  /* 0x0000004000007947 */ /* 0x000fea0003800000 */
.L_x_5872:
[----:B-----5:R-:W-:-:S05]  /*2670*/  PRMT R88, RZ, 0x5410, R77 ;  /* 0x00005410ff587816 */ /* 0x020fca000000004d */
[----:B------:R-:W-:Y:S01]  /*2680*/  FADD.FTZ R95, R88, R95 ;  /* 0x0000005f585f7221 */ /* 0x000fe20000010000 */
[----:B------:R-:W-:-:S05]  /*2690*/  @P4 PRMT R88, RZ, 0x5410, R81 ;  /* 0x00005410ff584816 */ /* 0x000fca0000000051 */
[----:B------:R-:W-:-:S05]  /*26a0*/  @P4 FADD.FTZ R95, R88, R95 ;  /* 0x0000005f585f4221 */ /* 0x000fca0000010000 */
.L_x_5874:
[----:B------:R-:W-:-:S04]  /*26b0*/  F2FP.BF16.PACK_AB R88, RZ, R95 ;  /* 0x0000005fff58723e */ /* 0x000fc800000010ff */
[----:B------:R-:W-:Y:S02]  /*26c0*/  PRMT R85, R88, 0x7610, R85 ;  /* 0x0000761058557816 */ /* 0x000fe40000000055 */
.L_x_5875:
[----:B------:R-:W-:Y:S01]  /*26d0*/  PRMT R102, RZ, 0x7610, R89 ;  /* 0x00007610ff667816 */ /* 0x000fe20000000059 */
[----:B------:R-:W-:Y:S05]  /*26e0*/  @P5 BRA `(.L_x_5876) ;  /* 0x0000008000005947 */ /* 0x000fea0003800000 */
[----:B------:R-:W-:-:S04]  /*26f0*/  ISETP.NE.U32.AND P3, PT, RZ, c[0x0][0x180], PT ;  /* 0x00006000ff007a0c */ /* 0x000fc80003f65070 */
[----:B------:R-:W-:-:S13]  /*2700*/  ISETP.NE.AND.EX P3, PT, RZ, c[0x0][0x184], PT, P3 ;  /* 0x00006100ff007a0c */ /* 0x000fda0003f65330 */
[----:B------:R-:W-:Y:S05]  /*2710*/  @P3 BRA `(.L_x_5877) ;  /* 0x0000002000003947 */ /* 0x000fea0003800000 */
[----:B------:R-:W-:Y:S05]  /*2720*/  @P2 BRA `(.L_x_5878) ;  /* 0x0000008000002947 */ /* 0x000fea0003800000 */
[----:B------:R-:W-:Y:S05]  /*2730*/  BRA `(.L_x_5879) ;  /* 0x0000009000007947 */ /* 0x000fea0003800000 */
.L_x_5877:
[----:B-----5:R-:W-:-:S05]  /*2740*/  PRMT R89, RZ, 0x7610, R81 ;  /* 0x00007610ff597816 */ /* 0x020fca0000000051 */
[----:B------:R-:W-:Y:S01]  /*2750*/  FADD.FTZ R102, R89, R102 ;  /* 0x0000006659667221 */ /* 0x000fe20000010000 */
[----:B------:R-:W-:Y:S05]  /*2760*/  BRA `(.L_x_5878) ;  /* 0x0000004000007947 */ /* 0x000fea0003800000 */
.L_x_5876:
[----:B-----5:R-:W-:-:S05]  /*2770*/  PRMT R89, RZ, 0x7610, R77 ;  /* 0x00007610ff597816 */ /* 0x020fca000000004d */
[----:B------:R-:W-:Y:S01]  /*2780*/  FADD.FTZ R102, R89, R102 ;  /* 0x0000006659667221 */ /* 0x000fe20000010000 */
[----:B------:R-:W-:-:S05]  /*2790*/  @P4 PRMT R89, RZ, 0x7610, R81 ;  /* 0x00007610ff594816 */ /* 0x000fca0000000051 */
[----:B------:R-:W-:-:S05]  /*27a0*/  @P4 FADD.FTZ R102, R89, R102 ;  /* 0x0000006659664221 */ /* 0x000fca0000010000 */
.L_x_5878:
[----:B------:R-:W-:-:S04]  /*27b0*/  F2FP.BF16.PACK_AB R88, RZ, R102 ;  /* 0x00000066ff58723e */ /* 0x000fc800000010ff */
[----:B------:R-:W-:Y:S02]  /*27c0*/  PRMT R85, R85, 0x5410, R88 ;  /* 0x0000541055557816 */ /* 0x000fe40000000058 */
.L_x_5879:
[----:B------:R-:W-:Y:S01]  /*27d0*/  PRMT R103, RZ, 0x5410, R90 ;  /* 0x00005410ff677816 */ /* 0x000fe2000000005a */
[----:B------:R-:W-:Y:S05]  /*27e0*/  @P5 BRA `(.L_x_5880) ;  /* 0x0000008000005947 */ /* 0x000fea0003800000 */
[----:B------:R-:W-:-:S04]  /*27f0*/  ISETP.NE.U32.AND P3, PT, RZ, c[0x0][0x180], PT ;  /* 0x00006000ff007a0c */ /* 0x000fc80003f65070 */
[----:B------:R-:W-:-:S13]  /*2800*/  ISETP.NE.AND.EX P3, PT, RZ, c[0x0][0x184], PT, P3 ;  /* 0x00006100ff007a0c */ /* 0x000fda0003f65330 */
[----:B------:R-:W-:Y:S05]  /*2810*/  @P3 BRA `(.L_x_5881) ;  /* 0x0000002000003947 */ /* 0x000fea0003800000 */
[----:B------:R-:W-:Y:S05]  /*2820*/  @P2 BRA `(.L_x_5882) ;  /* 0x0000008000002947 */ /* 0x000fea0003800000 */
[----:B------:R-:W-:Y:S05]  /*2830*/  BRA `(.L_x_5883) ;  /* 0x0000009000007947 */ /* 0x000fea0003800000 */
.L_x_5881:
[----:B-----5:R-:W-:-:S05]  /*2840*/  PRMT R88, RZ, 0x5410, R82 ;  /* 0x00005410ff587816 */ /* 0x020fca0000000052 */
[----:B------:R-:W-:Y:S01]  /*2850*/  FADD.FTZ R103, R88, R103 ;  /* 0x0000006758677221 */ /* 0x000fe20000010000 */
[----:B------:R-:W-:Y:S05]  /*2860*/  BRA `(.L_x_5882) ;  /* 0x0000004000007947 */ /* 0x000fea0003800000 */
.L_x_5880:
[----:B-----5:R-:W-:-:S05]  /*2870*/  PRMT R88, RZ, 0x5410, R78 ;  /* 0x00005410ff587816 */ /* 0x020fca000000004e */
[----:B------:R-:W-:Y:S01]  /*2880*/  FADD.FTZ R103, R88, R103 ;  /* 0x0000006758677221 */ /* 0x000fe20000010000 */
[----:B------:R-:W-:-:S05]  /*2890*/  @P4 PRMT R88, RZ, 0x5410, R82 ;  /* 0x00005410ff584816 */ /* 0x000fca0000000052 */
[----:B------:R-:W-:-:S05]  /*28a0*/  @P4 FADD.FTZ R103, R88, R103 ;  /* 0x0000006758674221 */ /* 0x000fca0000010000 */
.L_x_5882:
[----:B------:R-:W-:-:S04]  /*28b0*/  F2FP.BF16.PACK_AB R88, RZ, R103 ;  /* 0x00000067ff58723e */ /* 0x000fc800000010ff */
[----:B------:R-:W-:Y:S02]  /*28c0*/  PRMT R86, R88, 0x7610, R86 ;  /* 0x0000761058567816 */ /* 0x000fe40000000056 */
.L_x_5883:
[----:B------:R-:W-:Y:S01]  /*28d0*/  PRMT R110, RZ, 0x7610, R90 ;  /* 0x00007610ff6e7816 */ /* 0x000fe2000000005a */
[----:B------:R-:W-:Y:S05]  /*28e0*/  @P5 BRA `(.L_x_5884) ;  /* 0x0000008000005947 */ /* 0x000fea0003800000 */
[----:B------:R-:W-:-:S04]  /*28f0*/  ISETP.NE.U32.AND P3, PT, RZ, c[0x0][0x180], PT ;  /* 0x00006000ff007a0c */ /* 0x000fc80003f65070 */
[----:B------:R-:W-:-:S13]  /*2900*/  ISETP.NE.AND.EX P3, PT, RZ, c[0x0][0x184], PT, P3 ;  /* 0x00006100ff007a0c */ /* 0x000fda0003f65330 */
[----:B------:R-:W-:Y:S05]  /*2910*/  @P3 BRA `(.L_x_5885) ;  /* 0x0000002000003947 */ /* 0x000fea0003800000 */
[----:B------:R-:W-:Y:S05]  /*2920*/  @P2 BRA `(.L_x_5886) ;  /* 0x0000008000002947 */ /* 0x000fea0003800000 */
[----:B------:R-:W-:Y:S05]  /*2930*/  BRA `(.L_x_5887) ;  /* 0x0000009000007947 */ /* 0x000fea0003800000 */
.L_x_5885:
[----:B-----5:R-:W-:-:S05]  /*2940*/  PRMT R89, RZ, 0x7610, R82 ;  /* 0x00007610ff597816 */ /* 0x020fca0000000052 */
[----:B------:R-:W-:Y:S01]  /*2950*/  FADD.FTZ R110, R89, R110 ;  /* 0x0000006e596e7221 */ /* 0x000fe20000010000 */
[----:B------:R-:W-:Y:S05]  /*2960*/  BRA `(.L_x_5886) ;  /* 0x0000004000007947 */ /* 0x000fea0003800000 */
.L_x_5884:
[----:B-----5:R-:W-:-:S05]  /*2970*/  PRMT R89, RZ, 0x7610, R78 ;  /* 0x00007610ff597816 */ /* 0x020fca000000004e */
[----:B------:R-:W-:Y:S01]  /*2980*/  FADD.FTZ R110, R89, R110 ;  /* 0x0000006e596e7221 */ /* 0x000fe20000010000 */
[----:B------:R-:W-:-:S05]  /*2990*/  @P4 PRMT R89, RZ, 0x7610, R82 ;  /* 0x00007610ff594816 */ /* 0x000fca0000000052 */
[----:B------:R-:W-:-:S05]  /*29a0*/  @P4 FADD.FTZ R110, R89, R110 ;  /* 0x0000006e596e4221 */ /* 0x000fca0000010000 */
.L_x_5886:
[----:B------:R-:W-:-:S04]  /*29b0*/  F2FP.BF16.PACK_AB R88, RZ, R110 ;  /* 0x0000006eff58723e */ /* 0x000fc800000010ff */
[----:B------:R-:W-:Y:S02]  /*29c0*/  PRMT R86, R86, 0x5410, R88 ;  /* 0x0000541056567816 */ /* 0x000fe40000000058 */
.L_x_5887:
[----:B------:R-:W-:Y:S01]  /*29d0*/  PRMT R111, RZ, 0x5410, R91 ;  /* 0x00005410ff6f7816 */ /* 0x000fe2000000005b */
[----:B------:R-:W-:Y:S05]  /*29e0*/  @P5 BRA `(.L_x_5888) ;  /* 0x0000008000005947 */ /* 0x000fea0003800000 */
[----:B------:R-:W-:-:S04]  /*29f0*/  ISETP.NE.U32.AND P3, PT, RZ, c[0x0][0x180], PT ;  /* 0x00006000ff007a0c */ /* 0x000fc80003f65070 */
[----:B------:R-:W-:-:S13]  /*2a00*/  ISETP.NE.AND.EX P3, PT, RZ, c[0x0][0x184], PT, P3 ;  /* 0x00006100ff007a0c */ /* 0x000fda0003f65330 */
[----:B------:R-:W-:Y:S05]  /*2a10*/  @P3 BRA `(.L_x_5889) ;  /* 0x0000002000003947 */ /* 0x000fea0003800000 */
[----:B------:R-:W-:Y:S05]  /*2a20*/  @P2 BRA `(.L_x_5890) ;  /* 0x0000008000002947 */ /* 0x000fea0003800000 */
[----:B------:R-:W-:Y:S05]  /*2a30*/  BRA `(.L_x_5891) ;  /* 0x0000009000007947 */ /* 0x000fea0003800000 */
.L_x_5889:
[----:B-----5:R-:W-:-:S05]  /*2a40*/  PRMT R88, RZ, 0x5410, R83 ;  /* 0x00005410ff587816 */ /* 0x020fca0000000053 */
[----:B------:R-:W-:Y:S01]  /*2a50*/  FADD.FTZ R111, R88, R111 ;  /* 0x0000006f586f7221 */ /* 0x000fe20000010000 */
[----:B------:R-:W-:Y:S05]  /*2a60*/  BRA `(.L_x_5890) ;  /* 0x0000004000007947 */ /* 0x000fea0003800000 */
.L_x_5888:
[----:B-----5:R-:W-:-:S05]  /*2a70*/  PRMT R88, RZ, 0x5410, R79 ;  /* 0x00005410ff587816 */ /* 0x020fca000000004f */
[----:B------:R-:W-:Y:S01]  /*2a80*/  FADD.FTZ R111, R88, R111 ;  /* 0x0000006f586f7221 */ /* 0x000fe20000010000 */
[----:B------:R-:W-:-:S05]  /*2a90*/  @P4 PRMT R88, RZ, 0x5410, R83 ;  /* 0x00005410ff584816 */ /* 0x000fca0000000053 */
[----:B------:R-:W-:-:S05]  /*2aa0*/  @P4 FADD.FTZ R111, R88, R111 ;  /* 0x0000006f586f4221 */ /* 0x000fca0000010000 */
.L_x_5890:
[----:B------:R-:W-:-:S04]  /*2ab0*/  F2FP.BF16.PACK_AB R88, RZ, R111 ;  /* 0x0000006fff58723e */ /* 0x000fc800000010ff */
[----:B------:R-:W-:Y:S02]  /*2ac0*/  PRMT R87, R88, 0x7610, R87 ;  /* 0x0000761058577816 */ /* 0x000fe40000000057 */
.L_x_5891:
[----:B------:R-:W-:Y:S01]  /*2ad0*/  PRMT R115, RZ, 0x7610, R91 ;  /* 0x00007610ff737816 */ /* 0x000fe2000000005b */
[----:B------:R-:W-:Y:S05]  /*2ae0*/  @P5 BRA `(.L_x_5892) ;  /* 0x0000008000005947 */ /* 0x000fea0003800000 */
[----:B------:R-:W-:-:S04]  /*2af0*/  ISETP.NE.U32.AND P3, PT, RZ, c[0x0][0x180], PT ;  /* 0x00006000ff007a0c */ /* 0x000fc80003f65070 */
[----:B------:R-:W-:-:S13]  /*2b00*/  ISETP.NE.AND.EX P3, PT, RZ, c[0x0][0x184], PT, P3 ;  /* 0x00006100ff007a0c */ /* 0x000fda0003f65330 */
[----:B------:R-:W-:Y:S05]  /*2b10*/  @P3 BRA `(.L_x_5893) ;  /* 0x0000002000003947 */ /* 0x000fea0003800000 */
[----:B------:R-:W-:Y:S05]  /*2b20*/  @P2 BRA `(.L_x_5894) ;  /* 0x0000008000002947 */ /* 0x000fea0003800000 */
[----:B------:R-:W-:Y:S05]  /*2b30*/  BRA `(.L_x_5895) ;  /* 0x0000009000007947 */ /* 0x000fea0003800000 */
.L_x_5893:
[----:B-----5:R-:W-:-:S05]  /*2b40*/  PRMT R88, RZ, 0x7610, R83 ;  /* 0x00007610ff587816 */ /* 0x020fca0000000053 */
[----:B------:R-:W-:Y:S01]  /*2b50*/  FADD.FTZ R115, R88, R115 ;  /* 0x0000007358737221 */ /* 0x000fe20000010000 */
[----:B------:R-:W-:Y:S05]  /*2b60*/  BRA `(.L_x_5894) ;  /* 0x0000004000007947 */ /* 0x000fea0003800000 */
.L_x_5892:
[----:B-----5:R-:W-:-:S05]  /*2b70*/  PRMT R88, RZ, 0x7610, R79 ;  /* 0x00007610ff587816 */ /* 0x020fca000000004f */
[----:B------:R-:W-:Y:S01]  /*2b80*/  FADD.FTZ R115, R88, R115 ;  /* 0x0000007358737221 */ /* 0x000fe20000010000 */
[----:B------:R-:W-:-:S05]  /*2b90*/  @P4 PRMT R88, RZ, 0x7610, R83 ;  /* 0x00007610ff584816 */ /* 0x000fca0000000053 */
[----:B------:R-:W-:-:S05]  /*2ba0*/  @P4 FADD.FTZ R115, R88, R115 ;  /* 0x0000007358734221 */ /* 0x000fca0000010000 */
.L_x_5894:
[----:B------:R-:W-:-:S04]  /*2bb0*/  F2FP.BF16.PACK_AB R88, RZ, R115 ;  /* 0x00000073ff58723e */ /* 0x000fc800000010ff */
[----:B------:R-:W-:Y:S02]  /*2bc0*/  PRMT R87, R87, 0x5410, R88 ;  /* 0x0000541057577816 */ /* 0x000fe40000000058 */
.L_x_5895:
[----:B------:R-:W-:-:S04]  /*2bd0*/  @P2 LEA R88, P3, R117, c[0x0][0x188], 0x4 ;  /* 0x0000620075582a11 */ /* 0x000fc800078620ff */
[----:B------:R-:W-:-:S05]  /*2be0*/  @P2 LEA.HI.X R89, R117, c[0x0][0x18c], RZ, 0x4, P3 ;  /* 0x0000630075592a11 */ /* 0x000fca00018f24ff */
[----:B------:R0:W-:Y:S04]  /*2bf0*/  @P2 STG.E.128 [R88.64], R84 ;  /* 0x0000005458002986 */ /* 0x0001e8000c101d04 */
.L_x_5863:
[----:B------:R-:W-:Y:S05]  /*2c00*/  BSYNC B0 ;  /* 0x0000000000007941 */ /* 0x000fea0003800000 */
.L_x_5862:
        /* <DEDUP_REMOVED lines=39> */
.L_x_5908:
        /* <DEDUP_REMOVED lines=85> */
.L_x_5909:
[----:B------:R-:W-:Y:S01]  /*33d0*/  FMUL.FTZ R89, R119, R119 ;  /* 0x0000007777597220 */ /* 0x000fe20000410000 */
[----:B------:R-:W-:Y:S01]  /*33e0*/  ISETP.NE.AND P3, PT, RZ, UR6, PT ;  /* 0x00000006ff007c0c */ /* 0x000fe2000bf65270 */
[----:B-1----:R-:W-:Y:S01]  /*33f0*/  FADD.FTZ R91, R91, R118 ;  /* 0x000000765b5b7221 */ /* 0x002fe20000010000 */
[----:B------:R-:W-:Y:S01]  /*3400*/  @!P6 MOV R90, 0x4 ;  /* 0x00000004005ae802 */ /* 0x000fe20000000f00 */
[----:B------:R-:W-:Y:S01]  /*3410*/  IMAD.MOV.U32 R88, RZ, RZ, c[0x0][0x1e0] ;  /* 0x00007800ff587624 */ /* 0x000fe200078e00ff */
[----:B------:R-:W-:Y:S01]  /*3420*/  FSEL R89, R89, RZ, P3 ;  /* 0x000000ff59597208 */ /* 0x000fe20001800000 */
[----:B------:R-:W-:Y:S01]  /*3430*/  BSSY B0, `(.L_x_5898) ;  /* 0x000002b000007945 */ /* 0x000fe20003800000 */
        /* <DEDUP_REMOVED lines=14> */
[----:B-----5:R-:W-:Y:S02]  /*3520*/  FFMA.FTZ R88, R64, R89, R72 ;  /* 0x0000005940587223 */ /* 0x020fe40000010048 */
[----:B------:R-:W-:-:S02]  /*3530*/  FFMA.FTZ R89, R65, R90, R73 ;  /* 0x0000005a41597223 */ /* 0x000fc40000010049 */
[--C-:B------:R-:W-:Y:S02]  /*3540*/  FADD.FTZ R90, R8, -R116.reuse ;  /* 0x80000074085a7221 */ /* 0x100fe40000010000 */
[--C-:B------:R-:W-:Y:S01]  /*3550*/  FADD.FTZ R120, R98, -R116.reuse ;  /* 0x8000007462787221 */ /* 0x100fe20000010000 */
[----:B------:R-:W-:Y:S01]  /*3560*/  F2FP.BF16.PACK_AB R88, R89, R88 ;  /* 0x000000585958723e */ /* 0x000fe200000010ff */
[----:B------:R-:W-:Y:S02]  /*3570*/  FMUL.FTZ R89, R117, R90 ;  /* 0x0000005a75597220 */ /* 0x000fe40000410000 */
[--C-:B------:R-:W-:Y:S02]  /*3580*/  FADD.FTZ R90, R104, -R116.reuse ;  /* 0x80000074685a7221 */ /* 0x100fe40000010000 */
[--C-:B------:R-:W-:Y:S02]  /*3590*/  FADD.FTZ R122, R105, -R116.reuse ;  /* 0x80000074697a7221 */ /* 0x100fe40000010000 */
[----:B------:R-:W-:-:S02]  /*35a0*/  FADD.FTZ R124, R112, -R116 ;  /* 0x80000074707c7221 */ /* 0x000fc40000010000 */
        /* <DEDUP_REMOVED lines=9> */
[----:B0-----:R-:W-:Y:S02]  /*3640*/  FADD.FTZ R118, R99, -R116 ;  /* 0x8000007463767221 */ /* 0x001fe40000010000 */
[----:B------:R-:W-:Y:S01]  /*3650*/  FFMA.FTZ R89, R66, R89, R74 ;  /* 0x0000005942597223 */ /* 0x000fe2000001004a */
[----:B------:R-:W-:Y:S01]  /*3660*/  F2FP.BF16.PACK_AB R91, R124, R119 ;  /* 0x000000777c5b723e */ /* 0x000fe200000010ff */
[----:B------:R-:W-:Y:S01]  /*3670*/  FMUL.FTZ R118, R117, R118 ;  /* 0x0000007675767220 */ /* 0x000fe20000410000 */
[----:B------:R-:W-:-:S03]  /*3680*/  HFMA2.MMA R119, -RZ, RZ, 0, 9.5367431640625e-07 ;  /* 0x00000010ff777435 */ /* 0x000fc600000001ff */
[----:B------:R-:W-:-:S05]  /*3690*/  FFMA.FTZ R118, R67, R118, R75 ;  /* 0x0000007643767223 */ /* 0x000fca000001004b */
[----:B------:R-:W-:Y:S02]  /*36a0*/  F2FP.BF16.PACK_AB R89, R118, R89 ;  /* 0x000000597659723e */ /* 0x000fe400000010ff */
[C---:B------:R-:W-:Y:S01]  /*36b0*/  IMAD.WIDE.U32 R118, R2.reuse, R119, c[0x0][0x208] ;  /* 0x0000820002767625 */ /* 0x040fe200078e0077 */
[----:B------:R-:W-:-:S04]  /*36c0*/  IADD3 R2, R2, 0x20, RZ ;  /* 0x0000002002027810 */ /* 0x000fc80007ffe0ff */
[----:B------:R0:W-:Y:S03]  /*36d0*/  STG.E.128 [R118.64], R88 ;  /* 0x0000005876007986 */ /* 0x0001e6000c101d04 */
.L_x_5899:
[----:B------:R-:W-:Y:S05]  /*36e0*/  BSYNC B0 ;  /* 0x0000000000007941 */ /* 0x000fea0003800000 */
.L_x_5898:
[----:B------:R-:W-:Y:S01]  /*36f0*/  ISETP.GE.U32.AND P3, PT, R4, 0x40, PT ;  /* 0x000000400400780c */ /* 0x000fe20003f66070 */
[----:B------:R-:W-:-:S12]  /*3700*/  BSSY B0, `(.L_x_5900) ;  /* 0x0000022000007945 */ /* 0x000fd80003800000 */
[----:B------:R-:W-:Y:S05]  /*3710*/  @!P3 BRA `(.L_x_5901) ;  /* 0x000002000000b947 */ /* 0x000fea0003800000 */
[--C-:B01----:R-:W-:Y:S02]  /*3720*/  FADD.FTZ R88, R5, -R116.reuse ;  /* 0x8000007405587221 */ /* 0x103fe40000010000 */
        /* <DEDUP_REMOVED lines=13> */
[----:B------:R-:W-:Y:S02]  /*3800*/  FMUL.FTZ R120, R117, R90 ;  /* 0x0000005a75787220 */ /* 0x000fe40000410000 */
[----:B------:R-:W-:Y:S02]  /*3810*/  FADD.FTZ R118, R97, -R116 ;  /* 0x8000007461767221 */ /* 0x000fe40000010000 */
[C---:B------:R-:W-:Y:S02]  /*3820*/  FMUL.FTZ R119, R117.reuse, R122 ;  /* 0x0000007a75777220 */ /* 0x040fe40000410000 */
[----:B------:R-:W-:Y:S02]  /*3830*/  FMUL.FTZ R124, R117, R124 ;  /* 0x0000007c757c7220 */ /* 0x000fe40000410000 */
[----:B------:R-:W-:-:S02]  /*3840*/  FFMA.FTZ R90, R44, R91, R52 ;  /* 0x0000005b2c5a7223 */ /* 0x000fc40000010034 */
[----:B------:R-:W-:Y:S02]  /*3850*/  FFMA.FTZ R91, R45, R120, R53 ;  /* 0x000000782d5b7223 */ /* 0x000fe40000010035 */
[----:B------:R-:W-:Y:S02]  /*3860*/  FMUL.FTZ R118, R117, R118 ;  /* 0x0000007675767220 */ /* 0x000fe40000410000 */
[----:B------:R-:W-:Y:S01]  /*3870*/  FFMA.FTZ R119, R46, R119, R54 ;  /* 0x000000772e777223 */ /* 0x000fe20000010036 */
[----:B------:R-:W-:Y:S01]  /*3880*/  F2FP.BF16.PACK_AB R90, R91, R90 ;  /* 0x0000005a5b5a723e */ /* 0x000fe200000010ff */
[----:B------:R-:W-:Y:S02]  /*3890*/  FFMA.FTZ R124, R47, R124, R55 ;  /* 0x0000007c2f7c7223 */ /* 0x000fe40000010037 */
        /* <DEDUP_REMOVED lines=8> */
.L_x_5901:
[----:B------:R-:W-:Y:S05]  /*3920*/  BSYNC B0 ;  /* 0x0000000000007941 */ /* 0x000fea0003800000 */
.L_x_5900:
        /* <DEDUP_REMOVED lines=24> */
[----:B------:R-:W-:Y:S01]  /*3ab0*/  FFMA.FTZ R124, R31, R124, R39 ;  /* 0x0000007c1f7c7223 */ /* 0x000fe20000010027 */
[----:B------:R-:W-:Y:S01]  /*3ac0*/  F2FP.BF16.PACK_AB R90, R91, R90 ;  /* 0x0000005a5b5a723e */ /* 0x000fe200000010ff */
[----:B------:R-:W-:Y:S02]  /*3ad0*/  FMUL.FTZ R118, R117, R118 ;  /* 0x0000007675767220 */ /* 0x000fe40000410000 */
[----:B------:R-:W-:Y:S01]  /*3ae0*/  FFMA.FTZ R89, R34, R89, R42 ;  /* 0x0000005922597223 */ /* 0x000fe2000001002a */
[----:B------:R-:W-:Y:S01]  /*3af0*/  F2FP.BF16.PACK_AB R91, R124, R119 ;  /* 0x000000777c5b723e */ /* 0x000fe200000010ff */
[----:B------:R-:W-:Y:S01]  /*3b00*/  FFMA.FTZ R118, R35, R118, R43 ;  /* 0x0000007623767223 */ /* 0x000fe2000001002b */
[----:B------:R-:W-:-:S04]  /*3b10*/  MOV R119, 0x10 ;  /* 0x0000001000777802 */ /* 0x000fc80000000f00 */
[----:B------:R-:W-:Y:S01]  /*3b20*/  F2FP.BF16.PACK_AB R89, R118, R89 ;  /* 0x000000597659723e */ /* 0x000fe200000010ff */
[C---:B------:R-:W-:Y:S01]  /*3b30*/  IMAD.WIDE.U32 R118, R2.reuse, R119, c[0x0][0x208] ;  /* 0x0000820002767625 */ /* 0x040fe200078e0077 */
[----:B------:R-:W-:-:S04]  /*3b40*/  IADD3 R2, R2, 0x20, RZ ;  /* 0x0000002002027810 */ /* 0x000fc80007ffe0ff */
[----:B------:R0:W-:Y:S03]  /*3b50*/  STG.E.128 [R118.64], R88 ;  /* 0x0000005876007986 */ /* 0x0001e6000c101d04 */
.L_x_5903:
[----:B------:R-:W-:Y:S05]  /*3b60*/  BSYNC B0 ;  /* 0x0000000000007941 */ /* 0x000fea0003800000 */
.L_x_5902:
[----:B------:R-:W-:Y:S01]  /*3b70*/  BSSY B0, `(.L_x_5904) ;  /* 0x0000021000007945 */ /* 0x000fe20003800000 */
[----:B------:R-:W-:Y:S05]  /*3b80*/  @!P1 BRA `(.L_x_5905) ;  /* 0x000001f000009947 */ /* 0x000fea0003800000 */
[--C-:B------:R-:W-:Y:S02]  /*3b90*/  FADD.FTZ R124, R111, -R116.reuse ;  /* 0x800000746f7c7221 */ /* 0x100fe40000010000 */
[--C-:B01----:R-:W-:Y:S02]  /*3ba0*/  FADD.FTZ R89, R115, -R116.reuse ;  /* 0x8000007473597221 */ /* 0x103fe40000010000 */
[--C-:B------:R-:W-:Y:S02]  /*3bb0*/  FADD.FTZ R88, R7, -R116.reuse ;  /* 0x8000007407587221 */ /* 0x100fe40000010000 */
[--C-:B------:R-:W-:Y:S02]  /*3bc0*/  FADD.FTZ R122, R94, -R116.reuse ;  /* 0x800000745e7a7221 */ /* 0x100fe40000010000 */
[----:B------:R-:W-:Y:S02]  /*3bd0*/  FMUL.FTZ R91, R117, R124 ;  /* 0x0000007c755b7220 */ /* 0x000fe40000410000 */
[----:B------:R-:W-:-:S02]  /*3be0*/  FADD.FTZ R120, R95, -R116 ;  /* 0x800000745f787221 */ /* 0x000fc40000010000 */
[--C-:B------:R-:W-:Y:S02]  /*3bf0*/  FADD.FTZ R118, R102, -R116.reuse ;  /* 0x8000007466767221 */ /* 0x100fe40000010000 */
[--C-:B------:R-:W-:Y:S02]  /*3c00*/  FADD.FTZ R90, R103, -R116.reuse ;  /* 0x80000074675a7221 */ /* 0x100fe40000010000 */
[C---:B------:R-:W-:Y:S02]  /*3c10*/  FMUL.FTZ R124, R117.reuse, R89 ;  /* 0x00000059757c7220 */ /* 0x040fe40000410000 */
        /* <DEDUP_REMOVED lines=13> */
[----:B------:R-:W-:Y:S02]  /*3cf0*/  FFMA.FTZ R90, R12, R121, R20 ;  /* 0x000000790c5a7223 */ /* 0x000fe40000010014 */
        /* <DEDUP_REMOVED lines=8> */
.L_x_5905:
[----:B------:R-:W-:Y:S05]  /*3d80*/  BSYNC B0 ;  /* 0x0000000000007941 */ /* 0x000fea0003800000 */
.L_x_5904:
[----:B------:R-:W-:-:S10]  /*3d90*/  HFMA2.MMA R2, -RZ, RZ, 0, 2.384185791015625e-07 ;  /* 0x00000004ff027435 */ /* 0x000fd400000001ff */
[----:B------:R-:W-:-:S05]  /*3da0*/  IMAD R3, R2, c[0x0][0x160], R3 ;  /* 0x0000580002037a24 */ /* 0x000fca00078e0203 */
[----:B------:R-:W-:-:S13]  /*3db0*/  ISETP.GE.AND P3, PT, R3, c[0x0][0x164], PT ;  /* 0x0000590003007a0c */ /* 0x000fda0003f66270 */
[----:B01---5:R-:W-:Y:S01]  /*3dc0*/  @P3 CALL.REL.NOINC `(.L_x_5906) ;  /* 0x0000001000003944 */ /* 0x023fe20003c00000 */
[----:B------:R-:W-:Y:S05]  /*3dd0*/  BRA `(.L_x_5907) ;  /* 0xffffc83000007947 */ /* 0x000fea000383ffff */
.L_x_5906:
[----:B------:R-:W-:Y:S05]  /*3de0*/  EXIT ;  /* 0x000000000000794d */ /* 0x000fea0003800000 */
.L_x_5896:
[----:B------:R-:W-:Y:S01]  /*3df0*/  IMAD.MOV.U32 R117, RZ, RZ, 0x1 ;  /* 0x00000001ff757424 */ /* 0x000fe200078e00ff */
[----:B------:R-:W-:Y:S01]  /*3e00*/  MOV R116, 0x1f ;  /* 0x0000001f00747802 */ /* 0x000fe20000000f00 */
[----:B------:R-:W-:Y:S01]  /*3e10*/  IMAD.MOV.U32 R91, RZ, RZ, -0x1 ;  /* 0xffffffffff5b7424 */ /* 0x000fe200078e00ff */
[----:B------:R-:W-:Y:S02]  /*3e20*/  MOV R88, 0x3e40 ;  /* 0x00003e4000587802 */ /* 0x000fe40000000f00 */
[----:B-----5:R-:W-:Y:S05]  /*3e30*/  CALL.REL.NOINC `($__internal_18_$__cuda_sm70_shflsync_bfly_p) ;  /* 0x000007b000007944 */ /* 0x020fea0003c00000 */
[----:B01----:R-:W-:Y:S05]  /*3e40*/  BRA `(.L_x_5908) ;  /* 0xfffff03000007947 */ /* 0x003fea000383ffff */
.L_x_5897:
[----:B------:R-:W-:Y:S01]  /*3e50*/  HFMA2.MMA R116, -RZ, RZ, 0, 1.847743988037109375e-06 ;  /* 0x0000001fff747435 */ /* 0x000fe200000001ff */
[----:B0-----:R-:W-:Y:S01]  /*3e60*/  MOV R90, R118 ;  /* 0x00000076005a7202 */ /* 0x001fe20000000f00 */
[----:B------:R-:W-:Y:S01]  /*3e70*/  IMAD.MOV.U32 R117, RZ, RZ, 0x2 ;  /* 0x00000002ff757424 */ /* 0x000fe200078e00ff */
[----:B------:R-:W-:Y:S01]  /*3e80*/  MOV R88, 0x3eb0 ;  /* 0x00003eb000587802 */ /* 0x000fe20000000f00 */
[----:B------:R-:W-:Y:S02]  /*3e90*/  IMAD.MOV.U32 R91, RZ, RZ, -0x1 ;  /* 0xffffffffff5b7424 */ /* 0x000fe400078e00ff */
[----:B-----5:R-:W-:Y:S05]  /*3ea0*/  CALL.REL.NOINC `($__internal_18_$__cuda_sm70_shflsync_bfly_p) ;  /* 0x0000074000007944 */ /* 0x020fea0003c00000 */
[----:B01----:R-:W-:Y:S01]  /*3eb0*/  FADD.FTZ R90, R118, R91 ;  /* 0x0000005b765a7221 */ /* 0x003fe20000010000 */
[----:B------:R-:W-:Y:S01]  /*3ec0*/  MOV R117, 0x4 ;  /* 0x0000000400757802 */ /* 0x000fe20000000f00 */
[----:B------:R-:W-:Y:S01]  /*3ed0*/  IMAD.MOV.U32 R116, RZ, RZ, 0x1f ;  /* 0x0000001fff747424 */ /* 0x000fe200078e00ff */
[----:B------:R-:W-:-:S02]  /*3ee0*/  MOV R91, 0xffffffff ;  /* 0xffffffff005b7802 */ /* 0x000fc40000000f00 */
[----:B------:R-:W-:Y:S02]  /*3ef0*/  MOV R88, 0x3f10 ;  /* 0x00003f1000587802 */ /* 0x000fe40000000f00 */
[----:B------:R-:W-:Y:S05]  /*3f00*/  CALL.REL.NOINC `($__internal_18_$__cuda_sm70_shflsync_bfly_p) ;  /* 0x000006e000007944 */ /* 0x000fea0003c00000 */
[----:B0-----:R-:W-:Y:S01]  /*3f10*/  HFMA2.MMA R116, -RZ, RZ, 0, 1.847743988037109375e-06 ;  /* 0x0000001fff747435 */ /* 0x001fe200000001ff */
[----:B-1----:R-:W-:Y:S01]  /*3f20*/  FADD.FTZ R90, R90, R91 ;  /* 0x0000005b5a5a7221 */ /* 0x002fe20000010000 */
[----:B------:R-:W-:Y:S01]  /*3f30*/  MOV R88, 0x3f70 ;  /* 0x00003f7000587802 */ /* 0x000fe20000000f00 */
[----:B------:R-:W-:Y:S02]  /*3f40*/  IMAD.MOV.U32 R117, RZ, RZ, 0x8 ;  /* 0x00000008ff757424 */ /* 0x000fe400078e00ff */
[----:B------:R-:W-:Y:S02]  /*3f50*/  IMAD.MOV.U32 R91, RZ, RZ, -0x1 ;  /* 0xffffffffff5b7424 */ /* 0x000fe400078e00ff */
[----:B------:R-:W-:Y:S05]  /*3f60*/  CALL.REL.NOINC `($__internal_18_$__cuda_sm70_shflsync_bfly_p) ;  /* 0x0000068000007944 */ /* 0x000fea0003c00000 */
[----:B01----:R-:W-:Y:S01]  /*3f70*/  FADD.FTZ R90, R90, R91 ;  /* 0x0000005b5a5a7221 */ /* 0x003fe20000010000 */
[----:B------:R-:W-:Y:S01]  /*3f80*/  MOV R117, 0x10 ;  /* 0x0000001000757802 */ /* 0x000fe20000000f00 */
[----:B------:R-:W-:Y:S01]  /*3f90*/  IMAD.MOV.U32 R116, RZ, RZ, 0x1f ;  /* 0x0000001fff747424 */ /* 0x000fe200078e00ff */
[----:B------:R-:W-:Y:S02]  /*3fa0*/  MOV R91, 0xffffffff ;  /* 0xffffffff005b7802 */ /* 0x000fe40000000f00 */
[----:B------:R-:W-:-:S02]  /*3fb0*/  MOV R88, 0x3fd0 ;  /* 0x00003fd000587802 */ /* 0x000fc40000000f00 */
[----:B------:R-:W-:Y:S05]  /*3fc0*/  CALL.REL.NOINC `($__internal_18_$__cuda_sm70_shflsync_bfly_p) ;  /* 0x0000062000007944 */ /* 0x000fea0003c00000 */
[----:B-1----:R-:W-:Y:S01]  /*3fd0*/  FADD.FTZ R91, R90, R91 ;  /* 0x0000005b5a5b7221 */ /* 0x002fe20000010000 */
[----:B0-----:R-:W-:Y:S01]  /*3fe0*/  HFMA2.MMA R116, -RZ, RZ, 0, 1.847743988037109375e-06 ;  /* 0x0000001fff747435 */ /* 0x001fe200000001ff */
[----:B------:R-:W-:-:S02]  /*3ff0*/  IMAD.MOV.U32 R117, RZ, RZ, 0x1 ;  /* 0x00000001ff757424 */ /* 0x000fc400078e00ff */
[----:B------:R-:W-:Y:S02]  /*4000*/  FMUL.FTZ R119, R91, c[0x0][0x1e0] ;  /* 0x000078005b777a20 */ /* 0x000fe40000410000 */
[----:B------:R-:W-:Y:S02]  /*4010*/  IMAD.MOV.U32 R91, RZ, RZ, -0x1 ;  /* 0xffffffffff5b7424 */ /* 0x000fe400078e00ff */
        /* <DEDUP_REMOVED lines=65> */
[----:B------:R-:W-:Y:S02]  /*4430*/  MOV R88, 0x4450 ;  /* 0x0000445000587802 */ /* 0x000fe40000000f00 */
[----:B------:R-:W-:Y:S05]  /*4440*/  CALL.REL.NOINC `($__internal_18_$__cuda_sm70_shflsync_bfly_p) ;  /* 0x000001a000007944 */ /* 0x000fea0003c00000 */
[----:B01----:R-:W-:Y:S01]  /*4450*/  FADD.FTZ R90, R90, R91 ;  /* 0x0000005b5a5a7221 */ /* 0x003fe20000010000 */
[----:B------:R-:W-:Y:S01]  /*4460*/  MOV R117, 0x2 ;  /* 0x0000000200757802 */ /* 0x000fe20000000f00 */
[----:B------:R-:W-:Y:S01]  /*4470*/  IMAD.MOV.U32 R116, RZ, RZ, 0x1f ;  /* 0x0000001fff747424 */ /* 0x000fe200078e00ff */
[----:B------:R-:W-:Y:S02]  /*4480*/  MOV R91, 0xffffffff ;  /* 0xffffffff005b7802 */ /* 0x000fe40000000f00 */
[----:B------:R-:W-:Y:S02]  /*4490*/  MOV R88, 0x44b0 ;  /* 0x000044b000587802 */ /* 0x000fe40000000f00 */
[----:B------:R-:W-:Y:S05]  /*44a0*/  CALL.REL.NOINC `($__internal_18_$__cuda_sm70_shflsync_bfly_p) ;  /* 0x0000014000007944 */ /* 0x000fea0003c00000 */
[----:B0-----:R-:W-:Y:S01]  /*44b0*/  HFMA2.MMA R116, -RZ, RZ, 0, 1.847743988037109375e-06 ;  /* 0x0000001fff747435 */ /* 0x001fe200000001ff */
[----:B-1----:R-:W-:Y:S01]  /*44c0*/  FADD.FTZ R90, R90, R91 ;  /* 0x0000005b5a5a7221 */ /* 0x002fe20000010000 */
[----:B------:R-:W-:Y:S01]  /*44d0*/  MOV R88, 0x4510 ;  /* 0x0000451000587802 */ /* 0x000fe20000000f00 */
[----:B------:R-:W-:Y:S02]  /*44e0*/  IMAD.MOV.U32 R117, RZ, RZ, 0x4 ;  /* 0x00000004ff757424 */ /* 0x000fe400078e00ff */
[----:B------:R-:W-:-:S02]  /*44f0*/  IMAD.MOV.U32 R91, RZ, RZ, -0x1 ;  /* 0xffffffffff5b7424 */ /* 0x000fc400078e00ff */
[----:B------:R-:W-:Y:S05]  /*4500*/  CALL.REL.NOINC `($__internal_18_$__cuda_sm70_shflsync_bfly_p) ;  /* 0x000000e000007944 */ /* 0x000fea0003c00000 */
[----:B01----:R-:W-:Y:S01]  /*4510*/  FADD.FTZ R90, R90, R91 ;  /* 0x0000005b5a5a7221 */ /* 0x003fe20000010000 */
[----:B------:R-:W-:Y:S01]  /*4520*/  MOV R117, 0x8 ;  /* 0x0000000800757802 */ /* 0x000fe20000000f00 */
[----:B------:R-:W-:Y:S01]  /*4530*/  IMAD.MOV.U32 R116, RZ, RZ, 0x1f ;  /* 0x0000001fff747424 */ /* 0x000fe200078e00ff */
[----:B------:R-:W-:-:S02]  /*4540*/  MOV R91, 0xffffffff ;  /* 0xffffffff005b7802 */ /* 0x000fc40000000f00 */
[----:B------:R-:W-:Y:S02]  /*4550*/  MOV R88, 0x4570 ;  /* 0x0000457000587802 */ /* 0x000fe40000000f00 */
[----:B------:R-:W-:Y:S05]  /*4560*/  CALL.REL.NOINC `($__internal_18_$__cuda_sm70_shflsync_bfly_p) ;  /* 0x0000008000007944 */ /* 0x000fea0003c00000 */
[----:B-1----:R-:W-:Y:S01]  /*4570*/  FADD.FTZ R118, R90, R91 ;  /* 0x0000005b5a767221 */ /* 0x002fe20000010000 */
[----:B0-----:R-:W-:Y:S01]  /*4580*/  HFMA2.MMA R116, -RZ, RZ, 0, 1.847743988037109375e-06 ;  /* 0x0000001fff747435 */ /* 0x001fe200000001ff */
[----:B------:R-:W-:Y:S01]  /*4590*/  IMAD.MOV.U32 R117, RZ, RZ, 0x10 ;  /* 0x00000010ff757424 */ /* 0x000fe200078e00ff */
[----:B------:R-:W-:Y:S01]  /*45a0*/  MOV R88, 0x45e0 ;  /* 0x000045e000587802 */ /* 0x000fe20000000f00 */
[----:B------:R-:W-:Y:S01]  /*45b0*/  IMAD.MOV.U32 R91, RZ, RZ, -0x1 ;  /* 0xffffffffff5b7424 */ /* 0x000fe200078e00ff */
[----:B------:R-:W-:Y:S02]  /*45c0*/  MOV R90, R118 ;  /* 0x00000076005a7202 */ /* 0x000fe40000000f00 */
[----:B------:R-:W-:Y:S05]  /*45d0*/  CALL.REL.NOINC `($__internal_18_$__cuda_sm70_shflsync_bfly_p) ;  /* 0x0000001000007944 */ /* 0x000fea0003c00000 */
[----:B01----:R-:W-:Y:S05]  /*45e0*/  BRA `(.L_x_5909) ;  /* 0xffffede000007947 */ /* 0x003fea000383ffff */
        .weak           $__internal_18_$__cuda_sm70_shflsync_bfly_p
        .type           $__internal_18_$__cuda_sm70_shflsync_bfly_p,@function
        .size           $__internal_18_$__cuda_sm70_shflsync_bfly_p,(.L_x_26508 - $__internal_18_$__cuda_sm70_shflsync_bfly_p)
$__internal_18_$__cuda_sm70_shflsync_bfly_p:
[----:B------:R-:W-:Y:S01]  /*45f0*/  HFMA2.MMA R89, -RZ, RZ, 0, 0 ;  /* 0x00000000ff597435 */ /* 0x000fe200000001ff */
[----:B------:R-:W-:Y:S04]  /*4600*/  WARPSYNC R91 ;  /* 0x0000005b00007348 */ /* 0x000fe80003800000 */
[----:B------:R0:W1:Y:S01]  /*4610*/  SHFL.BFLY PT, R91, R90, R117, R116 ;  /* 0x0c0000755a5b7389 */ /* 0x00006200000e0074 */
[----:B------:R-:W-:Y:S05]  /*4620*/  RET.REL.NODEC R88 `(_ZN10layer_norm31ln_parallel_residual_fwd_kernelINS_13Kernel_traitsIf13__nv_bfloat16S2_S2_fjLj1024ELj1ELj4ELj1ELj16ENS_18Kernel_traits_baseILj1024EfS2_S2_S2_fjLj128EEEEELb0ELb1ELb0EEEvNS_9FwdParamsE) ;  /* 0xffffb9d058007950 */ /* 0x000fea0003c3ffff */
.L_x_5910:
        /* <DEDUP_REMOVED lines=13> */
.L_x_26508:


//--------------------- .text._ZN10layer_norm31ln_parallel_residual_fwd_kernelINS_13Kernel_traitsIf13__nv_bfloat16S2_S2_fjLj1024ELj1ELj4ELj1ELj16ENS_18Kernel_traits_baseILj1024EfS2_S2_S2_fjLj128EEEEELb0ELb1ELb1EEEvNS_9FwdParamsE --------------------------
	.section	.text._ZN10layer_norm31ln_parallel_residual_fwd_kernelINS_13Kernel_traitsIf13__nv_bfloat16S2_S2_fjLj1024ELj1ELj4ELj1ELj16ENS_18Kernel_traits_baseILj1024EfS2_S2_S2_fjLj128EEEEELb0ELb1ELb1EEEvNS_9FwdParamsE,"ax",@progbits
	.sectioninfo	@"SHI_REGISTERS=128"
	.align	128
        .global         _ZN10layer_norm31ln_parallel_residual_fwd_kernelINS_13Kernel_traitsIf13__nv_bfloat16S2_S2_fjLj1024ELj1ELj4ELj1ELj16ENS_18Kernel_traits_baseILj1024EfS2_S2_S2_fjLj128EEEEELb0ELb1ELb1EEEvNS_9FwdParamsE
        .type           _ZN10layer_norm31ln_parallel_residual_fwd_kernelINS_13Kernel_traitsIf13__nv_bfloat16S2_S2_fjLj1024ELj1ELj4ELj1ELj16ENS_18Kernel_traits_baseILj1024EfS2_S2_S2_fjLj128EEEEELb0ELb1ELb1EEEvNS_9FwdParamsE,@function
        .size           _ZN10layer_norm31ln_parallel_residual_fwd_kernelINS_13Kernel_traitsIf13__nv_bfloat16S2_S2_fjLj1024ELj1ELj4ELj1ELj16ENS_18Kernel_traits_baseILj1024EfS2_S2_S2_fjLj128EEEEELb0ELb1ELb1EEEvNS_9FwdParamsE,(.L_x_26509 - _ZN10layer_norm31ln_parallel_residual_fwd_kernelINS_13Kernel_traitsIf13__nv_bfloat16S2_S2_fjLj1024ELj1ELj4ELj1ELj16ENS_18Kernel_traits_baseILj1024EfS2_S2_S2_fjLj128EEEEELb0ELb1ELb1EEEvNS_9FwdParamsE)
        .other          _ZN10layer_norm31ln_parallel_residual_fwd_kernelINS_13Kernel_traitsIf13__nv_bfloat16S2_S2_fjLj1024ELj1ELj4ELj1ELj16ENS_18Kernel_traits_baseILj1024EfS2_S2_S2_fjLj128EEEEELb0ELb1ELb1EEEvNS_9FwdParamsE,@"STO_CUDA_ENTRY STV_DEFAULT"
_ZN10layer_norm31ln_parallel_residual_fwd_kernelINS_13Kernel_traitsIf13__nv_bfloat16S2_S2_fjLj1024ELj1ELj4ELj1ELj16ENS_18Kernel_traits_baseILj1024EfS2_S2_S2_fjLj128EEEEELb0ELb1ELb1EEEvNS_9FwdParamsE:
.text._ZN10layer_norm31ln_parallel_residual_fwd_kernelINS_13Kernel_traitsIf13__nv_bfloat16S2_S2_fjLj1024ELj1ELj4ELj1ELj16ENS_18Kernel_traits_baseILj1024EfS2_S2_S2_fjLj128EEEEELb0ELb1ELb1EEEvNS_9FwdParamsE:
        /* <DEDUP_REMOVED lines=26> */
[C---:B------:R-:W-:Y:S02]  /*01a0*/  IADD3 R4, P1, R0.reuse, c[0x0][0x218], RZ ;  /* 0x0000860000047a10 */ /* 0x040fe40007f3e0ff */
[----:B------:R-:W-:Y:S02]  /*01b0*/  IADD3 R2, P2, R0, c[0x0][0x1b0], RZ ;  /* 0x00006c0000027a10 */ /* 0x000fe40007f5e0ff */
[----:B------:R-:W-:Y:S02]  /*01c0*/  IADD3.X R5, RZ, c[0x0][0x21c], RZ, P1, !PT ;  /* 0x00008700ff057a10 */ /* 0x000fe40000ffe4ff */
[----:B------:R-:W-:Y:S02]  /*01d0*/  ISETP.GE.AND P1, PT, R92, c[0x0][0x164], PT ;  /* 0x000059005c007a0c */ /* 0x000fe40003f26270 */
[----:B------:R-:W-:Y:S01]  /*01e0*/  IADD3.X R3, RZ, c[0x0][0x1b4], RZ, P2, !PT ;  /* 0x00006d00ff037a10 */ /* 0x000fe200017fe4ff */
        /* <DEDUP_REMOVED lines=17> */
[----:B------:R-:W-:Y:S01]  /*0300*/  MOV R0, c[0x0][0x180] ;  /* 0x0000600000007a02 */ /* 0x000fe20000000f00 */
[----:B------:R-:W-:Y:S01]  /*0310*/  ULDC.U8 UR6, c[0x0][0x1f0] ;  /* 0x00007c0000067ab9 */ /* 0x000fe20000000000 */
[----:B------:R-:W-:-:S02]  /*0320*/  LOP3.LUT R93, R93, 0x1f, RZ, 0xc0, !PT ;  /* 0x0000001f5d5d7812 */ /* 0x000fc400078ec0ff */
[----:B------:R-:W-:Y:S02]  /*0330*/  LOP3.LUT P0, RZ, R0, c[0x0][0x178], RZ, 0xfc, !PT ;  /* 0x00005e0000ff7a12 */ /* 0x000fe4000780fcff */
[----:B------:R-:W-:-:S04]  /*0340*/  MOV R0, c[0x0][0x184] ;  /* 0x0000610000007a02 */ /* 0x000fc80000000f00 */
[----:B-1----:R-:W-:Y:S02]  /*0350*/  LOP3.LUT P0, RZ, R0, c[0x0][0x17c], RZ, 0xfc, P0 ;  /* 0x00005f0000ff7a12 */ /* 0x002fe4000000fcff */
.L_x_6042:
[----:B------:R-:W-:Y:S01]  /*0360*/  IMAD R0, R92, c[0x0][0x168], RZ ;  /* 0x00005a005c007a24 */ /* 0x000fe200078e02ff */
[----:B------:R-:W-:Y:S01]  /*0370*/  ISETP.NE.U32.AND P1, PT, RZ, c[0x0][0x178], PT ;  /* 0x00005e00ff007a0c */ /* 0x000fe20003f25070 */
[----:B------:R-:W-:Y:S01]  /*0380*/  HFMA2.MMA R118, -RZ, RZ, 0, 9.5367431640625e-07 ;  /* 0x00000010ff767435 */ /* 0x000fe200000001ff */
[----:B------:R-:W-:Y:S02]  /*0390*/  ISETP.NE.U32.AND P2, PT, RZ, c[0x0][0x180], PT ;  /* 0x00006000ff007a0c */ /* 0x000fe40003f45070 */
[----:B------:R-:W-:Y:S02]  /*03a0*/  SHF.R.S32.HI R3, RZ, 0x1f, R0 ;  /* 0x0000001fff037819 */ /* 0x000fe40000011400 */
[----:B------:R-:W-:Y:S02]  /*03b0*/  ISETP.NE.AND.EX P1, PT, RZ, c[0x0][0x17c], PT, P1 ;  /* 0x00005f00ff007a0c */ /* 0x000fe40003f25310 */
[----:B------:R-:W-:Y:S02]  /*03c0*/  ISETP.NE.AND.EX P2, PT, RZ, c[0x0][0x184], PT, P2 ;  /* 0x00006100ff007a0c */ /* 0x000fe40003f45320 */
[----:B------:R-:W-:-:S04]  /*03d0*/  LEA.HI R0, R3, R0, RZ, 0x3 ;  /* 0x0000000003007211 */ /* 0x000fc800078f18ff */
[----:B------:R-:W-:-:S05]  /*03e0*/  LEA.HI.SX32 R11, R0, R93, 0x1d ;  /* 0x0000005d000b7211 */ /* 0x000fca00078feaff */
[C---:B------:R-:W-:Y:S01]  /*03f0*/  IMAD.WIDE.U32 R88, R11.reuse, R118, c[0x0][0x170] ;  /* 0x00005c000b587625 */ /* 0x040fe200078e0076 */
[C---:B------:R-:W-:Y:S02]  /*0400*/  @P1 LEA R2, P3, R11.reuse, c[0x0][0x178], 0x4 ;  /* 0x00005e000b021a11 */ /* 0x040fe400078620ff */
[C---:B0-----:R-:W-:Y:S02]  /*0410*/  @P2 LEA R4, P4, R11.reuse, c[0x0][0x180], 0x4 ;  /* 0x000060000b042a11 */ /* 0x041fe400078820ff */
        /* <DEDUP_REMOVED lines=14> */
.L_x_5912:
[----:B-----5:R-:W-:-:S05]  /*0500*/  PRMT R3, RZ, 0x5410, R16 ;  /* 0x00005410ff037816 */ /* 0x020fca0000000010 */
[----:B------:R-:W-:Y:S01]  /*0510*/  FADD.FTZ R10, R10, R3 ;  /* 0x000000030a0a7221 */ /* 0x000fe20000010000 */
[----:B------:R-:W-:Y:S05]  /*0520*/  BRA `(.L_x_5913) ;  /* 0x0000004000007947 */ /* 0x000fea0003800000 */
.L_x_5911:
[----:B0----5:R-:W-:-:S05]  /*0530*/  PRMT R3, RZ, 0x5410, R20 ;  /* 0x00005410ff037816 */ /* 0x021fca0000000014 */
[----:B------:R-:W-:Y:S01]  /*0540*/  FADD.FTZ R10, R10, R3 ;  /* 0x000000030a0a7221 */ /* 0x000fe20000010000 */
[----:B------:R-:W-:-:S05]  /*0550*/  @P2 PRMT R3, RZ, 0x5410, R16 ;  /* 0x00005410ff032816 */ /* 0x000fca0000000010 */
[----:B------:R-:W-:-:S05]  /*0560*/  @P2 FADD.FTZ R10, R10, R3 ;  /* 0x000000030a0a2221 */ /* 0x000fca0000010000 */
.L_x_5913:
[----:B------:R-:W-:-:S04]  /*0570*/  F2FP.BF16.PACK_AB R6, RZ, R10 ;  /* 0x0000000aff06723e */ /* 0x000fc800000010ff */
[----:B------:R-:W-:Y:S02]  /*0580*/  PRMT R12, R6, 0x7610, R12 ;  /* 0x00007610060c7816 */ /* 0x000fe4000000000c */
.L_x_5914:
[----:B------:R-:W-:Y:S01]  /*0590*/  PRMT R9, RZ, 0x7610, R88 ;  /* 0x00007610ff097816 */ /* 0x000fe20000000058 */
[----:B------:R-:W-:Y:S05]  /*05a0*/  @P3 BRA `(.L_x_5915) ;  /* 0x0000008000003947 */ /* 0x000fea0003800000 */
[----:B------:R-:W-:-:S04]  /*05b0*/  ISETP.NE.U32.AND P4, PT, RZ, c[0x0][0x180], PT ;  /* 0x00006000ff007a0c */ /* 0x000fc80003f85070 */
[----:B------:R-:W-:-:S13]  /*05c0*/  ISETP.NE.AND.EX P4, PT, RZ, c[0x0][0x184], PT, P4 ;  /* 0x00006100ff007a0c */ /* 0x000fda0003f85340 */
[----:B------:R-:W-:Y:S05]  /*05d0*/  @P4 BRA `(.L_x_5916) ;  /* 0x0000002000004947 */ /* 0x000fea0003800000 */
[----:B------:R-:W-:Y:S05]  /*05e0*/  @P0 BRA `(.L_x_5917) ;  /* 0x0000008000000947 */ /* 0x000fea0003800000 */
[----:B------:R-:W-:Y:S05]  /*05f0*/  BRA `(.L_x_5918) ;  /* 0x0000009000007947 */ /* 0x000fea0003800000 */
.L_x_5916:
[----:B-----5:R-:W-:-:S05]  /*0600*/  PRMT R0, RZ, 0x7610, R16 ;  /* 0x00007610ff007816 */ /* 0x020fca0000000010 */
[----:B------:R-:W-:Y:S01]  /*0610*/  FADD.FTZ R9, R9, R0 ;  /* 0x0000000009097221 */ /* 0x000fe20000010000 */
[----:B------:R-:W-:Y:S05]  /*0620*/  BRA `(.L_x_5917) ;  /* 0x0000004000007947 */ /* 0x000fea0003800000 */
.L_x_5915:
[----:B-----5:R-:W-:-:S05]  /*0630*/  PRMT R0, RZ, 0x7610, R20 ;  /* 0x00007610ff007816 */ /* 0x020fca0000000014 */
[----:B------:R-:W-:Y:S01]  /*0640*/  FADD.FTZ R9, R9, R0 ;  /* 0x0000000009097221 */ /* 0x000fe20000010000 */
[----:B------:R-:W-:-:S05]  /*0650*/  @P2 PRMT R0, RZ, 0x7610, R16 ;  /* 0x00007610ff002816 */ /* 0x000fca0000000010 */
[----:B------:R-:W-:-:S05]  /*0660*/  @P2 FADD.FTZ R9, R9, R0 ;  /* 0x0000000009092221 */ /* 0x000fca0000010000 */
.L_x_5917:
[----:B------:R-:W-:-:S04]  /*0670*/  F2FP.BF16.PACK_AB R6, RZ, R9 ;  /* 0x00000009ff06723e */ /* 0x000fc800000010ff */
[----:B------:R-:W-:Y:S02]  /*0680*/  PRMT R12, R12, 0x5410, R6 ;  /* 0x000054100c0c7816 */ /* 0x000fe40000000006 */
.L_x_5918:
[----:B------:R-:W-:Y:S01]  /*0690*/  PRMT R8, RZ, 0x5410, R89 ;  /* 0x00005410ff087816 */ /* 0x000fe20000000059 */
[----:B------:R-:W-:Y:S05]  /*06a0*/  @P3 BRA `(.L_x_5919) ;  /* 0x0000008000003947 */ /* 0x000fea0003800000 */
[----:B------:R-:W-:-:S04]  /*06b0*/  ISETP.NE.U32.AND P4, PT, RZ, c[0x0][0x180], PT ;  /* 0x00006000ff007a0c */ /* 0x000fc80003f85070 */
[----:B------:R-:W-:-:S13]  /*06c0*/  ISETP.NE.AND.EX P4, PT, RZ, c[0x0][0x184], PT, P4 ;  /* 0x00006100ff007a0c */ /* 0x000fda0003f85340 */
[----:B------:R-:W-:Y:S05]  /*06d0*/  @P4 BRA `(.L_x_5920) ;  /* 0x0000002000004947 */ /* 0x000fea0003800000 */
[----:B------:R-:W-:Y:S05]  /*06e0*/  @P0 BRA `(.L_x_5921) ;  /* 0x0000008000000947 */ /* 0x000fea0003800000 */
[----:B------:R-:W-:Y:S05]  /*06f0*/  BRA `(.L_x_5922) ;  /* 0x0000009000007947 */ /* 0x000fea0003800000 */
.L_x_5920:
[----:B-----5:R-:W-:-:S05]  /*0700*/  PRMT R3, RZ, 0x5410, R17 ;  /* 0x00005410ff037816 */ /* 0x020fca0000000011 */
[----:B------:R-:W-:Y:S01]  /*0710*/  FADD.FTZ R8, R8, R3 ;  /* 0x0000000308087221 */ /* 0x000fe20000010000 */
[----:B------:R-:W-:Y:S05]  /*0720*/  BRA `(.L_x_5921) ;  /* 0x0000004000007947 */ /* 0x000fea0003800000 */
.L_x_5919:
[----:B-----5:R-:W-:-:S05]  /*0730*/  PRMT R3, RZ, 0x5410, R21 ;  /* 0x00005410ff037816 */ /* 0x020fca0000000015 */
[----:B------:R-:W-:Y:S01]  /*0740*/  FADD.FTZ R8, R8, R3 ;  /* 0x0000000308087221 */ /* 0x000fe20000010000 */
[----:B------:R-:W-:-:S05]  /*0750*/  @P2 PRMT R3, RZ, 0x5410, R17 ;  /* 0x00005410ff032816 */ /* 0x000fca0000000011 */
[----:B------:R-:W-:-:S05]  /*0760*/  @P2 FADD.FTZ R8, R8, R3 ;  /* 0x0000000308082221 */ /* 0x000fca0000010000 */
.L_x_5921:
[----:B------:R-:W-:-:S04]  /*0770*/  F2FP.BF16.PACK_AB R0, RZ, R8 ;  /* 0x00000008ff00723e */ /* 0x000fc800000010ff */
[----:B------:R-:W-:Y:S02]  /*0780*/  PRMT R13, R0, 0x7610, R13 ;  /* 0x00007610000d7816 */ /* 0x000fe4000000000d */
.L_x_5922:
[----:B------:R-:W-:Y:S01]  /*0790*/  PRMT R7, RZ, 0x7610, R89 ;  /* 0x00007610ff077816 */ /* 0x000fe20000000059 */
[----:B------:R-:W-:Y:S05]  /*07a0*/  @P3 BRA `(.L_x_5923) ;  /* 0x0000008000003947 */ /* 0x000fea0003800000 */
[----:B------:R-:W-:-:S04]  /*07b0*/  ISETP.NE.U32.AND P4, PT, RZ, c[0x0][0x180], PT ;  /* 0x00006000ff007a0c */ /* 0x000fc80003f85070 */
[----:B------:R-:W-:-:S13]  /*07c0*/  ISETP.NE.AND.EX P4, PT, RZ, c[0x0][0x184], PT, P4 ;  /* 0x00006100ff007a0c */ /* 0x000fda0003f85340 */
[----:B------:R-:W-:Y:S05]  /*07d0*/  @P4 BRA `(.L_x_5924) ;  /* 0x0000002000004947 */ /* 0x000fea0003800000 */
[----:B------:R-:W-:Y:S05]  /*07e0*/  @P0 BRA `(.L_x_5925) ;  /* 0x0000008000000947 */ /* 0x000fea0003800000 */
[----:B------:R-:W-:Y:S05]  /*07f0*/  BRA `(.L_x_5926) ;  /* 0x0000009000007947 */ /* 0x000fea0003800000 */
.L_x_5924:
[----:B-----5:R-:W-:-:S05]  /*0800*/  PRMT R0, RZ, 0x7610, R17 ;  /* 0x00007610ff007816 */ /* 0x020fca0000000011 */
[----:B------:R-:W-:Y:S01]  /*0810*/  FADD.FTZ R7, R7, R0 ;  /* 0x0000000007077221 */ /* 0x000fe20000010000 */
[----:B------:R-:W-:Y:S05]  /*0820*/  BRA `(.L_x_5925) ;  /* 0x0000004000007947 */ /* 0x000fea0003800000 */
.L_x_5923:
[----:B-----5:R-:W-:-:S05]  /*0830*/  PRMT R0, RZ, 0x7610, R21 ;  /* 0x00007610ff007816 */ /* 0x020fca0000000015 */
[----:B------:R-:W-:Y:S01]  /*0840*/  FADD.FTZ R7, R7, R0 ;  /* 0x0000000007077221 */ /* 0x000fe20000010000 */
[----:B------:R-:W-:-:S05]  /*0850*/  @P2 PRMT R0, RZ, 0x7610, R17 ;  /* 0x00007610ff002816 */ /* 0x000fca0000000011 */
[----:B------:R-:W-:-:S05]  /*0860*/  @P2 FADD.FTZ R7, R7, R0 ;  /* 0x0000000007072221 */ /* 0x000fca0000010000 */
.L_x_5925:
[----:B------:R-:W-:-:S04]  /*0870*/  F2FP.BF16.PACK_AB R0, RZ, R7 ;  /* 0x00000007ff00723e */ /* 0x000fc800000010ff */
[----:B------:R-:W-:Y:S02]  /*0880*/  PRMT R13, R13, 0x5410, R0 ;  /* 0x000054100d0d7816 */ /* 0x000fe40000000000 */
.L_x_5926:
[----:B------:R-:W-:Y:S01]  /*0890*/  PRMT R6, RZ, 0x5410, R90 ;  /* 0x00005410ff067816 */ /* 0x000fe2000000005a */
[----:B------:R-:W-:Y:S05]  /*08a0*/  @P3 BRA `(.L_x_5927) ;  /* 0x0000008000003947 */ /* 0x000fea0003800000 */
[----:B------:R-:W-:-:S04]  /*08b0*/  ISETP.NE.U32.AND P4, PT, RZ, c[0x0][0x180], PT ;  /* 0x00006000ff007a0c */ /* 0x000fc80003f85070 */
[----:B------:R-:W-:-:S13]  /*08c0*/  ISETP.NE.AND.EX P4, PT, RZ, c[0x0][0x184], PT, P4 ;  /* 0x00006100ff007a0c */ /* 0x000fda0003f85340 */
[----:B------:R-:W-:Y:S05]  /*08d0*/  @P4 BRA `(.L_x_5928) ;  /* 0x0000002000004947 */ /* 0x000fea0003800000 */
[----:B------:R-:W-:Y:S05]  /*08e0*/  @P0 BRA `(.L_x_5929) ;  /* 0x0000008000000947 */ /* 0x000fea0003800000 */
[----:B------:R-:W-:Y:S05]  /*08f0*/  BRA `(.L_x_5930) ;  /* 0x0000009000007947 */ /* 0x000fea0003800000 */
.L_x_5928:
[----:B-----5:R-:W-:-:S05]  /*0900*/  PRMT R3, RZ, 0x5410, R18 ;  /* 0x00005410ff037816 */ /* 0x020fca0000000012 */
[----:B------:R-:W-:Y:S01]  /*0910*/  FADD.FTZ R6, R6, R3 ;  /* 0x0000000306067221 */ /* 0x000fe20000010000 */
[----:B------:R-:W-:Y:S05]  /*0920*/  BRA `(.L_x_5929) ;  /* 0x0000004000007947 */ /* 0x000fea0003800000 */
.L_x_5927:
[----:B-----5:R-:W-:-:S05]  /*0930*/  PRMT R3, RZ, 0x5410, R22 ;  /* 0x00005410ff037816 */ /* 0x020fca0000000016 */
[----:B------:R-:W-:Y:S01]  /*0940*/  FADD.FTZ R6, R6, R3 ;  /* 0x0000000306067221 */ /* 0x000fe20000010000 */
[----:B------:R-:W-:-:S05]  /*0950*/  @P2 PRMT R3, RZ, 0x5410, R18 ;  /* 0x00005410ff032816 */ /* 0x000fca0000000012 */
[----:B------:R-:W-:-:S05]  /*0960*/  @P2 FADD.FTZ R6, R6, R3 ;  /* 0x0000000306062221 */ /* 0x000fca0000010000 */
.L_x_5929:
[----:B------:R-:W-:-:S04]  /*0970*/  F2FP.BF16.PACK_AB R0, RZ, R6 ;  /* 0x00000006ff00723e */ /* 0x000fc800000010ff */
[----:B------:R-:W-:Y:S02]  /*0980*/  PRMT R14, R0, 0x7610, R14 ;  /* 0x00007610000e7816 */ /* 0x000fe4000000000e */
.L_x_5930:
[----:B------:R-:W-:Y:S01]  /*0990*/  PRMT R5, RZ, 0x7610, R90 ;  /* 0x00007610ff057816 */ /* 0x000fe2000000005a */
[----:B------:R-:W-:Y:S05]  /*09a0*/  @P3 BRA `(.L_x_5931) ;  /* 0x0000008000003947 */ /* 0x000fea0003800000 */
[----:B------:R-:W-:-:S04]  /*09b0*/  ISETP.NE.U32.AND P4, PT, RZ, c[0x0][0x180], PT ;  /* 0x00006000ff007a0c */ /* 0x000fc80003f85070 */
[----:B------:R-:W-:-:S13]  /*09c0*/  ISETP.NE.AND.EX P4, PT, RZ, c[0x0][0x184], PT, P4 ;  /* 0x00006100ff007a0c */ /* 0x000fda0003f85340 */
[----:B------:R-:W-:Y:S05]  /*09d0*/  @P4 BRA `(.L_x_5932) ;  /* 0x0000002000004947 */ /* 0x000fea0003800000 */
[----:B------:R-:W-:Y:S05]  /*09e0*/  @P0 BRA `(.L_x_5933) ;  /* 0x0000008000000947 */ /* 0x000fea0003800000 */
[----:B------:R-:W-:Y:S05]  /*09f0*/  BRA `(.L_x_5934) ;  /* 0x0000009000007947 */ /* 0x000fea0003800000 */
.L_x_5932:
[----:B-----5:R-:W-:-:S05]  /*0a00*/  PRMT R0, RZ, 0x7610, R18 ;  /* 0x00007610ff007816 */ /* 0x020fca0000000012 */
[----:B------:R-:W-:Y:S01]  /*0a10*/  FADD.FTZ R5, R5, R0 ;  /* 0x0000000005057221 */ /* 0x000fe20000010000 */
[----:B------:R-:W-:Y:S05]  /*0a20*/  BRA `(.L_x_5933) ;  /* 0x0000004000007947 */ /* 0x000fea0003800000 */
.L_x_5931:
[----:B-----5:R-:W-:-:S05]  /*0a30*/  PRMT R0, RZ, 0x7610, R22 ;  /* 0x00007610ff007816 */ /* 0x020fca0000000016 */
[----:B------:R-:W-:Y:S01]  /*0a40*/  FADD.FTZ R5, R5, R0 ;  /* 0x0000000005057221 */ /* 0x000fe20000010000 */
[----:B------:R-:W-:-:S05]  /*0a50*/  @P2 PRMT R0, RZ, 0x7610, R18 ;  /* 0x00007610ff002816 */ /* 0x000fca0000000012 */
[----:B------:R-:W-:-:S05]  /*0a60*/  @P2 FADD.FTZ R5, R5, R0 ;  /* 0x0000000005052221 */ /* 0x000fca0000010000 */
.L_x_5933:
[----:B------:R-:W-:-:S04]  /*0a70*/  F2FP.BF16.PACK_AB R0, RZ, R5 ;  /* 0x00000005ff00723e */ /* 0x000fc800000010ff */
[----:B------:R-:W-:Y:S02]  /*0a80*/  PRMT R14, R14, 0x5410, R0 ;  /* 0x000054100e0e7816 */ /* 0x000fe40000000000 */
.L_x_5934:
[----:B------:R-:W-:Y:S01]  /*0a90*/  PRMT R4, RZ, 0x5410, R91 ;  /* 0x00005410ff047816 */ /* 0x000fe2000000005b */
[----:B------:R-:W-:Y:S05]  /*0aa0*/  @P3 BRA `(.L_x_5935) ;  /* 0x0000008000003947 */ /* 0x000fea0003800000 */
[----:B------:R-:W-:-:S04]  /*0ab0*/  ISETP.NE.U32.AND P4, PT, RZ, c[0x0][0x180], PT ;  /* 0x00006000ff007a0c */ /* 0x000fc80003f85070 */
[----:B------:R-:W-:-:S13]  /*0ac0*/  ISETP.NE.AND.EX P4, PT, RZ, c[0x0][0x184], PT, P4 ;  /* 0x00006100ff007a0c */ /* 0x000fda0003f85340 */
[----:B------:R-:W-:Y:S05]  /*0ad0*/  @P4 BRA `(.L_x_5936) ;  /* 0x0000002000004947 */ /* 0x000fea0003800000 */
[----:B------:R-:W-:Y:S05]  /*0ae0*/  @P0 BRA `(.L_x_5937) ;  /* 0x0000008000000947 */ /* 0x000fea0003800000 */
[----:B------:R-:W-:Y:S05]  /*0af0*/  BRA `(.L_x_5938) ;  /* 0x0000009000007947 */ /* 0x000fea0003800000 */
.L_x_5936:
[----:B-----5:R-:W-:-:S05]  /*0b00*/  PRMT R3, RZ, 0x5410, R19 ;  /* 0x00005410ff037816 */ /* 0x020fca0000000013 */
[----:B------:R-:W-:Y:S01]  /*0b10*/  FADD.FTZ R4, R4, R3 ;  /* 0x0000000304047221 */ /* 0x000fe20000010000 */
[----:B------:R-:W-:Y:S05]  /*0b20*/  BRA `(.L_x_5937) ;  /* 0x0000004000007947 */ /* 0x000fea0003800000 */
.L_x_5935:
[----:B-----5:R-:W-:-:S05]  /*0b30*/  PRMT R3, RZ, 0x5410, R23 ;  /* 0x00005410ff037816 */ /* 0x020fca0000000017 */
[----:B------:R-:W-:Y:S01]  /*0b40*/  FADD.FTZ R4, R4, R3 ;  /* 0x0000000304047221 */ /* 0x000fe20000010000 */
[----:B------:R-:W-:-:S05]  /*0b50*/  @P2 PRMT R3, RZ, 0x5410, R19 ;  /* 0x00005410ff032816 */ /* 0x000fca0000000013 */
[----:B------:R-:W-:-:S05]  /*0b60*/  @P2 FADD.FTZ R4, R4, R3 ;  /* 0x0000000304042221 */ /* 0x000fca0000010000 */
.L_x_5937:
[----:B------:R-:W-:-:S04]  /*0b70*/  F2FP.BF16.PACK_AB R0, RZ, R4 ;  /* 0x00000004ff00723e */ /* 0x000fc800000010ff */
[----:B------:R-:W-:Y:S02]  /*0b80*/  PRMT R15, R0, 0x7610, R15 ;  /* 0x00007610000f7816 */ /* 0x000fe4000000000f */
.L_x_5938:
[----:B------:R-:W-:Y:S01]  /*0b90*/  PRMT R3, RZ, 0x7610, R91 ;  /* 0x00007610ff037816 */ /* 0x000fe2000000005b */
[----:B------:R-:W-:Y:S05]  /*0ba0*/  @P3 BRA `(.L_x_5939) ;  /* 0x0000008000003947 */ /* 0x000fea0003800000 */
[----:B------:R-:W-:-:S04]  /*0bb0*/  ISETP.NE.U32.AND P4, PT, RZ, c[0x0][0x180], PT ;  /* 0x00006000ff007a0c */ /* 0x000fc80003f85070 */
[----:B------:R-:W-:-:S13]  /*0bc0*/  ISETP.NE.AND.EX P4, PT, RZ, c[0x0][0x184], PT, P4 ;  /* 0x00006100ff007a0c */ /* 0x000fda0003f85340 */
[----:B------:R-:W-:Y:S05]  /*0bd0*/  @P4 BRA `(.L_x_5940) ;  /* 0x0000002000004947 */ /* 0x000fea0003800000 */
[----:B------:R-:W-:Y:S05]  /*0be0*/  @P0 BRA `(.L_x_5941) ;  /* 0x0000008000000947 */ /* 0x000fea0003800000 */
[----:B------:R-:W-:Y:S05]  /*0bf0*/  BRA `(.L_x_5942) ;  /* 0x0000009000007947 */ /* 0x000fea0003800000 */
.L_x_5940:
[----:B-----5:R-:W-:-:S05]  /*0c00*/  PRMT R0, RZ, 0x7610, R19 ;  /* 0x00007610ff007816 */ /* 0x020fca0000000013 */
[----:B------:R-:W-:Y:S01]  /*0c10*/  FADD.FTZ R3, R3, R0 ;  /* 0x0000000003037221 */ /* 0x000fe20000010000 */
[----:B------:R-:W-:Y:S05]  /*0c20*/  BRA `(.L_x_5941) ;  /* 0x0000004000007947 */ /* 0x000fea0003800000 */
.L_x_5939:
[----:B-----5:R-:W-:-:S05]  /*0c30*/  PRMT R0, RZ, 0x7610, R23 ;  /* 0x00007610ff007816 */ /* 0x020fca0000000017 */
[----:B------:R-:W-:Y:S01]  /*0c40*/  FADD.FTZ R3, R3, R0 ;  /* 0x0000000003037221 */ /* 0x000fe20000010000 */
[----:B------:R-:W-:-:S05]  /*0c50*/  @P2 PRMT R0, RZ, 0x7610, R19 ;  /* 0x00007610ff002816 */ /* 0x000fca0000000013 */
[----:B------:R-:W-:-:S05]  /*0c60*/  @P2 FADD.FTZ R3, R3, R0 ;  /* 0x0000000003032221 */ /* 0x000fca0000010000 */
.L_x_5941:
[----:B------:R-:W-:-:S04]  /*0c70*/  F2FP.BF16.PACK_AB R0, RZ, R3 ;  /* 0x00000003ff00723e */ /* 0x000fc800000010ff */
[----:B------:R-:W-:Y:S02]  /*0c80*/  PRMT R15, R15, 0x5410, R0 ;  /* 0x000054100f0f7816 */ /* 0x000fe40000000000 */
.L_x_5942:
        /* <DEDUP_REMOVED lines=19> */
.L_x_5944:
[----:B-----5:R-:W-:-:S05]  /*0dc0*/  PRMT R95, RZ, 0x5410, R16 ;  /* 0x00005410ff5f7816 */ /* 0x020fca0000000010 */
[----:B------:R-:W-:Y:S01]  /*0dd0*/  FADD.FTZ R0, R95, R0 ;  /* 0x000000005f007221 */ /* 0x000fe20000010000 */
[----:B------:R-:W-:Y:S05]  /*0de0*/  BRA `(.L_x_5945) ;  /* 0x0000004000007947 */ /* 0x000fea0003800000 */
.L_x_5943:
[----:B0----5:R-:W-:-:S05]  /*0df0*/  PRMT R95, RZ, 0x5410, R20 ;  /* 0x00005410ff5f7816 */ /* 0x021fca0000000014 */
[----:B------:R-:W-:Y:S01]  /*0e00*/  FADD.FTZ R0, R95, R0 ;  /* 0x000000005f007221 */ /* 0x000fe20000010000 */
[----:B------:R-:W-:-:S05]  /*0e10*/  @P2 PRMT R95, RZ, 0x5410, R16 ;  /* 0x00005410ff5f2816 */ /* 0x000fca0000000010 */
[----:B------:R-:W-:-:S05]  /*0e20*/  @P2 FADD.FTZ R0, R95, R0 ;  /* 0x000000005f002221 */ /* 0x000fca0000010000 */
.L_x_5945:
[----:B------:R-:W-:-:S04]  /*0e30*/  F2FP.BF16.PACK_AB R94, RZ, R0 ;  /* 0x00000000ff5e723e */ /* 0x000fc800000010ff */
[----:B------:R-:W-:Y:S02]  /*0e40*/  PRMT R12, R94, 0x7610, R12 ;  /* 0x000076105e0c7816 */ /* 0x000fe4000000000c */
.L_x_5946:
[----:B------:R-:W-:Y:S01]  /*0e50*/  PRMT R95, RZ, 0x7610, R88 ;  /* 0x00007610ff5f7816 */ /* 0x000fe20000000058 */
[----:B------:R-:W-:Y:S05]  /*0e60*/  @P3 BRA `(.L_x_5947) ;  /* 0x0000008000003947 */ /* 0x000fea0003800000 */
[----:B------:R-:W-:-:S04]  /*0e70*/  ISETP.NE.U32.AND P4, PT, RZ, c[0x0][0x180], PT ;  /* 0x00006000ff007a0c */ /* 0x000fc80003f85070 */
[----:B------:R-:W-:-:S13]  /*0e80*/  ISETP.NE.AND.EX P4, PT, RZ, c[0x0][0x184], PT, P4 ;  /* 0x00006100ff007a0c */ /* 0x000fda0003f85340 */
[----:B------:R-:W-:Y:S05]  /*0e90*/  @P4 BRA `(.L_x_5948) ;  /* 0x0000002000004947 */ /* 0x000fea0003800000 */
[----:B------:R-:W-:Y:S05]  /*0ea0*/  @P0 BRA `(.L_x_5949) ;  /* 0x0000008000000947 */ /* 0x000fea0003800000 */
[----:B------:R-:W-:Y:S05]  /*0eb0*/  BRA `(.L_x_5950) ;  /* 0x0000009000007947 */ /* 0x000fea0003800000 */
.L_x_5948:
[----:B-----5:R-:W-:-:S05]  /*0ec0*/  PRMT R88, RZ, 0x7610, R16 ;  /* 0x00007610ff587816 */ /* 0x020fca0000000010 */
[----:B------:R-:W-:Y:S01]  /*0ed0*/  FADD.FTZ R95, R88, R95 ;  /* 0x0000005f585f7221 */ /* 0x000fe20000010000 */
[----:B------:R-:W-:Y:S05]  /*0ee0*/  BRA `(.L_x_5949) ;  /* 0x0000004000007947 */ /* 0x000fea0003800000 */
.L_x_5947:
[----:B-----5:R-:W-:-:S05]  /*0ef0*/  PRMT R88, RZ, 0x7610, R20 ;  /* 0x00007610ff587816 */ /* 0x020fca0000000014 */
[----:B------:R-:W-:Y:S01]  /*0f00*/  FADD.FTZ R95, R88, R95 ;  /* 0x0000005f585f7221 */ /* 0x000fe20000010000 */
[----:B------:R-:W-:-:S05]  /*0f10*/  @P2 PRMT R88, RZ, 0x7610, R16 ;  /* 0x00007610ff582816 */ /* 0x000fca0000000010 */
[----:B------:R-:W-:-:S05]  /*0f20*/  @P2 FADD.FTZ R95, R88, R95 ;  /* 0x0000005f585f2221 */ /* 0x000fca0000010000 */
.L_x_5949:
[----:B------:R-:W-:-:S04]  /*0f30*/  F2FP.BF16.PACK_AB R88, RZ, R95 ;  /* 0x0000005fff58723e */ /* 0x000fc800000010ff */
[----:B------:R-:W-:Y:S02]  /*0f40*/  PRMT R12, R12, 0x5410, R88 ;  /* 0x000054100c0c7816 */ /* 0x000fe40000000058 */
.L_x_5950:
[----:B------:R-:W-:Y:S01]  /*0f50*/  PRMT R94, RZ, 0x5410, R89 ;  /* 0x00005410ff5e7816 */ /* 0x000fe20000000059 */
[----:B------:R-:W-:Y:S05]  /*0f60*/  @P3 BRA `(.L_x_5951) ;  /* 0x0000008000003947 */ /* 0x000fea0003800000 */
[----:B------:R-:W-:-:S04]  /*0f70*/  ISETP.NE.U32.AND P4, PT, RZ, c[0x0][0x180], PT ;  /* 0x00006000ff007a0c */ /* 0x000fc80003f85070 */
[----:B------:R-:W-:-:S13]  /*0f80*/  ISETP.NE.AND.EX P4, PT, RZ, c[0x0][0x184], PT, P4 ;  /* 0x00006100ff007a0c */ /* 0x000fda0003f85340 */
[----:B------:R-:W-:Y:S05]  /*0f90*/  @P4 BRA `(.L_x_5952) ;  /* 0x0000002000004947 */ /* 0x000fea0003800000 */
[----:B------:R-:W-:Y:S05]  /*0fa0*/  @P0 BRA `(.L_x_5953) ;  /* 0x0000008000000947 */ /* 0x000fea0003800000 */
[----:B------:R-:W-:Y:S05]  /*0fb0*/  BRA `(.L_x_5954) ;  /* 0x0000009000007947 */ /* 0x000fea0003800000 */
.L_x_5952:
[----:B-----5:R-:W-:-:S05]  /*0fc0*/  PRMT R97, RZ, 0x5410, R17 ;  /* 0x00005410ff617816 */ /* 0x020fca0000000011 */
[----:B------:R-:W-:Y:S01]  /*0fd0*/  FADD.FTZ R94, R97, R94 ;  /* 0x0000005e615e7221 */ /* 0x000fe20000010000 */
[----:B------:R-:W-:Y:S05]  /*0fe0*/  BRA `(.L_x_5953) ;  /* 0x0000004000007947 */ /* 0x000fea0003800000 */
.L_x_5951:
[----:B-----5:R-:W-:-:S05]  /*0ff0*/  PRMT R97, RZ, 0x5410, R21 ;  /* 0x00005410ff617816 */ /* 0x020fca0000000015 */
[----:B------:R-:W-:Y:S01]  /*1000*/  FADD.FTZ R94, R97, R94 ;  /* 0x0000005e615e7221 */ /* 0x000fe20000010000 */
[----:B------:R-:W-:-:S05]  /*1010*/  @P2 PRMT R97, RZ, 0x5410, R17 ;  /* 0x00005410ff612816 */ /* 0x000fca0000000011 */
[----:B------:R-:W-:-:S05]  /*1020*/  @P2 FADD.FTZ R94, R97, R94 ;  /* 0x0000005e615e2221 */ /* 0x000fca0000010000 */
.L_x_5953:
[----:B------:R-:W-:-:S04]  /*1030*/  F2FP.BF16.PACK_AB R88, RZ, R94 ;  /* 0x0000005eff58723e */ /* 0x000fc800000010ff */
[----:B------:R-:W-:Y:S02]  /*1040*/  PRMT R13, R88, 0x7610, R13 ;  /* 0x00007610580d7816 */ /* 0x000fe4000000000d */
.L_x_5954:
[----:B------:R-:W-:Y:S01]  /*1050*/  PRMT R97, RZ, 0x7610, R89 ;  /* 0x00007610ff617816 */ /* 0x000fe20000000059 */
[----:B------:R-:W-:Y:S05]  /*1060*/  @P3 BRA `(.L_x_5955) ;  /* 0x0000008000003947 */ /* 0x000fea0003800000 */
[----:B------:R-:W-:-:S04]  /*1070*/  ISETP.NE.U32.AND P4, PT, RZ, c[0x0][0x180], PT ;  /* 0x00006000ff007a0c */ /* 0x000fc80003f85070 */
[----:B------:R-:W-:-:S13]  /*1080*/  ISETP.NE.AND.EX P4, PT, RZ, c[0x0][0x184], PT, P4 ;  /* 0x00006100ff007a0c */ /* 0x000fda0003f85340 */
[----:B------:R-:W-:Y:S05]  /*1090*/  @P4 BRA `(.L_x_5956) ;  /* 0x0000002000004947 */ /* 0x000fea0003800000 */
[----:B------:R-:W-:Y:S05]  /*10a0*/  @P0 BRA `(.L_x_5957) ;  /* 0x0000008000000947 */ /* 0x000fea0003800000 */
[----:B------:R-:W-:Y:S05]  /*10b0*/  BRA `(.L_x_5958) ;  /* 0x0000009000007947 */ /* 0x000fea0003800000 */
.L_x_5956:
[----:B-----5:R-:W-:-:S05]  /*10c0*/  PRMT R88, RZ, 0x7610, R17 ;  /* 0x00007610ff587816 */ /* 0x020fca0000000011 */
[----:B------:R-:W-:Y:S01]  /*10d0*/  FADD.FTZ R97, R88, R97 ;  /* 0x0000006158617221 */ /* 0x000fe20000010000 */
[----:B------:R-:W-:Y:S05]  /*10e0*/  BRA `(.L_x_5957) ;  /* 0x0000004000007947 */ /* 0x000fea0003800000 */
.L_x_5955:
[----:B-----5:R-:W-:-:S05]  /*10f0*/  PRMT R88, RZ, 0x7610, R21 ;  /* 0x00007610ff587816 */ /* 0x020fca0000000015 */
[----:B------:R-:W-:Y:S01]  /*1100*/  FADD.FTZ R97, R88, R97 ;  /* 0x0000006158617221 */ /* 0x000fe20000010000 */
[----:B------:R-:W-:-:S05]  /*1110*/  @P2 PRMT R88, RZ, 0x7610, R17 ;  /* 0x00007610ff582816 */ /* 0x000fca0000000011 */
[----:B------:R-:W-:-:S05]  /*1120*/  @P2 FADD.FTZ R97, R88, R97 ;  /* 0x0000006158612221 */ /* 0x000fca0000010000 */
.L_x_5957:
[----:B------:R-:W-:-:S04]  /*1130*/  F2FP.BF16.PACK_AB R88, RZ, R97 ;  /* 0x00000061ff58723e */ /* 0x000fc800000010ff */
[----:B------:R-:W-:Y:S02]  /*1140*/  PRMT R13, R13, 0x5410, R88 ;  /* 0x000054100d0d7816 */ /* 0x000fe40000000058 */
.L_x_5958:
[----:B------:R-:W-:Y:S01]  /*1150*/  PRMT R96, RZ, 0x5410, R90 ;  /* 0x00005410ff607816 */ /* 0x000fe2000000005a */
[----:B------:R-:W-:Y:S05]  /*1160*/  @P3 BRA `(.L_x_5959) ;  /* 0x0000008000003947 */ /* 0x000fea0003800000 */
[----:B------:R-:W-:-:S04]  /*1170*/  ISETP.NE.U32.AND P4, PT, RZ, c[0x0][0x180], PT ;  /* 0x00006000ff007a0c */ /* 0x000fc80003f85070 */
[----:B------:R-:W-:-:S13]  /*1180*/  ISETP.NE.AND.EX P4, PT, RZ, c[0x0][0x184], PT, P4 ;  /* 0x00006100ff007a0c */ /* 0x000fda0003f85340 */
[----:B------:R-:W-:Y:S05]  /*1190*/  @P4 BRA `(.L_x_5960) ;  /* 0x0000002000004947 */ /* 0x000fea0003800000 */
[----:B------:R-:W-:Y:S05]  /*11a0*/  @P0 BRA `(.L_x_5961) ;  /* 0x0000008000000947 */ /* 0x000fea0003800000 */
[----:B------:R-:W-:Y:S05]  /*11b0*/  BRA `(.L_x_5962) ;  /* 0x0000009000007947 */ /* 0x000fea0003800000 */
.L_x_5960:
[----:B-----5:R-:W-:-:S05]  /*11c0*/  PRMT R89, RZ, 0x5410, R18 ;  /* 0x00005410ff597816 */ /* 0x020fca0000000012 */
[----:B------:R-:W-:Y:S01]  /*11d0*/  FADD.FTZ R96, R89, R96 ;  /* 0x0000006059607221 */ /* 0x000fe20000010000 */
[----:B------:R-:W-:Y:S05]  /*11e0*/  BRA `(.L_x_5961) ;  /* 0x0000004000007947 */ /* 0x000fea0003800000 */
.L_x_5959:
[----:B-----5:R-:W-:-:S05]  /*11f0*/  PRMT R89, RZ, 0x5410, R22 ;  /* 0x00005410ff597816 */ /* 0x020fca0000000016 */
[----:B------:R-:W-:Y:S01]  /*1200*/  FADD.FTZ R96, R89, R96 ;  /* 0x0000006059607221 */ /* 0x000fe20000010000 */
[----:B------:R-:W-:-:S05]  /*1210*/  @P2 PRMT R89, RZ, 0x5410, R18 ;  /* 0x00005410ff592816 */ /* 0x000fca0000000012 */
[----:B------:R-:W-:-:S05]  /*1220*/  @P2 FADD.FTZ R96, R89, R96 ;  /* 0x0000006059602221 */ /* 0x000fca0000010000 */
.L_x_5961:
[----:B------:R-:W-:-:S04]  /*1230*/  F2FP.BF16.PACK_AB R88, RZ, R96 ;  /* 0x00000060ff58723e */ /* 0x000fc800000010ff */
[----:B------:R-:W-:Y:S02]  /*1240*/  PRMT R14, R88, 0x7610, R14 ;  /* 0x00007610580e7816 */ /* 0x000fe4000000000e */
.L_x_5962:
[----:B------:R-:W-:Y:S01]  /*1250*/  PRMT R99, RZ, 0x7610, R90 ;  /* 0x00007610ff637816 */ /* 0x000fe2000000005a */
[----:B------:R-:W-:Y:S05]  /*1260*/  @P3 BRA `(.L_x_5963) ;  /* 0x0000008000003947 */ /* 0x000fea0003800000 */
[----:B------:R-:W-:-:S04]  /*1270*/  ISETP.NE.U32.AND P4, PT, RZ, c[0x0][0x180], PT ;  /* 0x00006000ff007a0c */ /* 0x000fc80003f85070 */
[----:B------:R-:W-:-:S13]  /*1280*/  ISETP.NE.AND.EX P4, PT, RZ, c[0x0][0x184], PT, P4 ;  /* 0x00006100ff007a0c */ /* 0x000fda0003f85340 */
[----:B------:R-:W-:Y:S05]  /*1290*/  @P4 BRA `(.L_x_5964) ;  /* 0x0000002000004947 */ /* 0x000fea0003800000 */
[----:B------:R-:W-:Y:S05]  /*12a0*/  @P0 BRA `(.L_x_5965) ;  /* 0x0000008000000947 */ /* 0x000fea0003800000 */
[----:B------:R-:W-:Y:S05]  /*12b0*/  BRA `(.L_x_5966) ;  /* 0x0000009000007947 */ /* 0x000fea0003800000 */
.L_x_5964:
[----:B-----5:R-:W-:-:S05]  /*12c0*/  PRMT R88, RZ, 0x7610, R18 ;  /* 0x00007610ff587816 */ /* 0x020fca0000000012 */
[----:B------:R-:W-:Y:S01]  /*12d0*/  FADD.FTZ R99, R88, R99 ;  /* 0x0000006358637221 */ /* 0x000fe20000010000 */
[----:B------:R-:W-:Y:S05]  /*12e0*/  BRA `(.L_x_5965) ;  /* 0x0000004000007947 */ /* 0x000fea0003800000 */
.L_x_5963:
[----:B-----5:R-:W-:-:S05]  /*12f0*/  PRMT R88, RZ, 0x7610, R22 ;  /* 0x00007610ff587816 */ /* 0x020fca0000000016 */
[----:B------:R-:W-:Y:S01]  /*1300*/  FADD.FTZ R99, R88, R99 ;  /* 0x0000006358637221 */ /* 0x000fe20000010000 */
[----:B------:R-:W-:-:S05]  /*1310*/  @P2 PRMT R88, RZ, 0x7610, R18 ;  /* 0x00007610ff582816 */ /* 0x000fca0000000012 */
[----:B------:R-:W-:-:S05]  /*1320*/  @P2 FADD.FTZ R99, R88, R99 ;  /* 0x0000006358632221 */ /* 0x000fca0000010000 */
.L_x_5965:
[----:B------:R-:W-:-:S04]  /*1330*/  F2FP.BF16.PACK_AB R88, RZ, R99 ;  /* 0x00000063ff58723e */ /* 0x000fc800000010ff */
[----:B------:R-:W-:Y:S02]  /*1340*/  PRMT R14, R14, 0x5410, R88 ;  /* 0x000054100e0e7816 */ /* 0x000fe40000000058 */
.L_x_5966:
[----:B------:R-:W-:Y:S01]  /*1350*/  PRMT R98, RZ, 0x5410, R91 ;  /* 0x00005410ff627816 */ /* 0x000fe2000000005b */
[----:B------:R-:W-:Y:S05]  /*1360*/  @P3 BRA `(.L_x_5967) ;  /* 0x0000008000003947 */ /* 0x000fea0003800000 */
[----:B------:R-:W-:-:S04]  /*1370*/  ISETP.NE.U32.AND P4, PT, RZ, c[0x0][0x180], PT ;  /* 0x00006000ff007a0c */ /* 0x000fc80003f85070 */
[----:B------:R-:W-:-:S13]  /*1380*/  ISETP.NE.AND.EX P4, PT, RZ, c[0x0][0x184], PT, P4 ;  /* 0x00006100ff007a0c */ /* 0x000fda0003f85340 */
[----:B------:R-:W-:Y:S05]  /*1390*/  @P4 BRA `(.L_x_5968) ;  /* 0x0000002000004947 */ /* 0x000fea0003800000 */
[----:B------:R-:W-:Y:S05]  /*13a0*/  @P0 BRA `(.L_x_5969) ;  /* 0x0000008000000947 */ /* 0x000fea0003800000 */
[----:B------:R-:W-:Y:S05]  /*13b0*/  BRA `(.L_x_5970) ;  /* 0x0000009000007947 */ /* 0x000fea0003800000 */
.L_x_5968:
[----:B-----5:R-:W-:-:S05]  /*13c0*/  PRMT R89, RZ, 0x5410, R19 ;  /* 0x00005410ff597816 */ /* 0x020fca0000000013 */
[----:B------:R-:W-:Y:S01]  /*13d0*/  FADD.FTZ R98, R89, R98 ;  /* 0x0000006259627221 */ /* 0x000fe20000010000 */
[----:B------:R-:W-:Y:S05]  /*13e0*/  BRA `(.L_x_5969) ;  /* 0x0000004000007947 */ /* 0x000fea0003800000 */
.L_x_5967:
[----:B-----5:R-:W-:-:S05]  /*13f0*/  PRMT R89, RZ, 0x5410, R23 ;  /* 0x00005410ff597816 */ /* 0x020fca0000000017 */
[----:B------:R-:W-:Y:S01]  /*1400*/  FADD.FTZ R98, R89, R98 ;  /* 0x0000006259627221 */ /* 0x000fe20000010000 */
[----:B------:R-:W-:-:S05]  /*1410*/  @P2 PRMT R89, RZ, 0x5410, R19 ;  /* 0x00005410ff592816 */ /* 0x000fca0000000013 */
[----:B------:R-:W-:-:S05]  /*1420*/  @P2 FADD.FTZ R98, R89, R98 ;  /* 0x0000006259622221 */ /* 0x000fca0000010000 */
.L_x_5969:
[----:B------:R-:W-:-:S04]  /*1430*/  F2FP.BF16.PACK_AB R88, RZ, R98 ;  /* 0x00000062ff58723e */ /* 0x000fc800000010ff */
[----:B------:R-:W-:Y:S02]  /*1440*/  PRMT R15, R88, 0x7610, R15 ;  /* 0x00007610580f7816 */ /* 0x000fe4000000000f */
.L_x_5970:
[----:B------:R-:W-:Y:S01]  /*1450*/  PRMT R108, RZ, 0x7610, R91 ;  /* 0x00007610ff6c7816 */ /* 0x000fe2000000005b */
[----:B------:R-:W-:Y:S05]  /*1460*/  @P3 BRA `(.L_x_5971) ;  /* 0x0000008000003947 */ /* 0x000fea0003800000 */
[----:B------:R-:W-:-:S04]  /*1470*/  ISETP.NE.U32.AND P4, PT, RZ, c[0x0][0x180], PT ;  /* 0x00006000ff007a0c */ /* 0x000fc80003f85070 */
[----:B------:R-:W-:-:S13]  /*1480*/  ISETP.NE.AND.EX P4, PT, RZ, c[0x0][0x184], PT, P4 ;  /* 0x00006100ff007a0c */ /* 0x000fda0003f85340 */
[----:B------:R-:W-:Y:S05]  /*1490*/  @P4 BRA `(.L_x_5972) ;  /* 0x0000002000004947 */ /* 0x000fea0003800000 */
[----:B------:R-:W-:Y:S05]  /*14a0*/  @P0 BRA `(.L_x_5973) ;  /* 0x0000008000000947 */ /* 0x000fea0003800000 */
[----:B------:R-:W-:Y:S05]  /*14b0*/  BRA `(.L_x_5974) ;  /* 0x0000009000007947 */ /* 0x000fea0003800000 */
.L_x_5972:
[----:B-----5:R-:W-:-:S05]  /*14c0*/  PRMT R89, RZ, 0x7610, R19 ;  /* 0x00007610ff597816 */ /* 0x020fca0000000013 */
[----:B------:R-:W-:Y:S01]  /*14d0*/  FADD.FTZ R108, R89, R108 ;  /* 0x0000006c596c7221 */ /* 0x000fe20000010000 */
[----:B------:R-:W-:Y:S05]  /*14e0*/  BRA `(.L_x_5973) ;  /* 0x0000004000007947 */ /* 0x000fea0003800000 */
.L_x_5971:
[----:B-----5:R-:W-:-:S05]  /*14f0*/  PRMT R89, RZ, 0x7610, R23 ;  /* 0x00007610ff597816 */ /* 0x020fca0000000017 */
[----:B------:R-:W-:Y:S01]  /*1500*/  FADD.FTZ R108, R89, R108 ;  /* 0x0000006c596c7221 */ /* 0x000fe20000010000 */
[----:B------:R-:W-:-:S05]  /*1510*/  @P2 PRMT R89, RZ, 0x7610, R19 ;  /* 0x00007610ff592816 */ /* 0x000fca0000000013 */
[----:B------:R-:W-:-:S05]  /*1520*/  @P2 FADD.FTZ R108, R89, R108 ;  /* 0x0000006c596c2221 */ /* 0x000fca0000010000 */
.L_x_5973:
[----:B------:R-:W-:-:S04]  /*1530*/  F2FP.BF16.PACK_AB R88, RZ, R108 ;  /* 0x0000006cff58723e */ /* 0x000fc800000010ff */
[----:B------:R-:W-:Y:S02]  /*1540*/  PRMT R15, R15, 0x5410, R88 ;  /* 0x000054100f0f7816 */ /* 0x000fe40000000058 */
.L_x_5974:
        /* <DEDUP_REMOVED lines=19> */
.L_x_5976:
[----:B-----5:R-:W-:-:S05]  /*1680*/  PRMT R103, RZ, 0x5410, R16 ;  /* 0x00005410ff677816 */ /* 0x020fca0000000010 */
[----:B------:R-:W-:Y:S01]  /*1690*/  FADD.FTZ R100, R103, R100 ;  /* 0x0000006467647221 */ /* 0x000fe20000010000 */
[----:B------:R-:W-:Y:S05]  /*16a0*/  BRA `(.L_x_5977) ;  /* 0x0000004000007947 */ /* 0x000fea0003800000 */
.L_x_5975:
[----:B0----5:R-:W-:-:S05]  /*16b0*/  PRMT R103, RZ, 0x5410, R20 ;  /* 0x00005410ff677816 */ /* 0x021fca0000000014 */
[----:B------:R-:W-:Y:S01]  /*16c0*/  FADD.FTZ R100, R103, R100 ;  /* 0x0000006467647221 */ /* 0x000fe20000010000 */
[----:B------:R-:W-:-:S05]  /*16d0*/  @P2 PRMT R103, RZ, 0x5410, R16 ;  /* 0x00005410ff672816 */ /* 0x000fca0000000010 */
[----:B------:R-:W-:-:S05]  /*16e0*/  @P2 FADD.FTZ R100, R103, R100 ;  /* 0x0000006467642221 */ /* 0x000fca0000010000 */
.L_x_5977:
[----:B------:R-:W-:-:S04]  /*16f0*/  F2FP.BF16.PACK_AB R102, RZ, R100 ;  /* 0x00000064ff66723e */ /* 0x000fc800000010ff */
[----:B------:R-:W-:Y:S02]  /*1700*/  PRMT R12, R102, 0x7610, R12 ;  /* 0x00007610660c7816 */ /* 0x000fe4000000000c */
.L_x_5978:
[----:B------:R-:W-:Y:S01]  /*1710*/  PRMT R110, RZ, 0x7610, R88 ;  /* 0x00007610ff6e7816 */ /* 0x000fe20000000058 */
[----:B------:R-:W-:Y:S05]  /*1720*/  @P3 BRA `(.L_x_5979) ;  /* 0x0000008000003947 */ /* 0x000fea0003800000 */
[----:B------:R-:W-:-:S04]  /*1730*/  ISETP.NE.U32.AND P4, PT, RZ, c[0x0][0x180], PT ;  /* 0x00006000ff007a0c */ /* 0x000fc80003f85070 */
[----:B------:R-:W-:-:S13]  /*1740*/  ISETP.NE.AND.EX P4, PT, RZ, c[0x0][0x184], PT, P4 ;  /* 0x00006100ff007a0c */ /* 0x000fda0003f85340 */
[----:B------:R-:W-:Y:S05]  /*1750*/  @P4 BRA `(.L_x_5980) ;  /* 0x0000002000004947 */ /* 0x000fea0003800000 */
[----:B------:R-:W-:Y:S05]  /*1760*/  @P0 BRA `(.L_x_5981) ;  /* 0x0000008000000947 */ /* 0x000fea0003800000 */
[----:B------:R-:W-:Y:S05]  /*1770*/  BRA `(.L_x_5982) ;  /* 0x0000009000007947 */ /* 0x000fea0003800000 */
.L_x_5980:
[----:B-----5:R-:W-:-:S05]  /*1780*/  PRMT R103, RZ, 0x7610, R16 ;  /* 0x00007610ff677816 */ /* 0x020fca0000000010 */
[----:B------:R-:W-:Y:S01]  /*1790*/  FADD.FTZ R110, R103, R110 ;  /* 0x0000006e676e7221 */ /* 0x000fe20000010000 */
[----:B------:R-:W-:Y:S05]  /*17a0*/  BRA `(.L_x_5981) ;  /* 0x0000004000007947 */ /* 0x000fea0003800000 */
.L_x_5979:
[----:B-----5:R-:W-:-:S05]  /*17b0*/  PRMT R103, RZ, 0x7610, R20 ;  /* 0x00007610ff677816 */ /* 0x020fca0000000014 */
[----:B------:R-:W-:Y:S01]  /*17c0*/  FADD.FTZ R110, R103, R110 ;  /* 0x0000006e676e7221 */ /* 0x000fe20000010000 */
[----:B------:R-:W-:-:S05]  /*17d0*/  @P2 PRMT R103, RZ, 0x7610, R16 ;  /* 0x00007610ff672816 */ /* 0x000fca0000000010 */
[----:B------:R-:W-:-:S05]  /*17e0*/  @P2 FADD.FTZ R110, R103, R110 ;  /* 0x0000006e676e2221 */ /* 0x000fca0000010000 */
.L_x_5981:
[----:B------:R-:W-:-:S04]  /*17f0*/  F2FP.BF16.PACK_AB R88, RZ, R110 ;  /* 0x0000006eff58723e */ /* 0x000fc800000010ff */
[----:B------:R-:W-:Y:S02]  /*1800*/  PRMT R12, R12, 0x5410, R88 ;  /* 0x000054100c0c7816 */ /* 0x000fe40000000058 */
.L_x_5982:
[----:B------:R-:W-:Y:S01]  /*1810*/  PRMT R109, RZ, 0x5410, R89 ;  /* 0x00005410ff6d7816 */ /* 0x000fe20000000059 */
[----:B------:R-:W-:Y:S05]  /*1820*/  @P3 BRA `(.L_x_5983) ;  /* 0x0000008000003947 */ /* 0x000fea0003800000 */
[----:B------:R-:W-:-:S04]  /*1830*/  ISETP.NE.U32.AND P4, PT, RZ, c[0x0][0x180], PT ;  /* 0x00006000ff007a0c */ /* 0x000fc80003f85070 */
[----:B------:R-:W-:-:S13]  /*1840*/  ISETP.NE.AND.EX P4, PT, RZ, c[0x0][0x184], PT, P4 ;  /* 0x00006100ff007a0c */ /* 0x000fda0003f85340 */
[----:B------:R-:W-:Y:S05]  /*1850*/  @P4 BRA `(.L_x_5984) ;  /* 0x0000002000004947 */ /* 0x000fea0003800000 */
[----:B------:R-:W-:Y:S05]  /*1860*/  @P0 BRA `(.L_x_5985) ;  /* 0x0000008000000947 */ /* 0x000fea0003800000 */
[----:B------:R-:W-:Y:S05]  /*1870*/  BRA `(.L_x_5986) ;  /* 0x0000009000007947 */ /* 0x000fea0003800000 */
.L_x_5984:
[----:B-----5:R-:W-:-:S05]  /*1880*/  PRMT R88, RZ, 0x5410, R17 ;  /* 0x00005410ff587816 */ /* 0x020fca0000000011 */
[----:B------:R-:W-:Y:S01]  /*1890*/  FADD.FTZ R109, R88, R109 ;  /* 0x0000006d586d7221 */ /* 0x000fe20000010000 */
[----:B------:R-:W-:Y:S05]  /*18a0*/  BRA `(.L_x_5985) ;  /* 0x0000004000007947 */ /* 0x000fea0003800000 */
.L_x_5983:
[----:B-----5:R-:W-:-:S05]  /*18b0*/  PRMT R88, RZ, 0x5410, R21 ;  /* 0x00005410ff587816 */ /* 0x020fca0000000015 */
[----:B------:R-:W-:Y:S01]  /*18c0*/  FADD.FTZ R109, R88, R109 ;  /* 0x0000006d586d7221 */ /* 0x000fe20000010000 */
[----:B------:R-:W-:-:S05]  /*18d0*/  @P2 PRMT R88, RZ, 0x5410, R17 ;  /* 0x00005410ff582816 */ /* 0x000fca0000000011 */
[----:B------:R-:W-:-:S05]  /*18e0*/  @P2 FADD.FTZ R109, R88, R109 ;  /* 0x0000006d586d2221 */ /* 0x000fca0000010000 */
.L_x_5985:
[----:B------:R-:W-:-:S04]  /*18f0*/  F2FP.BF16.PACK_AB R88, RZ, R109 ;  /* 0x0000006dff58723e */ /* 0x000fc800000010ff */
[----:B------:R-:W-:Y:S02]  /*1900*/  PRMT R13, R88, 0x7610, R13 ;  /* 0x00007610580d7816 */ /* 0x000fe4000000000d */
.L_x_5986:
[----:B------:R-:W-:Y:S01]  /*1910*/  PRMT R112, RZ, 0x7610, R89 ;  /* 0x00007610ff707816 */ /* 0x000fe20000000059 */
[----:B------:R-:W-:Y:S05]  /*1920*/  @P3 BRA `(.L_x_5987) ;  /* 0x0000008000003947 */ /* 0x000fea0003800000 */
[----:B------:R-:W-:-:S04]  /*1930*/  ISETP.NE.U32.AND P4, PT, RZ, c[0x0][0x180], PT ;  /* 0x00006000ff007a0c */ /* 0x000fc80003f85070 */
[----:B------:R-:W-:-:S13]  /*1940*/  ISETP.NE.AND.EX P4, PT, RZ, c[0x0][0x184], PT, P4 ;  /* 0x00006100ff007a0c */ /* 0x000fda0003f85340 */
[----:B------:R-:W-:Y:S05]  /*1950*/  @P4 BRA `(.L_x_5988) ;  /* 0x0000002000004947 */ /* 0x000fea0003800000 */
[----:B------:R-:W-:Y:S05]  /*1960*/  @P0 BRA `(.L_x_5989) ;  /* 0x0000008000000947 */ /* 0x000fea0003800000 */
[----:B------:R-:W-:Y:S05]  /*1970*/  BRA `(.L_x_5990) ;  /* 0x0000009000007947 */ /* 0x000fea0003800000 */
.L_x_5988:
[----:B-----5:R-:W-:-:S05]  /*1980*/  PRMT R89, RZ, 0x7610, R17 ;  /* 0x00007610ff597816 */ /* 0x020fca0000000011 */
[----:B------:R-:W-:Y:S01]  /*1990*/  FADD.FTZ R112, R89, R112 ;  /* 0x0000007059707221 */ /* 0x000fe20000010000 */
[----:B------:R-:W-:Y:S05]  /*19a0*/  BRA `(.L_x_5989) ;  /* 0x0000004000007947 */ /* 0x000fea0003800000 */
.L_x_5987:
[----:B-----5:R-:W-:-:S05]  /*19b0*/  PRMT R89, RZ, 0x7610, R21 ;  /* 0x00007610ff597816 */ /* 0x020fca0000000015 */
[----:B------:R-:W-:Y:S01]  /*19c0*/  FADD.FTZ R112, R89, R112 ;  /* 0x0000007059707221 */ /* 0x000fe20000010000 */
[----:B------:R-:W-:-:S05]  /*19d0*/  @P2 PRMT R89, RZ, 0x7610, R17 ;  /* 0x00007610ff592816 */ /* 0x000fca0000000011 */
[----:B------:R-:W-:-:S05]  /*19e0*/  @P2 FADD.FTZ R112, R89, R112 ;  /* 0x0000007059702221 */ /* 0x000fca0000010000 */
.L_x_5989:
[----:B------:R-:W-:-:S04]  /*19f0*/  F2FP.BF16.PACK_AB R88, RZ, R112 ;  /* 0x00000070ff58723e */ /* 0x000fc800000010ff */
[----:B------:R-:W-:Y:S02]  /*1a00*/  PRMT R13, R13, 0x5410, R88 ;  /* 0x000054100d0d7816 */ /* 0x000fe40000000058 */
.L_x_5990:
[----:B------:R-:W-:Y:S01]  /*1a10*/  PRMT R111, RZ, 0x5410, R90 ;  /* 0x00005410ff6f7816 */ /* 0x000fe2000000005a */
[----:B------:R-:W-:Y:S05]  /*1a20*/  @P3 BRA `(.L_x_5991) ;  /* 0x0000008000003947 */ /* 0x000fea0003800000 */
[----:B------:R-:W-:-:S04]  /*1a30*/  ISETP.NE.U32.AND P4, PT, RZ, c[0x0][0x180], PT ;  /* 0x00006000ff007a0c */ /* 0x000fc80003f85070 */
[----:B------:R-:W-:-:S13]  /*1a40*/  ISETP.NE.AND.EX P4, PT, RZ, c[0x0][0x184], PT, P4 ;  /* 0x00006100ff007a0c */ /* 0x000fda0003f85340 */
[----:B------:R-:W-:Y:S05]  /*1a50*/  @P4 BRA `(.L_x_5992) ;  /* 0x0000002000004947 */ /* 0x000fea0003800000 */
[----:B------:R-:W-:Y:S05]  /*1a60*/  @P0 BRA `(.L_x_5993) ;  /* 0x0000008000000947 */ /* 0x000fea0003800000 */
[----:B------:R-:W-:Y:S05]  /*1a70*/  BRA `(.L_x_5994) ;  /* 0x0000009000007947 */ /* 0x000fea0003800000 */
.L_x_5992:
[----:B-----5:R-:W-:-:S05]  /*1a80*/  PRMT R88, RZ, 0x5410, R18 ;  /* 0x00005410ff587816 */ /* 0x020fca0000000012 */
[----:B------:R-:W-:Y:S01]  /*1a90*/  FADD.FTZ R111, R88, R111 ;  /* 0x0000006f586f7221 */ /* 0x000fe20000010000 */
[----:B------:R-:W-:Y:S05]  /*1aa0*/  BRA `(.L_x_5993) ;  /* 0x0000004000007947 */ /* 0x000fea0003800000 */
.L_x_5991:
[----:B-----5:R-:W-:-:S05]  /*1ab0*/  PRMT R88, RZ, 0x5410, R22 ;  /* 0x00005410ff587816 */ /* 0x020fca0000000016 */
[----:B------:R-:W-:Y:S01]  /*1ac0*/  FADD.FTZ R111, R88, R111 ;  /* 0x0000006f586f7221 */ /* 0x000fe20000010000 */
[----:B------:R-:W-:-:S05]  /*1ad0*/  @P2 PRMT R88, RZ, 0x5410, R18 ;  /* 0x00005410ff582816 */ /* 0x000fca0000000012 */
[----:B------:R-:W-:-:S05]  /*1ae0*/  @P2 FADD.FTZ R111, R88, R111 ;  /* 0x0000006f586f2221 */ /* 0x000fca0000010000 */
.L_x_5993:
[----:B------:R-:W-:-:S04]  /*1af0*/  F2FP.BF16.PACK_AB R88, RZ, R111 ;  /* 0x0000006fff58723e */ /* 0x000fc800000010ff */
[----:B------:R-:W-:Y:S02]  /*1b00*/  PRMT R14, R88, 0x7610, R14 ;  /* 0x00007610580e7816 */ /* 0x000fe4000000000e */
.L_x_5994:
[----:B------:R-:W-:Y:S01]  /*1b10*/  PRMT R114, RZ, 0x7610, R90 ;  /* 0x00007610ff727816 */ /* 0x000fe2000000005a */
[----:B------:R-:W-:Y:S05]  /*1b20*/  @P3 BRA `(.L_x_5995) ;  /* 0x0000008000003947 */ /* 0x000fea0003800000 */
[----:B------:R-:W-:-:S04]  /*1b30*/  ISETP.NE.U32.AND P4, PT, RZ, c[0x0][0x180], PT ;  /* 0x00006000ff007a0c */ /* 0x000fc80003f85070 */
[----:B------:R-:W-:-:S13]  /*1b40*/  ISETP.NE.AND.EX P4, PT, RZ, c[0x0][0x184], PT, P4 ;  /* 0x00006100ff007a0c */ /* 0x000fda0003f85340 */
[----:B------:R-:W-:Y:S05]  /*1b50*/  @P4 BRA `(.L_x_5996) ;  /* 0x0000002000004947 */ /* 0x000fea0003800000 */
[----:B------:R-:W-:Y:S05]  /*1b60*/  @P0 BRA `(.L_x_5997) ;  /* 0x0000008000000947 */ /* 0x000fea0003800000 */
[----:B------:R-:W-:Y:S05]  /*1b70*/  BRA `(.L_x_5998) ;  /* 0x0000009000007947 */ /* 0x000fea0003800000 */
.L_x_5996:
[----:B-----5:R-:W-:-:S05]  /*1b80*/  PRMT R89, RZ, 0x7610, R18 ;  /* 0x00007610ff597816 */ /* 0x020fca0000000012 */
[----:B------:R-:W-:Y:S01]  /*1b90*/  FADD.FTZ R114, R89, R114 ;  /* 0x0000007259727221 */ /* 0x000fe20000010000 */
[----:B------:R-:W-:Y:S05]  /*1ba0*/  BRA `(.L_x_5997) ;  /* 0x0000004000007947 */ /* 0x000fea0003800000 */
.L_x_5995:
[----:B-----5:R-:W-:-:S05]  /*1bb0*/  PRMT R89, RZ, 0x7610, R22 ;  /* 0x00007610ff597816 */ /* 0x020fca0000000016 */
[----:B------:R-:W-:Y:S01]  /*1bc0*/  FADD.FTZ R114, R89, R114 ;  /* 0x0000007259727221 */ /* 0x000fe20000010000 */
[----:B------:R-:W-:-:S05]  /*1bd0*/  @P2 PRMT R89, RZ, 0x7610, R18 ;  /* 0x00007610ff592816 */ /* 0x000fca0000000012 */
[----:B------:R-:W-:-:S05]  /*1be0*/  @P2 FADD.FTZ R114, R89, R114 ;  /* 0x0000007259722221 */ /* 0x000fca0000010000 */
.L_x_5997:
[----:B------:R-:W-:-:S04]  /*1bf0*/  F2FP.BF16.PACK_AB R88, RZ, R114 ;  /* 0x00000072ff58723e */ /* 0x000fc800000010ff */
[----:B------:R-:W-:Y:S02]  /*1c00*/  PRMT R14, R14, 0x5410, R88 ;  /* 0x000054100e0e7816 */ /* 0x000fe40000000058 */
.L_x_5998:
[----:B------:R-:W-:Y:S01]  /*1c10*/  PRMT R113, RZ, 0x5410, R91 ;  /* 0x00005410ff717816 */ /* 0x000fe2000000005b */
[----:B------:R-:W-:Y:S05]  /*1c20*/  @P3 BRA `(.L_x_5999) ;  /* 0x0000008000003947 */ /* 0x000fea0003800000 */
[----:B------:R-:W-:-:S04]  /*1c30*/  ISETP.NE.U32.AND P4, PT, RZ, c[0x0][0x180], PT ;  /* 0x00006000ff007a0c */ /* 0x000fc80003f85070 */
[----:B------:R-:W-:-:S13]  /*1c40*/  ISETP.NE.AND.EX P4, PT, RZ, c[0x0][0x184], PT, P4 ;  /* 0x00006100ff007a0c */ /* 0x000fda0003f85340 */
[----:B------:R-:W-:Y:S05]  /*1c50*/  @P4 BRA `(.L_x_6000) ;  /* 0x0000002000004947 */ /* 0x000fea0003800000 */
[----:B------:R-:W-:Y:S05]  /*1c60*/  @P0 BRA `(.L_x_6001) ;  /* 0x0000008000000947 */ /* 0x000fea0003800000 */
[----:B------:R-:W-:Y:S05]  /*1c70*/  BRA `(.L_x_6002) ;  /* 0x0000009000007947 */ /* 0x000fea0003800000 */
.L_x_6000:
[----:B-----5:R-:W-:-:S05]  /*1c80*/  PRMT R88, RZ, 0x5410, R19 ;  /* 0x00005410ff587816 */ /* 0x020fca0000000013 */
[----:B------:R-:W-:Y:S01]  /*1c90*/  FADD.FTZ R113, R88, R113 ;  /* 0x0000007158717221 */ /* 0x000fe20000010000 */
[----:B------:R-:W-:Y:S05]  /*1ca0*/  BRA `(.L_x_6001) ;  /* 0x0000004000007947 */ /* 0x000fea0003800000 */
.L_x_5999:
[----:B-----5:R-:W-:-:S05]  /*1cb0*/  PRMT R88, RZ, 0x5410, R23 ;  /* 0x00005410ff587816 */ /* 0x020fca0000000017 */
[----:B------:R-:W-:Y:S01]  /*1cc0*/  FADD.FTZ R113, R88, R113 ;  /* 0x0000007158717221 */ /* 0x000fe20000010000 */
[----:B------:R-:W-:-:S05]  /*1cd0*/  @P2 PRMT R88, RZ, 0x5410, R19 ;  /* 0x00005410ff582816 */ /* 0x000fca0000000013 */
[----:B------:R-:W-:-:S05]  /*1ce0*/  @P2 FADD.FTZ R113, R88, R113 ;  /* 0x0000007158712221 */ /* 0x000fca0000010000 */
.L_x_6001:
[----:B------:R-:W-:-:S04]  /*1cf0*/  F2FP.BF16.PACK_AB R88, RZ, R113 ;  /* 0x00000071ff58723e */ /* 0x000fc800000010ff */
[----:B------:R-:W-:Y:S02]  /*1d00*/  PRMT R15, R88, 0x7610, R15 ;  /* 0x00007610580f7816 */ /* 0x000fe4000000000f */
.L_x_6002:
[----:B------:R-:W-:Y:S01]  /*1d10*/  PRMT R116, RZ, 0x7610, R91 ;  /* 0x00007610ff747816 */ /* 0x000fe2000000005b */
[----:B------:R-:W-:Y:S05]  /*1d20*/  @P3 BRA `(.L_x_6003) ;  /* 0x0000008000003947 */ /* 0x000fea0003800000 */
[----:B------:R-:W-:-:S04]  /*1d30*/  ISETP.NE.U32.AND P4, PT, RZ, c[0x0][0x180], PT ;  /* 0x00006000ff007a0c */ /* 0x000fc80003f85070 */
[----:B------:R-:W-:-:S13]  /*1d40*/  ISETP.NE.AND.EX P4, PT, RZ, c[0x0][0x184], PT, P4 ;  /* 0x00006100ff007a0c */ /* 0x000fda0003f85340 */
[----:B------:R-:W-:Y:S05]  /*1d50*/  @P4 BRA `(.L_x_6004) ;  /* 0x0000002000004947 */ /* 0x000fea0003800000 */
[----:B------:R-:W-:Y:S05]  /*1d60*/  @P0 BRA `(.L_x_6005) ;  /* 0x0000008000000947 */ /* 0x000fea0003800000 */
[----:B------:R-:W-:Y:S05]  /*1d70*/  BRA `(.L_x_6006) ;  /* 0x0000009000007947 */ /* 0x000fea0003800000 */
.L_x_6004:
[----:B-----5:R-:W-:-:S05]  /*1d80*/  PRMT R89, RZ, 0x7610, R19 ;  /* 0x00007610ff597816 */ /* 0x020fca0000000013 */
[----:B------:R-:W-:Y:S01]  /*1d90*/  FADD.FTZ R116, R89, R116 ;  /* 0x0000007459747221 */ /* 0x000fe20000010000 */
[----:B------:R-:W-:Y:S05]  /*1da0*/  BRA `(.L_x_6005) ;  /* 0x0000004000007947 */ /* 0x000fea0003800000 */
.L_x_6003:
[----:B-----5:R-:W-:-:S05]  /*1db0*/  PRMT R89, RZ, 0x7610, R23 ;  /* 0x00007610ff597816 */ /* 0x020fca0000000017 */
[----:B------:R-:W-:Y:S01]  /*1dc0*/  FADD.FTZ R116, R89, R116 ;  /* 0x0000007459747221 */ /* 0x000fe20000010000 */
[----:B------:R-:W-:-:S05]  /*1dd0*/  @P2 PRMT R89, RZ, 0x7610, R19 ;  /* 0x00007610ff592816 */ /* 0x000fca0000000013 */
[----:B------:R-:W-:-:S05]  /*1de0*/  @P2 FADD.FTZ R116, R89, R116 ;  /* 0x0000007459742221 */ /* 0x000fca0000010000 */
.L_x_6005:
[----:B------:R-:W-:-:S04]  /*1df0*/  F2FP.BF16.PACK_AB R88, RZ, R116 ;  /* 0x00000074ff58723e */ /* 0x000fc800000010ff */
[----:B------:R-:W-:Y:S02]  /*1e00*/  PRMT R15, R15, 0x5410, R88 ;  /* 0x000054100f0f7816 */ /* 0x000fe40000000058 */
.L_x_6006:
[----:B------:R-:W-:Y:S02]  /*1e10*/  IADD3 R115, R11, 0x60, RZ ;  /* 0x000000600b737810 */ /* 0x000fe40007ffe0ff */
[----:B------:R-:W-:Y:S02]  /*1e20*/  @P0 LEA R106, P4, R101, c[0x0][0x188], 0x4 ;  /* 0x00006200656a0a11 */ /* 0x000fe400078820ff */
[C---:B------:R-:W-:Y:S01]  /*1e30*/  @P2 LEA R104, P5, R115.reuse, c[0x0][0x180], 0x4 ;  /* 0x0000600073682a11 */ /* 0x040fe200078a20ff */
[----:B------:R-:W-:Y:S01]  /*1e40*/  IMAD.WIDE.U32 R88, R115, R118, c[0x0][0x170] ;  /* 0x00005c0073587625 */ /* 0x000fe200078e0076 */
        /* <DEDUP_REMOVED lines=15> */
.L_x_6008:
[----:B-----5:R-:W-:-:S05]  /*1f40*/  PRMT R103, RZ, 0x5410, R16 ;  /* 0x00005410ff677816 */ /* 0x020fca0000000010 */
[----:B------:R-:W-:Y:S01]  /*1f50*/  FADD.FTZ R102, R103, R102 ;  /* 0x0000006667667221 */ /* 0x000fe20000010000 */
[----:B------:R-:W-:Y:S05]  /*1f60*/  BRA `(.L_x_6009) ;  /* 0x0000004000007947 */ /* 0x000fea0003800000 */
.L_x_6007:
[----:B0----5:R-:W-:-:S05]  /*1f70*/  PRMT R103, RZ, 0x5410, R20 ;  /* 0x00005410ff677816 */ /* 0x021fca0000000014 */
[----:B------:R-:W-:Y:S01]  /*1f80*/  FADD.FTZ R102, R103, R102 ;  /* 0x0000006667667221 */ /* 0x000fe20000010000 */
[----:B------:R-:W-:-:S05]  /*1f90*/  @P2 PRMT R103, RZ, 0x5410, R16 ;  /* 0x00005410ff672816 */ /* 0x000fca0000000010 */
[----:B------:R-:W-:-:S05]  /*1fa0*/  @P2 FADD.FTZ R102, R103, R102 ;  /* 0x0000006667662221 */ /* 0x000fca0000010000 */
.L_x_6009:
[----:B------:R-:W-:-:S04]  /*1fb0*/  F2FP.BF16.PACK_AB R103, RZ, R102 ;  /* 0x00000066ff67723e */ /* 0x000fc800000010ff */
[----:B------:R-:W-:Y:S02]  /*1fc0*/  PRMT R12, R103, 0x7610, R12 ;  /* 0x00007610670c7816 */ /* 0x000fe4000000000c */
.L_x_6010:
[----:B------:R-:W-:Y:S01]  /*1fd0*/  PRMT R104, RZ, 0x7610, R88 ;  /* 0x00007610ff687816 */ /* 0x000fe20000000058 */
[----:B------:R-:W-:Y:S05]  /*1fe0*/  @P3 BRA `(.L_x_6011) ;  /* 0x0000008000003947 */ /* 0x000fea0003800000 */
[----:B------:R-:W-:-:S04]  /*1ff0*/  ISETP.NE.U32.AND P1, PT, RZ, c[0x0][0x180], PT ;  /* 0x00006000ff007a0c */ /* 0x000fc80003f25070 */
[----:B------:R-:W-:-:S13]  /*2000*/  ISETP.NE.AND.EX P1, PT, RZ, c[0x0][0x184], PT, P1 ;  /* 0x00006100ff007a0c */ /* 0x000fda0003f25310 */
[----:B------:R-:W-:Y:S05]  /*2010*/  @P1 BRA `(.L_x_6012) ;  /* 0x0000002000001947 */ /* 0x000fea0003800000 */
[----:B------:R-:W-:Y:S05]  /*2020*/  @P0 BRA `(.L_x_6013) ;  /* 0x0000008000000947 */ /* 0x000fea0003800000 */
[----:B------:R-:W-:Y:S05]  /*2030*/  BRA `(.L_x_6014) ;  /* 0x0000009000007947 */ /* 0x000fea0003800000 */
.L_x_6012:
[----:B-----5:R-:W-:-:S05]  /*2040*/  PRMT R103, RZ, 0x7610, R16 ;  /* 0x00007610ff677816 */ /* 0x020fca0000000010 */
[----:B------:R-:W-:Y:S01]  /*2050*/  FADD.FTZ R104, R103, R104 ;  /* 0x0000006867687221 */ /* 0x000fe20000010000 */
[----:B------:R-:W-:Y:S05]  /*2060*/  BRA `(.L_x_6013) ;  /* 0x0000004000007947 */ /* 0x000fea0003800000 */
.L_x_6011:
[----:B-----5:R-:W-:-:S05]  /*2070*/  PRMT R103, RZ, 0x7610, R20 ;  /* 0x00007610ff677816 */ /* 0x020fca0000000014 */
[----:B------:R-:W-:Y:S01]  /*2080*/  FADD.FTZ R104, R103, R104 ;  /* 0x0000006867687221 */ /* 0x000fe20000010000 */
[----:B------:R-:W-:-:S05]  /*2090*/  @P2 PRMT R103, RZ, 0x7610, R16 ;  /* 0x00007610ff672816 */ /* 0x000fca0000000010 */
[----:B------:R-:W-:-:S05]  /*20a0*/  @P2 FADD.FTZ R104, R103, R104 ;  /* 0x0000006867682221 */ /* 0x000fca0000010000 */
.L_x_6013:
[----:B------:R-:W-:-:S04]  /*20b0*/  F2FP.BF16.PACK_AB R88, RZ, R104 ;  /* 0x00000068ff58723e */ /* 0x000fc800000010ff */
[----:B------:R-:W-:Y:S02]  /*20c0*/  PRMT R12, R12, 0x5410, R88 ;  /* 0x000054100c0c7816 */ /* 0x000fe40000000058 */
.L_x_6014:
[----:B------:R-:W-:Y:S01]  /*20d0*/  PRMT R103, RZ, 0x5410, R89 ;  /* 0x00005410ff677816 */ /* 0x000fe20000000059 */
[----:B------:R-:W-:Y:S05]  /*20e0*/  @P3 BRA `(.L_x_6015) ;  /* 0x0000008000003947 */ /* 0x000fea0003800000 */
[----:B------:R-:W-:-:S04]  /*20f0*/  ISETP.NE.U32.AND P1, PT, RZ, c[0x0][0x180], PT ;  /* 0x00006000ff007a0c */ /* 0x000fc80003f25070 */
[----:B------:R-:W-:-:S13]  /*2100*/  ISETP.NE.AND.EX P1, PT, RZ, c[0x0][0x184], PT, P1 ;  /* 0x00006100ff007a0c */ /* 0x000fda0003f25310 */
[----:B------:R-:W-:Y:S05]  /*2110*/  @P1 BRA `(.L_x_6016) ;  /* 0x0000002000001947 */ /* 0x000fea0003800000 */
[----:B------:R-:W-:Y:S05]  /*2120*/  @P0 BRA `(.L_x_6017) ;  /* 0x0000008000000947 */ /* 0x000fea0003800000 */
[----:B------:R-:W-:Y:S05]  /*2130*/  BRA `(.L_x_6018) ;  /* 0x0000009000007947 */ /* 0x000fea0003800000 */
.L_x_6016:
[----:B-----5:R-:W-:-:S05]  /*2140*/  PRMT R88, RZ, 0x5410, R17 ;  /* 0x00005410ff587816 */ /* 0x020fca0000000011 */
[----:B------:R-:W-:Y:S01]  /*2150*/  FADD.FTZ R103, R88, R103 ;  /* 0x0000006758677221 */ /* 0x000fe20000010000 */
[----:B------:R-:W-:Y:S05]  /*2160*/  BRA `(.L_x_6017) ;  /* 0x0000004000007947 */ /* 0x000fea0003800000 */
.L_x_6015:
[----:B-----5:R-:W-:-:S05]  /*2170*/  PRMT R88, RZ, 0x5410, R21 ;  /* 0x00005410ff587816 */ /* 0x020fca0000000015 */
[----:B------:R-:W-:Y:S01]  /*2180*/  FADD.FTZ R103, R88, R103 ;  /* 0x0000006758677221 */ /* 0x000fe20000010000 */
[----:B------:R-:W-:-:S05]  /*2190*/  @P2 PRMT R88, RZ, 0x5410, R17 ;  /* 0x00005410ff582816 */ /* 0x000fca0000000011 */
[----:B------:R-:W-:-:S05]  /*21a0*/  @P2 FADD.FTZ R103, R88, R103 ;  /* 0x0000006758672221 */ /* 0x000fca0000010000 */
.L_x_6017:
[----:B------:R-:W-:-:S04]  /*21b0*/  F2FP.BF16.PACK_AB R88, RZ, R103 ;  /* 0x00000067ff58723e */ /* 0x000fc800000010ff */
[----:B------:R-:W-:Y:S02]  /*21c0*/  PRMT R13, R88, 0x7610, R13 ;  /* 0x00007610580d7816 */ /* 0x000fe4000000000d */
.L_x_6018:
[----:B------:R-:W-:Y:S01]  /*21d0*/  PRMT R106, RZ, 0x7610, R89 ;  /* 0x00007610ff6a7816 */ /* 0x000fe20000000059 */
[----:B------:R-:W-:Y:S05]  /*21e0*/  @P3 BRA `(.L_x_6019) ;  /* 0x0000008000003947 */ /* 0x000fea0003800000 */
[----:B------:R-:W-:-:S04]  /*21f0*/  ISETP.NE.U32.AND P1, PT, RZ, c[0x0][0x180], PT ;  /* 0x00006000ff007a0c */ /* 0x000fc80003f25070 */
[----:B------:R-:W-:-:S13]  /*2200*/  ISETP.NE.AND.EX P1, PT, RZ, c[0x0][0x184], PT, P1 ;  /* 0x00006100ff007a0c */ /* 0x000fda0003f25310 */
[----:B------:R-:W-:Y:S05]  /*2210*/  @P1 BRA `(.L_x_6020) ;  /* 0x0000002000001947 */ /* 0x000fea0003800000 */
[----:B------:R-:W-:Y:S05]  /*2220*/  @P0 BRA `(.L_x_6021) ;  /* 0x0000008000000947 */ /* 0x000fea0003800000 */
[----:B------:R-:W-:Y:S05]  /*2230*/  BRA `(.L_x_6022) ;  /* 0x0000009000007947 */ /* 0x000fea0003800000 */
.L_x_6020:
[----:B-----5:R-:W-:-:S05]  /*2240*/  PRMT R89, RZ, 0x7610, R17 ;  /* 0x00007610ff597816 */ /* 0x020fca0000000011 */
[----:B------:R-:W-:Y:S01]  /*2250*/  FADD.FTZ R106, R89, R106 ;  /* 0x0000006a596a7221 */ /* 0x000fe20000010000 */
[----:B------:R-:W-:Y:S05]  /*2260*/  BRA `(.L_x_6021) ;  /* 0x0000004000007947 */ /* 0x000fea0003800000 */
.L_x_6019:
[----:B-----5:R-:W-:-:S05]  /*2270*/  PRMT R89, RZ, 0x7610, R21 ;  /* 0x00007610ff597816 */ /* 0x020fca0000000015 */
[----:B------:R-:W-:Y:S01]  /*2280*/  FADD.FTZ R106, R89, R106 ;  /* 0x0000006a596a7221 */ /* 0x000fe20000010000 */
[----:B------:R-:W-:-:S05]  /*2290*/  @P2 PRMT R89, RZ, 0x7610, R17 ;  /* 0x00007610ff592816 */ /* 0x000fca0000000011 */
[----:B------:R-:W-:-:S05]  /*22a0*/  @P2 FADD.FTZ R106, R89, R106 ;  /* 0x0000006a596a2221 */ /* 0x000fca0000010000 */
.L_x_6021:
[----:B------:R-:W-:-:S04]  /*22b0*/  F2FP.BF16.PACK_AB R88, RZ, R106 ;  /* 0x0000006aff58723e */ /* 0x000fc800000010ff */
[----:B------:R-:W-:Y:S02]  /*22c0*/  PRMT R13, R13, 0x5410, R88 ;  /* 0x000054100d0d7816 */ /* 0x000fe40000000058 */
.L_x_6022:
[----:B------:R-:W-:Y:S01]  /*22d0*/  PRMT R105, RZ, 0x5410, R90 ;  /* 0x00005410ff697816 */ /* 0x000fe2000000005a */
[----:B------:R-:W-:Y:S05]  /*22e0*/  @P3 BRA `(.L_x_6023) ;  /* 0x0000008000003947 */ /* 0x000fea0003800000 */
[----:B------:R-:W-:-:S04]  /*22f0*/  ISETP.NE.U32.AND P1, PT, RZ, c[0x0][0x180], PT ;  /* 0x00006000ff007a0c */ /* 0x000fc80003f25070 */
[----:B------:R-:W-:-:S13]  /*2300*/  ISETP.NE.AND.EX P1, PT, RZ, c[0x0][0x184], PT, P1 ;  /* 0x00006100ff007a0c */ /* 0x000fda0003f25310 */
[----:B------:R-:W-:Y:S05]  /*2310*/  @P1 BRA `(.L_x_6024) ;  /* 0x0000002000001947 */ /* 0x000fea0003800000 */
[----:B------:R-:W-:Y:S05]  /*2320*/  @P0 BRA `(.L_x_6025) ;  /* 0x0000008000000947 */ /* 0x000fea0003800000 */
[----:B------:R-:W-:Y:S05]  /*2330*/  BRA `(.L_x_6026) ;  /* 0x0000009000007947 */ /* 0x000fea0003800000 */
.L_x_6024:
[----:B-----5:R-:W-:-:S05]  /*2340*/  PRMT R88, RZ, 0x5410, R18 ;  /* 0x00005410ff587816 */ /* 0x020fca0000000012 */
[----:B------:R-:W-:Y:S01]  /*2350*/  FADD.FTZ R105, R88, R105 ;  /* 0x0000006958697221 */ /* 0x000fe20000010000 */
[----:B------:R-:W-:Y:S05]  /*2360*/  BRA `(.L_x_6025) ;  /* 0x0000004000007947 */ /* 0x000fea0003800000 */
.L_x_6023:
[----:B-----5:R-:W-:-:S05]  /*2370*/  PRMT R88, RZ, 0x5410, R22 ;  /* 0x00005410ff587816 */ /* 0x020fca0000000016 */
[----:B------:R-:W-:Y:S01]  /*2380*/  FADD.FTZ R105, R88, R105 ;  /* 0x0000006958697221 */ /* 0x000fe20000010000 */
[----:B------:R-:W-:-:S05]  /*2390*/  @P2 PRMT R88, RZ, 0x5410, R18 ;  /* 0x00005410ff582816 */ /* 0x000fca0000000012 */
[----:B------:R-:W-:-:S05]  /*23a0*/  @P2 FADD.FTZ R105, R88, R105 ;  /* 0x0000006958692221 */ /* 0x000fca0000010000 */
.L_x_6025:
[----:B------:R-:W-:-:S04]  /*23b0*/  F2FP.BF16.PACK_AB R88, RZ, R105 ;  /* 0x00000069ff58723e */ /* 0x000fc800000010ff */
[----:B------:R-:W-:Y:S02]  /*23c0*/  PRMT R14, R88, 0x7610, R14 ;  /* 0x00007610580e7816 */ /* 0x000fe4000000000e */
.L_x_6026:
[----:B------:R-:W-:Y:S01]  /*23d0*/  PRMT R117, RZ, 0x7610, R90 ;  /* 0x00007610ff757816 */ /* 0x000fe2000000005a */
[----:B------:R-:W-:Y:S05]  /*23e0*/  @P3 BRA `(.L_x_6027) ;  /* 0x0000008000003947 */ /* 0x000fea0003800000 */
[----:B------:R-:W-:-:S04]  /*23f0*/  ISETP.NE.U32.AND P1, PT, RZ, c[0x0][0x180], PT ;  /* 0x00006000ff007a0c */ /* 0x000fc80003f25070 */
[----:B------:R-:W-:-:S13]  /*2400*/  ISETP.NE.AND.EX P1, PT, RZ, c[0x0][0x184], PT, P1 ;  /* 0x00006100ff007a0c */ /* 0x000fda0003f25310 */
[----:B------:R-:W-:Y:S05]  /*2410*/  @P1 BRA `(.L_x_6028) ;  /* 0x0000002000001947 */ /* 0x000fea0003800000 */
[----:B------:R-:W-:Y:S05]  /*2420*/  @P0 BRA `(.L_x_6029) ;  /* 0x0000008000000947 */ /* 0x000fea0003800000 */
[----:B------:R-:W-:Y:S05]  /*2430*/  BRA `(.L_x_6030) ;  /* 0x0000009000007947 */ /* 0x000fea0003800000 */
.L_x_6028:
[----:B-----5:R-:W-:-:S05]  /*2440*/  PRMT R88, RZ, 0x7610, R18 ;  /* 0x00007610ff587816 */ /* 0x020fca0000000012 */
[----:B------:R-:W-:Y:S01]  /*2450*/  FADD.FTZ R117, R88, R117 ;  /* 0x0000007558757221 */ /* 0x000fe20000010000 */
[----:B------:R-:W-:Y:S05]  /*2460*/  BRA `(.L_x_6029) ;  /* 0x0000004000007947 */ /* 0x000fea0003800000 */
.L_x_6027:
[----:B-----5:R-:W-:-:S05]  /*2470*/  PRMT R88, RZ, 0x7610, R22 ;  /* 0x00007610ff587816 */ /* 0x020fca0000000016 */
[----:B------:R-:W-:Y:S01]  /*2480*/  FADD.FTZ R117, R88, R117 ;  /* 0x0000007558757221 */ /* 0x000fe20000010000 */
[----:B------:R-:W-:-:S05]  /*2490*/  @P2 PRMT R88, RZ, 0x7610, R18 ;  /* 0x00007610ff582816 */ /* 0x000fca0000000012 */
[----:B------:R-:W-:-:S05]  /*24a0*/  @P2 FADD.FTZ R117, R88, R117 ;  /* 0x0000007558752221 */ /* 0x000fca0000010000 */
.L_x_6029:
[----:B------:R-:W-:-:S04]  /*24b0*/  F2FP.BF16.PACK_AB R88, RZ, R117 ;  /* 0x00000075ff58723e */ /* 0x000fc800000010ff */
[----:B------:R-:W-:Y:S02]  /*24c0*/  PRMT R14, R14, 0x5410, R88 ;  /* 0x000054100e0e7816 */ /* 0x000fe40000000058 */
.L_x_6030:
[----:B------:R-:W-:Y:S01]  /*24d0*/  PRMT R107, RZ, 0x5410, R91 ;  /* 0x00005410ff6b7816 */ /* 0x000fe2000000005b */
[----:B------:R-:W-:Y:S05]  /*24e0*/  @P3 BRA `(.L_x_6031) ;  /* 0x0000008000003947 */ /* 0x000fea0003800000 */
[----:B------:R-:W-:-:S04]  /*24f0*/  ISETP.NE.U32.AND P1, PT, RZ, c[0x0][0x180], PT ;  /* 0x00006000ff007a0c */ /* 0x000fc80003f25070 */
[----:B------:R-:W-:-:S13]  /*2500*/  ISETP.NE.AND.EX P1, PT, RZ, c[0x0][0x184], PT, P1 ;  /* 0x00006100ff007a0c */ /* 0x000fda0003f25310 */
[----:B------:R-:W-:Y:S05]  /*2510*/  @P1 BRA `(.L_x_6032) ;  /* 0x0000002000001947 */ /* 0x000fea0003800000 */
[----:B------:R-:W-:Y:S05]  /*2520*/  @P0 BRA `(.L_x_6033) ;  /* 0x0000008000000947 */ /* 0x000fea0003800000 */
[----:B------:R-:W-:Y:S05]  /*2530*/  BRA `(.L_x_6034) ;  /* 0x0000009000007947 */ /* 0x000fea0003800000 */
.L_x_6032:
[----:B-----5:R-:W-:-:S05]  /*2540*/  PRMT R88, RZ, 0x5410, R19 ;  /* 0x00005410ff587816 */ /* 0x020fca0000000013 */
[----:B------:R-:W-:Y:S01]  /*2550*/  FADD.FTZ R107, R88, R107 ;  /* 0x0000006b586b7221 */ /* 0x000fe20000010000 */
[----:B------:R-:W-:Y:S05]  /*2560*/  BRA `(.L_x_6033) ;  /* 0x0000004000007947 */ /* 0x000fea0003800000 */
.L_x_6031:
[----:B-----5:R-:W-:-:S05]  /*2570*/  PRMT R88, RZ, 0x5410, R23 ;  /* 0x00005410ff587816 */ /* 0x020fca0000000017 */
[----:B------:R-:W-:Y:S01]  /*2580*/  FADD.FTZ R107, R88, R107 ;  /* 0x0000006b586b7221 */ /* 0x000fe20000010000 */
[----:B------:R-:W-:-:S05]  /*2590*/  @P2 PRMT R88, RZ, 0x5410, R19 ;  /* 0x00005410ff582816 */ /* 0x000fca0000000013 */
[----:B------:R-:W-:-:S05]  /*25a0*/  @P2 FADD.FTZ R107, R88, R107 ;  /* 0x0000006b586b2221 */ /* 0x000fca0000010000 */
.L_x_6033:
[----:B------:R-:W-:-:S04]  /*25b0*/  F2FP.BF16.PACK_AB R88, RZ, R107 ;  /* 0x0000006bff58723e */ /* 0x000fc800000010ff */
[----:B------:R-:W-:Y:S02]  /*25c0*/  PRMT R15, R88, 0x7610, R15 ;  /* 0x00007610580f7816 */ /* 0x000fe4000000000f */
.L_x_6034:
[----:B------:R-:W-:Y:S01]  /*25d0*/  PRMT R118, RZ, 0x7610, R91 ;  /* 0x00007610ff767816 */ /* 0x000fe2000000005b */
[----:B------:R-:W-:Y:S05]  /*25e0*/  @P3 BRA `(.L_x_6035) ;  /* 0x0000008000003947 */ /* 0x000fea0003800000 */
[----:B------:R-:W-:-:S04]  /*25f0*/  ISETP.NE.U32.AND P1, PT, RZ, c[0x0][0x180], PT ;  /* 0x00006000ff007a0c */ /* 0x000fc80003f25070 */
[----:B------:R-:W-:-:S13]  /*2600*/  ISETP.NE.AND.EX P1, PT, RZ, c[0x0][0x184], PT, P1 ;  /* 0x00006100ff007a0c */ /* 0x000fda0003f25310 */
[----:B------:R-:W-:Y:S05]  /*2610*/  @P1 BRA `(.L_x_6036) ;  /* 0x0000002000001947 */ /* 0x000fea0003800000 */
[----:B------:R-:W-:Y:S05]  /*2620*/  @P0 BRA `(.L_x_6037) ;  /* 0x0000008000000947 */ /* 0x000fea0003800000 */
[----:B------:R-:W-:Y:S05]  /*2630*/  BRA `(.L_x_6038) ;  /* 0x0000009000007947 */ /* 0x000fea0003800000 */
.L_x_6036:
[----:B-----5:R-:W-:-:S05]  /*2640*/  PRMT R89, RZ, 0x7610, R19 ;  /* 0x00007610ff597816 */ /* 0x020fca0000000013 */
[----:B------:R-:W-:Y:S01]  /*2650*/  FADD.FTZ R118, R89, R118 ;  /* 0x0000007659767221 */ /* 0x000fe20000010000 */
[----:B------:R-:W-:Y:S05]  /*2660*/  BRA `(.L_x_6037) ;  /* 0x0000004000007947 */ /* 0x000fea0003800000 */
.L_x_6035:
[----:B-----5:R-:W-:-:S05]  /*2670*/  PRMT R89, RZ, 0x7610, R23 ;  /* 0x00007610ff597816 */ /* 0x020fca0000000017 */
[----:B------:R-:W-:Y:S01]  /*2680*/  FADD.FTZ R118, R89, R118 ;  /* 0x0000007659767221 */ /* 0x000fe20000010000 */
[----:B------:R-:W-:-:S05]  /*2690*/  @P2 PRMT R89, RZ, 0x7610, R19 ;  /* 0x00007610ff592816 */ /* 0x000fca0000000013 */
[----:B------:R-:W-:-:S05]  /*26a0*/  @P2 FADD.FTZ R118, R89, R118 ;  /* 0x0000007659762221 */ /* 0x000fca0000010000 */
.L_x_6037:
[----:B------:R-:W-:-:S04]  /*26b0*/  F2FP.BF16.PACK_AB R88, RZ, R118 ;  /* 0x00000076ff58723e */ /* 0x000fc800000010ff */
[----:B------:R-:W-:Y:S02]  /*26c0*/  PRMT R15, R15, 0x5410, R88 ;  /* 0x000054100f0f7816 */ /* 0x000fe40000000058 */
.L_x_6038:
        /* <DEDUP_REMOVED lines=38> */
.L_x_6043:
        /* <DEDUP_REMOVED lines=84> */
.L_x_6044:
        /* <DEDUP_REMOVED lines=9> */
[C---:B------:R-:W-:Y:S02]  /*2f00*/  FADD.FTZ R6, -R123.reuse, R6 ;  /* 0x000000067b067221 */ /* 0x040fe40000010100 */
[C---:B------:R-:W-:Y:S02]  /*2f10*/  FADD.FTZ R124, -R123.reuse, R5 ;  /* 0x000000057b7c7221 */ /* 0x040fe40000010100 */
[----:B------:R-:W1:Y:S01]  /*2f20*/  MUFU.RSQ R121, R121 ;  /* 0x0000007900797308 */ /* 0x000e620000001400 */
[C---:B------:R-:W-:Y:S02]  /*2f30*/  FADD.FTZ R4, -R123.reuse, R4 ;  /* 0x000000047b047221 */ /* 0x040fe40000010100 */
[C---:B------:R-:W-:Y:S02]  /*2f40*/  FADD.FTZ R3, -R123.reuse, R3 ;  /* 0x000000037b037221 */ /* 0x040fe40000010100 */
[----:B------:R-:W-:-:S02]  /*2f50*/  FADD.FTZ R8, -R123, R8 ;  /* 0x000000087b087221 */ /* 0x000fc40000010100 */
[C---:B------:R-:W-:Y:S02]  /*2f60*/  FADD.FTZ R122, -R123.reuse, R7 ;  /* 0x000000077b7a7221 */ /* 0x040fe40000010100 */
[C---:B------:R-:W-:Y:S02]  /*2f70*/  FADD.FTZ R10, -R123.reuse, R10 ;  /* 0x0000000a7b0a7221 */ /* 0x040fe40000010100 */
[----:B------:R-:W-:Y:S02]  /*2f80*/  FADD.FTZ R120, -R123, R9 ;  /* 0x000000097b787221 */ /* 0x000fe40000010100 */
[----:B0-----:R-:W-:-:S04]  /*2f90*/  @!P2 IMAD.WIDE R90, R92, R119, c[0x0][0x1a0] ;  /* 0x000068005c5aa625 */ /* 0x001fc800078e0277 */
[C---:B-1----:R-:W-:Y:S01]  /*2fa0*/  FMUL.FTZ R5, R121.reuse, R6 ;  /* 0x0000000679057220 */ /* 0x042fe20000410000 */
[----:B------:R0:W-:Y:S01]  /*2fb0*/  @!P2 STG.E [R90.64], R125 ;  /* 0x0000007d5a00a986 */ /* 0x0001e2000c101904 */
[C---:B------:R-:W-:Y:S02]  /*2fc0*/  FMUL.FTZ R124, R121.reuse, R124 ;  /* 0x0000007c797c7220 */ /* 0x040fe40000410000 */
[----:B------:R-:W-:Y:S02]  /*2fd0*/  FMUL.FTZ R7, R121, R4 ;  /* 0x0000000479077220 */ /* 0x000fe40000410000 */
[----:B------:R-:W-:Y:S02]  /*2fe0*/  FFMA.FTZ R5, R48, R5, R80 ;  /* 0x0000000530057223 */ /* 0x000fe40000010050 */
[----:B------:R-:W-:Y:S02]  /*2ff0*/  FFMA.FTZ R6, R49, R124, R81 ;  /* 0x0000007c31067223 */ /* 0x000fe40000010051 */
[----:B------:R-:W-:-:S02]  /*3000*/  FMUL.FTZ R4, R121, R3 ;  /* 0x0000000379047220 */ /* 0x000fc40000410000 */
[----:B------:R-:W-:Y:S01]  /*3010*/  FMUL.FTZ R3, R121, R8 ;  /* 0x0000000879037220 */ /* 0x000fe20000410000 */
[----:B------:R-:W-:Y:S01]  /*3020*/  F2FP.BF16.PACK_AB R6, R6, R5 ;  /* 0x000000050606723e */ /* 0x000fe200000010ff */
[----:B------:R-:W-:Y:S01]  /*3030*/  FFMA.FTZ R7, R50, R7, R82 ;  /* 0x0000000732077223 */ /* 0x000fe20000010052 */
[----:B------:R-:W-:Y:S01]  /*3040*/  LEA R8, P1, R11, c[0x0][0x208], 0x4 ;  /* 0x000082000b087a11 */ /* 0x000fe200078220ff */
[----:B------:R-:W-:Y:S02]  /*3050*/  FFMA.FTZ R4, R51, R4, R83 ;  /* 0x0000000433047223 */ /* 0x000fe40000010053 */
[----:B------:R-:W-:Y:S01]  /*3060*/  FFMA.FTZ R5, R54, R3, R86 ;  /* 0x0000000336057223 */ /* 0x000fe20000010056 */
[----:B------:R-:W-:Y:S01]  /*3070*/  LEA.HI.X R9, R11, c[0x0][0x20c], RZ, 0x4, P1 ;  /* 0x000083000b097a11 */ /* 0x000fe200008f24ff */
[C---:B------:R-:W-:Y:S01]  /*3080*/  FMUL.FTZ R3, R121.reuse, R10 ;  /* 0x0000000a79037220 */ /* 0x040fe20000410000 */
[----:B------:R-:W-:Y:S01]  /*3090*/  F2FP.BF16.PACK_AB R7, R4, R7 ;  /* 0x000000070407723e */ /* 0x000fe200000010ff */
[----:B------:R-:W-:-:S02]  /*30a0*/  FMUL.FTZ R120, R121, R120 ;  /* 0x0000007879787220 */ /* 0x000fc40000410000 */
[----:B------:R-:W-:Y:S02]  /*30b0*/  FMUL.FTZ R122, R121, R122 ;  /* 0x0000007a797a7220 */ /* 0x000fe40000410000 */
[----:B------:R-:W-:Y:S02]  /*30c0*/  FFMA.FTZ R3, R52, R3, R84 ;  /* 0x0000000334037223 */ /* 0x000fe40000010054 */
[----:B------:R-:W-:Y:S02]  /*30d0*/  FFMA.FTZ R4, R53, R120, R85 ;  /* 0x0000007835047223 */ /* 0x000fe40000010055 */
[----:B------:R-:W-:-:S03]  /*30e0*/  @!P2 IMAD.WIDE R88, R92, R119, c[0x0][0x1a8] ;  /* 0x00006a005c58a625 */ /* 0x000fc600078e0277 */
[----:B------:R-:W-:Y:S01]  /*30f0*/  F2FP.BF16.PACK_AB R4, R4, R3 ;  /* 0x000000030404723e */ /* 0x000fe200000010ff */
[C---:B------:R-:W-:Y:S01]  /*3100*/  FADD.FTZ R0, -R123.reuse, R0 ;  /* 0x000000007b007221 */ /* 0x040fe20000010100 */
[----:B------:R1:W-:Y:S01]  /*3110*/  @!P2 STG.E [R88.64], R121 ;  /* 0x000000795800a986 */ /* 0x0003e2000c101904 */
[----:B0-----:R-:W-:Y:S02]  /*3120*/  FADD.FTZ R90, -R123, R95 ;  /* 0x0000005f7b5a7221 */ /* 0x001fe40000010100 */
[----:B------:R-:W-:Y:S02]  /*3130*/  FFMA.FTZ R122, R55, R122, R87 ;  /* 0x0000007a377a7223 */ /* 0x000fe40000010057 */
[C---:B------:R-:W-:Y:S02]  /*3140*/  FADD.FTZ R98, -R123.reuse, R98 ;  /* 0x000000627b627221 */ /* 0x040fe40000010100 */
[----:B------:R-:W-:Y:S01]  /*3150*/  FADD.FTZ R108, -R123, R108 ;  /* 0x0000006c7b6c7221 */ /* 0x000fe20000010100 */
[----:B------:R-:W-:Y:S01]  /*3160*/  F2FP.BF16.PACK_AB R5, R122, R5 ;  /* 0x000000057a05723e */ /* 0x000fe200000010ff */
[----:B------:R-:W-:-:S02]  /*3170*/  FMUL.FTZ R3, R121, R0 ;  /* 0x0000000079037220 */ /* 0x000fc40000410000 */
[----:B------:R-:W-:Y:S02]  /*3180*/  FMUL.FTZ R90, R121, R90 ;  /* 0x0000005a795a7220 */ /* 0x000fe40000410000 */
[C---:B------:R-:W-:Y:S01]  /*3190*/  FADD.FTZ R100, -R123.reuse, R100 ;  /* 0x000000647b647221 */ /* 0x040fe20000010100 */
[----:B------:R0:W-:Y:S01]  /*31a0*/  STG.E.128 [R8.64], R4 ;  /* 0x0000000408007986 */ /* 0x0001e2000c101d04 */
[C---:B------:R-:W-:Y:S02]  /*31b0*/  FADD.FTZ R94, -R123.reuse, R94 ;  /* 0x0000005e7b5e7221 */ /* 0x040fe40000010100 */
[C---:B-1----:R-:W-:Y:S02]  /*31c0*/  FADD.FTZ R88, -R123.reuse, R97 ;  /* 0x000000617b587221 */ /* 0x042fe40000010100 */
[C---:B------:R-:W-:Y:S02]  /*31d0*/  FADD.FTZ R96, -R123.reuse, R96 ;  /* 0x000000607b607221 */ /* 0x040fe40000010100 */
[----:B------:R-:W-:-:S02]  /*31e0*/  FADD.FTZ R99, -R123, R99 ;  /* 0x000000637b637221 */ /* 0x000fc40000010100 */
[C---:B------:R-:W-:Y:S02]  /*31f0*/  FADD.FTZ R110, -R123.reuse, R110 ;  /* 0x0000006e7b6e7221 */ /* 0x040fe40000010100 */
[C---:B------:R-:W-:Y:S02]  /*3200*/  FADD.FTZ R111, -R123.reuse, R111 ;  /* 0x0000006f7b6f7221 */ /* 0x040fe40000010100 */
[----:B------:R-:W-:Y:S02]  /*3210*/  FADD.FTZ R114, -R123, R114 ;  /* 0x000000727b727221 */ /* 0x000fe40000010100 */
[----:B------:R-:W-:Y:S01]  /*3220*/  FMUL.FTZ R97, R121, R98 ;  /* 0x0000006279617220 */ /* 0x000fe20000410000 */
[----:B------:R-:W-:Y:S01]  /*3230*/  LEA R98, P3, R115, c[0x0][0x208], 0x4 ;  /* 0x0000820073627a11 */ /* 0x000fe200078620ff */
[----:B------:R-:W-:Y:S02]  /*3240*/  FMUL.FTZ R108, R121, R108 ;  /* 0x0000006c796c7220 */ /* 0x000fe40000410000 */
[----:B------:R-:W-:-:S02]  /*3250*/  FFMA.FTZ R3, R44, R3, R76 ;  /* 0x000000032c037223 */ /* 0x000fc4000001004c */
[----:B------:R-:W-:Y:S02]  /*3260*/  FFMA.FTZ R90, R45, R90, R77 ;  /* 0x0000005a2d5a7223 */ /* 0x000fe4000001004d */
[----:B------:R-:W-:Y:S02]  /*3270*/  FMUL.FTZ R89, R121, R100 ;  /* 0x0000006479597220 */ /* 0x000fe40000410000 */
[C---:B------:R-:W-:Y:S01]  /*3280*/  FADD.FTZ R105, -R123.reuse, R105 ;  /* 0x000000697b697221 */ /* 0x040fe20000010100 */
[----:B0-----:R-:W-:Y:S01]  /*3290*/  F2FP.BF16.PACK_AB R4, R90, R3 ;  /* 0x000000035a04723e */ /* 0x001fe200000010ff */
[----:B------:R-:W-:Y:S02]  /*32a0*/  FADD.FTZ R124, -R123, R117 ;  /* 0x000000757b7c7221 */ /* 0x000fe40000010100 */
[C---:B------:R-:W-:Y:S01]  /*32b0*/  FMUL.FTZ R11, R121.reuse, R94 ;  /* 0x0000005e790b7220 */ /* 0x040fe20000410000 */
[----:B------:R-:W-:Y:S01]  /*32c0*/  LEA R94, P1, R2, c[0x0][0x208], 0x4 ;  /* 0x00008200025e7a11 */ /* 0x000fe200078220ff */
[----:B------:R-:W-:-:S02]  /*32d0*/  FMUL.FTZ R88, R121, R88 ;  /* 0x0000005879587220 */ /* 0x000fc40000410000 */
[----:B------:R-:W-:Y:S01]  /*32e0*/  FMUL.FTZ R91, R121, R96 ;  /* 0x00000060795b7220 */ /* 0x000fe20000410000 */
[----:B------:R-:W-:Y:S01]  /*32f0*/  LEA R96, P2, R101, c[0x0][0x208], 0x4 ;  /* 0x0000820065607a11 */ /* 0x000fe200078420ff */
[----:B------:R-:W-:Y:S01]  /*3300*/  FMUL.FTZ R0, R121, R99 ;  /* 0x0000006379007220 */ /* 0x000fe20000410000 */
[----:B------:R-:W-:Y:S01]  /*3310*/  LEA.HI.X R99, R115, c[0x0][0x20c], RZ, 0x4, P3 ;  /* 0x0000830073637a11 */ /* 0x000fe200018f24ff */
[C---:B------:R-:W-:Y:S02]  /*3320*/  FMUL.FTZ R110, R121.reuse, R110 ;  /* 0x0000006e796e7220 */ /* 0x040fe40000410000 */
[C---:B------:R-:W-:Y:S02]  /*3330*/  FMUL.FTZ R111, R121.reuse, R111 ;  /* 0x0000006f796f7220 */ /* 0x040fe40000410000 */
[----:B------:R-:W-:Y:S02]  /*3340*/  FMUL.FTZ R114, R121, R114 ;  /* 0x0000007279727220 */ /* 0x000fe40000410000 */
        /* <DEDUP_REMOVED lines=11> */
[----:B------:R-:W-:Y:S02]  /*3400*/  FFMA.FTZ R108, R43, R108, R75 ;  /* 0x0000006c2b6c7223 */ /* 0x000fe4000001004b */
[----:B------:R-:W-:-:S02]  /*3410*/  FFMA.FTZ R8, R36, R89, R68 ;  /* 0x0000005924087223 */ /* 0x000fc40000010044 */
[C---:B------:R-:W-:Y:S01]  /*3420*/  FMUL.FTZ R105, R121.reuse, R105 ;  /* 0x0000006979697220 */ /* 0x040fe20000410000 */
[----:B------:R-:W-:Y:S01]  /*3430*/  F2FP.BF16.PACK_AB R7, R108, R97 ;  /* 0x000000616c07723e */ /* 0x000fe200000010ff */
[----:B------:R-:W-:Y:S02]  /*3440*/  FMUL.FTZ R124, R121, R124 ;  /* 0x0000007c797c7220 */ /* 0x000fe40000410000 */
[----:B------:R-:W-:Y:S02]  /*3450*/  FFMA.FTZ R11, R46, R11, R78 ;  /* 0x0000000b2e0b7223 */ /* 0x000fe4000001004e */
[----:B------:R-:W-:Y:S02]  /*3460*/  FFMA.FTZ R91, R40, R91, R72 ;  /* 0x0000005b285b7223 */ /* 0x000fe40000010048 */
[----:B------:R-:W-:Y:S02]  /*3470*/  FFMA.FTZ R0, R41, R0, R73 ;  /* 0x0000000029007223 */ /* 0x000fe40000010049 */
[----:B------:R-:W-:-:S02]  /*3480*/  FFMA.FTZ R88, R47, R88, R79 ;  /* 0x000000582f587223 */ /* 0x000fc4000001004f */
[----:B------:R-:W-:Y:S01]  /*3490*/  FFMA.FTZ R3, R37, R110, R69 ;  /* 0x0000006e25037223 */ /* 0x000fe20000010045 */
[----:B------:R-:W-:Y:S01]  /*34a0*/  F2FP.BF16.PACK_AB R6, R0, R91 ;  /* 0x0000005b0006723e */ /* 0x000fe200000010ff */
[----:B------:R-:W-:Y:S01]  /*34b0*/  FFMA.FTZ R10, R32, R111, R64 ;  /* 0x0000006f200a7223 */ /* 0x000fe20000010040 */
[----:B------:R-:W-:Y:S01]  /*34c0*/  F2FP.BF16.PACK_AB R5, R88, R11 ;  /* 0x0000000b5805723e */ /* 0x000fe200000010ff */
[----:B------:R-:W-:Y:S01]  /*34d0*/  FFMA.FTZ R89, R33, R114, R65 ;  /* 0x0000007221597223 */ /* 0x000fe20000010041 */
[----:B------:R-:W-:Y:S01]  /*34e0*/  F2FP.BF16.PACK_AB R8, R3, R8 ;  /* 0x000000080308723e */ /* 0x000fe200000010ff */
[C---:B------:R-:W-:Y:S02]  /*34f0*/  FMUL.FTZ R109, R121.reuse, R109 ;  /* 0x0000006d796d7220 */ /* 0x040fe40000410000 */
[----:B------:R-:W-:Y:S01]  /*3500*/  FMUL.FTZ R112, R121, R112 ;  /* 0x0000007079707220 */ /* 0x000fe20000410000 */
[----:B------:R-:W-:Y:S01]  /*3510*/  F2FP.BF16.PACK_AB R10, R89, R10 ;  /* 0x0000000a590a723e */ /* 0x000fe200000010ff */
[----:B------:R-:W-:-:S02]  /*3520*/  FMUL.FTZ R113, R121, R113 ;  /* 0x0000007179717220 */ /* 0x000fc40000410000 */
[C---:B------:R-:W-:Y:S02]  /*3530*/  FMUL.FTZ R116, R121.reuse, R116 ;  /* 0x0000007479747220 */ /* 0x040fe40000410000 */
[C---:B------:R-:W-:Y:S02]  /*3540*/  FMUL.FTZ R95, R121.reuse, R102 ;  /* 0x00000066795f7220 */ /* 0x040fe40000410000 */
        /* <DEDUP_REMOVED lines=8> */
[----:B------:R-:W-:Y:S01]  /*35d0*/  FFMA.FTZ R116, R35, R116, R67 ;  /* 0x0000007423747223 */ /* 0x000fe20000010043 */
[----:B------:R-:W-:Y:S01]  /*35e0*/  F2FP.BF16.PACK_AB R90, R97, R90 ;  /* 0x0000005a615a723e */ /* 0x000fe200000010ff */
[----:B------:R-:W-:Y:S01]  /*35f0*/  FFMA.FTZ R9, R38, R109, R70 ;  /* 0x0000006d26097223 */ /* 0x000fe20000010046 */
[----:B------:R-:W-:Y:S01]  /*3600*/  LEA.HI.X R97, R101, c[0x0][0x20c], RZ, 0x4, P2 ;  /* 0x0000830065617a11 */ /* 0x000fe200010f24ff */
        /* <DEDUP_REMOVED lines=8> */
[----:B------:R-:W-:Y:S01]  /*3690*/  FFMA.FTZ R88, R28, R95, R60 ;  /* 0x0000005f1c587223 */ /* 0x000fe2000001003c */
[----:B------:R-:W-:Y:S01]  /*36a0*/  LEA.HI.X R95, R2, c[0x0][0x20c], RZ, 0x4, P1 ;  /* 0x00008300025f7a11 */ /* 0x000fe200008f24ff */
[----:B------:R-:W-:Y:S01]  /*36b0*/  FFMA.FTZ R3, R29, R104, R61 ;  /* 0x000000681d037223 */ /* 0x000fe2000001003d */
[----:B------:R-:W-:Y:S01]  /*36c0*/  F2FP.BF16.PACK_AB R89, R106, R89 ;  /* 0x000000596a59723e */ /* 0x000fe200000010ff */
[----:B------:R-:W-:-:S02]  /*36d0*/  IMAD R92, R119, c[0x0][0x160], R92 ;  /* 0x00005800775c7a24 */ /* 0x000fc400078e025c */
[----:B------:R0:W-:Y:S01]  /*36e0*/  STG.E.128 [R94.64], R4 ;  /* 0x000000045e007986 */ /* 0x0001e2000c101d04 */
[----:B------:R-:W-:Y:S02]  /*36f0*/  F2FP.BF16.PACK_AB R88, R3, R88 ;  /* 0x000000580358723e */ /* 0x000fe400000010ff */
[----:B------:R-:W-:Y:S01]  /*3700*/  ISETP.GE.AND P1, PT, R92, c[0x0][0x164], PT ;  /* 0x000059005c007a0c */ /* 0x000fe20003f26270 */
[----:B------:R0:W-:Y:S04]  /*3710*/  STG.E.128 [R96.64], R8 ;  /* 0x0000000860007986 */ /* 0x0001e8000c101d04 */
[----:B------:R0:W-:Y:S08]  /*3720*/  STG.E.128 [R98.64], R88 ;  /* 0x0000005862007986 */ /* 0x0001f0000c101d04 */
[----:B0----5:R-:W-:Y:S01]  /*3730*/  @P1 CALL.REL.NOINC `(.L_x_6041) ;  /* 0x0000001000001944 */ /* 0x021fe20003c00000 */
[----:B------:R-:W-:Y:S05]  /*3740*/  BRA `(.L_x_6042) ;  /* 0xffffcc1000007947 */ /* 0x000fea000383ffff */
.L_x_6041:
[----:B------:R-:W-:Y:S05]  /*3750*/  EXIT ;  /* 0x000000000000794d */ /* 0x000fea0003800000 */
.L_x_6039:
[----:B------:R-:W-:Y:S01]  /*3760*/  HFMA2.MMA R120, -RZ, RZ, 0, 1.847743988037109375e-06 ;  /* 0x0000001fff787435 */ /* 0x000fe200000001ff */
[----:B------:R-:W-:-:S02]  /*3770*/  MOV R119, 0x1 ;  /* 0x0000000100777802 */ /* 0x000fc40000000f00 */
[----:B------:R-:W-:Y:S02]  /*3780*/  MOV R91, 0xffffffff ;  /* 0xffffffff005b7802 */ /* 0x000fe40000000f00 */
[----:B------:R-:W-:Y:S02]  /*3790*/  MOV R88, 0x37b0 ;  /* 0x000037b000587802 */ /* 0x000fe40000000f00 */
[----:B-----5:R-:W-:Y:S05]  /*37a0*/  CALL.REL.NOINC `($__internal_19_$__cuda_sm70_shflsync_bfly_p) ;  /* 0x0000079000007944 */ /* 0x020fea0003c00000 */
[----:B01----:R-:W-:Y:S05]  /*37b0*/  BRA `(.L_x_6043) ;  /* 0xfffff17000007947 */ /* 0x003fea000383ffff */
.L_x_6040:
[----:B------:R-:W-:Y:S01]  /*37c0*/  HFMA2.MMA R119, -RZ, RZ, 0, 1.1920928955078125e-07 ;  /* 0x00000002ff777435 */ /* 0x000fe200000001ff */
[----:B0-----:R-:W-:Y:S02]  /*37d0*/  MOV R90, R121 ;  /* 0x00000079005a7202 */ /* 0x001fe40000000f00 */
[----:B------:R-:W-:Y:S02]  /*37e0*/  MOV R120, 0x1f ;  /* 0x0000001f00787802 */ /* 0x000fe40000000f00 */
[----:B------:R-:W-:Y:S02]  /*37f0*/  MOV R91, 0xffffffff ;  /* 0xffffffff005b7802 */ /* 0x000fe40000000f00 */
[----:B------:R-:W-:Y:S02]  /*3800*/  MOV R88, 0x3820 ;  /* 0x0000382000587802 */ /* 0x000fe40000000f00 */
[----:B-----5:R-:W-:Y:S05]  /*3810*/  CALL.REL.NOINC `($__internal_19_$__cuda_sm70_shflsync_bfly_p) ;  /* 0x0000072000007944 */ /* 0x020fea0003c00000 */
[----:B0-----:R-:W-:Y:S01]  /*3820*/  HFMA2.MMA R119, -RZ, RZ, 0, 2.384185791015625e-07 ;  /* 0x00000004ff777435 */ /* 0x001fe200000001ff */
[----:B-1----:R-:W-:Y:S01]  /*3830*/  FADD.FTZ R90, R121, R91 ;  /* 0x0000005b795a7221 */ /* 0x002fe20000010000 */
[----:B------:R-:W-:-:S02]  /*3840*/  MOV R120, 0x1f ;  /* 0x0000001f00787802 */ /* 0x000fc40000000f00 */
[----:B------:R-:W-:Y:S02]  /*3850*/  MOV R91, 0xffffffff ;  /* 0xffffffff005b7802 */ /* 0x000fe40000000f00 */
[----:B------:R-:W-:Y:S02]  /*3860*/  MOV R88, 0x3880 ;  /* 0x0000388000587802 */ /* 0x000fe40000000f00 */
[----:B------:R-:W-:Y:S05]  /*3870*/  CALL.REL.NOINC `($__internal_19_$__cuda_sm70_shflsync_bfly_p) ;  /* 0x000006c000007944 */ /* 0x000fea0003c00000 */
[----:B0-----:R-:W-:Y:S01]  /*3880*/  HFMA2.MMA R119, -RZ, RZ, 0, 4.76837158203125e-07 ;  /* 0x00000008ff777435 */ /* 0x001fe200000001ff */
[----:B-1----:R-:W-:Y:S01]  /*3890*/  FADD.FTZ R90, R90, R91 ;  /* 0x0000005b5a5a7221 */ /* 0x002fe20000010000 */
[----:B------:R-:W-:Y:S02]  /*38a0*/  MOV R120, 0x1f ;  /* 0x0000001f00787802 */ /* 0x000fe40000000f00 */
[----:B------:R-:W-:Y:S02]  /*38b0*/  MOV R91, 0xffffffff ;  /* 0xffffffff005b7802 */ /* 0x000fe40000000f00 */
[----:B------:R-:W-:Y:S02]  /*38c0*/  MOV R88, 0x38e0 ;  /* 0x000038e000587802 */ /* 0x000fe40000000f00 */
[----:B------:R-:W-:Y:S05]  /*38d0*/  CALL.REL.NOINC `($__internal_19_$__cuda_sm70_shflsync_bfly_p) ;  /* 0x0000066000007944 */ /* 0x000fea0003c00000 */
[----:B0-----:R-:W-:Y:S01]  /*38e0*/  HFMA2.MMA R119, -RZ, RZ, 0, 9.5367431640625e-07 ;  /* 0x00000010ff777435 */ /* 0x001fe200000001ff */
[----:B-1----:R-:W-:Y:S01]  /*38f0*/  FADD.FTZ R90, R90, R91 ;  /* 0x0000005b5a5a7221 */ /* 0x002fe20000010000 */
[----:B------:R-:W-:-:S02]  /*3900*/  MOV R120, 0x1f ;  /* 0x0000001f00787802 */ /* 0x000fc40000000f00 */
[----:B------:R-:W-:Y:S02]  /*3910*/  MOV R91, 0xffffffff ;  /* 0xffffffff005b7802 */ /* 0x000fe40000000f00 */
[----:B------:R-:W-:Y:S02]  /*3920*/  MOV R88, 0x3940 ;  /* 0x0000394000587802 */ /* 0x000fe40000000f00 */
[----:B------:R-:W-:Y:S05]  /*3930*/  CALL.REL.NOINC `($__internal_19_$__cuda_sm70_shflsync_bfly_p) ;  /* 0x0000060000007944 */ /* 0x000fea0003c00000 */
        /* <DEDUP_REMOVED lines=70> */
[----:B------:R-:W-:Y:S05]  /*3da0*/  CALL.REL.NOINC `($__internal_19_$__cuda_sm70_shflsync_bfly_p) ;  /* 0x0000019000007944 */ /* 0x000fea0003c00000 */
[----:B0-----:R-:W-:Y:S01]  /*3db0*/  HFMA2.MMA R119, -RZ, RZ, 0, 1.1920928955078125e-07 ;  /* 0x00000002ff777435 */ /* 0x001fe200000001ff */
[----:B-1----:R-:W-:Y:S01]  /*3dc0*/  FADD.FTZ R90, R90, R91 ;  /* 0x0000005b5a5a7221 */ /* 0x002fe20000010000 */
[----:B------:R-:W-:Y:S02]  /*3dd0*/  MOV R120, 0x1f ;  /* 0x0000001f00787802 */ /* 0x000fe40000000f00 */
[----:B------:R-:W-:Y:S02]  /*3de0*/  MOV R91, 0xffffffff ;  /* 0xffffffff005b7802 */ /* 0x000fe40000000f00 */
[----:B------:R-:W-:Y:S02]  /*3df0*/  MOV R88, 0x3e10 ;  /* 0x00003e1000587802 */ /* 0x000fe40000000f00 */
[----:B------:R-:W-:Y:S05]  /*3e00*/  CALL.REL.NOINC `($__internal_19_$__cuda_sm70_shflsync_bfly_p) ;  /* 0x0000013000007944 */ /* 0x000fea0003c00000 */
[----:B0-----:R-:W-:Y:S01]  /*3e10*/  HFMA2.MMA R119, -RZ, RZ, 0, 2.384185791015625e-07 ;  /* 0x00000004ff777435 */ /* 0x001fe200000001ff */
[----:B-1----:R-:W-:Y:S01]  /*3e20*/  FADD.FTZ R90, R90, R91 ;  /* 0x0000005b5a5a7221 */ /* 0x002fe20000010000 */
[----:B------:R-:W-:Y:S02]  /*3e30*/  MOV R120, 0x1f ;  /* 0x0000001f00787802 */ /* 0x000fe40000000f00 */
[----:B------:R-:W-:-:S02]  /*3e40*/  MOV R91, 0xffffffff ;  /* 0xffffffff005b7802 */ /* 0x000fc40000000f00 */
        /* <DEDUP_REMOVED lines=10> */
[----:B------:R-:W-:Y:S02]  /*3ef0*/  MOV R120, 0x1f ;  /* 0x0000001f00787802 */ /* 0x000fe40000000f00 */
[----:B------:R-:W-:-:S02]  /*3f00*/  MOV R91, 0xffffffff ;  /* 0xffffffff005b7802 */ /* 0x000fc40000000f00 */
[----:B------:R-:W-:Y:S02]  /*3f10*/  MOV R88, 0x3f30 ;  /* 0x00003f3000587802 */ /* 0x000fe40000000f00 */
[----:B------:R-:W-:Y:S05]  /*3f20*/  CALL.REL.NOINC `($__internal_19_$__cuda_sm70_shflsync_bfly_p) ;  /* 0x0000001000007944 */ /* 0x000fea0003c00000 */
[----:B01----:R-:W-:Y:S05]  /*3f30*/  BRA `(.L_x_6044) ;  /* 0xffffef3000007947 */ /* 0x003fea000383ffff */
        .weak           $__internal_19_$__cuda_sm70_shflsync_bfly_p
        .type           $__internal_19_$__cuda_sm70_shflsync_bfly_p,@function
        .size           $__internal_19_$__cuda_sm70_shflsync_bfly_p,(.L_x_26509 - $__internal_19_$__cuda_sm70_shflsync_bfly_p)
$__internal_19_$__cuda_sm70_shflsync_bfly_p:
[----:B------:R-:W-:Y:S01]  /*3f40*/  HFMA2.MMA R89, -RZ, RZ, 0, 0 ;  /* 0x00000000ff597435 */ /* 0x000fe200000001ff */
[----:B------:R-:W-:Y:S04]  /*3f50*/  WARPSYNC R91 ;  /* 0x0000005b00007348 */ /* 0x000fe80003800000 */
[----:B------:R0:W1:Y:S01]  /*3f60*/  SHFL.BFLY PT, R91, R90, R119, R120 ;  /* 0x0c0000775a5b7389 */ /* 0x00006200000e0078 */
[----:B------:R-:W-:Y:S05]  /*3f70*/  RET.REL.NODEC R88 `(_ZN10layer_norm31ln_parallel_residual_fwd_kernelINS_13Kernel_traitsIf13__nv_bfloat16S2_S2_fjLj1024ELj1ELj4ELj1ELj16ENS_18Kernel_traits_baseILj1024EfS2_S2_S2_fjLj128EEEEELb0ELb1ELb1EEEvNS_9FwdParamsE) ;  /* 0xffffc08058007950 */ /* 0x000fea0003c3ffff */
.L_x_6045:
        /* <DEDUP_REMOVED lines=16> */
.L_x_26509:


//--------------------- .text._ZN10layer_norm31ln_parallel_residual_fwd_kernelINS_13Kernel_traitsIf13__nv_bfloat16S2_S2_fjLj1024ELj1ELj4ELj1ELj16ENS_18Kernel_traits_baseILj1024EfS2_S2_S2_fjLj128EEEEELb1ELb0ELb0EEEvNS_9FwdParamsE --------------------------
	.section	.text._ZN10layer_norm31ln_parallel_residual_fwd_kernelINS_13Kernel_traitsIf13__nv_bfloat16S2_S2_fjLj1024ELj1ELj4ELj1ELj16ENS_18Kernel_traits_baseILj1024EfS2_S2_S2_fjLj128EEEEELb1ELb0ELb0EEEvNS_9FwdParamsE,"ax",@progbits
	.sectioninfo	@"SHI_REGISTERS=211"
	.align	128
        .global         _ZN10layer_norm31ln_parallel_residual_fwd_kernelINS_13Kernel_traitsIf13__nv_bfloat16S2_S2_fjLj1024ELj1ELj4ELj1ELj16ENS_18Kernel_traits_baseILj1024EfS2_S2_S2_fjLj128EEEEELb1ELb0ELb0EEEvNS_9FwdParamsE
        .type           _ZN10layer_norm31ln_parallel_residual_fwd_kernelINS_13Kernel_traitsIf13__nv_bfloat16S2_S2_fjLj1024ELj1ELj4ELj1ELj16ENS_18Kernel_traits_baseILj1024EfS2_S2_S2_fjLj128EEEEELb1ELb0ELb0EEEvNS_9FwdParamsE,@function
        .size           _ZN10layer_norm31ln_parallel_residual_fwd_kernelINS_13Kernel_traitsIf13__nv_bfloat16S2_S2_fjLj1024ELj1ELj4ELj1ELj16ENS_18Kernel_traits_baseILj1024EfS2_S2_S2_fjLj128EEEEELb1ELb0ELb0EEEvNS_9FwdParamsE,(.L_x_26510 - _ZN10layer_norm31ln_parallel_residual_fwd_kernelINS_13Kernel_traitsIf13__nv_bfloat16S2_S2_fjLj1024ELj1ELj4ELj1ELj16ENS_18Kernel_traits_baseILj1024EfS2_S2_S2_fjLj128EEEEELb1ELb0ELb0EEEvNS_9FwdParamsE)
        .other          _ZN10layer_norm31ln_parallel_residual_fwd_kernelINS_13Kernel_traitsIf13__nv_bfloat16S2_S2_fjLj1024ELj1ELj4ELj1ELj16ENS_18Kernel_traits_baseILj1024EfS2_S2_S2_fjLj128EEEEELb1ELb0ELb0EEEvNS_9FwdParamsE,@"STO_CUDA_ENTRY STV_DEFAULT"
_ZN10layer_norm31ln_parallel_residual_fwd_kernelINS_13Kernel_traitsIf13__nv_bfloat16S2_S2_fjLj1024ELj1ELj4ELj1ELj16ENS_18Kernel_traits_baseILj1024EfS2_S2_S2_fjLj128EEEEELb1ELb0ELb0EEEvNS_9FwdParamsE:
.text._ZN10layer_norm31ln_parallel_residual_fwd_kernelINS_13Kernel_traitsIf13__nv_bfloat16S2_S2_fjLj1024ELj1ELj4ELj1ELj16ENS_18Kernel_traits_baseILj1024EfS2_S2_S2_fjLj128EEEEELb1ELb0ELb0EEEvNS_9FwdParamsE:
        /* <DEDUP_REMOVED lines=18> */
[----:B-1----:R-:W-:-:S04]  /*0120*/  IMAD R0, R19, c[0x0][0x0], R18 ;  /* 0x0000000013007a24 */ /* 0x002fc800078e0212 */
[----:B------:R-:W-:Y:S01]  /*0130*/  IMAD.WIDE.U32 R8, R0, -0x326172a9, RZ ;  /* 0xcd9e8d5700087825 */ /* 0x000fe200078e00ff */
        /* <DEDUP_REMOVED lines=26> */
[----:B------:R-:W-:-:S02]  /*02e0*/  UIADD3 UR20, UR5, 0x646e171e, URZ ;  /* 0x646e171e05147890 */ /* 0x000fc4000fffe03f */
[----:B------:R-:W-:Y:S01]  /*02f0*/  UIADD3 UR19, UR4, -0x4ab325aa, URZ ;  /* 0xb54cda5604137890 */ /* 0x000fe2000fffe03f */
        /* <DEDUP_REMOVED lines=23> */
[----:B------:R-:W-:-:S04]  /*0470*/  LOP3.LUT R14, R9, UR19, R12, 0x96, !PT ;  /* 0x00000013090e7c12 */ /* 0x000fc8000f8e960c */
[----:B------:R-:W-:Y:S01]  /*0480*/  LOP3.LUT R16, R7, UR20, R4, 0x96, !PT ;  /* 0x0000001407107c12 */ /* 0x000fe2000f8e9604 */
[----:B------:R-:W-:Y:S01]  /*0490*/  IMAD.WIDE.U32 R14, R14, -0x2daee0ad, RZ ;  /* 0xd2511f530e0e7825 */ /* 0x000fe200078e00ff */
[----:B------:R-:W-:Y:S02]  /*04a0*/  LEA.HI R4, R5, c[0x0][0x168], RZ, 0x3 ;  /* 0x00005a0005047a11 */ /* 0x000fe400078f18ff */
[----:B------:R-:W-:Y:S01]  /*04b0*/  LOP3.LUT R5, R10, 0x1f, RZ, 0x3c, !PT ;  /* 0x0000001f0a057812 */ /* 0x000fe200078e3cff */
[----:B------:R-:W-:Y:S01]  /*04c0*/  IMAD.WIDE.U32 R16, R16, -0x326172a9, RZ ;  /* 0xcd9e8d5710107825 */ /* 0x000fe200078e00ff */
[----:B------:R-:W-:Y:S02]  /*04d0*/  LOP3.LUT R23, R15, UR22, R6, 0x96, !PT ;  /* 0x000000160f177c12 */ /* 0x000fe4000f8e9606 */
[----:B------:R-:W-:Y:S02]  /*04e0*/  LEA.HI.SX32 R4, R4, R5, 0x1d ;  /* 0x0000000504047211 */ /* 0x000fe400078feaff */
[----:B------:R-:W-:Y:S01]  /*04f0*/  SHF.R.U32.HI R5, RZ, 0x5, R18 ;  /* 0x00000005ff057819 */ /* 0x000fe20000011612 */
[----:B------:R-:W-:Y:S01]  /*0500*/  IMAD.HI.U32 R21, R23, -0x326172a9, RZ ;  /* 0xcd9e8d5717157827 */ /* 0x000fe200078e00ff */
[----:B------:R-:W-:-:S02]  /*0510*/  LOP3.LUT P2, RZ, R4, 0xffffffe0, RZ, 0xc0, !PT ;  /* 0xffffffe004ff7812 */ /* 0x000fc4000784c0ff */
[C---:B------:R-:W-:Y:S01]  /*0520*/  ISETP.GE.U32.AND P5, PT, R4.reuse, 0x40, PT ;  /* 0x000000400400780c */ /* 0x040fe20003fa6070 */
[----:B------:R-:W-:Y:S01]  /*0530*/  IMAD R5, R19, 0x4, R5 ;  /* 0x0000000413057824 */ /* 0x000fe200078e0205 */
[C---:B------:R-:W-:Y:S02]  /*0540*/  ISETP.GE.U32.AND P4, PT, R4.reuse, 0x60, PT ;  /* 0x000000600400780c */ /* 0x040fe40003f86070 */
[----:B------:R-:W-:Y:S02]  /*0550*/  ISETP.GE.U32.AND P3, PT, R4, 0x80, PT ;  /* 0x000000800400780c */ /* 0x000fe40003f66070 */
[----:B------:R-:W-:-:S05]  /*0560*/  LOP3.LUT R22, R17, UR21, R8, 0x96, !PT ;  /* 0x0000001511167c12 */ /* 0x000fca000f8e9608 */
[----:B------:R-:W-:Y:S01]  /*0570*/  @P2 LOP3.LUT R11, R11, 0x20, RZ, 0xfc, !PT ;  /* 0x000000200b0b2812 */ /* 0x000fe200078efcff */
[----:B------:R-:W-:-:S03]  /*0580*/  IMAD.HI.U32 R19, R22, -0x2daee0ad, RZ ;  /* 0xd2511f5316137827 */ /* 0x000fc600078e00ff */
[----:B------:R-:W-:-:S04]  /*0590*/  LOP3.LUT R11, R11, 0xfffffeff, RZ, 0xc0, !PT ;  /* 0xfffffeff0b0b7812 */ /* 0x000fc800078ec0ff */
[----:B------:R-:W-:-:S04]  /*05a0*/  @P5 LOP3.LUT R11, R11, 0x100, RZ, 0xfc, !PT ;  /* 0x000001000b0b5812 */ /* 0x000fc800078efcff */
[----:B------:R-:W-:-:S04]  /*05b0*/  LOP3.LUT R11, R11, 0xffffff7f, RZ, 0xc0, !PT ;  /* 0xffffff7f0b0b7812 */ /* 0x000fc800078ec0ff */
[----:B------:R-:W-:-:S04]  /*05c0*/  @P4 LOP3.LUT R11, R11, 0x80, RZ, 0xfc, !PT ;  /* 0x000000800b0b4812 */ /* 0x000fc800078efcff */
[----:B------:R-:W-:-:S04]  /*05d0*/  LOP3.LUT R11, R11, 0xffffffbf, RZ, 0xc0, !PT ;  /* 0xffffffbf0b0b7812 */ /* 0x000fc800078ec0ff */
[----:B------:R-:W-:Y:S01]  /*05e0*/  @P3 LOP3.LUT R11, R11, 0x40, RZ, 0xfc, !PT ;  /* 0x000000400b0b3812 */ /* 0x000fe200078efcff */
        /* <DEDUP_REMOVED lines=9> */
[----:B------:R-:W-:-:S09]  /*0680*/  IMAD.SHL.U32 R8, R10, 0x20, RZ ;  /* 0x000000200a087824 */ /* 0x000fd200078e00ff */
[----:B------:R-:W-:-:S04]  /*0690*/  @P0 LEA R6, P2, R10, c[0x0][0x218], 0x5 ;  /* 0x000086000a060a11 */ /* 0x000fc800078428ff */
[----:B------:R-:W-:Y:S01]  /*06a0*/  @P0 LEA.HI.X R7, R10, c[0x0][0x21c], RZ, 0x5, P2 ;  /* 0x000087000a070a11 */ /* 0x000fe200010f2cff */
[----:B------:R-:W-:Y:S01]  /*06b0*/  IMAD.MOV.U32 R9, RZ, RZ, 0x20 ;  /* 0x00000020ff097424 */ /* 0x000fe200078e00ff */
        /* <DEDUP_REMOVED lines=19> */
.L_x_6047:
[----:B------:R-:W-:Y:S05]  /*07f0*/  BSYNC B0 ;  /* 0x0000000000007941 */ /* 0x000fea0003800000 */
.L_x_6046:
        /* <DEDUP_REMOVED lines=33> */
.L_x_6049:
[----:B------:R-:W-:Y:S05]  /*0a10*/  BSYNC B0 ;  /* 0x0000000000007941 */ /* 0x000fea0003800000 */
.L_x_6048:
        /* <DEDUP_REMOVED lines=33> */
.L_x_6051:
[----:B------:R-:W-:Y:S05]  /*0c30*/  BSYNC B0 ;  /* 0x0000000000007941 */ /* 0x000fea0003800000 */
.L_x_6050:
        /* <DEDUP_REMOVED lines=32> */
.L_x_6053:
[----:B------:R-:W-:Y:S05]  /*0e40*/  BSYNC B0 ;  /* 0x0000000000007941 */ /* 0x000fea0003800000 */
.L_x_6052:
[----:B------:R-:W-:Y:S02]  /*0e50*/  ISETP.GE.AND P0, PT, R5, c[0x0][0x164], PT ;  /* 0x0000590005007a0c */ /* 0x000fe40003f06270 */
[----:B------:R-:W-:-:S02]  /*0e60*/  LOP3.LUT R21, R21, UR23, R16, 0x96, !PT ;  /* 0x0000001715157c12 */ /* 0x000fc4000f8e9610 */
[----:B------:R-:W-:-:S09]  /*0e70*/  LOP3.LUT R19, R19, UR24, R14, 0x96, !PT ;  /* 0x0000001813137c12 */ /* 0x000fd2000f8e960e */
[----:B------:R-:W-:Y:S05]  /*0e80*/  @P0 EXIT ;  /* 0x000000000000094d */ /* 0x000fea0003800000 */
[----:B0-----:R-:W-:Y:S01]  /*0e90*/  IMAD R6, R23, -0x326172a9, RZ ;  /* 0xcd9e8d5717067824 */ /* 0x001fe200078e02ff */
[----:B------:R-:W-:Y:S01]  /*0ea0*/  BSSY B0, `(.L_x_6054) ;  /* 0x000189d000007945 */ /* 0x000fe20003800000 */
[----:B------:R-:W-:Y:S01]  /*0eb0*/  IMAD.HI.U32 R7, R19, -0x326172a9, RZ ;  /* 0xcd9e8d5713077827 */ /* 0x000fe200078e00ff */
[----:B------:R-:W-:-:S03]  /*0ec0*/  ULDC.U8 UR8, c[0x0][0x1f0] ;  /* 0x00007c0000087ab9 */ /* 0x000fc60000000000 */
[----:B------:R-:W-:Y:S01]  /*0ed0*/  IMAD R8, R22, -0x2daee0ad, RZ ;  /* 0xd2511f5316087824 */ /* 0x000fe200078e02ff */
[----:B------:R-:W-:Y:S01]  /*0ee0*/  LOP3.LUT R6, R7, UR25, R6, 0x96, !PT ;  /* 0x0000001907067c12 */ /* 0x000fe2000f8e9606 */
[----:B------:R-:W-:Y:S01]  /*0ef0*/  IMAD.HI.U32 R9, R21, -0x2daee0ad, RZ ;  /* 0xd2511f5315097827 */ /* 0x000fe200078e00ff */
[----:B------:R-:W-:-:S03]  /*0f00*/  LOP3.LUT R7, R20, 0x3, RZ, 0xc0, !PT ;  /* 0x0000000314077812 */ /* 0x000fc600078ec0ff */
[----:B------:R-:W-:Y:S01]  /*0f10*/  IMAD R10, R19, -0x326172a9, RZ ;  /* 0xcd9e8d57130a7824 */ /* 0x000fe200078e02ff */
[----:B------:R-:W-:Y:S01]  /*0f20*/  LOP3.LUT R8, R9, UR26, R8, 0x96, !PT ;  /* 0x0000001a09087c12 */ /* 0x000fe2000f8e9608 */
[----:B------:R-:W-:Y:S02]  /*0f30*/  IMAD R12, R21, -0x2daee0ad, RZ ;  /* 0xd2511f53150c7824 */ /* 0x000fe400078e02ff */
[----:B------:R-:W-:Y:S02]  /*0f40*/  IMAD.MOV.U32 R9, RZ, RZ, RZ ;  /* 0x000000ffff097224 */ /* 0x000fe400078e00ff */
.L_x_6589:
        /* <DEDUP_REMOVED lines=37> */
.L_x_6058:
[----:B0-----:R-:W-:Y:S02]  /*11a0*/  IMAD.MOV.U32 R184, RZ, RZ, R10 ;  /* 0x000000ffffb87224 */ /* 0x001fe400078e000a */
.L_x_6059:
[----:B------:R-:W-:Y:S05]  /*11b0*/  BSYNC B2 ;  /* 0x0000000000027941 */ /* 0x000fea0003800000 */
.L_x_6057:
        /* <DEDUP_REMOVED lines=16> */
.L_x_6063:
[----:B------:R-:W-:Y:S05]  /*12c0*/  BSYNC B3 ;  /* 0x0000000000037941 */ /* 0x000fea0003800000 */
.L_x_6062:
        /* <DEDUP_REMOVED lines=43> */
.L_x_6061:
[----:B------:R-:W-:Y:S05]  /*1580*/  BSYNC B2 ;  /* 0x0000000000027941 */ /* 0x000fea0003800000 */
.L_x_6060:
        /* <DEDUP_REMOVED lines=18> */
.L_x_6064:
        /* <DEDUP_REMOVED lines=12> */
.L_x_6067:
[----:B------:R-:W-:Y:S02]  /*1770*/  IMAD.MOV.U32 R169, RZ, RZ, R10 ;  /* 0x000000ffffa97224 */ /* 0x000fe400078e000a */
.L_x_6068:
[----:B------:R-:W-:Y:S05]  /*1780*/  BSYNC B2 ;  /* 0x0000000000027941 */ /* 0x000fea0003800000 */
.L_x_6066:
        /* <DEDUP_REMOVED lines=16> */
.L_x_6072:
[----:B------:R-:W-:Y:S05]  /*1890*/  BSYNC B3 ;  /* 0x0000000000037941 */ /* 0x000fea0003800000 */
.L_x_6071:
        /* <DEDUP_REMOVED lines=42> */
[----:B------:R-:W-:Y:S01]  /*1b40*/  LOP3.LUT R8, R17, UR26, R170, 0x96, !PT ;  /* 0x0000001a11087c12 */ /* 0x000fe2000f8e96aa */
[----:B------:R-:W-:Y:S02]  /*1b50*/  IMAD.MOV.U32 R12, RZ, RZ, R16 ;  /* 0x000000ffff0c7224 */ /* 0x000fe400078e0010 */
.L_x_6070:
[----:B------:R-:W-:Y:S05]  /*1b60*/  BSYNC B2 ;  /* 0x0000000000027941 */ /* 0x000fea0003800000 */
.L_x_6069:
        /* <DEDUP_REMOVED lines=10> */
.L_x_6065:
        /* <DEDUP_REMOVED lines=12> */
.L_x_6074:
[----:B------:R-:W-:Y:S02]  /*1cd0*/  IMAD.MOV.U32 R169, RZ, RZ, R10 ;  /* 0x000000ffffa97224 */ /* 0x000fe400078e000a */
.L_x_6075:
[----:B------:R-:W-:Y:S05]  /*1ce0*/  BSYNC B2 ;  /* 0x0000000000027941 */ /* 0x000fea0003800000 */
.L_x_6073:
        /* <DEDUP_REMOVED lines=16> */
.L_x_6079:
[----:B------:R-:W-:Y:S05]  /*1df0*/  BSYNC B3 ;  /* 0x0000000000037941 */ /* 0x000fea0003800000 */
.L_x_6078:
        /* <DEDUP_REMOVED lines=44> */
.L_x_6077:
[----:B------:R-:W-:Y:S05]  /*20c0*/  BSYNC B2 ;  /* 0x0000000000027941 */ /* 0x000fea0003800000 */
.L_x_6076:
        /* <DEDUP_REMOVED lines=15> */
.L_x_6080:
        /* <DEDUP_REMOVED lines=12> */
.L_x_6083:
[----:B------:R-:W-:Y:S02]  /*2280*/  IMAD.MOV.U32 R164, RZ, RZ, R10 ;  /* 0x000000ffffa47224 */ /* 0x000fe400078e000a */
.L_x_6084:
[----:B------:R-:W-:Y:S05]  /*2290*/  BSYNC B2 ;  /* 0x0000000000027941 */ /* 0x000fea0003800000 */
.L_x_6082:
        /* <DEDUP_REMOVED lines=16> */
.L_x_6088:
[----:B------:R-:W-:Y:S05]  /*23a0*/  BSYNC B3 ;  /* 0x0000000000037941 */ /* 0x000fea0003800000 */
.L_x_6087:
        /* <DEDUP_REMOVED lines=44> */
.L_x_6086:
[----:B------:R-:W-:Y:S05]  /*2670*/  BSYNC B2 ;  /* 0x0000000000027941 */ /* 0x000fea0003800000 */
.L_x_6085:
        /* <DEDUP_REMOVED lines=10> */
.L_x_6081:
        /* <DEDUP_REMOVED lines=12> */
.L_x_6090:
[----:B------:R-:W-:Y:S02]  /*27e0*/  IMAD.MOV.U32 R169, RZ, RZ, R10 ;  /* 0x000000ffffa97224 */ /* 0x000fe400078e000a */
.L_x_6091:
[----:B------:R-:W-:Y:S05]  /*27f0*/  BSYNC B2 ;  /* 0x0000000000027941 */ /* 0x000fea0003800000 */
.L_x_6089:
        /* <DEDUP_REMOVED lines=16> */
.L_x_6095:
[----:B------:R-:W-:Y:S05]  /*2900*/  BSYNC B3 ;  /* 0x0000000000037941 */ /* 0x000fea0003800000 */
.L_x_6094:
        /* <DEDUP_REMOVED lines=44> */
.L_x_6093:
[----:B------:R-:W-:Y:S05]  /*2bd0*/  BSYNC B2 ;  /* 0x0000000000027941 */ /* 0x000fea0003800000 */
.L_x_6092:
        /* <DEDUP_REMOVED lines=15> */
.L_x_6096:
        /* <DEDUP_REMOVED lines=12> */
.L_x_6099:
[----:B------:R-:W-:Y:S02]  /*2d90*/  IMAD.MOV.U32 R169, RZ, RZ, R10 ;  /* 0x000000ffffa97224 */ /* 0x000fe400078e000a */
.L_x_6100:
[----:B------:R-:W-:Y:S05]  /*2da0*/  BSYNC B2 ;  /* 0x0000000000027941 */ /* 0x000fea0003800000 */
.L_x_6098:
        /* <DEDUP_REMOVED lines=16> */
.L_x_6104:
[----:B------:R-:W-:Y:S05]  /*2eb0*/  BSYNC B3 ;  /* 0x0000000000037941 */ /* 0x000fea0003800000 */
.L_x_6103:
        /* <DEDUP_REMOVED lines=44> */
.L_x_6102:
[----:B------:R-:W-:Y:S05]  /*3180*/  BSYNC B2 ;  /* 0x0000000000027941 */ /* 0x000fea0003800000 */
.L_x_6101:
        /* <DEDUP_REMOVED lines=10> */
.L_x_6097:
        /* <DEDUP_REMOVED lines=12> */
.L_x_6106:
[----:B------:R-:W-:Y:S02]  /*32f0*/  IMAD.MOV.U32 R169, RZ, RZ, R10 ;  /* 0x000000ffffa97224 */ /* 0x000fe400078e000a */
.L_x_6107:
[----:B------:R-:W-:Y:S05]  /*3300*/  BSYNC B2 ;  /* 0x0000000000027941 */ /* 0x000fea0003800000 */
.L_x_6105:
        /* <DEDUP_REMOVED lines=16> */
.L_x_6111:
[----:B------:R-:W-:Y:S05]  /*3410*/  BSYNC B3 ;  /* 0x0000000000037941 */ /* 0x000fea0003800000 */
.L_x_6110:
        /* <DEDUP_REMOVED lines=44> */
.L_x_6109:
[----:B------:R-:W-:Y:S05]  /*36e0*/  BSYNC B2 ;  /* 0x0000000000027941 */ /* 0x000fea0003800000 */
.L_x_6108:
        /* <DEDUP_REMOVED lines=15> */
.L_x_6112:
        /* <DEDUP_REMOVED lines=12> */
.L_x_6115:
[----:B------:R-:W-:Y:S02]  /*38a0*/  IMAD.MOV.U32 R169, RZ, RZ, R10 ;  /* 0x000000ffffa97224 */ /* 0x000fe400078e000a */
.L_x_6116:
[----:B------:R-:W-:Y:S05]  /*38b0*/  BSYNC B2 ;  /* 0x0000000000027941 */ /* 0x000fea0003800000 */
.L_x_6114:
        /* <DEDUP_REMOVED lines=16> */
.L_x_6120:
[----:B------:R-:W-:Y:S05]  /*39c0*/  BSYNC B3 ;  /* 0x0000000000037941 */ /* 0x000fea0003800000 */
.L_x_6119:
        /* <DEDUP_REMOVED lines=44> */
.L_x_6118:
[----:B------:R-:W-:Y:S05]  /*3c90*/  BSYNC B2 ;  /* 0x0000000000027941 */ /* 0x000fea0003800000 */
.L_x_6117:
        /* <DEDUP_REMOVED lines=10> */
.L_x_6113:
        /* <DEDUP_REMOVED lines=12> */
.L_x_6122:
[----:B------:R-:W-:Y:S02]  /*3e00*/  IMAD.MOV.U32 R169, RZ, RZ, R10 ;  /* 0x000000ffffa97224 */ /* 0x000fe400078e000a */
.L_x_6123:
[----:B------:R-:W-:Y:S05]  /*3e10*/  BSYNC B2 ;  /* 0x0000000000027941 */ /* 0x000fea0003800000 */
.L_x_6121:
        /* <DEDUP_REMOVED lines=16> */
.L_x_6127:
[----:B------:R-:W-:Y:S05]  /*3f20*/  BSYNC B3 ;  /* 0x0000000000037941 */ /* 0x000fea0003800000 */
.L_x_6126:
        /* <DEDUP_REMOVED lines=44> */
.L_x_6125:
[----:B------:R-:W-:Y:S05]  /*41f0*/  BSYNC B2 ;  /* 0x0000000000027941 */ /* 0x000fea0003800000 */
.L_x_6124:
        /* <DEDUP_REMOVED lines=13> */
.L_x_6128:
        /* <DEDUP_REMOVED lines=12> */
.L_x_6131:
[----:B------:R-:W-:Y:S02]  /*4390*/  IMAD.MOV.U32 R169, RZ, RZ, R10 ;  /* 0x000000ffffa97224 */ /* 0x000fe400078e000a */
.L_x_6132:
[----:B------:R-:W-:Y:S05]  /*43a0*/  BSYNC B2 ;  /* 0x0000000000027941 */ /* 0x000fea0003800000 */
.L_x_6130:
        /* <DEDUP_REMOVED lines=16> */
.L_x_6136:
[----:B------:R-:W-:Y:S05]  /*44b0*/  BSYNC B3 ;  /* 0x0000000000037941 */ /* 0x000fea0003800000 */
.L_x_6135:
        /* <DEDUP_REMOVED lines=44> */
.L_x_6134:
[----:B------:R-:W-:Y:S05]  /*4780*/  BSYNC B2 ;  /* 0x0000000000027941 */ /* 0x000fea0003800000 */
.L_x_6133:
        /* <DEDUP_REMOVED lines=10> */
.L_x_6129:
        /* <DEDUP_REMOVED lines=12> */
.L_x_6138:
[----:B------:R-:W-:Y:S02]  /*48f0*/  IMAD.MOV.U32 R169, RZ, RZ, R10 ;  /* 0x000000ffffa97224 */ /* 0x000fe400078e000a */
.L_x_6139:
[----:B------:R-:W-:Y:S05]  /*4900*/  BSYNC B2 ;  /* 0x0000000000027941 */ /* 0x000fea0003800000 */
.L_x_6137:
        /* <DEDUP_REMOVED lines=16> */
.L_x_6143:
[----:B------:R-:W-:Y:S05]  /*4a10*/  BSYNC B3 ;  /* 0x0000000000037941 */ /* 0x000fea0003800000 */
.L_x_6142:
        /* <DEDUP_REMOVED lines=44> */
.L_x_6141:
[----:B------:R-:W-:Y:S05]  /*4ce0*/  BSYNC B2 ;  /* 0x0000000000027941 */ /* 0x000fea0003800000 */
.L_x_6140:
        /* <DEDUP_REMOVED lines=13> */
.L_x_6144:
        /* <DEDUP_REMOVED lines=12> */
.L_x_6147:
[----:B------:R-:W-:Y:S02]  /*4e80*/  IMAD.MOV.U32 R166, RZ, RZ, R10 ;  /* 0x000000ffffa67224 */ /* 0x000fe400078e000a */
.L_x_6148:
[----:B------:R-:W-:Y:S05]  /*4e90*/  BSYNC B2 ;  /* 0x0000000000027941 */ /* 0x000fea0003800000 */
.L_x_6146:
        /* <DEDUP_REMOVED lines=16> */
.L_x_6152:
[----:B------:R-:W-:Y:S05]  /*4fa0*/  BSYNC B3 ;  /* 0x0000000000037941 */ /* 0x000fea0003800000 */
.L_x_6151:
        /* <DEDUP_REMOVED lines=44> */
.L_x_6150:
[----:B------:R-:W-:Y:S05]  /*5270*/  BSYNC B2 ;  /* 0x0000000000027941 */ /* 0x000fea0003800000 */
.L_x_6149:
        /* <DEDUP_REMOVED lines=10> */
.L_x_6145:
        /* <DEDUP_REMOVED lines=12> */
.L_x_6154:
[----:B------:R-:W-:Y:S02]  /*53e0*/  IMAD.MOV.U32 R166, RZ, RZ, R10 ;  /* 0x000000ffffa67224 */ /* 0x000fe400078e000a */
.L_x_6155:
[----:B------:R-:W-:Y:S05]  /*53f0*/  BSYNC B2 ;  /* 0x0000000000027941 */ /* 0x000fea0003800000 */
.L_x_6153:
        /* <DEDUP_REMOVED lines=16> */
.L_x_6159:
[----:B------:R-:W-:Y:S05]  /*5500*/  BSYNC B3 ;  /* 0x0000000000037941 */ /* 0x000fea0003800000 */
.L_x_6158:
        /* <DEDUP_REMOVED lines=44> */
.L_x_6157:
[----:B------:R-:W-:Y:S05]  /*57d0*/  BSYNC B2 ;  /* 0x0000000000027941 */ /* 0x000fea0003800000 */
.L_x_6156:
        /* <DEDUP_REMOVED lines=13> */
.L_x_6160:
        /* <DEDUP_REMOVED lines=12> */
.L_x_6163:
[----:B------:R-:W-:Y:S02]  /*5970*/  IMAD.MOV.U32 R166, RZ, RZ, R10 ;  /* 0x000000ffffa67224 */ /* 0x000fe400078e000a */
.L_x_6164:
[----:B------:R-:W-:Y:S05]  /*5980*/  BSYNC B2 ;  /* 0x0000000000027941 */ /* 0x000fea0003800000 */
.L_x_6162:
        /* <DEDUP_REMOVED lines=16> */
.L_x_6168:
[----:B------:R-:W-:Y:S05]  /*5a90*/  BSYNC B3 ;  /* 0x0000000000037941 */ /* 0x000fea0003800000 */
.L_x_6167:
        /* <DEDUP_REMOVED lines=44> */
.L_x_6166:
[----:B------:R-:W-:Y:S05]  /*5d60*/  BSYNC B2 ;  /* 0x0000000000027941 */ /* 0x000fea0003800000 */
.L_x_6165:
        /* <DEDUP_REMOVED lines=10> */
.L_x_6161:
        /* <DEDUP_REMOVED lines=12> */
.L_x_6170:
[----:B------:R-:W-:Y:S02]  /*5ed0*/  IMAD.MOV.U32 R166, RZ, RZ, R10 ;  /* 0x000000ffffa67224 */ /* 0x000fe400078e000a */
.L_x_6171:
[----:B------:R-:W-:Y:S05]  /*5ee0*/  BSYNC B2 ;  /* 0x0000000000027941 */ /* 0x000fea0003800000 */
.L_x_6169:
        /* <DEDUP_REMOVED lines=16> */
.L_x_6175:
[----:B------:R-:W-:Y:S05]  /*5ff0*/  BSYNC B3 ;  /* 0x0000000000037941 */ /* 0x000fea0003800000 */
.L_x_6174:
        /* <DEDUP_REMOVED lines=44> */
.L_x_6173:
[----:B------:R-:W-:Y:S05]  /*62c0*/  BSYNC B2 ;  /* 0x0000000000027941 */ /* 0x000fea0003800000 */
.L_x_6172:
        /* <DEDUP_REMOVED lines=13> */
.L_x_6176:
        /* <DEDUP_REMOVED lines=12> */
.L_x_6179:
[----:B------:R-:W-:Y:S02]  /*6460*/  IMAD.MOV.U32 R169, RZ, RZ, R10 ;  /* 0x000000ffffa97224 */ /* 0x000fe400078e000a */
.L_x_6180:
[----:B------:R-:W-:Y:S05]  /*6470*/  BSYNC B2 ;  /* 0x0000000000027941 */ /* 0x000fea0003800000 */
.L_x_6178:
        /* <DEDUP_REMOVED lines=16> */
.L_x_6184:
[----:B------:R-:W-:Y:S05]  /*6580*/  BSYNC B3 ;  /* 0x0000000000037941 */ /* 0x000fea0003800000 */
.L_x_6183:
        /* <DEDUP_REMOVED lines=44> */
.L_x_6182:
[----:B------:R-:W-:Y:S05]  /*6850*/  BSYNC B2 ;  /* 0x0000000000027941 */ /* 0x000fea0003800000 */
.L_x_6181:
        /* <DEDUP_REMOVED lines=10> */
.L_x_6177:
        /* <DEDUP_REMOVED lines=54> */
.L_x_6185:
[----:B------:R-:W-:Y:S02]  /*6c60*/  IADD3 R201, R27, 0x20, RZ ;  /* 0x000000201bc97810 */ /* 0x000fe40007ffe0ff */
.L_x_6056:
[----:B------:R-:W-:Y:S05]  /*6c70*/  BSYNC B1 ;  /* 0x0000000000017941 */ /* 0x000fea0003800000 */
.L_x_6055:
        /* <DEDUP_REMOVED lines=30> */
.L_x_6189:
[----:B0-----:R-:W-:Y:S02]  /*6e60*/  IMAD.MOV.U32 R181, RZ, RZ, R10 ;  /* 0x000000ffffb57224 */ /* 0x001fe400078e000a */
.L_x_6190:
[----:B------:R-:W-:Y:S05]  /*6e70*/  BSYNC B2 ;  /* 0x0000000000027941 */ /* 0x000fea0003800000 */
.L_x_6188:
        /* <DEDUP_REMOVED lines=16> */
.L_x_6194:
[----:B------:R-:W-:Y:S05]  /*6f80*/  BSYNC B3 ;  /* 0x0000000000037941 */ /* 0x000fea0003800000 */
.L_x_6193:
        /* <DEDUP_REMOVED lines=44> */
.L_x_6192:
[----:B------:R-:W-:Y:S05]  /*7250*/  BSYNC B2 ;  /* 0x0000000000027941 */ /* 0x000fea0003800000 */
.L_x_6191:
[----:B------:R-:W0:Y:S01]  /*7260*/  I2F.U32 R7, R181 ;  /* 0x000000b500077306 */ /* 0x000e220000201000 */
[----:B------:R-:W-:Y:S01]  /*7270*/  IMAD.MOV.U32 R168, RZ, RZ, 0x2f800000 ;  /* 0x2f800000ffa87424 */ /* 0x000fe200078e00ff */
[----:B------:R-:W-:Y:S02]  /*7280*/  ISETP.NE.U32.AND P1, PT, RZ, c[0x0][0x178], PT ;  /* 0x00005e00ff007a0c */ /* 0x000fe40003f25070 */
[----:B-----5:R-:W-:Y:S02]  /*7290*/  PRMT R24, RZ, 0x5410, R164 ;  /* 0x00005410ff187816 */ /* 0x020fe400000000a4 */
[----:B------:R-:W-:-:S02]  /*72a0*/  ISETP.NE.AND.EX P1, PT, RZ, c[0x0][0x17c], PT, P1 ;  /* 0x00005f00ff007a0c */ /* 0x000fc40003f25310 */
[----:B------:R-:W-:Y:S01]  /*72b0*/  LOP3.LUT R11, R11, 0xfffffff7, RZ, 0xc0, !PT ;  /* 0xfffffff70b0b7812 */ /* 0x000fe200078ec0ff */
        /* <DEDUP_REMOVED lines=12> */
.L_x_6195:
        /* <DEDUP_REMOVED lines=12> */
.L_x_6198:
[----:B------:R-:W-:Y:S02]  /*7440*/  IMAD.MOV.U32 R169, RZ, RZ, R10 ;  /* 0x000000ffffa97224 */ /* 0x000fe400078e000a */
.L_x_6199:
[----:B------:R-:W-:Y:S05]  /*7450*/  BSYNC B2 ;  /* 0x0000000000027941 */ /* 0x000fea0003800000 */
.L_x_6197:
        /* <DEDUP_REMOVED lines=16> */
.L_x_6203:
[----:B------:R-:W-:Y:S05]  /*7560*/  BSYNC B3 ;  /* 0x0000000000037941 */ /* 0x000fea0003800000 */
.L_x_6202:
        /* <DEDUP_REMOVED lines=44> */
.L_x_6201:
[----:B------:R-:W-:Y:S05]  /*7830*/  BSYNC B2 ;  /* 0x0000000000027941 */ /* 0x000fea0003800000 */
.L_x_6200:
        /* <DEDUP_REMOVED lines=10> */
.L_x_6196:
        /* <DEDUP_REMOVED lines=12> */
.L_x_6205:
[----:B------:R-:W-:Y:S02]  /*79a0*/  IMAD.MOV.U32 R181, RZ, RZ, R10 ;  /* 0x000000ffffb57224 */ /* 0x000fe400078e000a */
.L_x_6206:
[----:B------:R-:W-:Y:S05]  /*79b0*/  BSYNC B2 ;  /* 0x0000000000027941 */ /* 0x000fea0003800000 */
.L_x_6204:
        /* <DEDUP_REMOVED lines=16> */
.L_x_6210:
[----:B------:R-:W-:Y:S05]  /*7ac0*/  BSYNC B3 ;  /* 0x0000000000037941 */ /* 0x000fea0003800000 */
.L_x_6209:
        /* <DEDUP_REMOVED lines=44> */
.L_x_6208:
[----:B------:R-:W-:Y:S05]  /*7d90*/  BSYNC B2 ;  /* 0x0000000000027941 */ /* 0x000fea0003800000 */
.L_x_6207:
        /* <DEDUP_REMOVED lines=15> */
.L_x_6211:
        /* <DEDUP_REMOVED lines=12> */
.L_x_6214:
[----:B------:R-:W-:Y:S02]  /*7f50*/  IMAD.MOV.U32 R164, RZ, RZ, R10 ;  /* 0x000000ffffa47224 */ /* 0x000fe400078e000a */
.L_x_6215:
[----:B------:R-:W-:Y:S05]  /*7f60*/  BSYNC B2 ;  /* 0x0000000000027941 */ /* 0x000fea0003800000 */
.L_x_6213:
        /* <DEDUP_REMOVED lines=16> */
.L_x_6219:
[----:B------:R-:W-:Y:S05]  /*8070*/  BSYNC B3 ;  /* 0x0000000000037941 */ /* 0x000fea0003800000 */
.L_x_6218:
        /* <DEDUP_REMOVED lines=44> */
.L_x_6217:
[----:B------:R-:W-:Y:S05]  /*8340*/  BSYNC B2 ;  /* 0x0000000000027941 */ /* 0x000fea0003800000 */
.L_x_6216:
        /* <DEDUP_REMOVED lines=10> */
.L_x_6212:
        /* <DEDUP_REMOVED lines=12> */
.L_x_6221:
[----:B------:R-:W-:Y:S02]  /*84b0*/  IMAD.MOV.U32 R169, RZ, RZ, R10 ;  /* 0x000000ffffa97224 */ /* 0x000fe400078e000a */
.L_x_6222:
[----:B------:R-:W-:Y:S05]  /*84c0*/  BSYNC B2 ;  /* 0x0000000000027941 */ /* 0x000fea0003800000 */
.L_x_6220:
        /* <DEDUP_REMOVED lines=16> */
.L_x_6226:
[----:B------:R-:W-:Y:S05]  /*85d0*/  BSYNC B3 ;  /* 0x0000000000037941 */ /* 0x000fea0003800000 */
.L_x_6225:
        /* <DEDUP_REMOVED lines=44> */
.L_x_6224:
[----:B------:R-:W-:Y:S05]  /*88a0*/  BSYNC B2 ;  /* 0x0000000000027941 */ /* 0x000fea0003800000 */
.L_x_6223:
[----:B------:R0:W1:Y:S01]  /*88b0*/  I2F.U32 R7, R169 ;  /* 0x000000a900077306 */ /* 0x0000620000201000 */
[----:B------:R-:W-:Y:S02]  /*88c0*/  LOP3.LUT R11, R11, 0xfffffffd, RZ, 0xc0, !PT ;  /* 0xfffffffd0b0b7812 */ /* 0x000fe400078ec0ff */
[----:B0-----:R-:W-:-:S05]  /*88d0*/  PRMT R169, RZ, 0x5410, R165 ;  /* 0x00005410ffa97816 */ /* 0x001fca00000000a5 */
[----:B------:R-:W-:Y:S02]  /*88e0*/  FMUL.FTZ R172, R169, c[0x0][0x1e8] ;  /* 0x00007a00a9ac7a20 */ /* 0x000fe40000410000 */
[----:B-1----:R-:W-:-:S05]  /*88f0*/  FFMA.FTZ R7, R7, R168, 1.1641532182693481445e-10 ;  /* 0x2f00000007077423 */ /* 0x002fca00000100a8 */
        /* <DEDUP_REMOVED lines=10> */
.L_x_6227:
        /* <DEDUP_REMOVED lines=12> */
.L_x_6230:
[----:B------:R-:W-:Y:S02]  /*8a60*/  IMAD.MOV.U32 R169, RZ, RZ, R10 ;  /* 0x000000ffffa97224 */ /* 0x000fe400078e000a */
.L_x_6231:
[----:B------:R-:W-:Y:S05]  /*8a70*/  BSYNC B2 ;  /* 0x0000000000027941 */ /* 0x000fea0003800000 */
.L_x_6229:
        /* <DEDUP_REMOVED lines=16> */
.L_x_6235:
[----:B------:R-:W-:Y:S05]  /*8b80*/  BSYNC B3 ;  /* 0x0000000000037941 */ /* 0x000fea0003800000 */
.L_x_6234:
        /* <DEDUP_REMOVED lines=44> */
.L_x_6233:
[----:B------:R-:W-:Y:S05]  /*8e50*/  BSYNC B2 ;  /* 0x0000000000027941 */ /* 0x000fea0003800000 */
.L_x_6232:
[----:B------:R-:W0:Y:S01]  /*8e60*/  I2F.U32 R169, R169 ;  /* 0x000000a900a97306 */ /* 0x000e220000201000 */
[----:B------:R-:W-:-:S05]  /*8e70*/  PRMT R164, RZ, 0x5410, R157 ;  /* 0x00005410ffa47816 */ /* 0x000fca000000009d */
[----:B------:R-:W-:Y:S02]  /*8e80*/  FMUL.FTZ R164, R164, c[0x0][0x1e8] ;  /* 0x00007a00a4a47a20 */ /* 0x000fe40000410000 */
[----:B0-----:R-:W-:Y:S01]  /*8e90*/  FFMA.FTZ R18, R169, R168, 1.1641532182693481445e-10 ;  /* 0x2f000000a9127423 */ /* 0x001fe200000100a8 */
[----:B------:R-:W-:-:S04]  /*8ea0*/  @P0 PRMT R169, RZ, 0x5410, R161 ;  /* 0x00005410ffa90816 */ /* 0x000fc800000000a1 */
[----:B------:R-:W-:-:S04]  /*8eb0*/  FSETP.GTU.FTZ.AND P2, PT, R18, c[0x0][0x1e4], PT ;  /* 0x0000790012007a0b */ /* 0x000fc80003f5c000 */
[----:B------:R-:W-:Y:S02]  /*8ec0*/  FSEL R171, R164, RZ, !P2 ;  /* 0x000000ffa4ab7208 */ /* 0x000fe40005000000 */
[----:B------:R-:W-:-:S03]  /*8ed0*/  SEL R18, RZ, 0x1, P2 ;  /* 0x00000001ff127807 */ /* 0x000fc60001000000 */
[----:B------:R-:W-:-:S04]  /*8ee0*/  FADD.FTZ R172, R171, R172 ;  /* 0x000000acabac7221 */ /* 0x000fc80000010000 */
[----:B------:R-:W-:Y:S02]  /*8ef0*/  @P0 FADD.FTZ R172, R169, R172 ;  /* 0x000000aca9ac0221 */ /* 0x000fe40000010000 */
.L_x_6228:
        /* <DEDUP_REMOVED lines=12> */
.L_x_6237:
[----:B------:R-:W-:Y:S02]  /*8fc0*/  IMAD.MOV.U32 R169, RZ, RZ, R10 ;  /* 0x000000ffffa97224 */ /* 0x000fe400078e000a */
.L_x_6238:
[----:B------:R-:W-:Y:S05]  /*8fd0*/  BSYNC B2 ;  /* 0x0000000000027941 */ /* 0x000fea0003800000 */
.L_x_6236:
        /* <DEDUP_REMOVED lines=16> */
.L_x_6242:
[----:B------:R-:W-:Y:S05]  /*90e0*/  BSYNC B3 ;  /* 0x0000000000037941 */ /* 0x000fea0003800000 */
.L_x_6241:
        /* <DEDUP_REMOVED lines=44> */
.L_x_6240:
[----:B------:R-:W-:Y:S05]  /*93b0*/  BSYNC B2 ;  /* 0x0000000000027941 */ /* 0x000fea0003800000 */
.L_x_6239:
        /* <DEDUP_REMOVED lines=15> */
.L_x_6243:
        /* <DEDUP_REMOVED lines=12> */
.L_x_6246:
[----:B------:R-:W-:Y:S02]  /*9570*/  IMAD.MOV.U32 R169, RZ, RZ, R10 ;  /* 0x000000ffffa97224 */ /* 0x000fe400078e000a */
.L_x_6247:
[----:B------:R-:W-:Y:S05]  /*9580*/  BSYNC B2 ;  /* 0x0000000000027941 */ /* 0x000fea0003800000 */
.L_x_6245:
        /* <DEDUP_REMOVED lines=16> */
.L_x_6251:
[----:B------:R-:W-:Y:S05]  /*9690*/  BSYNC B3 ;  /* 0x0000000000037941 */ /* 0x000fea0003800000 */
.L_x_6250:
        /* <DEDUP_REMOVED lines=44> */
.L_x_6249:
[----:B------:R-:W-:Y:S05]  /*9960*/  BSYNC B2 ;  /* 0x0000000000027941 */ /* 0x000fea0003800000 */
.L_x_6248:
        /* <DEDUP_REMOVED lines=10> */
.L_x_6244:
        /* <DEDUP_REMOVED lines=12> */
.L_x_6253:
[----:B------:R-:W-:Y:S02]  /*9ad0*/  IMAD.MOV.U32 R169, RZ, RZ, R10 ;  /* 0x000000ffffa97224 */ /* 0x000fe400078e000a */
.L_x_6254:
[----:B------:R-:W-:Y:S05]  /*9ae0*/  BSYNC B2 ;  /* 0x0000000000027941 */ /* 0x000fea0003800000 */
.L_x_6252:
        /* <DEDUP_REMOVED lines=16> */
.L_x_6258:
[----:B------:R-:W-:Y:S05]  /*9bf0*/  BSYNC B3 ;  /* 0x0000000000037941 */ /* 0x000fea0003800000 */
.L_x_6257:
        /* <DEDUP_REMOVED lines=44> */
.L_x_6256:
[----:B------:R-:W-:Y:S05]  /*9ec0*/  BSYNC B2 ;  /* 0x0000000000027941 */ /* 0x000fea0003800000 */
.L_x_6255:
        /* <DEDUP_REMOVED lines=13> */
.L_x_6259:
        /* <DEDUP_REMOVED lines=12> */
.L_x_6262:
[----:B------:R-:W-:Y:S02]  /*a060*/  IMAD.MOV.U32 R169, RZ, RZ, R10 ;  /* 0x000000ffffa97224 */ /* 0x000fe400078e000a */
.L_x_6263:
[----:B------:R-:W-:Y:S05]  /*a070*/  BSYNC B2 ;  /* 0x0000000000027941 */ /* 0x000fea0003800000 */
.L_x_6261:
        /* <DEDUP_REMOVED lines=16> */
.L_x_6267:
[----:B------:R-:W-:Y:S05]  /*a180*/  BSYNC B3 ;  /* 0x0000000000037941 */ /* 0x000fea0003800000 */
.L_x_6266:
        /* <DEDUP_REMOVED lines=44> */
.L_x_6265:
[----:B------:R-:W-:Y:S05]  /*a450*/  BSYNC B2 ;  /* 0x0000000000027941 */ /* 0x000fea0003800000 */
.L_x_6264:
        /* <DEDUP_REMOVED lines=10> */
.L_x_6260:
        /* <DEDUP_REMOVED lines=12> */
.L_x_6269:
[----:B------:R-:W-:Y:S02]  /*a5c0*/  IMAD.MOV.U32 R169, RZ, RZ, R10 ;  /* 0x000000ffffa97224 */ /* 0x000fe400078e000a */
.L_x_6270:
[----:B------:R-:W-:Y:S05]  /*a5d0*/  BSYNC B2 ;  /* 0x0000000000027941 */ /* 0x000fea0003800000 */
.L_x_6268:
        /* <DEDUP_REMOVED lines=16> */
.L_x_6274:
[----:B------:R-:W-:Y:S05]  /*a6e0*/  BSYNC B3 ;  /* 0x0000000000037941 */ /* 0x000fea0003800000 */
.L_x_6273:
        /* <DEDUP_REMOVED lines=44> */
.L_x_6272:
[----:B------:R-:W-:Y:S05]  /*a9b0*/  BSYNC B2 ;  /* 0x0000000000027941 */ /* 0x000fea0003800000 */
.L_x_6271:
        /* <DEDUP_REMOVED lines=13> */
.L_x_6275:
        /* <DEDUP_REMOVED lines=12> */
.L_x_6278:
[----:B------:R-:W-:Y:S02]  /*ab50*/  IMAD.MOV.U32 R166, RZ, RZ, R10 ;  /* 0x000000ffffa67224 */ /* 0x000fe400078e000a */
.L_x_6279:
[----:B------:R-:W-:Y:S05]  /*ab60*/  BSYNC B2 ;  /* 0x0000000000027941 */ /* 0x000fea0003800000 */
.L_x_6277:
        /* <DEDUP_REMOVED lines=16> */
.L_x_6283:
[----:B------:R-:W-:Y:S05]  /*ac70*/  BSYNC B3 ;  /* 0x0000000000037941 */ /* 0x000fea0003800000 */
.L_x_6282:
        /* <DEDUP_REMOVED lines=44> */
.L_x_6281:
[----:B------:R-:W-:Y:S05]  /*af40*/  BSYNC B2 ;  /* 0x0000000000027941 */ /* 0x000fea0003800000 */
.L_x_6280:
        /* <DEDUP_REMOVED lines=10> */
.L_x_6276:
        /* <DEDUP_REMOVED lines=12> */
.L_x_6285:
[----:B------:R-:W-:Y:S02]  /*b0b0*/  IMAD.MOV.U32 R166, RZ, RZ, R10 ;  /* 0x000000ffffa67224 */ /* 0x000fe400078e000a */
.L_x_6286:
[----:B------:R-:W-:Y:S05]  /*b0c0*/  BSYNC B2 ;  /* 0x0000000000027941 */ /* 0x000fea0003800000 */
.L_x_6284:
        /* <DEDUP_REMOVED lines=16> */
.L_x_6290:
[----:B------:R-:W-:Y:S05]  /*b1d0*/  BSYNC B3 ;  /* 0x0000000000037941 */ /* 0x000fea0003800000 */
.L_x_6289:
        /* <DEDUP_REMOVED lines=44> */
.L_x_6288:
[----:B------:R-:W-:Y:S05]  /*b4a0*/  BSYNC B2 ;  /* 0x0000000000027941 */ /* 0x000fea0003800000 */
.L_x_6287:
        /* <DEDUP_REMOVED lines=13> */
.L_x_6291:
        /* <DEDUP_REMOVED lines=12> */
.L_x_6294:
[----:B------:R-:W-:Y:S02]  /*b640*/  IMAD.MOV.U32 R166, RZ, RZ, R10 ;  /* 0x000000ffffa67224 */ /* 0x000fe400078e000a */
.L_x_6295:
[----:B------:R-:W-:Y:S05]  /*b650*/  BSYNC B2 ;  /* 0x0000000000027941 */ /* 0x000fea0003800000 */
.L_x_6293:
        /* <DEDUP_REMOVED lines=16> */
.L_x_6299:
[----:B------:R-:W-:Y:S05]  /*b760*/  BSYNC B3 ;  /* 0x0000000000037941 */ /* 0x000fea0003800000 */
.L_x_6298:
        /* <DEDUP_REMOVED lines=44> */
.L_x_6297:
[----:B------:R-:W-:Y:S05]  /*ba30*/  BSYNC B2 ;  /* 0x0000000000027941 */ /* 0x000fea0003800000 */
.L_x_6296:
        /* <DEDUP_REMOVED lines=10> */
.L_x_6292:
        /* <DEDUP_REMOVED lines=12> */
.L_x_6301:
[----:B------:R-:W-:Y:S02]  /*bba0*/  IMAD.MOV.U32 R166, RZ, RZ, R10 ;  /* 0x000000ffffa67224 */ /* 0x000fe400078e000a */
.L_x_6302:
[----:B------:R-:W-:Y:S05]  /*bbb0*/  BSYNC B2 ;  /* 0x0000000000027941 */ /* 0x000fea0003800000 */
.L_x_6300:
        /* <DEDUP_REMOVED lines=16> */
.L_x_6306:
[----:B------:R-:W-:Y:S05]  /*bcc0*/  BSYNC B3 ;  /* 0x0000000000037941 */ /* 0x000fea0003800000 */
.L_x_6305:
        /* <DEDUP_REMOVED lines=44> */
.L_x_6304:
[----:B------:R-:W-:Y:S05]  /*bf90*/  BSYNC B2 ;  /* 0x0000000000027941 */ /* 0x000fea0003800000 */
.L_x_6303:
        /* <DEDUP_REMOVED lines=13> */
.L_x_6307:
        /* <DEDUP_REMOVED lines=12> */
.L_x_6310:
[----:B------:R-:W-:Y:S02]  /*c130*/  IMAD.MOV.U32 R169, RZ, RZ, R10 ;  /* 0x000000ffffa97224 */ /* 0x000fe400078e000a */
.L_x_6311:
[----:B------:R-:W-:Y:S05]  /*c140*/  BSYNC B2 ;  /* 0x0000000000027941 */ /* 0x000fea0003800000 */
.L_x_6309:
        /* <DEDUP_REMOVED lines=16> */
.L_x_6315:
[----:B------:R-:W-:Y:S05]  /*c250*/  BSYNC B3 ;  /* 0x0000000000037941 */ /* 0x000fea0003800000 */
.L_x_6314:
        /* <DEDUP_REMOVED lines=44> */
.L_x_6313:
[----:B------:R-:W-:Y:S05]  /*c520*/  BSYNC B2 ;  /* 0x0000000000027941 */ /* 0x000fea0003800000 */
.L_x_6312:
        /* <DEDUP_REMOVED lines=10> */
.L_x_6308:
        /* <DEDUP_REMOVED lines=40> */
[----:B------:R-:W-:Y:S02]  /*c850*/  LOP3.LUT R168, R18, 0xff, RZ, 0xc0, !PT ;  /* 0x000000ff12a87812 */ /* 0x000fe400078ec0ff */
[----:B------:R-:W-:-:S02]  /*c860*/  LOP3.LUT R165, R15, 0xff, RZ, 0xc0, !PT ;  /* 0x000000ff0fa57812 */ /* 0x000fc400078ec0ff */
[----:B------:R-:W-:Y:S01]  /*c870*/  LOP3.LUT R171, R164, 0xff00, R167, 0xf8, !PT ;  /* 0x0000ff00a4ab7812 */ /* 0x000fe200078ef8a7 */
[----:B------:R-:W-:Y:S01]  /*c880*/  IMAD.WIDE.U32 R166, R166, 0x1000000, RZ ;  /* 0x01000000a6a67825 */ /* 0x000fe200078e00ff */
[----:B------:R-:W-:Y:S02]  /*c890*/  IADD3 R170, P0, R202, c[0x0][0x198], RZ ;  /* 0x00006600caaa7a10 */ /* 0x000fe40007f1e0ff */
[----:B------:R-:W-:Y:S01]  /*c8a0*/  LOP3.LUT R171, R171, 0xff, R20, 0xf8, !PT ;  /* 0x000000ffabab7812 */ /* 0x000fe200078ef814 */
[----:B------:R-:W-:-:S04]  /*c8b0*/  IMAD.WIDE.U32 R168, R168, 0x10000, RZ ;  /* 0x00010000a8a87825 */ /* 0x000fc800078e00ff */
[----:B------:R-:W-:Y:S01]  /*c8c0*/  IMAD.WIDE.U32 R164, R165, 0x100, RZ ;  /* 0x00000100a5a47825 */ /* 0x000fe200078e00ff */
[----:B------:R-:W-:Y:S02]  /*c8d0*/  LOP3.LUT R167, R169, R171, R167, 0xfe, !PT ;  /* 0x000000aba9a77212 */ /* 0x000fe400078efea7 */
[----:B------:R-:W-:Y:S02]  /*c8e0*/  IADD3.X R171, R204, c[0x0][0x19c], RZ, P0, !PT ;  /* 0x00006700ccab7a10 */ /* 0x000fe400007fe4ff */
[----:B------:R-:W-:Y:S02]  /*c8f0*/  LOP3.LUT R199, R164, R166, R168, 0xfe, !PT ;  /* 0x000000a6a4c77212 */ /* 0x000fe400078efea8 */
[----:B------:R-:W-:Y:S02]  /*c900*/  LOP3.LUT R165, R167, R165, RZ, 0xfc, !PT ;  /* 0x000000a5a7a57212 */ /* 0x000fe400078efcff */
[----:B------:R-:W-:-:S05]  /*c910*/  LOP3.LUT R164, R199, 0xff, R14, 0xf8, !PT ;  /* 0x000000ffc7a47812 */ /* 0x000fca00078ef80e */
[----:B------:R0:W-:Y:S02]  /*c920*/  STG.E.64 [R170.64], R164 ;  /* 0x000000a4aa007986 */ /* 0x0001e4000c101b06 */
.L_x_6316:
[----:B------:R-:W-:Y:S02]  /*c930*/  IADD3 R201, R201, 0x20, RZ ;  /* 0x00000020c9c97810 */ /* 0x000fe40007ffe0ff */
.L_x_6187:
[----:B------:R-:W-:Y:S05]  /*c940*/  BSYNC B1 ;  /* 0x0000000000017941 */ /* 0x000fea0003800000 */
.L_x_6186:
        /* <DEDUP_REMOVED lines=30> */
.L_x_6320:
[----:B0-----:R-:W-:Y:S02]  /*cb30*/  IMAD.MOV.U32 R180, RZ, RZ, R10 ;  /* 0x000000ffffb47224 */ /* 0x001fe400078e000a */
.L_x_6321:
[----:B------:R-:W-:Y:S05]  /*cb40*/  BSYNC B2 ;  /* 0x0000000000027941 */ /* 0x000fea0003800000 */
.L_x_6319:
        /* <DEDUP_REMOVED lines=16> */
.L_x_6325:
[----:B------:R-:W-:Y:S05]  /*cc50*/  BSYNC B3 ;  /* 0x0000000000037941 */ /* 0x000fea0003800000 */
.L_x_6324:
        /* <DEDUP_REMOVED lines=44> */
.L_x_6323:
[----:B------:R-:W-:Y:S05]  /*cf20*/  BSYNC B2 ;  /* 0x0000000000027941 */ /* 0x000fea0003800000 */
.L_x_6322:
        /* <DEDUP_REMOVED lines=18> */
.L_x_6326:
        /* <DEDUP_REMOVED lines=12> */
.L_x_6329:
[----:B------:R-:W-:Y:S02]  /*d110*/  MOV R169, R10 ;  /* 0x0000000a00a97202 */ /* 0x000fe40000000f00 */
.L_x_6330:
[----:B------:R-:W-:Y:S05]  /*d120*/  BSYNC B2 ;  /* 0x0000000000027941 */ /* 0x000fea0003800000 */
.L_x_6328:
        /* <DEDUP_REMOVED lines=16> */
.L_x_6334:
[----:B------:R-:W-:Y:S05]  /*d230*/  BSYNC B3 ;  /* 0x0000000000037941 */ /* 0x000fea0003800000 */
.L_x_6333:
        /* <DEDUP_REMOVED lines=44> */
.L_x_6332:
[----:B------:R-:W-:Y:S05]  /*d500*/  BSYNC B2 ;  /* 0x0000000000027941 */ /* 0x000fea0003800000 */
.L_x_6331:
        /* <DEDUP_REMOVED lines=10> */
.L_x_6327:
        /* <DEDUP_REMOVED lines=12> */
.L_x_6336:
[----:B------:R-:W-:Y:S02]  /*d670*/  IMAD.MOV.U32 R180, RZ, RZ, R10 ;  /* 0x000000ffffb47224 */ /* 0x000fe400078e000a */
.L_x_6337:
[----:B------:R-:W-:Y:S05]  /*d680*/  BSYNC B2 ;  /* 0x0000000000027941 */ /* 0x000fea0003800000 */
.L_x_6335:
        /* <DEDUP_REMOVED lines=16> */
.L_x_6341:
[----:B------:R-:W-:Y:S05]  /*d790*/  BSYNC B3 ;  /* 0x0000000000037941 */ /* 0x000fea0003800000 */
.L_x_6340:
        /* <DEDUP_REMOVED lines=44> */
.L_x_6339:
[----:B------:R-:W-:Y:S05]  /*da60*/  BSYNC B2 ;  /* 0x0000000000027941 */ /* 0x000fea0003800000 */
.L_x_6338:
        /* <DEDUP_REMOVED lines=15> */
.L_x_6342:
        /* <DEDUP_REMOVED lines=12> */
.L_x_6345:
[----:B------:R-:W-:Y:S02]  /*dc20*/  IMAD.MOV.U32 R164, RZ, RZ, R10 ;  /* 0x000000ffffa47224 */ /* 0x000fe400078e000a */
.L_x_6346:
[----:B------:R-:W-:Y:S05]  /*dc30*/  BSYNC B2 ;  /* 0x0000000000027941 */ /* 0x000fea0003800000 */
.L_x_6344:
        /* <DEDUP_REMOVED lines=16> */
.L_x_6350:
[----:B------:R-:W-:Y:S05]  /*dd40*/  BSYNC B3 ;  /* 0x0000000000037941 */ /* 0x000fea0003800000 */
.L_x_6349:
        /* <DEDUP_REMOVED lines=44> */
.L_x_6348:
[----:B------:R-:W-:Y:S05]  /*e010*/  BSYNC B2 ;  /* 0x0000000000027941 */ /* 0x000fea0003800000 */
.L_x_6347:
        /* <DEDUP_REMOVED lines=10> */
.L_x_6343:
        /* <DEDUP_REMOVED lines=12> */
.L_x_6352:
[----:B------:R-:W-:Y:S02]  /*e180*/  IMAD.MOV.U32 R169, RZ, RZ, R10 ;  /* 0x000000ffffa97224 */ /* 0x000fe400078e000a */
.L_x_6353:
[----:B------:R-:W-:Y:S05]  /*e190*/  BSYNC B2 ;  /* 0x0000000000027941 */ /* 0x000fea0003800000 */
.L_x_6351:
        /* <DEDUP_REMOVED lines=16> */
.L_x_6357:
[----:B------:R-:W-:Y:S05]  /*e2a0*/  BSYNC B3 ;  /* 0x0000000000037941 */ /* 0x000fea0003800000 */
.L_x_6356:
        /* <DEDUP_REMOVED lines=44> */
.L_x_6355:
[----:B------:R-:W-:Y:S05]  /*e570*/  BSYNC B2 ;  /* 0x0000000000027941 */ /* 0x000fea0003800000 */
.L_x_6354:
        /* <DEDUP_REMOVED lines=15> */
.L_x_6358:
        /* <DEDUP_REMOVED lines=12> */
.L_x_6361:
[----:B------:R-:W-:Y:S02]  /*e730*/  IMAD.MOV.U32 R169, RZ, RZ, R10 ;  /* 0x000000ffffa97224 */ /* 0x000fe400078e000a */
.L_x_6362:
[----:B------:R-:W-:Y:S05]  /*e740*/  BSYNC B2 ;  /* 0x0000000000027941 */ /* 0x000fea0003800000 */
.L_x_6360:
        /* <DEDUP_REMOVED lines=16> */
.L_x_6366:
[----:B------:R-:W-:Y:S05]  /*e850*/  BSYNC B3 ;  /* 0x0000000000037941 */ /* 0x000fea0003800000 */
.L_x_6365:
        /* <DEDUP_REMOVED lines=44> */
.L_x_6364:
[----:B------:R-:W-:Y:S05]  /*eb20*/  BSYNC B2 ;  /* 0x0000000000027941 */ /* 0x000fea0003800000 */
.L_x_6363:
        /* <DEDUP_REMOVED lines=10> */
.L_x_6359:
        /* <DEDUP_REMOVED lines=12> */
.L_x_6368:
[----:B------:R-:W-:Y:S02]  /*ec90*/  IMAD.MOV.U32 R169, RZ, RZ, R10 ;  /* 0x000000ffffa97224 */ /* 0x000fe400078e000a */
.L_x_6369:
[----:B------:R-:W-:Y:S05]  /*eca0*/  BSYNC B2 ;  /* 0x0000000000027941 */ /* 0x000fea0003800000 */
.L_x_6367:
        /* <DEDUP_REMOVED lines=16> */
.L_x_6373:
[----:B------:R-:W-:Y:S05]  /*edb0*/  BSYNC B3 ;  /* 0x0000000000037941 */ /* 0x000fea0003800000 */
.L_x_6372:
        /* <DEDUP_REMOVED lines=44> */
.L_x_6371:
[----:B------:R-:W-:Y:S05]  /*f080*/  BSYNC B2 ;  /* 0x0000000000027941 */ /* 0x000fea0003800000 */
.L_x_6370:
        /* <DEDUP_REMOVED lines=15> */
.L_x_6374:
        /* <DEDUP_REMOVED lines=12> */
.L_x_6377:
[----:B------:R-:W-:Y:S02]  /*f240*/  MOV R169, R10 ;  /* 0x0000000a00a97202 */ /* 0x000fe40000000f00 */
.L_x_6378:
[----:B------:R-:W-:Y:S05]  /*f250*/  BSYNC B2 ;  /* 0x0000000000027941 */ /* 0x000fea0003800000 */
.L_x_6376:
        /* <DEDUP_REMOVED lines=16> */
.L_x_6382:
[----:B------:R-:W-:Y:S05]  /*f360*/  BSYNC B3 ;  /* 0x0000000000037941 */ /* 0x000fea0003800000 */
.L_x_6381:
        /* <DEDUP_REMOVED lines=44> */
.L_x_6380:
[----:B------:R-:W-:Y:S05]  /*f630*/  BSYNC B2 ;  /* 0x0000000000027941 */ /* 0x000fea0003800000 */
.L_x_6379:
        /* <DEDUP_REMOVED lines=10> */
.L_x_6375:
        /* <DEDUP_REMOVED lines=12> */
.L_x_6384:
[----:B------:R-:W-:Y:S02]  /*f7a0*/  IMAD.MOV.U32 R169, RZ, RZ, R10 ;  /* 0x000000ffffa97224 */ /* 0x000fe400078e000a */
.L_x_6385:
[----:B------:R-:W-:Y:S05]  /*f7b0*/  BSYNC B2 ;  /* 0x0000000000027941 */ /* 0x000fea0003800000 */
.L_x_6383:
        /* <DEDUP_REMOVED lines=16> */
.L_x_6389:
[----:B------:R-:W-:Y:S05]  /*f8c0*/  BSYNC B3 ;  /* 0x0000000000037941 */ /* 0x000fea0003800000 */
.L_x_6388:
        /* <DEDUP_REMOVED lines=44> */
.L_x_6387:
[----:B------:R-:W-:Y:S05]  /*fb90*/  BSYNC B2 ;  /* 0x0000000000027941 */ /* 0x000fea0003800000 */
.L_x_6386:
        /* <DEDUP_REMOVED lines=13> */
.L_x_6390:
        /* <DEDUP_REMOVED lines=12> */
.L_x_6393:
[----:B------:R-:W-:Y:S02]  /*fd30*/  IMAD.MOV.U32 R169, RZ, RZ, R10 ;  /* 0x000000ffffa97224 */ /* 0x000fe400078e000a */
.L_x_6394:
[----:B------:R-:W-:Y:S05]  /*fd40*/  BSYNC B2 ;  /* 0x0000000000027941 */ /* 0x000fea0003800000 */
.L_x_6392:
        /* <DEDUP_REMOVED lines=16> */
.L_x_6398:
[----:B------:R-:W-:Y:S05]  /*fe50*/  BSYNC B3 ;  /* 0x0000000000037941 */ /* 0x000fea0003800000 */
.L_x_6397:
        /* <DEDUP_REMOVED lines=44> */
.L_x_6396:
[----:B------:R-:W-:Y:S05]  /*10120*/  BSYNC B2 ;  /* 0x0000000000027941 */ /* 0x000fea0003800000 */
.L_x_6395:
        /* <DEDUP_REMOVED lines=10> */
.L_x_6391:
        /* <DEDUP_REMOVED lines=12> */
.L_x_6400:
[----:B------:R-:W-:Y:S02]  /*10290*/  MOV R169, R10 ;  /* 0x0000000a00a97202 */ /* 0x000fe40000000f00 */
.L_x_6401:
[----:B------:R-:W-:Y:S05]  /*102a0*/  BSYNC B2 ;  /* 0x0000000000027941 */ /* 0x000fea0003800000 */
.L_x_6399:
        /* <DEDUP_REMOVED lines=16> */
.L_x_6405:
[----:B------:R-:W-:Y:S05]  /*103b0*/  BSYNC B3 ;  /* 0x0000000000037941 */ /* 0x000fea0003800000 */
.L_x_6404:
        /* <DEDUP_REMOVED lines=44> */
.L_x_6403:
[----:B------:R-:W-:Y:S05]  /*10680*/  BSYNC B2 ;  /* 0x0000000000027941 */ /* 0x000fea0003800000 */
.L_x_6402:
        /* <DEDUP_REMOVED lines=13> */
.L_x_6406:
        /* <DEDUP_REMOVED lines=12> */
.L_x_6409:
[----:B------:R-:W-:Y:S02]  /*10820*/  IMAD.MOV.U32 R166, RZ, RZ, R10 ;  /* 0x000000ffffa67224 */ /* 0x000fe400078e000a */
.L_x_6410:
[----:B------:R-:W-:Y:S05]  /*10830*/  BSYNC B2 ;  /* 0x0000000000027941 */ /* 0x000fea0003800000 */
.L_x_6408:
        /* <DEDUP_REMOVED lines=16> */
.L_x_6414:
[----:B------:R-:W-:Y:S05]  /*10940*/  BSYNC B3 ;  /* 0x0000000000037941 */ /* 0x000fea0003800000 */
.L_x_6413:
        /* <DEDUP_REMOVED lines=44> */
.L_x_6412:
[----:B------:R-:W-:Y:S05]  /*10c10*/  BSYNC B2 ;  /* 0x0000000000027941 */ /* 0x000fea0003800000 */
.L_x_6411:
        /* <DEDUP_REMOVED lines=10> */
.L_x_6407:
        /* <DEDUP_REMOVED lines=12> */
.L_x_6416:
[----:B------:R-:W-:Y:S02]  /*10d80*/  IMAD.MOV.U32 R166, RZ, RZ, R10 ;  /* 0x000000ffffa67224 */ /* 0x000fe400078e000a */
.L_x_6417:
[----:B------:R-:W-:Y:S05]  /*10d90*/  BSYNC B2 ;  /* 0x0000000000027941 */ /* 0x000fea0003800000 */
.L_x_6415:
        /* <DEDUP_REMOVED lines=16> */
.L_x_6421:
[----:B------:R-:W-:Y:S05]  /*10ea0*/  BSYNC B3 ;  /* 0x0000000000037941 */ /* 0x000fea0003800000 */
.L_x_6420:
        /* <DEDUP_REMOVED lines=44> */
.L_x_6419:
[----:B------:R-:W-:Y:S05]  /*11170*/  BSYNC B2 ;  /* 0x0000000000027941 */ /* 0x000fea0003800000 */
.L_x_6418:
        /* <DEDUP_REMOVED lines=13> */
.L_x_6422:
        /* <DEDUP_REMOVED lines=12> */
.L_x_6425:
[----:B------:R-:W-:Y:S02]  /*11310*/  IMAD.MOV.U32 R166, RZ, RZ, R10 ;  /* 0x000000ffffa67224 */ /* 0x000fe400078e000a */
.L_x_6426:
[----:B------:R-:W-:Y:S05]  /*11320*/  BSYNC B2 ;  /* 0x0000000000027941 */ /* 0x000fea0003800000 */
.L_x_6424:
        /* <DEDUP_REMOVED lines=16> */
.L_x_6430:
[----:B------:R-:W-:Y:S05]  /*11430*/  BSYNC B3 ;  /* 0x0000000000037941 */ /* 0x000fea0003800000 */
.L_x_6429:
        /* <DEDUP_REMOVED lines=44> */
.L_x_6428:
[----:B------:R-:W-:Y:S05]  /*11700*/  BSYNC B2 ;  /* 0x0000000000027941 */ /* 0x000fea0003800000 */
.L_x_6427:
        /* <DEDUP_REMOVED lines=10> */
.L_x_6423:
        /* <DEDUP_REMOVED lines=12> */
.L_x_6432:
[----:B------:R-:W-:Y:S02]  /*11870*/  IMAD.MOV.U32 R166, RZ, RZ, R10 ;  /* 0x000000ffffa67224 */ /* 0x000fe400078e000a */
.L_x_6433:
[----:B------:R-:W-:Y:S05]  /*11880*/  BSYNC B2 ;  /* 0x0000000000027941 */ /* 0x000fea0003800000 */
.L_x_6431:
        /* <DEDUP_REMOVED lines=16> */
.L_x_6437:
[----:B------:R-:W-:Y:S05]  /*11990*/  BSYNC B3 ;  /* 0x0000000000037941 */ /* 0x000fea0003800000 */
.L_x_6436:
        /* <DEDUP_REMOVED lines=44> */
.L_x_6435:
[----:B------:R-:W-:Y:S05]  /*11c60*/  BSYNC B2 ;  /* 0x0000000000027941 */ /* 0x000fea0003800000 */
.L_x_6434:
        /* <DEDUP_REMOVED lines=13> */
.L_x_6438:
        /* <DEDUP_REMOVED lines=12> */
.L_x_6441:
[----:B------:R-:W-:Y:S02]  /*11e00*/  IMAD.MOV.U32 R169, RZ, RZ, R10 ;  /* 0x000000ffffa97224 */ /* 0x000fe400078e000a */
.L_x_6442:
[----:B------:R-:W-:Y:S05]  /*11e10*/  BSYNC B2 ;  /* 0x0000000000027941 */ /* 0x000fea0003800000 */
.L_x_6440:
        /* <DEDUP_REMOVED lines=16> */
.L_x_6446:
[----:B------:R-:W-:Y:S05]  /*11f20*/  BSYNC B3 ;  /* 0x0000000000037941 */ /* 0x000fea0003800000 */
.L_x_6445:
        /* <DEDUP_REMOVED lines=44> */
.L_x_6444:
[----:B------:R-:W-:Y:S05]  /*121f0*/  BSYNC B2 ;  /* 0x0000000000027941 */ /* 0x000fea0003800000 */
.L_x_6443:
        /* <DEDUP_REMOVED lines=10> */
.L_x_6439:
        /* <DEDUP_REMOVED lines=54> */
.L_x_6447:
[----:B------:R-:W-:Y:S02]  /*12600*/  IADD3 R201, R201, 0x20, RZ ;  /* 0x00000020c9c97810 */ /* 0x000fe40007ffe0ff */
.L_x_6318:
[----:B------:R-:W-:Y:S05]  /*12610*/  BSYNC B1 ;  /* 0x0000000000017941 */ /* 0x000fea0003800000 */
.L_x_6317:
        /* <DEDUP_REMOVED lines=30> */
.L_x_6451:
[----:B0-----:R-:W-:Y:S02]  /*12800*/  IMAD.MOV.U32 R192, RZ, RZ, R10 ;  /* 0x000000ffffc07224 */ /* 0x001fe400078e000a */
.L_x_6452:
[----:B------:R-:W-:Y:S05]  /*12810*/  BSYNC B2 ;  /* 0x0000000000027941 */ /* 0x000fea0003800000 */
.L_x_6450:
        /* <DEDUP_REMOVED lines=16> */
.L_x_6456:
[----:B------:R-:W-:Y:S05]  /*12920*/  BSYNC B3 ;  /* 0x0000000000037941 */ /* 0x000fea0003800000 */
.L_x_6455:
        /* <DEDUP_REMOVED lines=44> */
.L_x_6454:
[----:B------:R-:W-:Y:S05]  /*12bf0*/  BSYNC B2 ;  /* 0x0000000000027941 */ /* 0x000fea0003800000 */
.L_x_6453:
        /* <DEDUP_REMOVED lines=18> */
.L_x_6457:
        /* <DEDUP_REMOVED lines=12> */
.L_x_6460:
[----:B------:R-:W-:Y:S02]  /*12de0*/  IMAD.MOV.U32 R169, RZ, RZ, R10 ;  /* 0x000000ffffa97224 */ /* 0x000fe400078e000a */
.L_x_6461:
[----:B------:R-:W-:Y:S05]  /*12df0*/  BSYNC B2 ;  /* 0x0000000000027941 */ /* 0x000fea0003800000 */
.L_x_6459:
        /* <DEDUP_REMOVED lines=16> */
.L_x_6465:
[----:B------:R-:W-:Y:S05]  /*12f00*/  BSYNC B3 ;  /* 0x0000000000037941 */ /* 0x000fea0003800000 */
.L_x_6464:
        /* <DEDUP_REMOVED lines=44> */
.L_x_6463:
[----:B------:R-:W-:Y:S05]  /*131d0*/  BSYNC B2 ;  /* 0x0000000000027941 */ /* 0x000fea0003800000 */
.L_x_6462:
        /* <DEDUP_REMOVED lines=10> */
.L_x_6458:
        /* <DEDUP_REMOVED lines=12> */
.L_x_6467:
[----:B------:R-:W-:Y:S02]  /*13340*/  IMAD.MOV.U32 R197, RZ, RZ, R10 ;  /* 0x000000ffffc57224 */ /* 0x000fe400078e000a */
.L_x_6468:
[----:B------:R-:W-:Y:S05]  /*13350*/  BSYNC B2 ;  /* 0x0000000000027941 */ /* 0x000fea0003800000 */
.L_x_6466:
        /* <DEDUP_REMOVED lines=16> */
.L_x_6472:
[----:B------:R-:W-:Y:S05]  /*13460*/  BSYNC B3 ;  /* 0x0000000000037941 */ /* 0x000fea0003800000 */
.L_x_6471:
        /* <DEDUP_REMOVED lines=44> */
.L_x_6470:
[----:B------:R-:W-:Y:S05]  /*13730*/  BSYNC B2 ;  /* 0x0000000000027941 */ /* 0x000fea0003800000 */
.L_x_6469:
        /* <DEDUP_REMOVED lines=15> */
.L_x_6473:
        /* <DEDUP_REMOVED lines=12> */
.L_x_6476:
[----:B------:R-:W-:Y:S02]  /*138f0*/  IMAD.MOV.U32 R164, RZ, RZ, R10 ;  /* 0x000000ffffa47224 */ /* 0x000fe400078e000a */
.L_x_6477:
[----:B------:R-:W-:Y:S05]  /*13900*/  BSYNC B2 ;  /* 0x0000000000027941 */ /* 0x000fea0003800000 */
.L_x_6475:
        /* <DEDUP_REMOVED lines=16> */
.L_x_6481:
[----:B------:R-:W-:Y:S05]  /*13a10*/  BSYNC B3 ;  /* 0x0000000000037941 */ /* 0x000fea0003800000 */
.L_x_6480:
        /* <DEDUP_REMOVED lines=44> */
.L_x_6479:
[----:B------:R-:W-:Y:S05]  /*13ce0*/  BSYNC B2 ;  /* 0x0000000000027941 */ /* 0x000fea0003800000 */
.L_x_6478:
        /* <DEDUP_REMOVED lines=10> */
.L_x_6474:
        /* <DEDUP_REMOVED lines=12> */
.L_x_6483:
[----:B------:R-:W-:Y:S02]  /*13e50*/  IMAD.MOV.U32 R169, RZ, RZ, R10 ;  /* 0x000000ffffa97224 */ /* 0x000fe400078e000a */
.L_x_6484:
[----:B------:R-:W-:Y:S05]  /*13e60*/  BSYNC B2 ;  /* 0x0000000000027941 */ /* 0x000fea0003800000 */
.L_x_6482:
        /* <DEDUP_REMOVED lines=16> */
.L_x_6488:
[----:B------:R-:W-:Y:S05]  /*13f70*/  BSYNC B3 ;  /* 0x0000000000037941 */ /* 0x000fea0003800000 */
.L_x_6487:
        /* <DEDUP_REMOVED lines=44> */
.L_x_6486:
[----:B------:R-:W-:Y:S05]  /*14240*/  BSYNC B2 ;  /* 0x0000000000027941 */ /* 0x000fea0003800000 */
.L_x_6485:
        /* <DEDUP_REMOVED lines=15> */
.L_x_6489:
        /* <DEDUP_REMOVED lines=12> */
.L_x_6492:
[----:B------:R-:W-:Y:S02]  /*14400*/  IMAD.MOV.U32 R169, RZ, RZ, R10 ;  /* 0x000000ffffa97224 */ /* 0x000fe400078e000a */
.L_x_6493:
[----:B------:R-:W-:Y:S05]  /*14410*/  BSYNC B2 ;  /* 0x0000000000027941 */ /* 0x000fea0003800000 */
.L_x_6491:
        /* <DEDUP_REMOVED lines=16> */
.L_x_6497:
[----:B------:R-:W-:Y:S05]  /*14520*/  BSYNC B3 ;  /* 0x0000000000037941 */ /* 0x000fea0003800000 */
.L_x_6496:
        /* <DEDUP_REMOVED lines=44> */
.L_x_6495:
[----:B------:R-:W-:Y:S05]  /*147f0*/  BSYNC B2 ;  /* 0x0000000000027941 */ /* 0x000fea0003800000 */
.L_x_6494:
        /* <DEDUP_REMOVED lines=10> */
.L_x_6490:
        /* <DEDUP_REMOVED lines=12> */
.L_x_6499:
[----:B------:R-:W-:Y:S02]  /*14960*/  IMAD.MOV.U32 R169, RZ, RZ, R10 ;  /* 0x000000ffffa97224 */ /* 0x000fe400078e000a */
.L_x_6500:
[----:B------:R-:W-:Y:S05]  /*14970*/  BSYNC B2 ;  /* 0x0000000000027941 */ /* 0x000fea0003800000 */
.L_x_6498:
        /* <DEDUP_REMOVED lines=16> */
.L_x_6504:
[----:B------:R-:W-:Y:S05]  /*14a80*/  BSYNC B3 ;  /* 0x0000000000037941 */ /* 0x000fea0003800000 */
.L_x_6503:
        /* <DEDUP_REMOVED lines=44> */
.L_x_6502:
[----:B------:R-:W-:Y:S05]  /*14d50*/  BSYNC B2 ;  /* 0x0000000000027941 */ /* 0x000fea0003800000 */
.L_x_6501:
        /* <DEDUP_REMOVED lines=15> */
.L_x_6505:
        /* <DEDUP_REMOVED lines=12> */
.L_x_6508:
[----:B------:R-:W-:Y:S02]  /*14f10*/  IMAD.MOV.U32 R169, RZ, RZ, R10 ;  /* 0x000000ffffa97224 */ /* 0x000fe400078e000a */
.L_x_6509:
[----:B------:R-:W-:Y:S05]  /*14f20*/  BSYNC B2 ;  /* 0x0000000000027941 */ /* 0x000fea0003800000 */
.L_x_6507:
        /* <DEDUP_REMOVED lines=16> */
.L_x_6513:
[----:B------:R-:W-:Y:S05]  /*15030*/  BSYNC B3 ;  /* 0x0000000000037941 */ /* 0x000fea0003800000 */
.L_x_6512:
        /* <DEDUP_REMOVED lines=44> */
.L_x_6511:
[----:B------:R-:W-:Y:S05]  /*15300*/  BSYNC B2 ;  /* 0x0000000000027941 */ /* 0x000fea0003800000 */
.L_x_6510:
        /* <DEDUP_REMOVED lines=10> */
.L_x_6506:
        /* <DEDUP_REMOVED lines=12> */
.L_x_6515:
[----:B------:R-:W-:Y:S02]  /*15470*/  IMAD.MOV.U32 R169, RZ, RZ, R10 ;  /* 0x000000ffffa97224 */ /* 0x000fe400078e000a */
.L_x_6516:
[----:B------:R-:W-:Y:S05]  /*15480*/  BSYNC B2 ;  /* 0x0000000000027941 */ /* 0x000fea0003800000 */
.L_x_6514:
        /* <DEDUP_REMOVED lines=16> */
.L_x_6520:
[----:B------:R-:W-:Y:S05]  /*15590*/  BSYNC B3 ;  /* 0x0000000000037941 */ /* 0x000fea0003800000 */
.L_x_6519:
        /* <DEDUP_REMOVED lines=44> */
.L_x_6518:
[----:B------:R-:W-:Y:S05]  /*15860*/  BSYNC B2 ;  /* 0x0000000000027941 */ /* 0x000fea0003800000 */
.L_x_6517:
        /* <DEDUP_REMOVED lines=13> */
.L_x_6521:
        /* <DEDUP_REMOVED lines=12> */
.L_x_6524:
[----:B------:R-:W-:Y:S02]  /*15a00*/  IMAD.MOV.U32 R169, RZ, RZ, R10 ;  /* 0x000000ffffa97224 */ /* 0x000fe400078e000a */
.L_x_6525:
[----:B------:R-:W-:Y:S05]  /*15a10*/  BSYNC B2 ;  /* 0x0000000000027941 */ /* 0x000fea0003800000 */
.L_x_6523:
        /* <DEDUP_REMOVED lines=16> */
.L_x_6529:
[----:B------:R-:W-:Y:S05]  /*15b20*/  BSYNC B3 ;  /* 0x0000000000037941 */ /* 0x000fea0003800000 */
.L_x_6528:
        /* <DEDUP_REMOVED lines=44> */
.L_x_6527:
[----:B------:R-:W-:Y:S05]  /*15df0*/  BSYNC B2 ;  /* 0x0000000000027941 */ /* 0x000fea0003800000 */
.L_x_6526:
        /* <DEDUP_REMOVED lines=10> */
.L_x_6522:
        /* <DEDUP_REMOVED lines=12> */
.L_x_6531:
[----:B------:R-:W-:Y:S02]  /*15f60*/  IMAD.MOV.U32 R169, RZ, RZ, R10 ;  /* 0x000000ffffa97224 */ /* 0x000fe400078e000a */
.L_x_6532:
[----:B------:R-:W-:Y:S05]  /*15f70*/  BSYNC B2 ;  /* 0x0000000000027941 */ /* 0x000fea0003800000 */
.L_x_6530:
        /* <DEDUP_REMOVED lines=16> */
.L_x_6536:
[----:B------:R-:W-:Y:S05]  /*16080*/  BSYNC B3 ;  /* 0x0000000000037941 */ /* 0x000fea0003800000 */
.L_x_6535:
        /* <DEDUP_REMOVED lines=44> */
.L_x_6534:
[----:B------:R-:W-:Y:S05]  /*16350*/  BSYNC B2 ;  /* 0x0000000000027941 */ /* 0x000fea0003800000 */
.L_x_6533:
        /* <DEDUP_REMOVED lines=13> */
.L_x_6537:
        /* <DEDUP_REMOVED lines=12> */
.L_x_6540:
[----:B------:R-:W-:Y:S02]  /*164f0*/  MOV R166, R10 ;  /* 0x0000000a00a67202 */ /* 0x000fe40000000f00 */
.L_x_6541:
[----:B------:R-:W-:Y:S05]  /*16500*/  BSYNC B2 ;  /* 0x0000000000027941 */ /* 0x000fea0003800000 */
.L_x_6539:
        /* <DEDUP_REMOVED lines=16> */
.L_x_6545:
[----:B------:R-:W-:Y:S05]  /*16610*/  BSYNC B3 ;  /* 0x0000000000037941 */ /* 0x000fea0003800000 */
.L_x_6544:
        /* <DEDUP_REMOVED lines=44> */
.L_x_6543:
[----:B------:R-:W-:Y:S05]  /*168e0*/  BSYNC B2 ;  /* 0x0000000000027941 */ /* 0x000fea0003800000 */
.L_x_6542:
        /* <DEDUP_REMOVED lines=10> */
.L_x_6538:
        /* <DEDUP_REMOVED lines=12> */
.L_x_6547:
[----:B------:R-:W-:Y:S02]  /*16a50*/  IMAD.MOV.U32 R166, RZ, RZ, R10 ;  /* 0x000000ffffa67224 */ /* 0x000fe400078e000a */
.L_x_6548:
[----:B------:R-:W-:Y:S05]  /*16a60*/  BSYNC B2 ;  /* 0x0000000000027941 */ /* 0x000fea0003800000 */
.L_x_6546:
        /* <DEDUP_REMOVED lines=16> */
.L_x_6552:
[----:B------:R-:W-:Y:S05]  /*16b70*/  BSYNC B3 ;  /* 0x0000000000037941 */ /* 0x000fea0003800000 */
.L_x_6551:
        /* <DEDUP_REMOVED lines=44> */
.L_x_6550:
[----:B------:R-:W-:Y:S05]  /*16e40*/  BSYNC B2 ;  /* 0x0000000000027941 */ /* 0x000fea0003800000 */
.L_x_6549:
        /* <DEDUP_REMOVED lines=13> */
.L_x_6553:
        /* <DEDUP_REMOVED lines=12> */
.L_x_6556:
[----:B------:R-:W-:Y:S02]  /*16fe0*/  IMAD.MOV.U32 R166, RZ, RZ, R10 ;  /* 0x000000ffffa67224 */ /* 0x000fe400078e000a */
.L_x_6557:
[----:B------:R-:W-:Y:S05]  /*16ff0*/  BSYNC B2 ;  /* 0x0000000000027941 */ /* 0x000fea0003800000 */
.L_x_6555:
        /* <DEDUP_REMOVED lines=16> */
.L_x_6561:
[----:B------:R-:W-:Y:S05]  /*17100*/  BSYNC B3 ;  /* 0x0000000000037941 */ /* 0x000fea0003800000 */
.L_x_6560:
        /* <DEDUP_REMOVED lines=44> */
.L_x_6559:
[----:B------:R-:W-:Y:S05]  /*173d0*/  BSYNC B2 ;  /* 0x0000000000027941 */ /* 0x000fea0003800000 */
.L_x_6558:
        /* <DEDUP_REMOVED lines=10> */
.L_x_6554:
        /* <DEDUP_REMOVED lines=12> */
.L_x_6563:
[----:B------:R-:W-:Y:S02]  /*17540*/  MOV R166, R10 ;  /* 0x0000000a00a67202 */ /* 0x000fe40000000f00 */
.L_x_6564:
[----:B------:R-:W-:Y:S05]  /*17550*/  BSYNC B2 ;  /* 0x0000000000027941 */ /* 0x000fea0003800000 */
.L_x_6562:
        /* <DEDUP_REMOVED lines=16> */
.L_x_6568:
[----:B------:R-:W-:Y:S05]  /*17660*/  BSYNC B3 ;  /* 0x0000000000037941 */ /* 0x000fea0003800000 */
.L_x_6567:
        /* <DEDUP_REMOVED lines=44> */
.L_x_6566:
[----:B------:R-:W-:Y:S05]  /*17930*/  BSYNC B2 ;  /* 0x0000000000027941 */ /* 0x000fea0003800000 */
.L_x_6565:
        /* <DEDUP_REMOVED lines=13> */
.L_x_6569:
        /* <DEDUP_REMOVED lines=12> */
.L_x_6572:
[----:B------:R-:W-:Y:S02]  /*17ad0*/  IMAD.MOV.U32 R169, RZ, RZ, R10 ;  /* 0x000000ffffa97224 */ /* 0x000fe400078e000a */
.L_x_6573:
[----:B------:R-:W-:Y:S05]  /*17ae0*/  BSYNC B2 ;  /* 0x0000000000027941 */ /* 0x000fea0003800000 */
.L_x_6571:
        /* <DEDUP_REMOVED lines=16> */
.L_x_6577:
[----:B------:R-:W-:Y:S05]  /*17bf0*/  BSYNC B3 ;  /* 0x0000000000037941 */ /* 0x000fea0003800000 */
.L_x_6576:
        /* <DEDUP_REMOVED lines=44> */
.L_x_6575:
[----:B------:R-:W-:Y:S05]  /*17ec0*/  BSYNC B2 ;  /* 0x0000000000027941 */ /* 0x000fea0003800000 */
.L_x_6574:
        /* <DEDUP_REMOVED lines=10> */
.L_x_6570:
        /* <DEDUP_REMOVED lines=54> */
.L_x_6449:
[----:B------:R-:W-:Y:S05]  /*182d0*/  BSYNC B1 ;  /* 0x0000000000017941 */ /* 0x000fea0003800000 */
.L_x_6448:
        /* <DEDUP_REMOVED lines=40> */
.L_x_6590:
[----:B01----:R-:W-:Y:S01]  /*18560*/  FADD.FTZ R167, R167, R164 ;  /* 0x000000a4a7a77221 */ /* 0x003fe20000010000 */
[----:B------:R-:W-:Y:S05]  /*18570*/  BRA.DIV ~URZ, `(.L_x_6579) ;  /* 0x000013827f007947 */ /* 0x000fea000b800000 */
[----:B------:R-:W0:Y:S01]  /*18580*/  SHFL.BFLY PT, R164, R167, 0x2, 0x1f ;  /* 0x0c401f00a7a47f89 */ /* 0x000e2200000e0000 */
[----:B------:R-:W-:Y:S01]  /*18590*/  LOP3.LUT P4, RZ, R11, 0x20, RZ, 0xc0, !PT ;  /* 0x000000200bff7812 */ /* 0x000fe2000788c0ff */
        /* <DEDUP_REMOVED lines=82> */
.L_x_6591:
        /* <DEDUP_REMOVED lines=64> */
.L_x_6581:
[----:B------:R-:W-:Y:S05]  /*18ec0*/  BSYNC B1 ;  /* 0x0000000000017941 */ /* 0x000fea0003800000 */
.L_x_6580:
        /* <DEDUP_REMOVED lines=49> */
.L_x_6583:
[----:B------:R-:W-:Y:S05]  /*191e0*/  BSYNC B1 ;  /* 0x0000000000017941 */ /* 0x000fea0003800000 */
.L_x_6582:
        /* <DEDUP_REMOVED lines=49> */
.L_x_6585:
[----:B------:R-:W-:Y:S05]  /*19500*/  BSYNC B1 ;  /* 0x0000000000017941 */ /* 0x000fea0003800000 */
.L_x_6584:
        /* <DEDUP_REMOVED lines=48> */
.L_x_6587:
[----:B------:R-:W-:Y:S05]  /*19810*/  BSYNC B1 ;  /* 0x0000000000017941 */ /* 0x000fea0003800000 */
.L_x_6586:
[----:B0-----:R-:W-:-:S04]  /*19820*/  IMAD.MOV.U32 R164, RZ, RZ, 0x4 ;  /* 0x00000004ffa47424 */ /* 0x001fc800078e00ff */
[----:B------:R-:W-:-:S05]  /*19830*/  IMAD R5, R164, c[0x0][0x160], R5 ;  /* 0x00005800a4057a24 */ /* 0x000fca00078e0205 */
[----:B------:R-:W-:-:S13]  /*19840*/  ISETP.GE.AND P0, PT, R5, c[0x0][0x164], PT ;  /* 0x0000590005007a0c */ /* 0x000fda0003f06270 */
[----:B-----5:R-:W-:Y:S01]  /*19850*/  @P0 CALL.REL.NOINC `(.L_x_6588) ;  /* 0x0000001000000944 */ /* 0x020fe20003c00000 */
[----:B------:R-:W-:Y:S05]  /*19860*/  BRA `(.L_x_6589) ;  /* 0xfffe76e000007947 */ /* 0x000fea000383ffff */
.L_x_6588:
[----:B------:R-:W-:Y:S05]  /*19870*/  BSYNC B0 ;  /* 0x0000000000007941 */ /* 0x000fea0003800000 */
.L_x_6054:
[----:B------:R-:W-:Y:S05]  /*19880*/  EXIT ;  /* 0x000000000000794d */ /* 0x000fea0003800000 */
.L_x_6578:
[----:B------:R-:W-:Y:S01]  /*19890*/  IMAD.MOV.U32 R198, RZ, RZ, 0x1 ;  /* 0x00000001ffc67424 */ /* 0x000fe200078e00ff */
[----:B------:R-:W-:Y:S01]  /*198a0*/  MOV R164, 0x198e0 ;  /* 0x000198e000a47802 */ /* 0x000fe20000000f00 */
[----:B------:R-:W-:Y:S02]  /*198b0*/  IMAD.MOV.U32 R169, RZ, RZ, 0x1f ;  /* 0x0000001fffa97424 */ /* 0x000fe400078e00ff */
[----:B------:R-:W-:Y:S02]  /*198c0*/  IMAD.MOV.U32 R200, RZ, RZ, -0x1 ;  /* 0xffffffffffc87424 */ /* 0x000fe400078e00ff */
[----:B-----5:R-:W-:Y:S05]  /*198d0*/  CALL.REL.NOINC `($__internal_20_$__cuda_sm70_shflsync_bfly_p) ;  /* 0x000007d000007944 */ /* 0x020fea0003c00000 */
[----:B-1----:R-:W-:Y:S01]  /*198e0*/  MOV R164, R169 ;  /* 0x000000a900a47202 */ /* 0x002fe20000000f00 */
[----:B0-----:R-:W-:Y:S05]  /*198f0*/  BRA `(.L_x_6590) ;  /* 0xffffec6000007947 */ /* 0x001fea000383ffff */
.L_x_6579:
[----:B------:R-:W-:Y:S01]  /*19900*/  IMAD.MOV.U32 R198, RZ, RZ, 0x2 ;  /* 0x00000002ffc67424 */ /* 0x000fe200078e00ff */
[----:B------:R-:W-:Y:S01]  /*19910*/  MOV R164, 0x19950 ;  /* 0x0001995000a47802 */ /* 0x000fe20000000f00 */
[----:B------:R-:W-:Y:S02]  /*19920*/  IMAD.MOV.U32 R169, RZ, RZ, 0x1f ;  /* 0x0000001fffa97424 */ /* 0x000fe400078e00ff */
[----:B------:R-:W-:Y:S02]  /*19930*/  IMAD.MOV.U32 R200, RZ, RZ, -0x1 ;  /* 0xffffffffffc87424 */ /* 0x000fe400078e00ff */
[----:B-----5:R-:W-:Y:S05]  /*19940*/  CALL.REL.NOINC `($__internal_20_$__cuda_sm70_shflsync_bfly_p) ;  /* 0x0000076000007944 */ /* 0x020fea0003c00000 */
[----:B01----:R-:W-:Y:S01]  /*19950*/  FADD.FTZ R167, R167, R169 ;  /* 0x000000a9a7a77221 */ /* 0x003fe20000010000 */
[----:B------:R-:W-:Y:S01]  /*19960*/  MOV R164, 0x199b0 ;  /* 0x000199b000a47802 */ /* 0x000fe20000000f00 */
[----:B------:R-:W-:-:S02]  /*19970*/  IMAD.MOV.U32 R198, RZ, RZ, 0x4 ;  /* 0x00000004ffc67424 */ /* 0x000fc400078e00ff */
[----:B------:R-:W-:Y:S02]  /*19980*/  IMAD.MOV.U32 R169, RZ, RZ, 0x1f ;  /* 0x0000001fffa97424 */ /* 0x000fe400078e00ff */
[----:B------:R-:W-:Y:S02]  /*19990*/  IMAD.MOV.U32 R200, RZ, RZ, -0x1 ;  /* 0xffffffffffc87424 */ /* 0x000fe400078e00ff */
[----:B------:R-:W-:Y:S05]  /*199a0*/  CALL.REL.NOINC `($__internal_20_$__cuda_sm70_shflsync_bfly_p) ;  /* 0x0000070000007944 */ /* 0x000fea0003c00000 */
[----:B01----:R-:W-:Y:S01]  /*199b0*/  FADD.FTZ R167, R167, R169 ;  /* 0x000000a9a7a77221 */ /* 0x003fe20000010000 */
[----:B------:R-:W-:Y:S01]  /*199c0*/  MOV R164, 0x19a10 ;  /* 0x00019a1000a47802 */ /* 0x000fe20000000f00 */
[----:B------:R-:W-:Y:S02]  /*199d0*/  IMAD.MOV.U32 R198, RZ, RZ, 0x8 ;  /* 0x00000008ffc67424 */ /* 0x000fe400078e00ff */
[----:B------:R-:W-:Y:S02]  /*199e0*/  IMAD.MOV.U32 R169, RZ, RZ, 0x1f ;  /* 0x0000001fffa97424 */ /* 0x000fe400078e00ff */
[----:B------:R-:W-:Y:S02]  /*199f0*/  IMAD.MOV.U32 R200, RZ, RZ, -0x1 ;  /* 0xffffffffffc87424 */ /* 0x000fe400078e00ff */
[----:B------:R-:W-:Y:S05]  /*19a00*/  CALL.REL.NOINC `($__internal_20_$__cuda_sm70_shflsync_bfly_p) ;  /* 0x000006a000007944 */ /* 0x000fea0003c00000 */
[----:B01----:R-:W-:Y:S01]  /*19a10*/  FADD.FTZ R167, R167, R169 ;  /* 0x000000a9a7a77221 */ /* 0x003fe20000010000 */
[----:B------:R-:W-:Y:S01]  /*19a20*/  MOV R164, 0x19a70 ;  /* 0x00019a7000a47802 */ /* 0x000fe20000000f00 */
[----:B------:R-:W-:-:S02]  /*19a30*/  IMAD.MOV.U32 R198, RZ, RZ, 0x10 ;  /* 0x00000010ffc67424 */ /* 0x000fc400078e00ff */
[----:B------:R-:W-:Y:S02]  /*19a40*/  IMAD.MOV.U32 R169, RZ, RZ, 0x1f ;  /* 0x0000001fffa97424 */ /* 0x000fe400078e00ff */
[----:B------:R-:W-:Y:S02]  /*19a50*/  IMAD.MOV.U32 R200, RZ, RZ, -0x1 ;  /* 0xffffffffffc87424 */ /* 0x000fe400078e00ff */
[----:B------:R-:W-:Y:S05]  /*19a60*/  CALL.REL.NOINC `($__internal_20_$__cuda_sm70_shflsync_bfly_p) ;  /* 0x0000064000007944 */ /* 0x000fea0003c00000 */
        /* <DEDUP_REMOVED lines=8> */
[----:B------:R-:W-:Y:S02]  /*19af0*/  FADD.FTZ R167, R17, -R166 ;  /* 0x800000a611a77221 */ /* 0x000fe40000010000 */
[----:B------:R-:W-:Y:S02]  /*19b00*/  FFMA.FTZ R164, R165, R165, R164 ;  /* 0x000000a5a5a47223 */ /* 0x000fe400000100a4 */
[----:B------:R-:W-:Y:S02]  /*19b10*/  FADD.FTZ R165, R186, -R166 ;  /* 0x800000a6baa57221 */ /* 0x000fe40000010000 */
[----:B------:R-:W-:-:S02]  /*19b20*/  FFMA.FTZ R164, R167, R167, R164 ;  /* 0x000000a7a7a47223 */ /* 0x000fc400000100a4 */
[----:B------:R-:W-:Y:S02]  /*19b30*/  FADD.FTZ R167, R184, -R166 ;  /* 0x800000a6b8a77221 */ /* 0x000fe40000010000 */
[----:B------:R-:W-:Y:S02]  /*19b40*/  FFMA.FTZ R164, R165, R165, R164 ;  /* 0x000000a5a5a47223 */ /* 0x000fe400000100a4 */
        /* <DEDUP_REMOVED lines=68> */
[----:B------:R-:W-:Y:S02]  /*19f90*/  IMAD.MOV.U32 R198, RZ, RZ, 0x4 ;  /* 0x00000004ffc67424 */ /* 0x000fe400078e00ff */
[----:B------:R-:W-:-:S02]  /*19fa0*/  IMAD.MOV.U32 R169, RZ, RZ, 0x1f ;  /* 0x0000001fffa97424 */ /* 0x000fc400078e00ff */
        /* <DEDUP_REMOVED lines=8> */
[----:B-1----:R-:W-:Y:S01]  /*1a030*/  FADD.FTZ R170, R167, R169 ;  /* 0x000000a9a7aa7221 */ /* 0x002fe20000010000 */
[----:B------:R-:W-:Y:S01]  /*1a040*/  MOV R164, 0x1a0a0 ;  /* 0x0001a0a000a47802 */ /* 0x000fe20000000f00 */
[----:B0-----:R-:W-:Y:S02]  /*1a050*/  IMAD.MOV.U32 R198, RZ, RZ, 0x10 ;  /* 0x00000010ffc67424 */ /* 0x001fe400078e00ff */
[----:B------:R-:W-:-:S02]  /*1a060*/  IMAD.MOV.U32 R169, RZ, RZ, 0x1f ;  /* 0x0000001fffa97424 */ /* 0x000fc400078e00ff */
[----:B------:R-:W-:Y:S02]  /*1a070*/  IMAD.MOV.U32 R200, RZ, RZ, -0x1 ;  /* 0xffffffffffc87424 */ /* 0x000fe400078e00ff */
[----:B------:R-:W-:Y:S02]  /*1a080*/  IMAD.MOV.U32 R167, RZ, RZ, R170 ;  /* 0x000000ffffa77224 */ /* 0x000fe400078e00aa */
[----:B------:R-:W-:Y:S05]  /*1a090*/  CALL.REL.NOINC `($__internal_20_$__cuda_sm70_shflsync_bfly_p) ;  /* 0x0000001000007944 */ /* 0x000fea0003c00000 */
[----:B01----:R-:W-:Y:S05]  /*1a0a0*/  BRA `(.L_x_6591) ;  /* 0xffffea1000007947 */ /* 0x003fea000383ffff */
        .weak           $__internal_20_$__cuda_sm70_shflsync_bfly_p
        .type           $__internal_20_$__cuda_sm70_shflsync_bfly_p,@function
        .size           $__internal_20_$__cuda_sm70_shflsync_bfly_p,(.L_x_26510 - $__internal_20_$__cuda_sm70_shflsync_bfly_p)
$__internal_20_$__cuda_sm70_shflsync_bfly_p:
[----:B------:R-:W-:Y:S01]  /*1a0b0*/  IMAD.MOV.U32 R165, RZ, RZ, 0x0 ;  /* 0x00000000ffa57424 */ /* 0x000fe200078e00ff */
[----:B------:R-:W-:Y:S04]  /*1a0c0*/  WARPSYNC R200 ;  /* 0x000000c800007348 */ /* 0x000fe80003800000 */
[----:B------:R0:W1:Y:S01]  /*1a0d0*/  SHFL.BFLY PT, R169, R167, R198, R169 ;  /* 0x0c0000c6a7a97389 */ /* 0x00006200000e00a9 */
[----:B------:R-:W-:Y:S05]  /*1a0e0*/  RET.REL.NODEC R164 `(_ZN10layer_norm31ln_parallel_residual_fwd_kernelINS_13Kernel_traitsIf13__nv_bfloat16S2_S2_fjLj1024ELj1ELj4ELj1ELj16ENS_18Kernel_traits_baseILj1024EfS2_S2_S2_fjLj128EEEEELb1ELb0ELb0EEEvNS_9FwdParamsE) ;  /* 0xfffe5f10a4007950 */ /* 0x000fea0003c3ffff */
.L_x_6592:
        /* <DEDUP_REMOVED lines=9> */
.L_x_26510:


//--------------------- .text._ZN10layer_norm31ln_parallel_residual_fwd_kernelINS_13Kernel_traitsIf13__nv_bfloat16S2_S2_fjLj1024ELj1ELj4ELj1ELj16ENS_18Kernel_traits_baseILj1024EfS2_S2_S2_fjLj128EEEEELb1ELb0ELb1EEEvNS_9FwdParamsE --------------------------
	.section	.text._ZN10layer_norm31ln_parallel_residual_fwd_kernelINS_13Kernel_traitsIf13__nv_bfloat16S2_S2_fjLj1024ELj1ELj4ELj1ELj16ENS_18Kernel_traits_baseILj1024EfS2_S2_S2_fjLj128EEEEELb1ELb0ELb1EEEvNS_9FwdParamsE,"ax",@progbits
	.sectioninfo	@"SHI_REGISTERS=255"
	.align	128
        .global         _ZN10layer_norm31ln_parallel_residual_fwd_kernelINS_13Kernel_traitsIf13__nv_bfloat16S2_S2_fjLj1024ELj1ELj4ELj1ELj16ENS_18Kernel_traits_baseILj1024EfS2_S2_S2_fjLj128EEEEELb1ELb0ELb1EEEvNS_9FwdParamsE
        .type           _ZN10layer_norm31ln_parallel_residual_fwd_kernelINS_13Kernel_traitsIf13__nv_bfloat16S2_S2_fjLj1024ELj1ELj4ELj1ELj16ENS_18Kernel_traits_baseILj1024EfS2_S2_S2_fjLj128EEEEELb1ELb0ELb1EEEvNS_9FwdParamsE,@function
        .size           _ZN10layer_norm31ln_parallel_residual_fwd_kernelINS_13Kernel_traitsIf13__nv_bfloat16S2_S2_fjLj1024ELj1ELj4ELj1ELj16ENS_18Kernel_traits_baseILj1024EfS2_S2_S2_fjLj128EEEEELb1ELb0ELb1EEEvNS_9FwdParamsE,(.L_x_26511 - _ZN10layer_norm31ln_parallel_residual_fwd_kernelINS_13Kernel_traitsIf13__nv_bfloat16S2_S2_fjLj1024ELj1ELj4ELj1ELj16ENS_18Kernel_traits_baseILj1024EfS2_S2_S2_fjLj128EEEEELb1ELb0ELb1EEEvNS_9FwdParamsE)
        .other          _ZN10layer_norm31ln_parallel_residual_fwd_kernelINS_13Kernel_traitsIf13__nv_bfloat16S2_S2_fjLj1024ELj1ELj4ELj1ELj16ENS_18Kernel_traits_baseILj1024EfS2_S2_S2_fjLj128EEEEELb1ELb0ELb1EEEvNS_9FwdParamsE,@"STO_CUDA_ENTRY STV_DEFAULT"
_ZN10layer_norm31ln_parallel_residual_fwd_kernelINS_13Kernel_traitsIf13__nv_bfloat16S2_S2_fjLj1024ELj1ELj4ELj1ELj16ENS_18Kernel_traits_baseILj1024EfS2_S2_S2_fjLj128EEEEELb1ELb0ELb1EEEvNS_9FwdParamsE:
.text._ZN10layer_norm31ln_parallel_residual_fwd_kernelINS_13Kernel_traitsIf13__nv_bfloat16S2_S2_fjLj1024ELj1ELj4ELj1ELj16ENS_18Kernel_traits_baseILj1024EfS2_S2_S2_fjLj128EEEEELb1ELb0ELb1EEEvNS_9FwdParamsE:
        /* <DEDUP_REMOVED lines=8> */
[----:B------:R-:W-:Y:S01]  /*0080*/  CS2R R152, SRZ ;  /* 0x0000000000987805 */ /* 0x000fe2000001ff00 */
[----:B------:R-:W-:Y:S01]  /*0090*/  CS2R R154, SRZ ;  /* 0x00000000009a7805 */ /* 0x000fe2000001ff00 */
[----:B------:R-:W-:Y:S01]  /*00a0*/  ISETP.NE.AND.EX P0, PT, RZ, c[0x0][0x21c], PT, P0 ;  /* 0x00008700ff007a0c */ /* 0x000fe20003f05300 */
[----:B------:R-:W-:-:S02]  /*00b0*/  IMAD.MOV.U32 R184, RZ, RZ, c[0x0][0x230] ;  /* 0x00008c00ffb87624 */ /* 0x000fc400078e00ff */
[----:B------:R-:W-:-:S04]  /*00c0*/  IMAD.MOV.U32 R185, RZ, RZ, c[0x0][0x234] ;  /* 0x00008d00ffb97624 */ /* 0x000fc800078e00ff */
[----:B------:R-:W-:Y:S02]  /*00d0*/  @P1 IMAD.MOV.U32 R2, RZ, RZ, R197 ;  /* 0x000000ffff021224 */ /* 0x000fe400078e00c5 */
[----:B------:R-:W-:Y:S01]  /*00e0*/  @P1 IMAD.MOV.U32 R3, RZ, RZ, R8 ;  /* 0x000000ffff031224 */ /* 0x000fe200078e0008 */
[----:B------:R-:W-:Y:S01]  /*00f0*/  CS2R R148, SRZ ;  /* 0x0000000000947805 */ /* 0x000fe2000001ff00 */
[----:B------:R-:W-:Y:S01]  /*0100*/  CS2R R150, SRZ ;  /* 0x0000000000967805 */ /* 0x000fe2000001ff00 */
[----:B------:R-:W-:Y:S01]  /*0110*/  CS2R R144, SRZ ;  /* 0x0000000000907805 */ /* 0x000fe2000001ff00 */
[----:B------:R-:W-:Y:S01]  /*0120*/  CS2R R146, SRZ ;  /* 0x0000000000927805 */ /* 0x000fe2000001ff00 */
[----:B------:R1:W5:Y:S01]  /*0130*/  @P1 LDG.E.64 R10, [R2.64] ;  /* 0x00000004020a1981 */ /* 0x000362000c1e1b00 */
[----:B0-----:R-:W-:Y:S01]  /*0140*/  IMAD.SHL.U32 R0, R15, 0x20, RZ ;  /* 0x000000200f007824 */ /* 0x001fe200078e00ff */
[----:B------:R-:W-:Y:S01]  /*0150*/  CS2R R140, SRZ ;  /* 0x00000000008c7805 */ /* 0x000fe2000001ff00 */
[----:B------:R-:W-:Y:S01]  /*0160*/  CS2R R142, SRZ ;  /* 0x00000000008e7805 */ /* 0x000fe2000001ff00 */
[----:B------:R-:W-:Y:S01]  /*0170*/  CS2R R136, SRZ ;  /* 0x0000000000887805 */ /* 0x000fe2000001ff00 */
[----:B------:R-:W-:Y:S01]  /*0180*/  CS2R R138, SRZ ;  /* 0x00000000008a7805 */ /* 0x000fe2000001ff00 */
[----:B------:R-:W-:Y:S01]  /*0190*/  LOP3.LUT R5, R0, 0x3e0, RZ, 0xc0, !PT ;  /* 0x000003e000057812 */ /* 0x000fe200078ec0ff */
[----:B------:R-:W-:Y:S01]  /*01a0*/  CS2R R132, SRZ ;  /* 0x0000000000847805 */ /* 0x000fe2000001ff00 */
[----:B------:R-:W-:Y:S01]  /*01b0*/  CS2R R134, SRZ ;  /* 0x0000000000867805 */ /* 0x000fe2000001ff00 */
[----:B------:R-:W-:Y:S01]  /*01c0*/  CS2R R128, SRZ ;  /* 0x0000000000807805 */ /* 0x000fe2000001ff00 */
[----:B-1----:R-:W-:Y:S01]  /*01d0*/  IADD3 R2, P2, R5, c[0x0][0x218], RZ ;  /* 0x0000860005027a10 */ /* 0x002fe20007f5e0ff */
[----:B------:R-:W-:Y:S01]  /*01e0*/  CS2R R130, SRZ ;  /* 0x0000000000827805 */ /* 0x000fe2000001ff00 */
[----:B------:R-:W-:Y:S01]  /*01f0*/  CS2R R124, SRZ ;  /* 0x00000000007c7805 */ /* 0x000fe2000001ff00 */
[----:B------:R-:W-:Y:S01]  /*0200*/  CS2R R126, SRZ ;  /* 0x00000000007e7805 */ /* 0x000fe2000001ff00 */
[----:B------:R-:W-:Y:S01]  /*0210*/  LOP3.LUT R195, R15, 0x1f, RZ, 0xc0, !PT ;  /* 0x0000001f0fc37812 */ /* 0x000fe200078ec0ff */
[----:B------:R-:W-:Y:S01]  /*0220*/  IMAD.X R3, RZ, RZ, c[0x0][0x21c], P2 ;  /* 0x00008700ff037624 */ /* 0x000fe200010e06ff */
[----:B------:R-:W-:Y:S01]  /*0230*/  CS2R R122, SRZ ;  /* 0x00000000007a7805 */ /* 0x000fe2000001ff00 */
[----:B------:R-:W-:Y:S01]  /*0240*/  CS2R R120, SRZ ;  /* 0x0000000000787805 */ /* 0x000fe2000001ff00 */
[----:B------:R-:W-:Y:S01]  /*0250*/  CS2R R118, SRZ ;  /* 0x0000000000767805 */ /* 0x000fe2000001ff00 */
[----:B------:R-:W-:Y:S01]  /*0260*/  CS2R R116, SRZ ;  /* 0x0000000000747805 */ /* 0x000fe2000001ff00 */
[----:B------:R0:W5:Y:S01]  /*0270*/  @P0 LDG.E.128 R152, [R2.64] ;  /* 0x0000000402980981 */ /* 0x000162000c1e1d00 */
[----:B------:R-:W-:-:S03]  /*0280*/  IMAD.SHL.U32 R4, R195, 0x20, RZ ;  /* 0x00000020c3047824 */ /* 0x000fc600078e00ff */
        /* <DEDUP_REMOVED lines=9> */
[----:B------:R-:W-:Y:S01]  /*0320*/  CS2R R112, SRZ ;  /* 0x0000000000707805 */ /* 0x000fe2000001ff00 */
        /* <DEDUP_REMOVED lines=12> */
[----:B------:R-:W-:Y:S01]  /*03f0*/  IMAD.X R7, RZ, RZ, c[0x0][0x224], P2 ;  /* 0x00008900ff077624 */ /* 0x000fe200010e06ff */
[----:B------:R-:W5:Y:S04]  /*0400*/  @P1 LDG.E.64 R184, [R184.64] ;  /* 0x00000004b8b81981 */ /* 0x000f68000c1e1b00 */
[----:B------:R1:W5:Y:S04]  /*0410*/  @P0 LDG.E.128 R120, [R6.64] ;  /* 0x0000000406780981 */ /* 0x000368000c1e1d00 */
[----:B------:R1:W5:Y:S04]  /*0420*/  @P0 LDG.E.128 R116, [R6.64+0x10] ;  /* 0x0000100406740981 */ /* 0x000368000c1e1d00 */
[----:B------:R1:W5:Y:S04]  /*0430*/  @P0 LDG.E.128 R112, [R6.64+0x400] ;  /* 0x0004000406700981 */ /* 0x000368000c1e1d00 */
[----:B------:R1:W5:Y:S04]  /*0440*/  @P0 LDG.E.128 R108, [R6.64+0x410] ;  /* 0x00041004066c0981 */ /* 0x000368000c1e1d00 */
[----:B------:R1:W5:Y:S04]  /*0450*/  @P0 LDG.E.128 R104, [R6.64+0x800] ;  /* 0x0008000406680981 */ /* 0x000368000c1e1d00 */
[----:B------:R1:W5:Y:S04]  /*0460*/  @P0 LDG.E.128 R100, [R6.64+0x810] ;  /* 0x0008100406640981 */ /* 0x000368000c1e1d00 */
[----:B------:R1:W5:Y:S04]  /*0470*/  @P0 LDG.E.128 R96, [R6.64+0xc00] ;  /* 0x000c000406600981 */ /* 0x000368000c1e1d00 */
[----:B------:R1:W5:Y:S04]  /*0480*/  @P0 LDG.E.128 R92, [R6.64+0xc10] ;  /* 0x000c1004065c0981 */ /* 0x000368000c1e1d00 */
[----:B------:R-:W2:Y:S01]  /*0490*/  S2R R0, SR_CTAID.X ;  /* 0x0000000000007919 */ /* 0x000ea20000002500 */
[----:B------:R-:W-:-:S02]  /*04a0*/  SHF.R.U32.HI R194, RZ, 0x5, R15 ;  /* 0x00000005ffc27819 */ /* 0x000fc4000001160f */
[----:B0-----:R-:W-:Y:S02]  /*04b0*/  IADD3 R2, P3, R5, c[0x0][0x1b0], RZ ;  /* 0x00006c0005027a10 */ /* 0x001fe40007f7e0ff */
[----:B------:R-:W-:Y:S02]  /*04c0*/  IADD3 R4, P4, R4, c[0x0][0x1b8], RZ ;  /* 0x00006e0004047a10 */ /* 0x000fe40007f9e0ff */
[----:B--2---:R-:W-:-:S04]  /*04d0*/  LEA R194, R0, R194, 0x2 ;  /* 0x000000c200c27211 */ /* 0x004fc800078e10ff */
[----:B------:R-:W-:Y:S01]  /*04e0*/  ISETP.GE.AND P2, PT, R194, c[0x0][0x164], PT ;  /* 0x00005900c2007a0c */ /* 0x000fe20003f46270 */
[----:B------:R-:W-:Y:S02]  /*04f0*/  IMAD.X R3, RZ, RZ, c[0x0][0x1b4], P3 ;  /* 0x00006d00ff037624 */ /* 0x000fe400018e06ff */
[----:B------:R-:W-:-:S10]  /*0500*/  IMAD.X R5, RZ, RZ, c[0x0][0x1bc], P4 ;  /* 0x00006f00ff057624 */ /* 0x000fd400020e06ff */
[----:B------:R-:W-:Y:S05]  /*0510*/  @P2 EXIT ;  /* 0x000000000000294d */ /* 0x000fea0003800000 */
[----:B-1---5:R-:W-:Y:S01]  /*0520*/  @P1 IADD3 R197, P0, R10, c[0x0][0x240], RZ ;  /* 0x000090000ac51a10 */ /* 0x022fe20007f1e0ff */
[----:B------:R0:W5:Y:S04]  /*0530*/  LDG.E.128 R88, [R2.64] ;  /* 0x0000000402587981 */ /* 0x000168000c1e1d00 */
[----:B------:R-:W-:Y:S01]  /*0540*/  @P1 IMAD.X R8, RZ, RZ, R11, P0 ;  /* 0x000000ffff081224 */ /* 0x000fe200000e060b */
[----:B------:R0:W5:Y:S01]  /*0550*/  LDG.E.128 R84, [R2.64+0x10] ;  /* 0x0000100402547981 */ /* 0x000162000c1e1d00 */
[----:B------:R-:W-:-:S03]  /*0560*/  IMAD R15, R0, c[0x0][0x0], R15 ;  /* 0x00000000000f7a24 */ /* 0x000fc600078e020f */
[--C-:B------:R-:W-:Y:S01]  /*0570*/  SHF.R.U64 R14, R197, 0x2, R8.reuse ;  /* 0x00000002c50e7819 */ /* 0x100fe20000001208 */
[----:B------:R0:W5:Y:S01]  /*0580*/  LDG.E.128 R80, [R2.64+0x400] ;  /* 0x0004000402507981 */ /* 0x000162000c1e1d00 */
[----:B------:R-:W-:Y:S01]  /*0590*/  IMAD.WIDE.U32 R6, R15, -0x326172a9, RZ ;  /* 0xcd9e8d570f067825 */ /* 0x000fe200078e00ff */
[----:B------:R-:W-:Y:S02]  /*05a0*/  SHF.R.U32.HI R13, RZ, 0x2, R8 ;  /* 0x00000002ff0d7819 */ /* 0x000fe40000011608 */
[----:B------:R0:W5:Y:S04]  /*05b0*/  LDG.E.128 R76, [R2.64+0x410] ;  /* 0x00041004024c7981 */ /* 0x000168000c1e1d00 */
[----:B------:R0:W5:Y:S04]  /*05c0*/  LDG.E.128 R72, [R2.64+0x800] ;  /* 0x0008000402487981 */ /* 0x000168000c1e1d00 */
[----:B------:R0:W5:Y:S04]  /*05d0*/  LDG.E.128 R68, [R2.64+0x810] ;  /* 0x0008100402447981 */ /* 0x000168000c1e1d00 */
[----:B------:R0:W5:Y:S04]  /*05e0*/  LDG.E.128 R64, [R2.64+0xc00] ;  /* 0x000c000402407981 */ /* 0x000168000c1e1d00 */
[----:B------:R0:W5:Y:S01]  /*05f0*/  LDG.E.128 R60, [R2.64+0xc10] ;  /* 0x000c1004023c7981 */ /* 0x000162000c1e1d00 */
[----:B------:R-:W-:-:S03]  /*0600*/  LOP3.LUT R0, R7, R13, R184, 0x96, !PT ;  /* 0x0000000d07007212 */ /* 0x000fc600078e96b8 */
[----:B------:R1:W5:Y:S04]  /*0610*/  LDG.E.128 R56, [R4.64] ;  /* 0x0000000404387981 */ /* 0x000368000c1e1d00 */
[----:B------:R1:W5:Y:S01]  /*0620*/  LDG.E.128 R52, [R4.64+0x10] ;  /* 0x0000100404347981 */ /* 0x000362000c1e1d00 */
[----:B0-----:R-:W-:-:S03]  /*0630*/  IMAD.WIDE.U32 R2, R14, -0x2daee0ad, RZ ;  /* 0xd2511f530e027825 */ /* 0x001fc600078e00ff */
[----:B------:R1:W5:Y:S02]  /*0640*/  LDG.E.128 R48, [R4.64+0x400] ;  /* 0x0004000404307981 */ /* 0x000364000c1e1d00 */
[----:B------:R-:W-:Y:S02]  /*0650*/  LOP3.LUT R8, R3, R185, RZ, 0x3c, !PT ;  /* 0x000000b903087212 */ /* 0x000fe400078e3cff */
[----:B------:R1:W5:Y:S01]  /*0660*/  LDG.E.128 R44, [R4.64+0x410] ;  /* 0x00041004042c7981 */ /* 0x000362000c1e1d00 */
[----:B------:R-:W-:-:S03]  /*0670*/  IADD3 R193, R185, -0x4498517b, RZ ;  /* 0xbb67ae85b9c17810 */ /* 0x000fc60007ffe0ff */
[----:B------:R1:W5:Y:S01]  /*0680*/  LDG.E.128 R40, [R4.64+0x800] ;  /* 0x0008000404287981 */ /* 0x000362000c1e1d00 */
[----:B------:R-:W-:-:S03]  /*0690*/  IMAD.WIDE.U32 R8, R8, -0x326172a9, RZ ;  /* 0xcd9e8d5708087825 */ /* 0x000fc600078e00ff */
[----:B------:R1:W5:Y:S01]  /*06a0*/  LDG.E.128 R36, [R4.64+0x810] ;  /* 0x0008100404247981 */ /* 0x000362000c1e1d00 */
[----:B------:R-:W-:-:S03]  /*06b0*/  IADD3 R192, R184, -0x61c88647, RZ ;  /* 0x9e3779b9b8c07810 */ /* 0x000fc60007ffe0ff */
[----:B------:R1:W5:Y:S04]  /*06c0*/  LDG.E.128 R32, [R4.64+0xc00] ;  /* 0x000c000404207981 */ /* 0x000368000c1e1d00 */
[----:B------:R1:W5:Y:S01]  /*06d0*/  LDG.E.128 R28, [R4.64+0xc10] ;  /* 0x000c1004041c7981 */ /* 0x000362000c1e1d00 */
[C---:B------:R-:W-:Y:S01]  /*06e0*/  IADD3 R191, R184.reuse, 0x3c6ef372, RZ ;  /* 0x3c6ef372b8bf7810 */ /* 0x040fe20007ffe0ff */
[----:B------:R-:W-:Y:S01]  /*06f0*/  IMAD.MOV.U32 R11, RZ, RZ, RZ ;  /* 0x000000ffff0b7224 */ /* 0x000fe200078e00ff */
[C---:B------:R-:W-:Y:S01]  /*0700*/  IADD3 R190, R185.reuse, 0x76cf5d0a, RZ ;  /* 0x76cf5d0ab9be7810 */ /* 0x040fe20007ffe0ff */
[----:B------:R-:W-:Y:S01]  /*0710*/  ULDC.U8 UR6, c[0x0][0x1f0] ;  /* 0x00007c0000067ab9 */ /* 0x000fe20000000000 */
[----:B------:R-:W-:Y:S02]  /*0720*/  IADD3 R189, R185, 0x32370b8f, RZ ;  /* 0x32370b8fb9bd7810 */ /* 0x000fe40007ffe0ff */
[----:B------:R-:W-:-:S02]  /*0730*/  IADD3 R188, R184, -0x255992d5, RZ ;  /* 0xdaa66d2bb8bc7810 */ /* 0x000fc40007ffe0ff */
[----:B------:R-:W-:Y:S01]  /*0740*/  IADD3 R187, R184, 0x78dde6e4, RZ ;  /* 0x78dde6e4b8bb7810 */ /* 0x000fe20007ffe0ff */
[----:B-1----:R-:W-:Y:S01]  /*0750*/  IMAD.WIDE.U32 R4, R0, -0x2daee0ad, RZ ;  /* 0xd2511f5300047825 */ /* 0x002fe200078e00ff */
[C---:B------:R-:W-:Y:S02]  /*0760*/  IADD3 R186, R185.reuse, -0x126145ec, RZ ;  /* 0xed9eba14b9ba7810 */ /* 0x040fe40007ffe0ff */
[----:B------:R-:W-:Y:S02]  /*0770*/  IADD3 R27, R185, -0x56f99767, RZ ;  /* 0xa9066899b91b7810 */ /* 0x000fe40007ffe0ff */
[----:B------:R-:W-:Y:S02]  /*0780*/  LOP3.LUT R7, R5, R2, R193, 0x96, !PT ;  /* 0x0000000205077212 */ /* 0x000fe400078e96c1 */
[----:B------:R-:W-:Y:S02]  /*0790*/  LOP3.LUT R2, R9, R192, R6, 0x96, !PT ;  /* 0x000000c009027212 */ /* 0x000fe400078e9606 */
[C---:B------:R-:W-:Y:S01]  /*07a0*/  IADD3 R26, R184.reuse, 0x1715609d, RZ ;  /* 0x1715609db81a7810 */ /* 0x040fe20007ffe0ff */
[----:B------:R-:W-:Y:S01]  /*07b0*/  IMAD.WIDE.U32 R6, R7, -0x326172a9, RZ ;  /* 0xcd9e8d5707067825 */ /* 0x000fe200078e00ff */
[----:B------:R-:W-:-:S02]  /*07c0*/  IADD3 R25, R184, -0x4ab325aa, RZ ;  /* 0xb54cda56b8197810 */ /* 0x000fc40007ffe0ff */
[----:B------:R-:W-:Y:S01]  /*07d0*/  IADD3 R24, R185, 0x646e171e, RZ ;  /* 0x646e171eb9187810 */ /* 0x000fe20007ffe0ff */
[----:B------:R-:W-:Y:S01]  /*07e0*/  IMAD.WIDE.U32 R2, R2, -0x2daee0ad, RZ ;  /* 0xd2511f5302027825 */ /* 0x000fe200078e00ff */
[----:B------:R-:W-:Y:S02]  /*07f0*/  LOP3.LUT R5, R7, R8, R191, 0x96, !PT ;  /* 0x0000000807057212 */ /* 0x000fe400078e96bf */
[----:B------:R-:W-:Y:S02]  /*0800*/  IADD3 R23, R185, 0x1fd5c5a3, RZ ;  /* 0x1fd5c5a3b9177810 */ /* 0x000fe40007ffe0ff */
[----:B------:R-:W-:Y:S01]  /*0810*/  LOP3.LUT R8, R3, R4, R190, 0x96, !PT ;  /* 0x0000000403087212 */ /* 0x000fe200078e96be */
[----:B------:R-:W-:Y:S01]  /*0820*/  IMAD.WIDE.U32 R4, R5, -0x2daee0ad, RZ ;  /* 0xd2511f5305047825 */ /* 0x000fe200078e00ff */
[C---:B------:R-:W-:Y:S02]  /*0830*/  IADD3 R22, R184.reuse, 0x5384540f, RZ ;  /* 0x5384540fb8167810 */ /* 0x040fe40007ffe0ff */
[----:B------:R-:W-:Y:S01]  /*0840*/  IADD3 R21, R184, -0xe443238, RZ ;  /* 0xf1bbcdc8b8157810 */ /* 0x000fe20007ffe0ff */
[----:B------:R-:W-:Y:S01]  /*0850*/  IMAD.WIDE.U32 R8, R8, -0x326172a9, RZ ;  /* 0xcd9e8d5708087825 */ /* 0x000fe200078e00ff */
[----:B------:R-:W-:-:S02]  /*0860*/  LOP3.LUT R7, R5, R2, R189, 0x96, !PT ;  /* 0x0000000205077212 */ /* 0x000fc400078e96bd */
[----:B------:R-:W-:Y:S02]  /*0870*/  IADD3 R20, R185, -0x24c28bd8, RZ ;  /* 0xdb3d7428b9147810 */ /* 0x000fe40007ffe0ff */
[----:B------:R-:W-:Y:S01]  /*0880*/  LOP3.LUT R2, R9, R6, R188, 0x96, !PT ;  /* 0x0000000609027212 */ /* 0x000fe200078e96bc */
[----:B------:R-:W-:Y:S01]  /*0890*/  IMAD.WIDE.U32 R6, R7, -0x326172a9, RZ ;  /* 0xcd9e8d5707067825 */ /* 0x000fe200078e00ff */
[----:B------:R-:W-:Y:S02]  /*08a0*/  IADD3 R19, R185, -0x695add53, RZ ;  /* 0x96a522adb9137810 */ /* 0x000fe40007ffe0ff */
[----:B------:R-:W-:Y:S01]  /*08b0*/  IADD3 R18, R184, -0x700cb87f, RZ ;  /* 0x8ff34781b8127810 */ /* 0x000fe20007ffe0ff */
[----:B------:R-:W-:Y:S01]  /*08c0*/  IMAD.WIDE.U32 R2, R2, -0x2daee0ad, RZ ;  /* 0xd2511f5302027825 */ /* 0x000fe200078e00ff */
[----:B------:R-:W-:Y:S02]  /*08d0*/  LOP3.LUT R5, R7, R8, R187, 0x96, !PT ;  /* 0x0000000807057212 */ /* 0x000fe400078e96bb */
[----:B------:R-:W-:-:S02]  /*08e0*/  LOP3.LUT R197, R197, 0x3, RZ, 0xc0, !PT ;  /* 0x00000003c5c57812 */ /* 0x000fc400078ec0ff */
        /* <DEDUP_REMOVED lines=13> */
[----:B------:R-:W-:-:S04]  /*09c0*/  IMAD.HI.U32 R0, R2, -0x326172a9, RZ ;  /* 0xcd9e8d5702007827 */ /* 0x000fc800078e00ff */
[----:B------:R-:W-:Y:S01]  /*09d0*/  IMAD.HI.U32 R3, R6, -0x2daee0ad, RZ ;  /* 0xd2511f5306037827 */ /* 0x000fe200078e00ff */
[----:B------:R-:W-:-:S03]  /*09e0*/  LOP3.LUT R8, R0, R8, R21, 0x96, !PT ;  /* 0x0000000800087212 */ /* 0x000fc600078e9615 */
[----:B------:R-:W-:Y:S01]  /*09f0*/  IMAD R0, R6, -0x2daee0ad, RZ ;  /* 0xd2511f5306007824 */ /* 0x000fe200078e02ff */
[----:B------:R-:W-:Y:S01]  /*0a00*/  LOP3.LUT R4, R3, R4, R20, 0x96, !PT ;  /* 0x0000000403047212 */ /* 0x000fe200078e9614 */
[----:B------:R-:W-:Y:S02]  /*0a10*/  IMAD R3, R2, -0x326172a9, RZ ;  /* 0xcd9e8d5702037824 */ /* 0x000fe400078e02ff */
[----:B------:R-:W-:-:S04]  /*0a20*/  IMAD.HI.U32 R17, R8, -0x2daee0ad, RZ ;  /* 0xd2511f5308117827 */ /* 0x000fc800078e00ff */
[----:B------:R-:W-:Y:S01]  /*0a30*/  IMAD.HI.U32 R16, R4, -0x326172a9, RZ ;  /* 0xcd9e8d5704107827 */ /* 0x000fe200078e00ff */
[----:B------:R-:W-:-:S03]  /*0a40*/  LOP3.LUT R17, R17, R0, R19, 0x96, !PT ;  /* 0x0000000011117212 */ /* 0x000fc600078e9613 */
[----:B------:R-:W-:Y:S01]  /*0a50*/  IMAD R12, R8, -0x2daee0ad, RZ ;  /* 0xd2511f53080c7824 */ /* 0x000fe200078e02ff */
[----:B------:R-:W-:Y:S01]  /*0a60*/  LOP3.LUT R16, R16, R3, R18, 0x96, !PT ;  /* 0x0000000310107212 */ /* 0x000fe200078e9612 */
[----:B------:R-:W-:Y:S02]  /*0a70*/  IMAD R10, R4, -0x326172a9, RZ ;  /* 0xcd9e8d57040a7824 */ /* 0x000fe400078e02ff */
.L_x_7112:
        /* <DEDUP_REMOVED lines=29> */
.L_x_6594:
[----:B------:R-:W-:Y:S02]  /*0c50*/  IMAD.MOV.U32 R176, RZ, RZ, R10 ;  /* 0x000000ffffb07224 */ /* 0x000fe400078e000a */
.L_x_6595:
[----:B------:R-:W-:Y:S05]  /*0c60*/  BSYNC B0 ;  /* 0x0000000000007941 */ /* 0x000fea0003800000 */
.L_x_6593:
        /* <DEDUP_REMOVED lines=16> */
.L_x_6599:
[----:B------:R-:W-:Y:S05]  /*0d70*/  BSYNC B1 ;  /* 0x0000000000017941 */ /* 0x000fea0003800000 */
.L_x_6598:
[----:B------:R-:W-:Y:S01]  /*0d80*/  IMAD.HI.U32 R10, R15, -0x326172a9, RZ ;  /* 0xcd9e8d570f0a7827 */ /* 0x000fe200078e00ff */
[----:B------:R-:W-:-:S03]  /*0d90*/  LOP3.LUT R12, R12, R11, R185, 0x96, !PT ;  /* 0x0000000b0c0c7212 */ /* 0x000fc600078e96b9 */
[----:B0-----:R-:W-:Y:S01]  /*0da0*/  IMAD R171, R15, -0x326172a9, RZ ;  /* 0xcd9e8d570fab7824 */ /* 0x001fe200078e02ff */
        /* <DEDUP_REMOVED lines=41> */
.L_x_6597:
[----:B------:R-:W-:Y:S05]  /*1040*/  BSYNC B0 ;  /* 0x0000000000007941 */ /* 0x000fea0003800000 */
.L_x_6596:
[----:B0-----:R-:W0:Y:S01]  /*1050*/  I2F.U32 R168, R176 ;  /* 0x000000b000a87306 */ /* 0x001e220000201000 */
        /* <DEDUP_REMOVED lines=17> */
.L_x_6600:
        /* <DEDUP_REMOVED lines=12> */
.L_x_6603:
[----:B------:R-:W-:Y:S02]  /*1230*/  IMAD.MOV.U32 R178, RZ, RZ, R10 ;  /* 0x000000ffffb27224 */ /* 0x000fe400078e000a */
.L_x_6604:
[----:B------:R-:W-:Y:S05]  /*1240*/  BSYNC B0 ;  /* 0x0000000000007941 */ /* 0x000fea0003800000 */
.L_x_6602:
        /* <DEDUP_REMOVED lines=16> */
.L_x_6608:
[----:B------:R-:W-:Y:S05]  /*1350*/  BSYNC B1 ;  /* 0x0000000000017941 */ /* 0x000fea0003800000 */
.L_x_6607:
        /* <DEDUP_REMOVED lines=44> */
.L_x_6606:
[----:B------:R-:W-:Y:S05]  /*1620*/  BSYNC B0 ;  /* 0x0000000000007941 */ /* 0x000fea0003800000 */
.L_x_6605:
        /* <DEDUP_REMOVED lines=10> */
.L_x_6601:
        /* <DEDUP_REMOVED lines=12> */
.L_x_6610:
[----:B------:R-:W-:Y:S02]  /*1790*/  MOV R178, R10 ;  /* 0x0000000a00b27202 */ /* 0x000fe40000000f00 */
.L_x_6611:
[----:B------:R-:W-:Y:S05]  /*17a0*/  BSYNC B0 ;  /* 0x0000000000007941 */ /* 0x000fea0003800000 */
.L_x_6609:
        /* <DEDUP_REMOVED lines=16> */
.L_x_6615:
[----:B------:R-:W-:Y:S05]  /*18b0*/  BSYNC B1 ;  /* 0x0000000000017941 */ /* 0x000fea0003800000 */
.L_x_6614:
        /* <DEDUP_REMOVED lines=44> */
.L_x_6613:
[----:B------:R-:W-:Y:S05]  /*1b80*/  BSYNC B0 ;  /* 0x0000000000007941 */ /* 0x000fea0003800000 */
.L_x_6612:
        /* <DEDUP_REMOVED lines=15> */
.L_x_6616:
        /* <DEDUP_REMOVED lines=12> */
.L_x_6619:
[----:B------:R-:W-:Y:S02]  /*1d40*/  IMAD.MOV.U32 R178, RZ, RZ, R10 ;  /* 0x000000ffffb27224 */ /* 0x000fe400078e000a */
.L_x_6620:
[----:B------:R-:W-:Y:S05]  /*1d50*/  BSYNC B0 ;  /* 0x0000000000007941 */ /* 0x000fea0003800000 */
.L_x_6618:
        /* <DEDUP_REMOVED lines=16> */
.L_x_6624:
[----:B------:R-:W-:Y:S05]  /*1e60*/  BSYNC B1 ;  /* 0x0000000000017941 */ /* 0x000fea0003800000 */
.L_x_6623:
        /* <DEDUP_REMOVED lines=44> */
.L_x_6622:
[----:B------:R-:W-:Y:S05]  /*2130*/  BSYNC B0 ;  /* 0x0000000000007941 */ /* 0x000fea0003800000 */
.L_x_6621:
        /* <DEDUP_REMOVED lines=10> */
.L_x_6617:
        /* <DEDUP_REMOVED lines=12> */
.L_x_6626:
[----:B------:R-:W-:Y:S02]  /*22a0*/  MOV R178, R10 ;  /* 0x0000000a00b27202 */ /* 0x000fe40000000f00 */
.L_x_6627:
[----:B------:R-:W-:Y:S05]  /*22b0*/  BSYNC B0 ;  /* 0x0000000000007941 */ /* 0x000fea0003800000 */
.L_x_6625:
        /* <DEDUP_REMOVED lines=16> */
.L_x_6631:
[----:B------:R-:W-:Y:S05]  /*23c0*/  BSYNC B1 ;  /* 0x0000000000017941 */ /* 0x000fea0003800000 */
.L_x_6630:
        /* <DEDUP_REMOVED lines=44> */
.L_x_6629:
[----:B------:R-:W-:Y:S05]  /*2690*/  BSYNC B0 ;  /* 0x0000000000007941 */ /* 0x000fea0003800000 */
.L_x_6628:
        /* <DEDUP_REMOVED lines=15> */
.L_x_6632:
        /* <DEDUP_REMOVED lines=12> */
.L_x_6635:
[----:B------:R-:W-:Y:S02]  /*2850*/  IMAD.MOV.U32 R178, RZ, RZ, R10 ;  /* 0x000000ffffb27224 */ /* 0x000fe400078e000a */
.L_x_6636:
[----:B------:R-:W-:Y:S05]  /*2860*/  BSYNC B0 ;  /* 0x0000000000007941 */ /* 0x000fea0003800000 */
.L_x_6634:
        /* <DEDUP_REMOVED lines=16> */
.L_x_6640:
[----:B------:R-:W-:Y:S05]  /*2970*/  BSYNC B1 ;  /* 0x0000000000017941 */ /* 0x000fea0003800000 */
.L_x_6639:
        /* <DEDUP_REMOVED lines=44> */
.L_x_6638:
[----:B------:R-:W-:Y:S05]  /*2c40*/  BSYNC B0 ;  /* 0x0000000000007941 */ /* 0x000fea0003800000 */
.L_x_6637:
        /* <DEDUP_REMOVED lines=10> */
.L_x_6633:
        /* <DEDUP_REMOVED lines=12> */
.L_x_6642:
[----:B------:R-:W-:Y:S02]  /*2db0*/  MOV R178, R10 ;  /* 0x0000000a00b27202 */ /* 0x000fe40000000f00 */
.L_x_6643:
[----:B------:R-:W-:Y:S05]  /*2dc0*/  BSYNC B0 ;  /* 0x0000000000007941 */ /* 0x000fea0003800000 */
.L_x_6641:
        /* <DEDUP_REMOVED lines=16> */
.L_x_6647:
[----:B------:R-:W-:Y:S05]  /*2ed0*/  BSYNC B1 ;  /* 0x0000000000017941 */ /* 0x000fea0003800000 */
.L_x_6646:
        /* <DEDUP_REMOVED lines=44> */
.L_x_6645:
[----:B------:R-:W-:Y:S05]  /*31a0*/  BSYNC B0 ;  /* 0x0000000000007941 */ /* 0x000fea0003800000 */
.L_x_6644:
        /* <DEDUP_REMOVED lines=15> */
.L_x_6648:
        /* <DEDUP_REMOVED lines=12> */
.L_x_6651:
[----:B------:R-:W-:Y:S02]  /*3360*/  IMAD.MOV.U32 R178, RZ, RZ, R10 ;  /* 0x000000ffffb27224 */ /* 0x000fe400078e000a */
.L_x_6652:
[----:B------:R-:W-:Y:S05]  /*3370*/  BSYNC B0 ;  /* 0x0000000000007941 */ /* 0x000fea0003800000 */
.L_x_6650:
        /* <DEDUP_REMOVED lines=16> */
.L_x_6656:
[----:B------:R-:W-:Y:S05]  /*3480*/  BSYNC B1 ;  /* 0x0000000000017941 */ /* 0x000fea0003800000 */
.L_x_6655:
        /* <DEDUP_REMOVED lines=44> */
.L_x_6654:
[----:B------:R-:W-:Y:S05]  /*3750*/  BSYNC B0 ;  /* 0x0000000000007941 */ /* 0x000fea0003800000 */
.L_x_6653:
        /* <DEDUP_REMOVED lines=10> */
.L_x_6649:
        /* <DEDUP_REMOVED lines=12> */
.L_x_6658:
[----:B------:R-:W-:Y:S02]  /*38c0*/  MOV R178, R10 ;  /* 0x0000000a00b27202 */ /* 0x000fe40000000f00 */
.L_x_6659:
[----:B------:R-:W-:Y:S05]  /*38d0*/  BSYNC B0 ;  /* 0x0000000000007941 */ /* 0x000fea0003800000 */
.L_x_6657:
        /* <DEDUP_REMOVED lines=16> */
.L_x_6663:
[----:B------:R-:W-:Y:S05]  /*39e0*/  BSYNC B1 ;  /* 0x0000000000017941 */ /* 0x000fea0003800000 */
.L_x_6662:
        /* <DEDUP_REMOVED lines=44> */
.L_x_6661:
[----:B------:R-:W-:Y:S05]  /*3cb0*/  BSYNC B0 ;  /* 0x0000000000007941 */ /* 0x000fea0003800000 */
.L_x_6660:
        /* <DEDUP_REMOVED lines=13> */
.L_x_6664:
        /* <DEDUP_REMOVED lines=12> */
.L_x_6667:
[----:B------:R-:W-:Y:S02]  /*3e50*/  IMAD.MOV.U32 R173, RZ, RZ, R10 ;  /* 0x000000ffffad7224 */ /* 0x000fe400078e000a */
.L_x_6668:
[----:B------:R-:W-:Y:S05]  /*3e60*/  BSYNC B0 ;  /* 0x0000000000007941 */ /* 0x000fea0003800000 */
.L_x_6666:
        /* <DEDUP_REMOVED lines=16> */
.L_x_6672:
[----:B------:R-:W-:Y:S05]  /*3f70*/  BSYNC B1 ;  /* 0x0000000000017941 */ /* 0x000fea0003800000 */
.L_x_6671:
        /* <DEDUP_REMOVED lines=44> */
.L_x_6670:
[----:B------:R-:W-:Y:S05]  /*4240*/  BSYNC B0 ;  /* 0x0000000000007941 */ /* 0x000fea0003800000 */
.L_x_6669:
        /* <DEDUP_REMOVED lines=10> */
.L_x_6665:
        /* <DEDUP_REMOVED lines=12> */
.L_x_6674:
[----:B------:R-:W-:Y:S02]  /*43b0*/  MOV R178, R10 ;  /* 0x0000000a00b27202 */ /* 0x000fe40000000f00 */
.L_x_6675:
[----:B------:R-:W-:Y:S05]  /*43c0*/  BSYNC B0 ;  /* 0x0000000000007941 */ /* 0x000fea0003800000 */
.L_x_6673:
        /* <DEDUP_REMOVED lines=16> */
.L_x_6679:
[----:B------:R-:W-:Y:S05]  /*44d0*/  BSYNC B1 ;  /* 0x0000000000017941 */ /* 0x000fea0003800000 */
.L_x_6678:
        /* <DEDUP_REMOVED lines=44> */
.L_x_6677:
[----:B------:R-:W-:Y:S05]  /*47a0*/  BSYNC B0 ;  /* 0x0000000000007941 */ /* 0x000fea0003800000 */
.L_x_6676:
        /* <DEDUP_REMOVED lines=13> */
.L_x_6680:
        /* <DEDUP_REMOVED lines=12> */
.L_x_6683:
[----:B------:R-:W-:Y:S02]  /*4940*/  IMAD.MOV.U32 R166, RZ, RZ, R10 ;  /* 0x000000ffffa67224 */ /* 0x000fe400078e000a */
.L_x_6684:
[----:B------:R-:W-:Y:S05]  /*4950*/  BSYNC B0 ;  /* 0x0000000000007941 */ /* 0x000fea0003800000 */
.L_x_6682:
        /* <DEDUP_REMOVED lines=16> */
.L_x_6688:
[----:B------:R-:W-:Y:S05]  /*4a60*/  BSYNC B1 ;  /* 0x0000000000017941 */ /* 0x000fea0003800000 */
.L_x_6687:
        /* <DEDUP_REMOVED lines=44> */
.L_x_6686:
[----:B------:R-:W-:Y:S05]  /*4d30*/  BSYNC B0 ;  /* 0x0000000000007941 */ /* 0x000fea0003800000 */
.L_x_6685:
        /* <DEDUP_REMOVED lines=10> */
.L_x_6681:
        /* <DEDUP_REMOVED lines=12> */
.L_x_6690:
[----:B------:R-:W-:Y:S02]  /*4ea0*/  MOV R166, R10 ;  /* 0x0000000a00a67202 */ /* 0x000fe40000000f00 */
.L_x_6691:
[----:B------:R-:W-:Y:S05]  /*4eb0*/  BSYNC B0 ;  /* 0x0000000000007941 */ /* 0x000fea0003800000 */
.L_x_6689:
        /* <DEDUP_REMOVED lines=16> */
.L_x_6695:
[----:B------:R-:W-:Y:S05]  /*4fc0*/  BSYNC B1 ;  /* 0x0000000000017941 */ /* 0x000fea0003800000 */
.L_x_6694:
        /* <DEDUP_REMOVED lines=44> */
.L_x_6693:
[----:B------:R-:W-:Y:S05]  /*5290*/  BSYNC B0 ;  /* 0x0000000000007941 */ /* 0x000fea0003800000 */
.L_x_6692:
        /* <DEDUP_REMOVED lines=13> */
.L_x_6696:
        /* <DEDUP_REMOVED lines=12> */
.L_x_6699:
[----:B------:R-:W-:Y:S02]  /*5430*/  IMAD.MOV.U32 R166, RZ, RZ, R10 ;  /* 0x000000ffffa67224 */ /* 0x000fe400078e000a */
.L_x_6700:
[----:B------:R-:W-:Y:S05]  /*5440*/  BSYNC B0 ;  /* 0x0000000000007941 */ /* 0x000fea0003800000 */
.L_x_6698:
        /* <DEDUP_REMOVED lines=16> */
.L_x_6704:
[----:B------:R-:W-:Y:S05]  /*5550*/  BSYNC B1 ;  /* 0x0000000000017941 */ /* 0x000fea0003800000 */
.L_x_6703:
        /* <DEDUP_REMOVED lines=44> */
.L_x_6702:
[----:B------:R-:W-:Y:S05]  /*5820*/  BSYNC B0 ;  /* 0x0000000000007941 */ /* 0x000fea0003800000 */
.L_x_6701:
        /* <DEDUP_REMOVED lines=10> */
.L_x_6697:
        /* <DEDUP_REMOVED lines=12> */
.L_x_6706:
[----:B------:R-:W-:Y:S02]  /*5990*/  MOV R166, R10 ;  /* 0x0000000a00a67202 */ /* 0x000fe40000000f00 */
.L_x_6707:
[----:B------:R-:W-:Y:S05]  /*59a0*/  BSYNC B0 ;  /* 0x0000000000007941 */ /* 0x000fea0003800000 */
.L_x_6705:
        /* <DEDUP_REMOVED lines=16> */
.L_x_6711:
[----:B------:R-:W-:Y:S05]  /*5ab0*/  BSYNC B1 ;  /* 0x0000000000017941 */ /* 0x000fea0003800000 */
.L_x_6710:
        /* <DEDUP_REMOVED lines=44> */
.L_x_6709:
[----:B------:R-:W-:Y:S05]  /*5d80*/  BSYNC B0 ;  /* 0x0000000000007941 */ /* 0x000fea0003800000 */
.L_x_6708:
        /* <DEDUP_REMOVED lines=13> */
.L_x_6712:
        /* <DEDUP_REMOVED lines=12> */
.L_x_6715:
[----:B------:R-:W-:Y:S02]  /*5f20*/  IMAD.MOV.U32 R182, RZ, RZ, R10 ;  /* 0x000000ffffb67224 */ /* 0x000fe400078e000a */
.L_x_6716:
[----:B------:R-:W-:Y:S05]  /*5f30*/  BSYNC B0 ;  /* 0x0000000000007941 */ /* 0x000fea0003800000 */
.L_x_6714:
        /* <DEDUP_REMOVED lines=18> */
.L_x_6720:
[----:B------:R-:W-:Y:S05]  /*6060*/  BSYNC B1 ;  /* 0x0000000000017941 */ /* 0x000fea0003800000 */
.L_x_6719:
        /* <DEDUP_REMOVED lines=44> */
.L_x_6718:
[----:B------:R-:W-:Y:S05]  /*6330*/  BSYNC B0 ;  /* 0x0000000000007941 */ /* 0x000fea0003800000 */
.L_x_6717:
        /* <DEDUP_REMOVED lines=10> */
.L_x_6713:
[----:B------:R-:W-:Y:S01]  /*63e0*/  SEL R165, RZ, 0x10000, P4 ;  /* 0x00010000ffa57807 */ /* 0x000fe20002000000 */
[----:B------:R-:W-:Y:S01]  /*63f0*/  IMAD.WIDE.U32 R200, R179, R198, c[0x0][0x188] ;  /* 0x00006200b3c87625 */ /* 0x000fe200078e00c6 */
[----:B------:R-:W-:Y:S02]  /*6400*/  SEL R164, RZ, 0x100, P3 ;  /* 0x00000100ffa47807 */ /* 0x000fe40001800000 */
[----:B------:R-:W-:Y:S02]  /*6410*/  SEL R203, RZ, 0x1, P2 ;  /* 0x00000001ffcb7807 */ /* 0x000fe40001000000 */
        /* <DEDUP_REMOVED lines=15> */
[----:B------:R-:W-:Y:S01]  /*6510*/  LOP3.LUT R182, R180, R182, R176, 0xfe, !PT ;  /* 0x000000b6b4b67212 */ /* 0x000fe200078efeb0 */
[----:B------:R-:W-:Y:S01]  /*6520*/  IMAD.MOV.U32 R176, RZ, RZ, 0x8 ;  /* 0x00000008ffb07424 */ /* 0x000fe200078e00ff */
[----:B------:R-:W-:Y:S02]  /*6530*/  F2FP.BF16.PACK_AB R166, R173, R172 ;  /* 0x000000acada6723e */ /* 0x000fe400000010ff */
[----:B------:R-:W-:Y:S01]  /*6540*/  F2FP.BF16.PACK_AB R165, R171, R170 ;  /* 0x000000aaaba5723e */ /* 0x000fe200000010ff */
[----:B------:R-:W-:Y:S01]  /*6550*/  IMAD.WIDE.U32 R204, R179, R176, c[0x0][0x190] ;  /* 0x00006400b3cc7625 */ /* 0x000fe200078e00b0 */
[----:B------:R-:W-:-:S02]  /*6560*/  F2FP.BF16.PACK_AB R164, R169, R168 ;  /* 0x000000a8a9a4723e */ /* 0x000fc400000010ff */
        /* <DEDUP_REMOVED lines=29> */
.L_x_6721:
        /* <DEDUP_REMOVED lines=15> */
.L_x_6723:
[----:B-1----:R-:W-:Y:S02]  /*6830*/  IMAD.MOV.U32 R202, RZ, RZ, R10 ;  /* 0x000000ffffca7224 */ /* 0x002fe400078e000a */
.L_x_6724:
[----:B------:R-:W-:Y:S05]  /*6840*/  BSYNC B0 ;  /* 0x0000000000007941 */ /* 0x000fea0003800000 */
.L_x_6722:
        /* <DEDUP_REMOVED lines=16> */
.L_x_6728:
[----:B------:R-:W-:Y:S05]  /*6950*/  BSYNC B1 ;  /* 0x0000000000017941 */ /* 0x000fea0003800000 */
.L_x_6727:
        /* <DEDUP_REMOVED lines=42> */
[----:B------:R-:W-:Y:S01]  /*6c00*/  LOP3.LUT R17, R197, R180, R19, 0x96, !PT ;  /* 0x000000b4c5117212 */ /* 0x000fe200078e9613 */
[----:B------:R-:W-:-:S04]  /*6c10*/  IMAD.MOV.U32 R12, RZ, RZ, R196 ;  /* 0x000000ffff0c7224 */ /* 0x000fc800078e00c4 */
.L_x_6726:
[----:B------:R-:W-:Y:S05]  /*6c20*/  BSYNC B0 ;  /* 0x0000000000007941 */ /* 0x000fea0003800000 */
.L_x_6725:
        /* <DEDUP_REMOVED lines=15> */
.L_x_6729:
        /* <DEDUP_REMOVED lines=12> */
.L_x_6732:
[----:B------:R-:W-:Y:S02]  /*6de0*/  IMAD.MOV.U32 R178, RZ, RZ, R10 ;  /* 0x000000ffffb27224 */ /* 0x000fe400078e000a */
.L_x_6733:
[----:B------:R-:W-:Y:S05]  /*6df0*/  BSYNC B0 ;  /* 0x0000000000007941 */ /* 0x000fea0003800000 */
.L_x_6731:
        /* <DEDUP_REMOVED lines=16> */
.L_x_6737:
[----:B------:R-:W-:Y:S05]  /*6f00*/  BSYNC B1 ;  /* 0x0000000000017941 */ /* 0x000fea0003800000 */
.L_x_6736:
        /* <DEDUP_REMOVED lines=44> */
.L_x_6735:
[----:B------:R-:W-:Y:S05]  /*71d0*/  BSYNC B0 ;  /* 0x0000000000007941 */ /* 0x000fea0003800000 */
.L_x_6734:
        /* <DEDUP_REMOVED lines=10> */
.L_x_6730:
        /* <DEDUP_REMOVED lines=12> */
.L_x_6739:
[----:B------:R-:W-:Y:S02]  /*7340*/  IMAD.MOV.U32 R202, RZ, RZ, R10 ;  /* 0x000000ffffca7224 */ /* 0x000fe400078e000a */
.L_x_6740:
[----:B------:R-:W-:Y:S05]  /*7350*/  BSYNC B0 ;  /* 0x0000000000007941 */ /* 0x000fea0003800000 */
.L_x_6738:
        /* <DEDUP_REMOVED lines=16> */
.L_x_6744:
[----:B------:R-:W-:Y:S05]  /*7460*/  BSYNC B1 ;  /* 0x0000000000017941 */ /* 0x000fea0003800000 */
.L_x_6743:
        /* <DEDUP_REMOVED lines=41> */
[----:B------:R-:W-:Y:S01]  /*7700*/  MOV R10, R200 ;  /* 0x000000c8000a7202 */ /* 0x000fe20000000f00 */
[----:B------:R-:W-:Y:S01]  /*7710*/  IMAD.MOV.U32 R12, RZ, RZ, R182 ;  /* 0x000000ffff0c7224 */ /* 0x000fe200078e00b6 */
[----:B------:R-:W-:Y:S02]  /*7720*/  LOP3.LUT R17, R183, R180, R19, 0x96, !PT ;  /* 0x000000b4b7117212 */ /* 0x000fe400078e9613 */
.L_x_6742:
[----:B------:R-:W-:Y:S05]  /*7730*/  BSYNC B0 ;  /* 0x0000000000007941 */ /* 0x000fea0003800000 */
.L_x_6741:
        /* <DEDUP_REMOVED lines=15> */
.L_x_6745:
        /* <DEDUP_REMOVED lines=12> */
.L_x_6748:
[----:B------:R-:W-:Y:S02]  /*78f0*/  IMAD.MOV.U32 R164, RZ, RZ, R10 ;  /* 0x000000ffffa47224 */ /* 0x000fe400078e000a */
.L_x_6749:
[----:B------:R-:W-:Y:S05]  /*7900*/  BSYNC B0 ;  /* 0x0000000000007941 */ /* 0x000fea0003800000 */
.L_x_6747:
        /* <DEDUP_REMOVED lines=16> */
.L_x_6753:
[----:B------:R-:W-:Y:S05]  /*7a10*/  BSYNC B1 ;  /* 0x0000000000017941 */ /* 0x000fea0003800000 */
.L_x_6752:
        /* <DEDUP_REMOVED lines=44> */
.L_x_6751:
[----:B------:R-:W-:Y:S05]  /*7ce0*/  BSYNC B0 ;  /* 0x0000000000007941 */ /* 0x000fea0003800000 */
.L_x_6750:
        /* <DEDUP_REMOVED lines=10> */
.L_x_6746:
        /* <DEDUP_REMOVED lines=12> */
.L_x_6755:
[----:B------:R-:W-:Y:S02]  /*7e50*/  IMAD.MOV.U32 R164, RZ, RZ, R10 ;  /* 0x000000ffffa47224 */ /* 0x000fe400078e000a */
.L_x_6756:
[----:B------:R-:W-:Y:S05]  /*7e60*/  BSYNC B0 ;  /* 0x0000000000007941 */ /* 0x000fea0003800000 */
.L_x_6754:
        /* <DEDUP_REMOVED lines=16> */
.L_x_6760:
[----:B------:R-:W-:Y:S05]  /*7f70*/  BSYNC B1 ;  /* 0x0000000000017941 */ /* 0x000fea0003800000 */
.L_x_6759:
        /* <DEDUP_REMOVED lines=42> */
[----:B------:R-:W-:Y:S01]  /*8220*/  LOP3.LUT R17, R183, R180, R19, 0x96, !PT ;  /* 0x000000b4b7117212 */ /* 0x000fe200078e9613 */
[----:B------:R-:W-:Y:S02]  /*8230*/  IMAD.MOV.U32 R12, RZ, RZ, R182 ;  /* 0x000000ffff0c7224 */ /* 0x000fe400078e00b6 */
.L_x_6758:
[----:B------:R-:W-:Y:S05]  /*8240*/  BSYNC B0 ;  /* 0x0000000000007941 */ /* 0x000fea0003800000 */
.L_x_6757:
        /* <DEDUP_REMOVED lines=15> */
.L_x_6761:
        /* <DEDUP_REMOVED lines=12> */
.L_x_6764:
[----:B------:R-:W-:Y:S02]  /*8400*/  MOV R164, R10 ;  /* 0x0000000a00a47202 */ /* 0x000fe40000000f00 */
.L_x_6765:
[----:B------:R-:W-:Y:S05]  /*8410*/  BSYNC B0 ;  /* 0x0000000000007941 */ /* 0x000fea0003800000 */
.L_x_6763:
        /* <DEDUP_REMOVED lines=16> */
.L_x_6769:
[----:B------:R-:W-:Y:S05]  /*8520*/  BSYNC B1 ;  /* 0x0000000000017941 */ /* 0x000fea0003800000 */
.L_x_6768:
        /* <DEDUP_REMOVED lines=44> */
.L_x_6767:
[----:B------:R-:W-:Y:S05]  /*87f0*/  BSYNC B0 ;  /* 0x0000000000007941 */ /* 0x000fea0003800000 */
.L_x_6766:
        /* <DEDUP_REMOVED lines=10> */
.L_x_6762:
        /* <DEDUP_REMOVED lines=12> */
.L_x_6771:
[----:B------:R-:W-:Y:S02]  /*8960*/  MOV R164, R10 ;  /* 0x0000000a00a47202 */ /* 0x000fe40000000f00 */
.L_x_6772:
[----:B------:R-:W-:Y:S05]  /*8970*/  BSYNC B0 ;  /* 0x0000000000007941 */ /* 0x000fea0003800000 */
.L_x_6770:
        /* <DEDUP_REMOVED lines=16> */
.L_x_6776:
[----:B------:R-:W-:Y:S05]  /*8a80*/  BSYNC B1 ;  /* 0x0000000000017941 */ /* 0x000fea0003800000 */
.L_x_6775:
        /* <DEDUP_REMOVED lines=44> */
.L_x_6774:
[----:B------:R-:W-:Y:S05]  /*8d50*/  BSYNC B0 ;  /* 0x0000000000007941 */ /* 0x000fea0003800000 */
.L_x_6773:
        /* <DEDUP_REMOVED lines=15> */
.L_x_6777:
        /* <DEDUP_REMOVED lines=12> */
.L_x_6780:
[----:B------:R-:W-:Y:S02]  /*8f10*/  IMAD.MOV.U32 R196, RZ, RZ, R10 ;  /* 0x000000ffffc47224 */ /* 0x000fe400078e000a */
.L_x_6781:
[----:B------:R-:W-:Y:S05]  /*8f20*/  BSYNC B0 ;  /* 0x0000000000007941 */ /* 0x000fea0003800000 */
.L_x_6779:
        /* <DEDUP_REMOVED lines=16> */
.L_x_6785:
[----:B------:R-:W-:Y:S05]  /*9030*/  BSYNC B1 ;  /* 0x0000000000017941 */ /* 0x000fea0003800000 */
.L_x_6784:
        /* <DEDUP_REMOVED lines=44> */
.L_x_6783:
[----:B------:R-:W-:Y:S05]  /*9300*/  BSYNC B0 ;  /* 0x0000000000007941 */ /* 0x000fea0003800000 */
.L_x_6782:
        /* <DEDUP_REMOVED lines=10> */
.L_x_6778:
        /* <DEDUP_REMOVED lines=12> */
.L_x_6787:
[----:B------:R-:W-:Y:S02]  /*9470*/  IMAD.MOV.U32 R202, RZ, RZ, R10 ;  /* 0x000000ffffca7224 */ /* 0x000fe400078e000a */
.L_x_6788:
[----:B------:R-:W-:Y:S05]  /*9480*/  BSYNC B0 ;  /* 0x0000000000007941 */ /* 0x000fea0003800000 */
.L_x_6786:
        /* <DEDUP_REMOVED lines=16> */
.L_x_6792:
[----:B------:R-:W-:Y:S05]  /*9590*/  BSYNC B1 ;  /* 0x0000000000017941 */ /* 0x000fea0003800000 */
.L_x_6791:
        /* <DEDUP_REMOVED lines=44> */
.L_x_6790:
[----:B------:R-:W-:Y:S05]  /*9860*/  BSYNC B0 ;  /* 0x0000000000007941 */ /* 0x000fea0003800000 */
.L_x_6789:
        /* <DEDUP_REMOVED lines=13> */
.L_x_6793:
        /* <DEDUP_REMOVED lines=12> */
.L_x_6796:
[----:B------:R-:W-:Y:S02]  /*9a00*/  IMAD.MOV.U32 R202, RZ, RZ, R10 ;  /* 0x000000ffffca7224 */ /* 0x000fe400078e000a */
.L_x_6797:
[----:B------:R-:W-:Y:S05]  /*9a10*/  BSYNC B0 ;  /* 0x0000000000007941 */ /* 0x000fea0003800000 */
.L_x_6795:
        /* <DEDUP_REMOVED lines=16> */
.L_x_6801:
[----:B------:R-:W-:Y:S05]  /*9b20*/  BSYNC B1 ;  /* 0x0000000000017941 */ /* 0x000fea0003800000 */
.L_x_6800:
        /* <DEDUP_REMOVED lines=44> */
.L_x_6799:
[----:B------:R-:W-:Y:S05]  /*9df0*/  BSYNC B0 ;  /* 0x0000000000007941 */ /* 0x000fea0003800000 */
.L_x_6798:
        /* <DEDUP_REMOVED lines=10> */
.L_x_6794:
        /* <DEDUP_REMOVED lines=12> */
.L_x_6803:
[----:B------:R-:W-:Y:S02]  /*9f60*/  IMAD.MOV.U32 R196, RZ, RZ, R10 ;  /* 0x000000ffffc47224 */ /* 0x000fe400078e000a */
.L_x_6804:
[----:B------:R-:W-:Y:S05]  /*9f70*/  BSYNC B0 ;  /* 0x0000000000007941 */ /* 0x000fea0003800000 */
.L_x_6802:
        /* <DEDUP_REMOVED lines=16> */
.L_x_6808:
[----:B------:R-:W-:Y:S05]  /*a080*/  BSYNC B1 ;  /* 0x0000000000017941 */ /* 0x000fea0003800000 */
.L_x_6807:
        /* <DEDUP_REMOVED lines=42> */
[----:B------:R-:W-:Y:S01]  /*a330*/  IMAD.MOV.U32 R12, RZ, RZ, R164 ;  /* 0x000000ffff0c7224 */ /* 0x000fe200078e00a4 */
[----:B------:R-:W-:Y:S02]  /*a340*/  MOV R165, RZ ;  /* 0x000000ff00a57202 */ /* 0x000fe40000000f00 */
.L_x_6806:
[----:B------:R-:W-:Y:S05]  /*a350*/  BSYNC B0 ;  /* 0x0000000000007941 */ /* 0x000fea0003800000 */
.L_x_6805:
        /* <DEDUP_REMOVED lines=13> */
.L_x_6809:
        /* <DEDUP_REMOVED lines=12> */
.L_x_6812:
[----:B------:R-:W-:Y:S02]  /*a4f0*/  IMAD.MOV.U32 R166, RZ, RZ, R10 ;  /* 0x000000ffffa67224 */ /* 0x000fe400078e000a */
.L_x_6813:
[----:B------:R-:W-:Y:S05]  /*a500*/  BSYNC B0 ;  /* 0x0000000000007941 */ /* 0x000fea0003800000 */
.L_x_6811:
        /* <DEDUP_REMOVED lines=16> */
.L_x_6817:
[----:B------:R-:W-:Y:S05]  /*a610*/  BSYNC B1 ;  /* 0x0000000000017941 */ /* 0x000fea0003800000 */
.L_x_6816:
        /* <DEDUP_REMOVED lines=44> */
.L_x_6815:
[----:B------:R-:W-:Y:S05]  /*a8e0*/  BSYNC B0 ;  /* 0x0000000000007941 */ /* 0x000fea0003800000 */
.L_x_6814:
        /* <DEDUP_REMOVED lines=10> */
.L_x_6810:
        /* <DEDUP_REMOVED lines=12> */
.L_x_6819:
[----:B------:R-:W-:Y:S02]  /*aa50*/  IMAD.MOV.U32 R166, RZ, RZ, R10 ;  /* 0x000000ffffa67224 */ /* 0x000fe400078e000a */
.L_x_6820:
[----:B------:R-:W-:Y:S05]  /*aa60*/  BSYNC B0 ;  /* 0x0000000000007941 */ /* 0x000fea0003800000 */
.L_x_6818:
        /* <DEDUP_REMOVED lines=16> */
.L_x_6824:
[----:B------:R-:W-:Y:S05]  /*ab70*/  BSYNC B1 ;  /* 0x0000000000017941 */ /* 0x000fea0003800000 */
.L_x_6823:
        /* <DEDUP_REMOVED lines=44> */
.L_x_6822:
[----:B------:R-:W-:Y:S05]  /*ae40*/  BSYNC B0 ;  /* 0x0000000000007941 */ /* 0x000fea0003800000 */
.L_x_6821:
        /* <DEDUP_REMOVED lines=13> */
.L_x_6825:
        /* <DEDUP_REMOVED lines=12> */
.L_x_6828:
[----:B------:R-:W-:Y:S02]  /*afe0*/  IMAD.MOV.U32 R166, RZ, RZ, R10 ;  /* 0x000000ffffa67224 */ /* 0x000fe400078e000a */
.L_x_6829:
[----:B------:R-:W-:Y:S05]  /*aff0*/  BSYNC B0 ;  /* 0x0000000000007941 */ /* 0x000fea0003800000 */
.L_x_6827:
        /* <DEDUP_REMOVED lines=16> */
.L_x_6833:
[----:B------:R-:W-:Y:S05]  /*b100*/  BSYNC B1 ;  /* 0x0000000000017941 */ /* 0x000fea0003800000 */
.L_x_6832:
        /* <DEDUP_REMOVED lines=44> */
.L_x_6831:
[----:B------:R-:W-:Y:S05]  /*b3d0*/  BSYNC B0 ;  /* 0x0000000000007941 */ /* 0x000fea0003800000 */
.L_x_6830:
        /* <DEDUP_REMOVED lines=10> */
.L_x_6826:
        /* <DEDUP_REMOVED lines=12> */
.L_x_6835:
[----:B------:R-:W-:Y:S02]  /*b540*/  IMAD.MOV.U32 R166, RZ, RZ, R10 ;  /* 0x000000ffffa67224 */ /* 0x000fe400078e000a */
.L_x_6836:
[----:B------:R-:W-:Y:S05]  /*b550*/  BSYNC B0 ;  /* 0x0000000000007941 */ /* 0x000fea0003800000 */
.L_x_6834:
        /* <DEDUP_REMOVED lines=16> */
.L_x_6840:
[----:B------:R-:W-:Y:S05]  /*b660*/  BSYNC B1 ;  /* 0x0000000000017941 */ /* 0x000fea0003800000 */
.L_x_6839:
        /* <DEDUP_REMOVED lines=44> */
.L_x_6838:
[----:B------:R-:W-:Y:S05]  /*b930*/  BSYNC B0 ;  /* 0x0000000000007941 */ /* 0x000fea0003800000 */
.L_x_6837:
        /* <DEDUP_REMOVED lines=13> */
.L_x_6841:
        /* <DEDUP_REMOVED lines=12> */
.L_x_6844:
[----:B------:R-:W-:Y:S02]  /*bad0*/  MOV R182, R10 ;  /* 0x0000000a00b67202 */ /* 0x000fe40000000f00 */
.L_x_6845:
[----:B------:R-:W-:Y:S05]  /*bae0*/  BSYNC B0 ;  /* 0x0000000000007941 */ /* 0x000fea0003800000 */
.L_x_6843:
        /* <DEDUP_REMOVED lines=18> */
.L_x_6849:
[----:B------:R-:W-:Y:S05]  /*bc10*/  BSYNC B1 ;  /* 0x0000000000017941 */ /* 0x000fea0003800000 */
.L_x_6848:
        /* <DEDUP_REMOVED lines=44> */
.L_x_6847:
[----:B------:R-:W-:Y:S05]  /*bee0*/  BSYNC B0 ;  /* 0x0000000000007941 */ /* 0x000fea0003800000 */
.L_x_6846:
        /* <DEDUP_REMOVED lines=10> */
.L_x_6842:
        /* <DEDUP_REMOVED lines=53> */
.L_x_6850:
        /* <DEDUP_REMOVED lines=13> */
[----:B------:R-:W-:Y:S01]  /*c3b0*/  MOV R207, R12 ;  /* 0x0000000c00cf7202 */ /* 0x000fe20000000f00 */
[----:B------:R-:W-:Y:S05]  /*c3c0*/  BRA `(.L_x_6853) ;  /* 0x0000001000007947 */ /* 0x000fea0003800000 */
.L_x_6852:
[----:B-1----:R-:W-:Y:S02]  /*c3d0*/  IMAD.MOV.U32 R207, RZ, RZ, R10 ;  /* 0x000000ffffcf7224 */ /* 0x002fe400078e000a */
.L_x_6853:
[----:B------:R-:W-:Y:S05]  /*c3e0*/  BSYNC B0 ;  /* 0x0000000000007941 */ /* 0x000fea0003800000 */
.L_x_6851:
        /* <DEDUP_REMOVED lines=16> */
.L_x_6857:
[----:B------:R-:W-:Y:S05]  /*c4f0*/  BSYNC B1 ;  /* 0x0000000000017941 */ /* 0x000fea0003800000 */
.L_x_6856:
        /* <DEDUP_REMOVED lines=44> */
.L_x_6855:
[----:B------:R-:W-:Y:S05]  /*c7c0*/  BSYNC B0 ;  /* 0x0000000000007941 */ /* 0x000fea0003800000 */
.L_x_6854:
        /* <DEDUP_REMOVED lines=15> */
.L_x_6858:
        /* <DEDUP_REMOVED lines=12> */
.L_x_6861:
[----:B------:R-:W-:Y:S02]  /*c980*/  IMAD.MOV.U32 R207, RZ, RZ, R10 ;  /* 0x000000ffffcf7224 */ /* 0x000fe400078e000a */
.L_x_6862:
[----:B------:R-:W-:Y:S05]  /*c990*/  BSYNC B0 ;  /* 0x0000000000007941 */ /* 0x000fea0003800000 */
.L_x_6860:
        /* <DEDUP_REMOVED lines=16> */
.L_x_6866:
[----:B------:R-:W-:Y:S05]  /*caa0*/  BSYNC B1 ;  /* 0x0000000000017941 */ /* 0x000fea0003800000 */
.L_x_6865:
        /* <DEDUP_REMOVED lines=44> */
.L_x_6864:
[----:B------:R-:W-:Y:S05]  /*cd70*/  BSYNC B0 ;  /* 0x0000000000007941 */ /* 0x000fea0003800000 */
.L_x_6863:
        /* <DEDUP_REMOVED lines=10> */
.L_x_6859:
        /* <DEDUP_REMOVED lines=12> */
.L_x_6868:
[----:B------:R-:W-:Y:S02]  /*cee0*/  IMAD.MOV.U32 R207, RZ, RZ, R10 ;  /* 0x000000ffffcf7224 */ /* 0x000fe400078e000a */
.L_x_6869:
[----:B------:R-:W-:Y:S05]  /*cef0*/  BSYNC B0 ;  /* 0x0000000000007941 */ /* 0x000fea0003800000 */
.L_x_6867:
        /* <DEDUP_REMOVED lines=16> */
.L_x_6873:
[----:B------:R-:W-:Y:S05]  /*d000*/  BSYNC B1 ;  /* 0x0000000000017941 */ /* 0x000fea0003800000 */
.L_x_6872:
        /* <DEDUP_REMOVED lines=44> */
.L_x_6871:
[----:B------:R-:W-:Y:S05]  /*d2d0*/  BSYNC B0 ;  /* 0x0000000000007941 */ /* 0x000fea0003800000 */
.L_x_6870:
        /* <DEDUP_REMOVED lines=11> */
[----:B------:R-:W-:Y:S01]  /*d390*/  PRMT R164, RZ, 0x7610, R160 ;  /* 0x00007610ffa47816 */ /* 0x000fe200000000a0 */
[----:B------:R-:W-:-:S04]  /*d3a0*/  IMAD.MOV.U32 R181, RZ, RZ, R180 ;  /* 0x000000ffffb57224 */ /* 0x000fc800078e00b4 */
[----:B------:R-:W-:Y:S01]  /*d3b0*/  FADD.FTZ R209, R164, R209 ;  /* 0x000000d1a4d17221 */ /* 0x000fe20000010000 */
[----:B------:R-:W-:Y:S05]  /*d3c0*/  BRA `(.L_x_6875) ;  /* 0x0000056000007947 */ /* 0x000fea0003800000 */
.L_x_6874:
        /* <DEDUP_REMOVED lines=12> */
.L_x_6877:
[----:B------:R-:W-:Y:S02]  /*d490*/  IMAD.MOV.U32 R164, RZ, RZ, R10 ;  /* 0x000000ffffa47224 */ /* 0x000fe400078e000a */
.L_x_6878:
[----:B------:R-:W-:Y:S05]  /*d4a0*/  BSYNC B0 ;  /* 0x0000000000007941 */ /* 0x000fea0003800000 */
.L_x_6876:
        /* <DEDUP_REMOVED lines=16> */
.L_x_6882:
[----:B------:R-:W-:Y:S05]  /*d5b0*/  BSYNC B1 ;  /* 0x0000000000017941 */ /* 0x000fea0003800000 */
.L_x_6881:
        /* <DEDUP_REMOVED lines=42> */
[----:B------:R-:W-:Y:S01]  /*d860*/  IMAD.MOV.U32 R181, RZ, RZ, RZ ;  /* 0x000000ffffb57224 */ /* 0x000fe200078e00ff */
[----:B------:R-:W-:Y:S02]  /*d870*/  MOV R12, R180 ;  /* 0x000000b4000c7202 */ /* 0x000fe40000000f00 */
.L_x_6880:
[----:B------:R-:W-:Y:S05]  /*d880*/  BSYNC B0 ;  /* 0x0000000000007941 */ /* 0x000fea0003800000 */
.L_x_6879:
        /* <DEDUP_REMOVED lines=10> */
.L_x_6875:
        /* <DEDUP_REMOVED lines=12> */
.L_x_6884:
[----:B------:R-:W-:Y:S02]  /*d9f0*/  IMAD.MOV.U32 R164, RZ, RZ, R10 ;  /* 0x000000ffffa47224 */ /* 0x000fe400078e000a */
.L_x_6885:
[----:B------:R-:W-:Y:S05]  /*da00*/  BSYNC B0 ;  /* 0x0000000000007941 */ /* 0x000fea0003800000 */
.L_x_6883:
        /* <DEDUP_REMOVED lines=16> */
.L_x_6889:
[----:B------:R-:W-:Y:S05]  /*db10*/  BSYNC B1 ;  /* 0x0000000000017941 */ /* 0x000fea0003800000 */
.L_x_6888:
        /* <DEDUP_REMOVED lines=44> */
.L_x_6887:
[----:B------:R-:W-:Y:S05]  /*dde0*/  BSYNC B0 ;  /* 0x0000000000007941 */ /* 0x000fea0003800000 */
.L_x_6886:
        /* <DEDUP_REMOVED lines=15> */
.L_x_6890:
        /* <DEDUP_REMOVED lines=12> */
.L_x_6893:
[----:B------:R-:W-:Y:S02]  /*dfa0*/  IMAD.MOV.U32 R164, RZ, RZ, R10 ;  /* 0x000000ffffa47224 */ /* 0x000fe400078e000a */
.L_x_6894:
[----:B------:R-:W-:Y:S05]  /*dfb0*/  BSYNC B0 ;  /* 0x0000000000007941 */ /* 0x000fea0003800000 */
.L_x_6892:
        /* <DEDUP_REMOVED lines=16> */
.L_x_6898:
[----:B------:R-:W-:Y:S05]  /*e0c0*/  BSYNC B1 ;  /* 0x0000000000017941 */ /* 0x000fea0003800000 */
.L_x_6897:
        /* <DEDUP_REMOVED lines=44> */
.L_x_6896:
[----:B------:R-:W-:Y:S05]  /*e390*/  BSYNC B0 ;  /* 0x0000000000007941 */ /* 0x000fea0003800000 */
.L_x_6895:
        /* <DEDUP_REMOVED lines=10> */
.L_x_6891:
        /* <DEDUP_REMOVED lines=12> */
.L_x_6900:
[----:B------:R-:W-:Y:S02]  /*e500*/  IMAD.MOV.U32 R164, RZ, RZ, R10 ;  /* 0x000000ffffa47224 */ /* 0x000fe400078e000a */
.L_x_6901:
[----:B------:R-:W-:Y:S05]  /*e510*/  BSYNC B0 ;  /* 0x0000000000007941 */ /* 0x000fea0003800000 */
.L_x_6899:
        /* <DEDUP_REMOVED lines=16> */
.L_x_6905:
[----:B------:R-:W-:Y:S05]  /*e620*/  BSYNC B1 ;  /* 0x0000000000017941 */ /* 0x000fea0003800000 */
.L_x_6904:
        /* <DEDUP_REMOVED lines=44> */
.L_x_6903:
[----:B------:R-:W-:Y:S05]  /*e8f0*/  BSYNC B0 ;  /* 0x0000000000007941 */ /* 0x000fea0003800000 */
.L_x_6902:
        /* <DEDUP_REMOVED lines=15> */
.L_x_6906:
        /* <DEDUP_REMOVED lines=12> */
.L_x_6909:
[----:B------:R-:W-:Y:S02]  /*eab0*/  IMAD.MOV.U32 R196, RZ, RZ, R10 ;  /* 0x000000ffffc47224 */ /* 0x000fe400078e000a */
.L_x_6910:
[----:B------:R-:W-:Y:S05]  /*eac0*/  BSYNC B0 ;  /* 0x0000000000007941 */ /* 0x000fea0003800000 */
.L_x_6908:
        /* <DEDUP_REMOVED lines=16> */
.L_x_6914:
[----:B------:R-:W-:Y:S05]  /*ebd0*/  BSYNC B1 ;  /* 0x0000000000017941 */ /* 0x000fea0003800000 */
.L_x_6913:
        /* <DEDUP_REMOVED lines=44> */
.L_x_6912:
[----:B------:R-:W-:Y:S05]  /*eea0*/  BSYNC B0 ;  /* 0x0000000000007941 */ /* 0x000fea0003800000 */
.L_x_6911:
        /* <DEDUP_REMOVED lines=10> */
.L_x_6907:
        /* <DEDUP_REMOVED lines=12> */
.L_x_6916:
[----:B------:R-:W-:Y:S02]  /*f010*/  IMAD.MOV.U32 R196, RZ, RZ, R10 ;  /* 0x000000ffffc47224 */ /* 0x000fe400078e000a */
.L_x_6917:
[----:B------:R-:W-:Y:S05]  /*f020*/  BSYNC B0 ;  /* 0x0000000000007941 */ /* 0x000fea0003800000 */
.L_x_6915:
        /* <DEDUP_REMOVED lines=16> */
.L_x_6921:
[----:B------:R-:W-:Y:S05]  /*f130*/  BSYNC B1 ;  /* 0x0000000000017941 */ /* 0x000fea0003800000 */
.L_x_6920:
        /* <DEDUP_REMOVED lines=44> */
.L_x_6919:
[----:B------:R-:W-:Y:S05]  /*f400*/  BSYNC B0 ;  /* 0x0000000000007941 */ /* 0x000fea0003800000 */
.L_x_6918:
        /* <DEDUP_REMOVED lines=13> */
.L_x_6922:
        /* <DEDUP_REMOVED lines=12> */
.L_x_6925:
[----:B------:R-:W-:Y:S02]  /*f5a0*/  IMAD.MOV.U32 R196, RZ, RZ, R10 ;  /* 0x000000ffffc47224 */ /* 0x000fe400078e000a */
.L_x_6926:
[----:B------:R-:W-:Y:S05]  /*f5b0*/  BSYNC B0 ;  /* 0x0000000000007941 */ /* 0x000fea0003800000 */
.L_x_6924:
        /* <DEDUP_REMOVED lines=16> */
.L_x_6930:
[----:B------:R-:W-:Y:S05]  /*f6c0*/  BSYNC B1 ;  /* 0x0000000000017941 */ /* 0x000fea0003800000 */
.L_x_6929:
        /* <DEDUP_REMOVED lines=44> */
.L_x_6928:
[----:B------:R-:W-:Y:S05]  /*f990*/  BSYNC B0 ;  /* 0x0000000000007941 */ /* 0x000fea0003800000 */
.L_x_6927:
        /* <DEDUP_REMOVED lines=10> */
.L_x_6923:
        /* <DEDUP_REMOVED lines=12> */
.L_x_6932:
[----:B------:R-:W-:Y:S02]  /*fb00*/  IMAD.MOV.U32 R196, RZ, RZ, R10 ;  /* 0x000000ffffc47224 */ /* 0x000fe400078e000a */
.L_x_6933:
[----:B------:R-:W-:Y:S05]  /*fb10*/  BSYNC B0 ;  /* 0x0000000000007941 */ /* 0x000fea0003800000 */
.L_x_6931:
        /* <DEDUP_REMOVED lines=16> */
.L_x_6937:
[----:B------:R-:W-:Y:S05]  /*fc20*/  BSYNC B1 ;  /* 0x0000000000017941 */ /* 0x000fea0003800000 */
.L_x_6936:
        /* <DEDUP_REMOVED lines=44> */
.L_x_6935:
[----:B------:R-:W-:Y:S05]  /*fef0*/  BSYNC B0 ;  /* 0x0000000000007941 */ /* 0x000fea0003800000 */
.L_x_6934:
        /* <DEDUP_REMOVED lines=13> */
.L_x_6938:
        /* <DEDUP_REMOVED lines=12> */
.L_x_6941:
[----:B------:R-:W-:Y:S02]  /*10090*/  IMAD.MOV.U32 R166, RZ, RZ, R10 ;  /* 0x000000ffffa67224 */ /* 0x000fe400078e000a */
.L_x_6942:
[----:B------:R-:W-:Y:S05]  /*100a0*/  BSYNC B0 ;  /* 0x0000000000007941 */ /* 0x000fea0003800000 */
.L_x_6940:
        /* <DEDUP_REMOVED lines=16> */
.L_x_6946:
[----:B------:R-:W-:Y:S05]  /*101b0*/  BSYNC B1 ;  /* 0x0000000000017941 */ /* 0x000fea0003800000 */
.L_x_6945:
        /* <DEDUP_REMOVED lines=44> */
.L_x_6944:
[----:B------:R-:W-:Y:S05]  /*10480*/  BSYNC B0 ;  /* 0x0000000000007941 */ /* 0x000fea0003800000 */
.L_x_6943:
        /* <DEDUP_REMOVED lines=10> */
.L_x_6939:
        /* <DEDUP_REMOVED lines=12> */
.L_x_6948:
[----:B------:R-:W-:Y:S02]  /*105f0*/  IMAD.MOV.U32 R166, RZ, RZ, R10 ;  /* 0x000000ffffa67224 */ /* 0x000fe400078e000a */
.L_x_6949:
[----:B------:R-:W-:Y:S05]  /*10600*/  BSYNC B0 ;  /* 0x0000000000007941 */ /* 0x000fea0003800000 */
.L_x_6947:
        /* <DEDUP_REMOVED lines=16> */
.L_x_6953:
[----:B------:R-:W-:Y:S05]  /*10710*/  BSYNC B1 ;  /* 0x0000000000017941 */ /* 0x000fea0003800000 */
.L_x_6952:
        /* <DEDUP_REMOVED lines=44> */
.L_x_6951:
[----:B------:R-:W-:Y:S05]  /*109e0*/  BSYNC B0 ;  /* 0x0000000000007941 */ /* 0x000fea0003800000 */
.L_x_6950:
[----:B------:R0:W1:Y:S02]  /*109f0*/  I2F.U32 R164, R166 ;  /* 0x000000a600a47306 */ /* 0x0000640000201000 */
[----:B0-----:R-:W-:-:S05]  /*10a00*/  PRMT R166, RZ, 0x5410, R167 ;  /* 0x00005410ffa67816 */ /* 0x001fca00000000a7 */
[----:B------:R-:W-:Y:S02]  /*10a10*/  FMUL.FTZ R211, R166, c[0x0][0x1e8] ;  /* 0x00007a00a6d37a20 */ /* 0x000fe40000410000 */
[----:B-1----:R-:W-:-:S05]  /*10a20*/  FFMA.FTZ R164, R164, R199, 1.1641532182693481445e-10 ;  /* 0x2f000000a4a47423 */ /* 0x002fca00000100c7 */
[----:B------:R-:W-:-:S04]  /*10a30*/  FSETP.GTU.FTZ.AND P4, PT, R164, c[0x0][0x1e4], PT ;  /* 0x00007900a4007a0b */ /* 0x000fc80003f9c000 */
        /* <DEDUP_REMOVED lines=8> */
.L_x_6954:
        /* <DEDUP_REMOVED lines=12> */
.L_x_6957:
[----:B------:R-:W-:Y:S02]  /*10b80*/  IMAD.MOV.U32 R166, RZ, RZ, R10 ;  /* 0x000000ffffa67224 */ /* 0x000fe400078e000a */
.L_x_6958:
[----:B------:R-:W-:Y:S05]  /*10b90*/  BSYNC B0 ;  /* 0x0000000000007941 */ /* 0x000fea0003800000 */
.L_x_6956:
        /* <DEDUP_REMOVED lines=16> */
.L_x_6962:
[----:B------:R-:W-:Y:S05]  /*10ca0*/  BSYNC B1 ;  /* 0x0000000000017941 */ /* 0x000fea0003800000 */
.L_x_6961:
        /* <DEDUP_REMOVED lines=44> */
.L_x_6960:
[----:B------:R-:W-:Y:S05]  /*10f70*/  BSYNC B0 ;  /* 0x0000000000007941 */ /* 0x000fea0003800000 */
.L_x_6959:
        /* <DEDUP_REMOVED lines=10> */
.L_x_6955:
        /* <DEDUP_REMOVED lines=12> */
.L_x_6964:
[----:B------:R-:W-:Y:S02]  /*110e0*/  IMAD.MOV.U32 R166, RZ, RZ, R10 ;  /* 0x000000ffffa67224 */ /* 0x000fe400078e000a */
.L_x_6965:
[----:B------:R-:W-:Y:S05]  /*110f0*/  BSYNC B0 ;  /* 0x0000000000007941 */ /* 0x000fea0003800000 */
.L_x_6963:
        /* <DEDUP_REMOVED lines=16> */
.L_x_6969:
[----:B------:R-:W-:Y:S05]  /*11200*/  BSYNC B1 ;  /* 0x0000000000017941 */ /* 0x000fea0003800000 */
.L_x_6968:
        /* <DEDUP_REMOVED lines=44> */
.L_x_6967:
[----:B------:R-:W-:Y:S05]  /*114d0*/  BSYNC B0 ;  /* 0x0000000000007941 */ /* 0x000fea0003800000 */
.L_x_6966:
        /* <DEDUP_REMOVED lines=13> */
.L_x_6970:
        /* <DEDUP_REMOVED lines=12> */
.L_x_6973:
[----:B------:R-:W-:Y:S02]  /*11670*/  IMAD.MOV.U32 R182, RZ, RZ, R10 ;  /* 0x000000ffffb67224 */ /* 0x000fe400078e000a */
.L_x_6974:
[----:B------:R-:W-:Y:S05]  /*11680*/  BSYNC B0 ;  /* 0x0000000000007941 */ /* 0x000fea0003800000 */
.L_x_6972:
        /* <DEDUP_REMOVED lines=18> */
.L_x_6978:
[----:B------:R-:W-:Y:S05]  /*117b0*/  BSYNC B1 ;  /* 0x0000000000017941 */ /* 0x000fea0003800000 */
.L_x_6977:
        /* <DEDUP_REMOVED lines=44> */
.L_x_6976:
[----:B------:R-:W-:Y:S05]  /*11a80*/  BSYNC B0 ;  /* 0x0000000000007941 */ /* 0x000fea0003800000 */
.L_x_6975:
        /* <DEDUP_REMOVED lines=10> */
.L_x_6971:
        /* <DEDUP_REMOVED lines=19> */
[----:B------:R-:W-:Y:S02]  /*11c60*/  F2FP.BF16.PACK_AB R166, R213, R210 ;  /* 0x000000d2d5a6723e */ /* 0x000fe400000010ff */
[----:B------:R-:W-:Y:S02]  /*11c70*/  LOP3.LUT R197, R180, R196, R182, 0xfe, !PT ;  /* 0x000000c4b4c57212 */ /* 0x000fe400078efeb6 */
[----:B------:R-:W-:Y:S02]  /*11c80*/  SEL R180, RZ, 0x1, P5 ;  /* 0x00000001ffb47807 */ /* 0x000fe40002800000 */
        /* <DEDUP_REMOVED lines=31> */
.L_x_6979:
        /* <DEDUP_REMOVED lines=15> */
.L_x_6981:
[----:B-1----:R-:W-:Y:S02]  /*11f70*/  IMAD.MOV.U32 R197, RZ, RZ, R10 ;  /* 0x000000ffffc57224 */ /* 0x002fe400078e000a */
.L_x_6982:
[----:B------:R-:W-:Y:S05]  /*11f80*/  BSYNC B0 ;  /* 0x0000000000007941 */ /* 0x000fea0003800000 */
.L_x_6980:
        /* <DEDUP_REMOVED lines=16> */
.L_x_6986:
[----:B------:R-:W-:Y:S05]  /*12090*/  BSYNC B1 ;  /* 0x0000000000017941 */ /* 0x000fea0003800000 */
.L_x_6985:
        /* <DEDUP_REMOVED lines=44> */
.L_x_6984:
[----:B------:R-:W-:Y:S05]  /*12360*/  BSYNC B0 ;  /* 0x0000000000007941 */ /* 0x000fea0003800000 */
.L_x_6983:
        /* <DEDUP_REMOVED lines=15> */
.L_x_6987:
        /* <DEDUP_REMOVED lines=12> */
.L_x_6990:
[----:B------:R-:W-:Y:S02]  /*12520*/  MOV R197, R10 ;  /* 0x0000000a00c57202 */ /* 0x000fe40000000f00 */
.L_x_6991:
[----:B------:R-:W-:Y:S05]  /*12530*/  BSYNC B0 ;  /* 0x0000000000007941 */ /* 0x000fea0003800000 */
.L_x_6989:
        /* <DEDUP_REMOVED lines=16> */
.L_x_6995:
[----:B------:R-:W-:Y:S05]  /*12640*/  BSYNC B1 ;  /* 0x0000000000017941 */ /* 0x000fea0003800000 */
.L_x_6994:
        /* <DEDUP_REMOVED lines=44> */
.L_x_6993:
[----:B------:R-:W-:Y:S05]  /*12910*/  BSYNC B0 ;  /* 0x0000000000007941 */ /* 0x000fea0003800000 */
.L_x_6992:
        /* <DEDUP_REMOVED lines=10> */
.L_x_6988:
        /* <DEDUP_REMOVED lines=12> */
.L_x_6997:
[----:B------:R-:W-:Y:S02]  /*12a80*/  MOV R197, R10 ;  /* 0x0000000a00c57202 */ /* 0x000fe40000000f00 */
.L_x_6998:
[----:B------:R-:W-:Y:S05]  /*12a90*/  BSYNC B0 ;  /* 0x0000000000007941 */ /* 0x000fea0003800000 */
.L_x_6996:
        /* <DEDUP_REMOVED lines=16> */
.L_x_7002:
[----:B------:R-:W-:Y:S05]  /*12ba0*/  BSYNC B1 ;  /* 0x0000000000017941 */ /* 0x000fea0003800000 */
.L_x_7001:
        /* <DEDUP_REMOVED lines=44> */
.L_x_7000:
[----:B------:R-:W-:Y:S05]  /*12e70*/  BSYNC B0 ;  /* 0x0000000000007941 */ /* 0x000fea0003800000 */
.L_x_6999:
        /* <DEDUP_REMOVED lines=15> */
.L_x_7003:
        /* <DEDUP_REMOVED lines=12> */
.L_x_7006:
[----:B------:R-:W-:Y:S02]  /*13030*/  IMAD.MOV.U32 R164, RZ, RZ, R10 ;  /* 0x000000ffffa47224 */ /* 0x000fe400078e000a */
.L_x_7007:
[----:B------:R-:W-:Y:S05]  /*13040*/  BSYNC B0 ;  /* 0x0000000000007941 */ /* 0x000fea0003800000 */
.L_x_7005:
        /* <DEDUP_REMOVED lines=16> */
.L_x_7011:
[----:B------:R-:W-:Y:S05]  /*13150*/  BSYNC B1 ;  /* 0x0000000000017941 */ /* 0x000fea0003800000 */
.L_x_7010:
        /* <DEDUP_REMOVED lines=44> */
.L_x_7009:
[----:B------:R-:W-:Y:S05]  /*13420*/  BSYNC B0 ;  /* 0x0000000000007941 */ /* 0x000fea0003800000 */
.L_x_7008:
        /* <DEDUP_REMOVED lines=10> */
.L_x_7004:
        /* <DEDUP_REMOVED lines=12> */
.L_x_7013:
[----:B------:R-:W-:Y:S02]  /*13590*/  IMAD.MOV.U32 R164, RZ, RZ, R10 ;  /* 0x000000ffffa47224 */ /* 0x000fe400078e000a */
.L_x_7014:
[----:B------:R-:W-:Y:S05]  /*135a0*/  BSYNC B0 ;  /* 0x0000000000007941 */ /* 0x000fea0003800000 */
.L_x_7012:
        /* <DEDUP_REMOVED lines=16> */
.L_x_7018:
[----:B------:R-:W-:Y:S05]  /*136b0*/  BSYNC B1 ;  /* 0x0000000000017941 */ /* 0x000fea0003800000 */
.L_x_7017:
        /* <DEDUP_REMOVED lines=44> */
.L_x_7016:
[----:B------:R-:W-:Y:S05]  /*13980*/  BSYNC B0 ;  /* 0x0000000000007941 */ /* 0x000fea0003800000 */
.L_x_7015:
        /* <DEDUP_REMOVED lines=11> */
[----:B------:R-:W-:Y:S02]  /*13a40*/  PRMT R164, RZ, 0x5410, R161 ;  /* 0x00005410ffa47816 */ /* 0x000fe400000000a1 */
[----:B------:R-:W-:-:S03]  /*13a50*/  MOV R181, R180 ;  /* 0x000000b400b57202 */ /* 0x000fc60000000f00 */
[----:B------:R-:W-:Y:S01]  /*13a60*/  FADD.FTZ R215, R164, R215 ;  /* 0x000000d7a4d77221 */ /* 0x000fe20000010000 */
[----:B------:R-:W-:Y:S05]  /*13a70*/  BRA `(.L_x_7020) ;  /* 0x0000056000007947 */ /* 0x000fea0003800000 */
.L_x_7019:
        /* <DEDUP_REMOVED lines=12> */
.L_x_7022:
[----:B------:R-:W-:Y:S02]  /*13b40*/  IMAD.MOV.U32 R164, RZ, RZ, R10 ;  /* 0x000000ffffa47224 */ /* 0x000fe400078e000a */
.L_x_7023:
[----:B------:R-:W-:Y:S05]  /*13b50*/  BSYNC B0 ;  /* 0x0000000000007941 */ /* 0x000fea0003800000 */
.L_x_7021:
        /* <DEDUP_REMOVED lines=16> */
.L_x_7027:
[----:B------:R-:W-:Y:S05]  /*13c60*/  BSYNC B1 ;  /* 0x0000000000017941 */ /* 0x000fea0003800000 */
.L_x_7026:
        /* <DEDUP_REMOVED lines=44> */
.L_x_7025:
[----:B------:R-:W-:Y:S05]  /*13f30*/  BSYNC B0 ;  /* 0x0000000000007941 */ /* 0x000fea0003800000 */
.L_x_7024:
        /* <DEDUP_REMOVED lines=10> */
.L_x_7020:
        /* <DEDUP_REMOVED lines=12> */
.L_x_7029:
[----:B------:R-:W-:Y:S02]  /*140a0*/  IMAD.MOV.U32 R164, RZ, RZ, R10 ;  /* 0x000000ffffa47224 */ /* 0x000fe400078e000a */
.L_x_7030:
[----:B------:R-:W-:Y:S05]  /*140b0*/  BSYNC B0 ;  /* 0x0000000000007941 */ /* 0x000fea0003800000 */
.L_x_7028:
        /* <DEDUP_REMOVED lines=16> */
.L_x_7034:
[----:B------:R-:W-:Y:S05]  /*141c0*/  BSYNC B1 ;  /* 0x0000000000017941 */ /* 0x000fea0003800000 */
.L_x_7033:
        /* <DEDUP_REMOVED lines=44> */
.L_x_7032:
[----:B------:R-:W-:Y:S05]  /*14490*/  BSYNC B0 ;  /* 0x0000000000007941 */ /* 0x000fea0003800000 */
.L_x_7031:
        /* <DEDUP_REMOVED lines=15> */
.L_x_7035:
        /* <DEDUP_REMOVED lines=12> */
.L_x_7038:
[----:B------:R-:W-:Y:S02]  /*14650*/  IMAD.MOV.U32 R197, RZ, RZ, R10 ;  /* 0x000000ffffc57224 */ /* 0x000fe400078e000a */
.L_x_7039:
[----:B------:R-:W-:Y:S05]  /*14660*/  BSYNC B0 ;  /* 0x0000000000007941 */ /* 0x000fea0003800000 */
.L_x_7037:
        /* <DEDUP_REMOVED lines=16> */
.L_x_7043:
[----:B------:R-:W-:Y:S05]  /*14770*/  BSYNC B1 ;  /* 0x0000000000017941 */ /* 0x000fea0003800000 */
.L_x_7042:
        /* <DEDUP_REMOVED lines=44> */
.L_x_7041:
[----:B------:R-:W-:Y:S05]  /*14a40*/  BSYNC B0 ;  /* 0x0000000000007941 */ /* 0x000fea0003800000 */
.L_x_7040:
        /* <DEDUP_REMOVED lines=10> */
.L_x_7036:
        /* <DEDUP_REMOVED lines=12> */
.L_x_7045:
[----:B------:R-:W-:Y:S02]  /*14bb0*/  IMAD.MOV.U32 R197, RZ, RZ, R10 ;  /* 0x000000ffffc57224 */ /* 0x000fe400078e000a */
.L_x_7046:
[----:B------:R-:W-:Y:S05]  /*14bc0*/  BSYNC B0 ;  /* 0x0000000000007941 */ /* 0x000fea0003800000 */
.L_x_7044:
        /* <DEDUP_REMOVED lines=16> */
.L_x_7050:
[----:B------:R-:W-:Y:S05]  /*14cd0*/  BSYNC B1 ;  /* 0x0000000000017941 */ /* 0x000fea0003800000 */
.L_x_7049:
        /* <DEDUP_REMOVED lines=44> */
.L_x_7048:
[----:B------:R-:W-:Y:S05]  /*14fa0*/  BSYNC B0 ;  /* 0x0000000000007941 */ /* 0x000fea0003800000 */
.L_x_7047:
        /* <DEDUP_REMOVED lines=13> */
.L_x_7051:
        /* <DEDUP_REMOVED lines=12> */
.L_x_7054:
[----:B------:R-:W-:Y:S02]  /*15140*/  IMAD.MOV.U32 R197, RZ, RZ, R10 ;  /* 0x000000ffffc57224 */ /* 0x000fe400078e000a */
.L_x_7055:
[----:B------:R-:W-:Y:S05]  /*15150*/  BSYNC B0 ;  /* 0x0000000000007941 */ /* 0x000fea0003800000 */
.L_x_7053:
        /* <DEDUP_REMOVED lines=16> */
.L_x_7059:
[----:B------:R-:W-:Y:S05]  /*15260*/  BSYNC B1 ;  /* 0x0000000000017941 */ /* 0x000fea0003800000 */
.L_x_7058:
        /* <DEDUP_REMOVED lines=44> */
.L_x_7057:
[----:B------:R-:W-:Y:S05]  /*15530*/  BSYNC B0 ;  /* 0x0000000000007941 */ /* 0x000fea0003800000 */
.L_x_7056:
        /* <DEDUP_REMOVED lines=10> */
.L_x_7052:
        /* <DEDUP_REMOVED lines=12> */
.L_x_7061:
[----:B------:R-:W-:Y:S02]  /*156a0*/  IMAD.MOV.U32 R197, RZ, RZ, R10 ;  /* 0x000000ffffc57224 */ /* 0x000fe400078e000a */
.L_x_7062:
[----:B------:R-:W-:Y:S05]  /*156b0*/  BSYNC B0 ;  /* 0x0000000000007941 */ /* 0x000fea0003800000 */
.L_x_7060:
        /* <DEDUP_REMOVED lines=16> */
.L_x_7066:
[----:B------:R-:W-:Y:S05]  /*157c0*/  BSYNC B1 ;  /* 0x0000000000017941 */ /* 0x000fea0003800000 */
.L_x_7065:
        /* <DEDUP_REMOVED lines=44> */
.L_x_7064:
[----:B------:R-:W-:Y:S05]  /*15a90*/  BSYNC B0 ;  /* 0x0000000000007941 */ /* 0x000fea0003800000 */
.L_x_7063:
        /* <DEDUP_REMOVED lines=13> */
.L_x_7067:
        /* <DEDUP_REMOVED lines=12> */
.L_x_7070:
[----:B------:R-:W-:Y:S02]  /*15c30*/  MOV R166, R10 ;  /* 0x0000000a00a67202 */ /* 0x000fe40000000f00 */
.L_x_7071:
[----:B------:R-:W-:Y:S05]  /*15c40*/  BSYNC B0 ;  /* 0x0000000000007941 */ /* 0x000fea0003800000 */
.L_x_7069:
        /* <DEDUP_REMOVED lines=16> */
.L_x_7075:
[----:B------:R-:W-:Y:S05]  /*15d50*/  BSYNC B1 ;  /* 0x0000000000017941 */ /* 0x000fea0003800000 */
.L_x_7074:
        /* <DEDUP_REMOVED lines=44> */
.L_x_7073:
[----:B------:R-:W-:Y:S05]  /*16020*/  BSYNC B0 ;  /* 0x0000000000007941 */ /* 0x000fea0003800000 */
.L_x_7072:
        /* <DEDUP_REMOVED lines=10> */
.L_x_7068:
        /* <DEDUP_REMOVED lines=12> */
.L_x_7077:
[----:B------:R-:W-:Y:S02]  /*16190*/  MOV R166, R10 ;  /* 0x0000000a00a67202 */ /* 0x000fe40000000f00 */
.L_x_7078:
[----:B------:R-:W-:Y:S05]  /*161a0*/  BSYNC B0 ;  /* 0x0000000000007941 */ /* 0x000fea0003800000 */
.L_x_7076:
        /* <DEDUP_REMOVED lines=16> */
.L_x_7082:
[----:B------:R-:W-:Y:S05]  /*162b0*/  BSYNC B1 ;  /* 0x0000000000017941 */ /* 0x000fea0003800000 */
.L_x_7081:
        /* <DEDUP_REMOVED lines=44> */
.L_x_7080:
[----:B------:R-:W-:Y:S05]  /*16580*/  BSYNC B0 ;  /* 0x0000000000007941 */ /* 0x000fea0003800000 */
.L_x_7079:
        /* <DEDUP_REMOVED lines=13> */
.L_x_7083:
        /* <DEDUP_REMOVED lines=12> */
.L_x_7086:
[----:B------:R-:W-:Y:S02]  /*16720*/  IMAD.MOV.U32 R166, RZ, RZ, R10 ;  /* 0x000000ffffa67224 */ /* 0x000fe400078e000a */
.L_x_7087:
[----:B------:R-:W-:Y:S05]  /*16730*/  BSYNC B0 ;  /* 0x0000000000007941 */ /* 0x000fea0003800000 */
.L_x_7085:
        /* <DEDUP_REMOVED lines=16> */
.L_x_7091:
[----:B------:R-:W-:Y:S05]  /*16840*/  BSYNC B1 ;  /* 0x0000000000017941 */ /* 0x000fea0003800000 */
.L_x_7090:
        /* <DEDUP_REMOVED lines=44> */
.L_x_7089:
[----:B------:R-:W-:Y:S05]  /*16b10*/  BSYNC B0 ;  /* 0x0000000000007941 */ /* 0x000fea0003800000 */
.L_x_7088:
        /* <DEDUP_REMOVED lines=10> */
.L_x_7084:
        /* <DEDUP_REMOVED lines=12> */
.L_x_7093:
[----:B------:R-:W-:Y:S02]  /*16c80*/  IMAD.MOV.U32 R166, RZ, RZ, R10 ;  /* 0x000000ffffa67224 */ /* 0x000fe400078e000a */
.L_x_7094:
[----:B------:R-:W-:Y:S05]  /*16c90*/  BSYNC B0 ;  /* 0x0000000000007941 */ /* 0x000fea0003800000 */
.L_x_7092:
        /* <DEDUP_REMOVED lines=16> */
.L_x_7098:
[----:B------:R-:W-:Y:S05]  /*16da0*/  BSYNC B1 ;  /* 0x0000000000017941 */ /* 0x000fea0003800000 */
.L_x_7097:
        /* <DEDUP_REMOVED lines=44> */
.L_x_7096:
[----:B------:R-:W-:Y:S05]  /*17070*/  BSYNC B0 ;  /* 0x0000000000007941 */ /* 0x000fea0003800000 */
.L_x_7095:
        /* <DEDUP_REMOVED lines=13> */
.L_x_7099:
        /* <DEDUP_REMOVED lines=12> */
.L_x_7102:
[----:B------:R-:W-:Y:S02]  /*17210*/  IMAD.MOV.U32 R182, RZ, RZ, R10 ;  /* 0x000000ffffb67224 */ /* 0x000fe400078e000a */
.L_x_7103:
[----:B------:R-:W-:Y:S05]  /*17220*/  BSYNC B0 ;  /* 0x0000000000007941 */ /* 0x000fea0003800000 */
.L_x_7101:
        /* <DEDUP_REMOVED lines=16> */
.L_x_7107:
[----:B------:R-:W-:Y:S05]  /*17330*/  BSYNC B1 ;  /* 0x0000000000017941 */ /* 0x000fea0003800000 */
.L_x_7106:
[C---:B------:R-:W-:Y:S01]  /*17340*/  IMAD.HI.U32 R0, R15.reuse, -0x326172a9, RZ ;  /* 0xcd9e8d570f007827 */ /* 0x040fe200078e00ff */
[----:B------:R-:W-:Y:S01]  /*17350*/  LOP3.LUT R10, R10, R11, R185, 0x96, !PT ;  /* 0x0000000b0a0a7212 */ /* 0x000fe200078e96b9 */
[----:B------:R-:W-:Y:S02]  /*17360*/  HFMA2.MMA R197, -RZ, RZ, 0, 0 ;  /* 0x00000000ffc57435 */ /* 0x000fe400000001ff */
        /* <DEDUP_REMOVED lines=41> */
.L_x_7105:
[----:B------:R-:W-:Y:S05]  /*17600*/  BSYNC B0 ;  /* 0x0000000000007941 */ /* 0x000fea0003800000 */
.L_x_7104:
        /* <DEDUP_REMOVED lines=10> */
.L_x_7100:
        /* <DEDUP_REMOVED lines=38> */
[----:B------:R-:W-:Y:S02]  /*17910*/  LOP3.LUT R165, R165, R222, R199, 0xfe, !PT ;  /* 0x000000dea5a57212 */ /* 0x000fe400078efec7 */
[----:B------:R-:W-:Y:S01]  /*17920*/  LOP3.LUT R199, R166, R164, R180, 0xfe, !PT ;  /* 0x000000a4a6c77212 */ /* 0x000fe200078efeb4 */
[----:B------:R-:W-:Y:S01]  /*17930*/  FADD.FTZ R183, R182, R211 ;  /* 0x000000d3b6b77221 */ /* 0x000fe20000010000 */
[----:B------:R-:W-:Y:S02]  /*17940*/  LOP3.LUT R181, R167, R165, R181, 0xfe, !PT ;  /* 0x000000a5a7b57212 */ /* 0x000fe400078efeb5 */
[----:B------:R-:W-:Y:S01]  /*17950*/  F2FP.BF16.PACK_AB R167, R221, R220 ;  /* 0x000000dcdda7723e */ /* 0x000fe200000010ff */
[----:B------:R-:W-:Y:S01]  /*17960*/  FADD.FTZ R183, R183, R212 ;  /* 0x000000d4b7b77221 */ /* 0x000fe20000010000 */
[----:B------:R-:W-:Y:S02]  /*17970*/  F2FP.BF16.PACK_AB R166, R219, R218 ;  /* 0x000000dadba6723e */ /* 0x000fe400000010ff */
[----:B------:R-:W-:Y:S01]  /*17980*/  F2FP.BF16.PACK_AB R165, R216, R215 ;  /* 0x000000d7d8a5723e */ /* 0x000fe200000010ff */
[----:B------:R-:W-:-:S02]  /*17990*/  FADD.FTZ R164, R183, R214 ;  /* 0x000000d6b7a47221 */ /* 0x000fc40000010000 */
[----:B------:R-:W-:Y:S01]  /*179a0*/  IMAD.WIDE.U32 R182, R196, R198, c[0x0][0x188] ;  /* 0x00006200c4b67625 */ /* 0x000fe200078e00c6 */
[----:B------:R-:W-:Y:S02]  /*179b0*/  SEL R198, RZ, 0x1, P1 ;  /* 0x00000001ffc67807 */ /* 0x000fe40000800000 */
[----:B------:R-:W-:Y:S01]  /*179c0*/  ISETP.NE.AND P1, PT, R195, RZ, PT ;  /* 0x000000ffc300720c */ /* 0x000fe20003f25270 */
[----:B------:R-:W-:Y:S01]  /*179d0*/  FADD.FTZ R180, R164, R217 ;  /* 0x000000d9a4b47221 */ /* 0x000fe20000010000 */
[----:B------:R-:W-:-:S03]  /*179e0*/  F2FP.BF16.PACK_AB R164, R217, R214 ;  /* 0x000000d6d9a4723e */ /* 0x000fc600000010ff */
[----:B------:R-:W-:Y:S01]  /*179f0*/  FADD.FTZ R223, R180, R215 ;  /* 0x000000d7b4df7221 */ /* 0x000fe20000010000 */
[----:B------:R-:W-:Y:S01]  /*17a00*/  LOP3.LUT R180, R199, R198, RZ, 0xfc, !PT ;  /* 0x000000c6c7b47212 */ /* 0x000fe200078efcff */
[----:B------:R-:W-:Y:S01]  /*17a10*/  IMAD.WIDE.U32 R198, R196, R176, c[0x0][0x190] ;  /* 0x00006400c4c67625 */ /* 0x000fe200078e00b0 */
[----:B------:R0:W-:Y:S03]  /*17a20*/  STG.E.128 [R182.64], R164 ;  /* 0x000000a4b6007986 */ /* 0x0001e6000c101d04 */
[----:B------:R-:W-:Y:S01]  /*17a30*/  FADD.FTZ R223, R223, R216 ;  /* 0x000000d8dfdf7221 */ /* 0x000fe20000010000 */
[----:B------:R0:W-:Y:S03]  /*17a40*/  STG.E.64 [R198.64], R180 ;  /* 0x000000b4c6007986 */ /* 0x0001e6000c101b04 */
        /* <DEDUP_REMOVED lines=23> */
.L_x_7108:
[----:B0-----:R-:W-:Y:S01]  /*17bc0*/  FADD.FTZ R183, R222, R221 ;  /* 0x000000dddeb77221 */ /* 0x001fe20000010000 */
[----:B------:R-:W-:Y:S05]  /*17bd0*/  BRA.DIV ~URZ, `(.L_x_7109) ;  /* 0x000012327f007947 */ /* 0x000fea000b800000 */
[----:B------:R0:W1:Y:S02]  /*17be0*/  SHFL.BFLY PT, R164, R183, 0x1, 0x1f ;  /* 0x0c201f00b7a47f89 */ /* 0x00006400000e0000 */
.L_x_7113:
        /* <DEDUP_REMOVED lines=84> */
.L_x_7114:
[----:B------:R-:W-:Y:S01]  /*18130*/  FMUL.FTZ R164, R181, R181 ;  /* 0x000000b5b5a47220 */ /* 0x000fe20000410000 */
[----:B------:R-:W-:Y:S01]  /*18140*/  ISETP.NE.AND P0, PT, RZ, UR6, PT ;  /* 0x00000006ff007c0c */ /* 0x000fe2000bf05270 */
[----:B------:R-:W-:Y:S02]  /*18150*/  IMAD.MOV.U32 R180, RZ, RZ, c[0x0][0x1e0] ;  /* 0x00007800ffb47624 */ /* 0x000fe400078e00ff */
[----:B01----:R-:W-:Y:S01]  /*18160*/  FADD.FTZ R183, R176, R183 ;  /* 0x000000b7b0b77221 */ /* 0x003fe20000010000 */
[----:B------:R-:W-:Y:S01]  /*18170*/  FSEL R165, R164, RZ, P0 ;  /* 0x000000ffa4a57208 */ /* 0x000fe20000000000 */
[----:B------:R-:W-:Y:S02]  /*18180*/  IMAD.MOV.U32 R199, RZ, RZ, 0x4 ;  /* 0x00000004ffc77424 */ /* 0x000fe400078e00ff */
[----:B------:R-:W-:Y:S01]  /*18190*/  FFMA.FTZ R164, R183, R180, c[0x0][0x228] ;  /* 0x00008a00b7a47623 */ /* 0x000fe200000100b4 */
[----:B------:R-:W-:Y:S01]  /*181a0*/  FSEL R180, R181, RZ, !P0 ;  /* 0x000000ffb5b47208 */ /* 0x000fe20004000000 */
[----:B------:R-:W-:-:S04]  /*181b0*/  @!P1 IMAD.WIDE R166, R194, R199, c[0x0][0x1a0] ;  /* 0x00006800c2a69625 */ /* 0x000fc800078e02c7 */
[----:B------:R-:W-:Y:S01]  /*181c0*/  FADD.FTZ R176, R164, R165 ;  /* 0x000000a5a4b07221 */ /* 0x000fe20000010000 */
[----:B------:R0:W-:Y:S01]  /*181d0*/  @!P1 STG.E [R166.64], R181 ;  /* 0x000000b5a6009986 */ /* 0x0001e2000c101904 */
[C---:B------:R-:W-:Y:S02]  /*181e0*/  FADD.FTZ R168, -R180.reuse, R168 ;  /* 0x000000a8b4a87221 */ /* 0x040fe40000010100 */
[C---:B------:R-:W-:Y:S02]  /*181f0*/  FADD.FTZ R182, -R180.reuse, R169 ;  /* 0x000000a9b4b67221 */ /* 0x040fe40000010100 */
[C---:B------:R-:W-:Y:S02]  /*18200*/  FADD.FTZ R170, -R180.reuse, R170 ;  /* 0x000000aab4aa7221 */ /* 0x040fe40000010100 */
[C---:B------:R-:W-:Y:S02]  /*18210*/  FADD.FTZ R198, -R180.reuse, R171 ;  /* 0x000000abb4c67221 */ /* 0x040fe40000010100 */
[----:B------:R-:W-:-:S02]  /*18220*/  FADD.FTZ R172, -R180, R172 ;  /* 0x000000acb4ac7221 */ /* 0x000fc40000010100 */
[C---:B------:R-:W-:Y:S01]  /*18230*/  FADD.FTZ R222, -R180.reuse, R173 ;  /* 0x000000adb4de7221 */ /* 0x040fe20000010100 */
[----:B0-----:R-:W0:Y:S01]  /*18240*/  MUFU.RSQ R167, R176 ;  /* 0x000000b000a77308 */ /* 0x001e220000001400 */
[C---:B------:R-:W-:Y:S02]  /*18250*/  FADD.FTZ R174, -R180.reuse, R174 ;  /* 0x000000aeb4ae7221 */ /* 0x040fe40000010100 */
[----:B------:R-:W-:Y:S02]  /*18260*/  FADD.FTZ R224, -R180, R175 ;  /* 0x000000afb4e07221 */ /* 0x000fe40000010100 */
[----:B------:R-:W-:-:S04]  /*18270*/  @!P1 IMAD.WIDE R164, R194, R199, c[0x0][0x1a8] ;  /* 0x00006a00c2a49625 */ /* 0x000fc800078e02c7 */
[C---:B------:R-:W-:Y:S02]  /*18280*/  FADD.FTZ R178, -R180.reuse, R178 ;  /* 0x000000b2b4b27221 */ /* 0x040fe40000010100 */
[C---:B------:R-:W-:Y:S02]  /*18290*/  FADD.FTZ R200, -R180.reuse, R200 ;  /* 0x000000c8b4c87221 */ /* 0x040fe40000010100 */
[C---:B------:R-:W-:Y:S02]  /*182a0*/  FADD.FTZ R206, -R180.reuse, R206 ;  /* 0x000000ceb4ce7221 */ /* 0x040fe40000010100 */
[C---:B------:R-:W-:Y:S01]  /*182b0*/  FADD.FTZ R208, -R180.reuse, R208 ;  /* 0x000000d0b4d07221 */ /* 0x040fe20000010100 */
[----:B0-----:R0:W-:Y:S01]  /*182c0*/  @!P1 STG.E [R164.64], R167 ;  /* 0x000000a7a4009986 */ /* 0x0011e2000c101904 */
        /* <DEDUP_REMOVED lines=20> */
[----:B------:R-:W-:Y:S02]  /*18410*/  IMAD.SHL.U32 R180, R179, 0x10, RZ ;  /* 0x00000010b3b47824 */ /* 0x000fe400078e00ff */
[C---:B------:R-:W-:Y:S02]  /*18420*/  FMUL.FTZ R175, R167.reuse, R168 ;  /* 0x000000a8a7af7220 */ /* 0x040fe40000410000 */
[C---:B------:R-:W-:Y:S02]  /*18430*/  FMUL.FTZ R166, R167.reuse, R182 ;  /* 0x000000b6a7a67220 */ /* 0x040fe40000410000 */
[C---:B------:R-:W-:Y:S02]  /*18440*/  FMUL.FTZ R203, R167.reuse, R170 ;  /* 0x000000aaa7cb7220 */ /* 0x040fe40000410000 */
[C---:B------:R-:W-:Y:S02]  /*18450*/  FMUL.FTZ R202, R167.reuse, R198 ;  /* 0x000000c6a7ca7220 */ /* 0x040fe40000410000 */
[C---:B------:R-:W-:Y:S01]  /*18460*/  FMUL.FTZ R221, R167.reuse, R172 ;  /* 0x000000aca7dd7220 */ /* 0x040fe20000410000 */
[----:B------:R-:W-:Y:S01]  /*18470*/  IADD3 R172, P0, R180, c[0x0][0x208], RZ ;  /* 0x00008200b4ac7a10 */ /* 0x000fe20007f1e0ff */
[----:B------:R-:W-:-:S02]  /*18480*/  FMUL.FTZ R204, R167, R222 ;  /* 0x000000dea7cc7220 */ /* 0x000fc40000410000 */
[C---:B------:R-:W-:Y:S02]  /*18490*/  FMUL.FTZ R223, R167.reuse, R174 ;  /* 0x000000aea7df7220 */ /* 0x040fe40000410000 */
[C---:B------:R-:W-:Y:S02]  /*184a0*/  FMUL.FTZ R218, R167.reuse, R224 ;  /* 0x000000e0a7da7220 */ /* 0x040fe40000410000 */
        /* <DEDUP_REMOVED lines=22> */
[C---:B------:R-:W-:Y:S01]  /*18610*/  FMUL.FTZ R213, R167.reuse, R220 ;  /* 0x000000dca7d57220 */ /* 0x040fe20000410000 */
[----:B------:R-:W-:Y:S01]  /*18620*/  SHF.R.U32.HI R220, RZ, 0x1c, R179 ;  /* 0x0000001cffdc7819 */ /* 0x000fe200000116b3 */
[----:B------:R-:W-:Y:S02]  /*18630*/  FMUL.FTZ R210, R167, R173 ;  /* 0x000000ada7d27220 */ /* 0x000fe40000410000 */
[----:B------:R-:W-:Y:S01]  /*18640*/  FFMA.FTZ R168, R88, R175, R152 ;  /* 0x000000af58a87223 */ /* 0x000fe20000010098 */
[----:B------:R-:W-:Y:S01]  /*18650*/  IADD3.X R173, R220, c[0x0][0x20c], RZ, P0, !PT ;  /* 0x00008300dcad7a10 */ /* 0x000fe200007fe4ff */
[----:B0-----:R-:W-:Y:S01]  /*18660*/  FFMA.FTZ R165, R89, R166, R153 ;  /* 0x000000a659a57223 */ /* 0x001fe20000010099 */
[----:B------:R-:W-:Y:S01]  /*18670*/  IADD3 R180, P0, R180, c[0x0][0x210], RZ ;  /* 0x00008400b4b47a10 */ /* 0x000fe20007f1e0ff */
[----:B------:R-:W-:Y:S02]  /*18680*/  FFMA.FTZ R169, R90, R203, R154 ;  /* 0x000000cb5aa97223 */ /* 0x000fe4000001009a */
[----:B------:R-:W-:Y:S01]  /*18690*/  FFMA.FTZ R164, R91, R202, R155 ;  /* 0x000000ca5ba47223 */ /* 0x000fe2000001009b */
[----:B------:R-:W-:Y:S01]  /*186a0*/  F2FP.BF16.PACK_AB R168, R165, R168 ;  /* 0x000000a8a5a8723e */ /* 0x000fe200000010ff */
[----:B------:R-:W-:-:S02]  /*186b0*/  FFMA.FTZ R170, R84, R221, R148 ;  /* 0x000000dd54aa7223 */ /* 0x000fc40000010094 */
[----:B------:R-:W-:Y:S01]  /*186c0*/  FFMA.FTZ R167, R85, R204, R149 ;  /* 0x000000cc55a77223 */ /* 0x000fe20000010095 */
[----:B------:R-:W-:Y:S01]  /*186d0*/  F2FP.BF16.PACK_AB R169, R164, R169 ;  /* 0x000000a9a4a9723e */ /* 0x000fe200000010ff */
[-C--:B------:R-:W-:Y:S02]  /*186e0*/  FFMA.FTZ R171, R86, R223.reuse, R150 ;  /* 0x000000df56ab7223 */ /* 0x080fe40000010096 */
        /* <DEDUP_REMOVED lines=8> */
[----:B------:R0:W-:Y:S01]  /*18770*/  STG.E.128 [R172.64], R168 ;  /* 0x000000a8ac007986 */ /* 0x0001e2000c101d04 */
[----:B------:R-:W-:Y:S02]  /*18780*/  FFMA.FTZ R204, R53, R204, R117 ;  /* 0x000000cc35cc7223 */ /* 0x000fe40000010075 */
[----:B------:R-:W-:Y:S02]  /*18790*/  FFMA.FTZ R175, R57, R166, R121 ;  /* 0x000000a639af7223 */ /* 0x000fe40000010079 */
[----:B------:R-:W-:Y:S01]  /*187a0*/  FFMA.FTZ R165, R58, R203, R122 ;  /* 0x000000cb3aa57223 */ /* 0x000fe2000001007a */
[----:B------:R-:W-:Y:S01]  /*187b0*/  F2FP.BF16.PACK_AB R166, R204, R221 ;  /* 0x000000ddcca6723e */ /* 0x000fe200000010ff */
[----:B------:R-:W-:Y:S01]  /*187c0*/  FFMA.FTZ R202, R59, R202, R123 ;  /* 0x000000ca3bca7223 */ /* 0x000fe2000001007b */
[----:B------:R-:W-:Y:S01]  /*187d0*/  F2FP.BF16.PACK_AB R164, R175, R164 ;  /* 0x000000a4afa4723e */ /* 0x000fe200000010ff */
[----:B------:R-:W-:Y:S01]  /*187e0*/  FFMA.FTZ R218, R78, R205, R142 ;  /* 0x000000cd4eda7223 */ /* 0x000fe2000001008e */
[----:B------:R-:W-:Y:S01]  /*187f0*/  IADD3 R221, R179, 0x40, RZ ;  /* 0x00000040b3dd7810 */ /* 0x000fe20007ffe0ff */
[----:B------:R-:W-:Y:S01]  /*18800*/  FFMA.FTZ R175, R80, R181, R144 ;  /* 0x000000b550af7223 */ /* 0x000fe20000010090 */
[----:B------:R-:W-:Y:S01]  /*18810*/  F2FP.BF16.PACK_AB R165, R202, R165 ;  /* 0x000000a5caa5723e */ /* 0x000fe200000010ff */
[----:B------:R-:W-:-:S02]  /*18820*/  FFMA.FTZ R204, R83, R178, R147 ;  /* 0x000000b253cc7223 */ /* 0x000fc40000010093 */
[----:B------:R-:W-:Y:S02]  /*18830*/  FFMA.FTZ R202, R81, R176, R145 ;  /* 0x000000b051ca7223 */ /* 0x000fe40000010091 */
[----:B------:R-:W-:Y:S02]  /*18840*/  FFMA.FTZ R178, R51, R178, R115 ;  /* 0x000000b233b27223 */ /* 0x000fe40000010073 */
[----:B0-----:R-:W-:Y:S01]  /*18850*/  FFMA.FTZ R170, R76, R177, R140 ;  /* 0x000000b14caa7223 */ /* 0x001fe2000001008c */
        /* <DEDUP_REMOVED lines=24> */
[----:B------:R-:W-:Y:S01]  /*189e0*/  IADD3.X R181, R220, c[0x0][0x214], RZ, P0, !PT ;  /* 0x00008500dcb57a10 */ /* 0x000fe200007fe4ff */
[----:B------:R-:W-:Y:S01]  /*189f0*/  FFMA.FTZ R203, R75, R212, R139 ;  /* 0x000000d44bcb7223 */ /* 0x000fe2000001008b */
[----:B------:R-:W-:Y:S01]  /*18a00*/  F2FP.BF16.PACK_AB R176, R201, R176 ;  /* 0x000000b0c9b0723e */ /* 0x000fe200000010ff */
[----:B------:R-:W-:-:S02]  /*18a10*/  FFMA.FTZ R201, R71, R216, R135 ;  /* 0x000000d847c97223 */ /* 0x000fc40000010087 */
[----:B------:R-:W-:Y:S01]  /*18a20*/  IMAD.MOV.U32 R218, RZ, RZ, 0x10 ;  /* 0x00000010ffda7424 */ /* 0x000fe200078e00ff */
[----:B------:R-:W-:Y:S01]  /*18a30*/  F2FP.BF16.PACK_AB R177, R203, R200 ;  /* 0x000000c8cbb1723e */ /* 0x000fe200000010ff */
[-C--:B------:R-:W-:Y:S01]  /*18a40*/  FFMA.FTZ R200, R70, R183.reuse, R134 ;  /* 0x000000b746c87223 */ /* 0x080fe20000010086 */
[----:B------:R-:W-:Y:S01]  /*18a50*/  IADD3 R203, R179, 0x20, RZ ;  /* 0x00000020b3cb7810 */ /* 0x000fe20007ffe0ff */
[----:B------:R0:W-:Y:S01]  /*18a60*/  STG.E.128 [R180.64], R164 ;  /* 0x000000a4b4007986 */ /* 0x0001e2000c101d04 */
[----:B------:R-:W-:Y:S02]  /*18a70*/  FFMA.FTZ R183, R38, R183, R102 ;  /* 0x000000b726b77223 */ /* 0x000fe40000010066 */
[----:B------:R-:W-:Y:S01]  /*18a80*/  F2FP.BF16.PACK_AB R179, R201, R200 ;  /* 0x000000c8c9b3723e */ /* 0x000fe200000010ff */
[----:B------:R-:W-:-:S04]  /*18a90*/  IMAD.WIDE.U32 R200, R203, R218, c[0x0][0x208] ;  /* 0x00008200cbc87625 */ /* 0x000fc800078e00da */
[----:B------:R-:W-:Y:S01]  /*18aa0*/  IMAD.WIDE.U32 R202, R203, R218, c[0x0][0x210] ;  /* 0x00008400cbca7625 */ /* 0x000fe200078e00da */
[----:B------:R1:W-:Y:S03]  /*18ab0*/  STG.E.128 [R200.64], R168 ;  /* 0x000000a8c8007986 */ /* 0x0003e6000c101d04 */
[----:B------:R-:W-:Y:S01]  /*18ac0*/  FFMA.FTZ R216, R39, R216, R103 ;  /* 0x000000d827d87223 */ /* 0x000fe20000010067 */
[----:B------:R2:W-:Y:S01]  /*18ad0*/  STG.E.128 [R202.64], R172 ;  /* 0x000000acca007986 */ /* 0x0005e2000c101d04 */
[----:B------:R-:W-:-:S03]  /*18ae0*/  IMAD.WIDE.U32 R204, R221, R218, c[0x0][0x208] ;  /* 0x00008200ddcc7625 */ /* 0x000fc600078e00da */
[----:B------:R-:W-:Y:S01]  /*18af0*/  F2FP.BF16.PACK_AB R183, R216, R183 ;  /* 0x000000b7d8b7723e */ /* 0x000fe200000010ff */
[----:B0-----:R-:W-:Y:S01]  /*18b00*/  FFMA.FTZ R164, R64, R207, R128 ;  /* 0x000000cf40a47223 */ /* 0x001fe20000010080 */
[----:B------:R0:W-:Y:S01]  /*18b10*/  STG.E.128 [R204.64], R176 ;  /* 0x000000b0cc007986 */ /* 0x0001e2000c101d04 */
[----:B------:R-:W-:Y:S02]  /*18b20*/  FFMA.FTZ R165, R65, R198, R129 ;  /* 0x000000c641a57223 */ /* 0x000fe40000010081 */
[----:B------:R-:W-:Y:S02]  /*18b30*/  FFMA.FTZ R166, R66, R209, R130 ;  /* 0x000000d142a67223 */ /* 0x000fe40000010082 */
[----:B------:R-:W-:Y:S01]  /*18b40*/  FFMA.FTZ R167, R67, R206, R131 ;  /* 0x000000ce43a77223 */ /* 0x000fe20000010083 */
[----:B------:R-:W-:Y:S01]  /*18b50*/  F2FP.BF16.PACK_AB R164, R165, R164 ;  /* 0x000000a4a5a4723e */ /* 0x000fe200000010ff */
[----:B------:R-:W-:Y:S02]  /*18b60*/  FFMA.FTZ R216, R41, R182, R105 ;  /* 0x000000b629d87223 */ /* 0x000fe40000010069 */
[-C--:B-1----:R-:W-:Y:S01]  /*18b70*/  FFMA.FTZ R170, R28, R211.reuse, R92 ;  /* 0x000000d31caa7223 */ /* 0x082fe2000001005c */
[----:B------:R-:W-:Y:S01]  /*18b80*/  F2FP.BF16.PACK_AB R165, R167, R166 ;  /* 0x000000a6a7a5723e */ /* 0x000fe200000010ff */
[----:B------:R-:W-:-:S02]  /*18b90*/  FFMA.FTZ R166, R60, R211, R124 ;  /* 0x000000d33ca67223 */ /* 0x000fc4000001007c */
[----:B------:R-:W-:Y:S02]  /*18ba0*/  FFMA.FTZ R167, R61, R208, R125 ;  /* 0x000000d03da77223 */ /* 0x000fe4000001007d */
[----:B------:R-:W-:Y:S02]  /*18bb0*/  FFMA.FTZ R168, R62, R213, R126 ;  /* 0x000000d53ea87223 */ /* 0x000fe4000001007e */
[----:B--2---:R-:W-:Y:S01]  /*18bc0*/  FFMA.FTZ R173, R63, R210, R127 ;  /* 0x000000d23fad7223 */ /* 0x004fe2000001007f */
[----:B------:R-:W-:Y:S01]  /*18bd0*/  F2FP.BF16.PACK_AB R166, R167, R166 ;  /* 0x000000a6a7a6723e */ /* 0x000fe200000010ff */
[----:B------:R-:W-:Y:S02]  /*18be0*/  FFMA.FTZ R169, R29, R208, R93 ;  /* 0x000000d01da97223 */ /* 0x000fe4000001005d */
[----:B------:R-:W-:Y:S01]  /*18bf0*/  IMAD.SHL.U32 R174, R196, 0x10, RZ ;  /* 0x00000010c4ae7824 */ /* 0x000fe200078e00ff */
[----:B------:R-:W-:Y:S01]  /*18c00*/  F2FP.BF16.PACK_AB R167, R173, R168 ;  /* 0x000000a8ada7723e */ /* 0x000fe200000010ff */
[----:B------:R-:W-:Y:S01]  /*18c10*/  FFMA.FTZ R219, R40, R219, R104 ;  /* 0x000000db28db7223 */ /* 0x000fe20000010068 */
[----:B------:R-:W-:Y:S01]  /*18c20*/  F2FP.BF16.PACK_AB R170, R169, R170 ;  /* 0x000000aaa9aa723e */ /* 0x000fe200000010ff */
[----:B------:R-:W-:Y:S01]  /*18c30*/  FFMA.FTZ R182, R36, R217, R100 ;  /* 0x000000d924b67223 */ /* 0x000fe20000010064 */
[----:B------:R-:W-:Y:S01]  /*18c40*/  SHF.R.U32.HI R196, RZ, 0x1c, R196 ;  /* 0x0000001cffc47819 */ /* 0x000fe200000116c4 */
[----:B------:R-:W-:Y:S01]  /*18c50*/  FFMA.FTZ R215, R42, R215, R106 ;  /* 0x000000d72ad77223 */ /* 0x000fe2000001006a */
[C---:B------:R-:W-:Y:S01]  /*18c60*/  IADD3 R172, P0, R174.reuse, c[0x0][0x208], RZ ;  /* 0x00008200aeac7a10 */ /* 0x040fe20007f1e0ff */
[----:B------:R-:W-:Y:S01]  /*18c70*/  FFMA.FTZ R212, R43, R212, R107 ;  /* 0x000000d42bd47223 */ /* 0x000fe2000001006b */
[----:B------:R-:W-:Y:S01]  /*18c80*/  IADD3 R174, P1, R174, c[0x0][0x210], RZ ;  /* 0x00008400aeae7a10 */ /* 0x000fe20007f3e0ff */
[----:B------:R-:W-:Y:S01]  /*18c90*/  FFMA.FTZ R217, R37, R214, R101 ;  /* 0x000000d625d97223 */ /* 0x000fe20000010065 */
[----:B------:R-:W-:Y:S01]  /*18ca0*/  F2FP.BF16.PACK_AB R180, R216, R219 ;  /* 0x000000dbd8b4723e */ /* 0x000fe200000010ff */
[----:B------:R-:W-:Y:S01]  /*18cb0*/  FFMA.FTZ R171, R30, R213, R94 ;  /* 0x000000d51eab7223 */ /* 0x000fe2000001005e */
[----:B------:R-:W-:Y:S01]  /*18cc0*/  F2FP.BF16.PACK_AB R181, R212, R215 ;  /* 0x000000d7d4b5723e */ /* 0x000fe200000010ff */
[----:B------:R-:W-:Y:S01]  /*18cd0*/  FFMA.FTZ R210, R31, R210, R95 ;  /* 0x000000d21fd27223 */ /* 0x000fe2000001005f */
[----:B------:R-:W-:Y:S01]  /*18ce0*/  F2FP.BF16.PACK_AB R182, R217, R182 ;  /* 0x000000b6d9b6723e */ /* 0x000fe200000010ff */
[----:B------:R-:W-:Y:S01]  /*18cf0*/  FFMA.FTZ R169, R34, R209, R98 ;  /* 0x000000d122a97223 */ /* 0x000fe20000010062 */
[----:B------:R-:W-:Y:S01]  /*18d00*/  IADD3.X R173, R196, c[0x0][0x20c], RZ, P0, !PT ;  /* 0x00008300c4ad7a10 */ /* 0x000fe200007fe4ff */
[----:B------:R-:W-:Y:S01]  /*18d10*/  FFMA.FTZ R206, R35, R206, R99 ;  /* 0x000000ce23ce7223 */ /* 0x000fe20000010063 */
[----:B------:R-:W-:Y:S01]  /*18d20*/  F2FP.BF16.PACK_AB R171, R210, R171 ;  /* 0x000000abd2ab723e */ /* 0x000fe200000010ff */
[----:B------:R-:W-:Y:S01]  /*18d30*/  FFMA.FTZ R168, R32, R207, R96 ;  /* 0x000000cf20a87223 */ /* 0x000fe20000010060 */
[----:B------:R-:W-:Y:S01]  /*18d40*/  IADD3.X R175, R196, c[0x0][0x214], RZ, P1, !PT ;  /* 0x00008500c4af7a10 */ /* 0x000fe20000ffe4ff */
[----:B0-----:R-:W-:Y:S01]  /*18d50*/  FFMA.FTZ R177, R33, R198, R97 ;  /* 0x000000c621b17223 */ /* 0x001fe20000010061 */
[----:B------:R-:W-:Y:S01]  /*18d60*/  F2FP.BF16.PACK_AB R169, R206, R169 ;  /* 0x000000a9cea9723e */ /* 0x000fe200000010ff */
[----:B------:R-:W-:-:S03]  /*18d70*/  IMAD.WIDE.U32 R218, R221, R218, c[0x0][0x210] ;  /* 0x00008400ddda7625 */ /* 0x000fc600078e00da */
[----:B------:R-:W-:Y:S01]  /*18d80*/  F2FP.BF16.PACK_AB R168, R177, R168 ;  /* 0x000000a8b1a8723e */ /* 0x000fe200000010ff */
[----:B------:R-:W-:Y:S01]  /*18d90*/  IMAD R194, R199, c[0x0][0x160], R194 ;  /* 0x00005800c7c27a24 */ /* 0x000fe200078e02c2 */
[----:B------:R0:W-:Y:S04]  /*18da0*/  STG.E.128 [R218.64], R180 ;  /* 0x000000b4da007986 */ /* 0x0001e8000c101d04 */
[----:B------:R0:W-:Y:S01]  /*18db0*/  STG.E.128 [R172.64], R164 ;  /* 0x000000a4ac007986 */ /* 0x0001e2000c101d04 */
[----:B------:R-:W-:-:S03]  /*18dc0*/  ISETP.GE.AND P0, PT, R194, c[0x0][0x164], PT ;  /* 0x00005900c2007a0c */ /* 0x000fc60003f06270 */
[----:B------:R0:W-:Y:S10]  /*18dd0*/  STG.E.128 [R174.64], R168 ;  /* 0x000000a8ae007986 */ /* 0x0001f4000c101d04 */
[----:B0-----:R-:W-:Y:S01]  /*18de0*/  @P0 CALL.REL.NOINC `(.L_x_7111) ;  /* 0x0000001000000944 */ /* 0x001fe20003c00000 */
[----:B------:R-:W-:Y:S05]  /*18df0*/  BRA `(.L_x_7112) ;  /* 0xfffe7c8000007947 */ /* 0x000fea000383ffff */
.L_x_7111:
[----:B------:R-:W-:Y:S05]  /*18e00*/  EXIT ;  /* 0x000000000000794d */ /* 0x000fea0003800000 */
.L_x_7109:
[----:B------:R-:W-:Y:S01]  /*18e10*/  IMAD.MOV.U32 R176, RZ, RZ, 0x1 ;  /* 0x00000001ffb07424 */ /* 0x000fe200078e00ff */
[----:B------:R-:W-:Y:S01]  /*18e20*/  MOV R164, 0x18e60 ;  /* 0x00018e6000a47802 */ /* 0x000fe20000000f00 */
[----:B------:R-:W-:-:S02]  /*18e30*/  IMAD.MOV.U32 R166, RZ, RZ, 0x1f ;  /* 0x0000001fffa67424 */ /* 0x000fc400078e00ff */
[----:B------:R-:W-:Y:S02]  /*18e40*/  IMAD.MOV.U32 R167, RZ, RZ, -0x1 ;  /* 0xffffffffffa77424 */ /* 0x000fe400078e00ff */
[----:B------:R-:W-:Y:S05]  /*18e50*/  CALL.REL.NOINC `($__internal_21_$__cuda_sm70_shflsync_bfly_p) ;  /* 0x0000079000007944 */ /* 0x000fea0003c00000 */
[----:B-1----:R-:W-:Y:S01]  /*18e60*/  MOV R164, R176 ;  /* 0x000000b000a47202 */ /* 0x002fe20000000f00 */
[----:B0-----:R-:W-:Y:S05]  /*18e70*/  BRA `(.L_x_7113) ;  /* 0xffffed7000007947 */ /* 0x001fea000383ffff */
.L_x_7110:
[----:B------:R-:W-:Y:S01]  /*18e80*/  IMAD.MOV.U32 R176, RZ, RZ, 0x2 ;  /* 0x00000002ffb07424 */ /* 0x000fe200078e00ff */
[----:B------:R-:W-:Y:S01]  /*18e90*/  MOV R164, 0x18ed0 ;  /* 0x00018ed000a47802 */ /* 0x000fe20000000f00 */
[----:B------:R-:W-:Y:S02]  /*18ea0*/  IMAD.MOV.U32 R166, RZ, RZ, 0x1f ;  /* 0x0000001fffa67424 */ /* 0x000fe400078e00ff */
[----:B------:R-:W-:Y:S02]  /*18eb0*/  IMAD.MOV.U32 R167, RZ, RZ, -0x1 ;  /* 0xffffffffffa77424 */ /* 0x000fe400078e00ff */
[----:B------:R-:W-:Y:S05]  /*18ec0*/  CALL.REL.NOINC `($__internal_21_$__cuda_sm70_shflsync_bfly_p) ;  /* 0x0000072000007944 */ /* 0x000fea0003c00000 */
[----:B01----:R-:W-:Y:S01]  /*18ed0*/  FADD.FTZ R183, R183, R176 ;  /* 0x000000b0b7b77221 */ /* 0x003fe20000010000 */
[----:B------:R-:W-:Y:S01]  /*18ee0*/  MOV R164, 0x18f30 ;  /* 0x00018f3000a47802 */ /* 0x000fe20000000f00 */
[----:B------:R-:W-:Y:S02]  /*18ef0*/  IMAD.MOV.U32 R176, RZ, RZ, 0x4 ;  /* 0x00000004ffb07424 */ /* 0x000fe400078e00ff */
[----:B------:R-:W-:Y:S02]  /*18f00*/  IMAD.MOV.U32 R166, RZ, RZ, 0x1f ;  /* 0x0000001fffa67424 */ /* 0x000fe400078e00ff */
[----:B------:R-:W-:-:S02]  /*18f10*/  IMAD.MOV.U32 R167, RZ, RZ, -0x1 ;  /* 0xffffffffffa77424 */ /* 0x000fc400078e00ff */
[----:B------:R-:W-:Y:S05]  /*18f20*/  CALL.REL.NOINC `($__internal_21_$__cuda_sm70_shflsync_bfly_p) ;  /* 0x000006c000007944 */ /* 0x000fea0003c00000 */
[----:B01----:R-:W-:Y:S01]  /*18f30*/  FADD.FTZ R183, R183, R176 ;  /* 0x000000b0b7b77221 */ /* 0x003fe20000010000 */
[----:B------:R-:W-:Y:S01]  /*18f40*/  MOV R164, 0x18f90 ;  /* 0x00018f9000a47802 */ /* 0x000fe20000000f00 */
[----:B------:R-:W-:-:S02]  /*18f50*/  IMAD.MOV.U32 R176, RZ, RZ, 0x8 ;  /* 0x00000008ffb07424 */ /* 0x000fc400078e00ff */
[----:B------:R-:W-:Y:S02]  /*18f60*/  IMAD.MOV.U32 R166, RZ, RZ, 0x1f ;  /* 0x0000001fffa67424 */ /* 0x000fe400078e00ff */
[----:B------:R-:W-:Y:S02]  /*18f70*/  IMAD.MOV.U32 R167, RZ, RZ, -0x1 ;  /* 0xffffffffffa77424 */ /* 0x000fe400078e00ff */
[----:B------:R-:W-:Y:S05]  /*18f80*/  CALL.REL.NOINC `($__internal_21_$__cuda_sm70_shflsync_bfly_p) ;  /* 0x0000066000007944 */ /* 0x000fea0003c00000 */
[----:B01----:R-:W-:Y:S01]  /*18f90*/  FADD.FTZ R183, R183, R176 ;  /* 0x000000b0b7b77221 */ /* 0x003fe20000010000 */
[----:B------:R-:W-:Y:S01]  /*18fa0*/  HFMA2.MMA R176, -RZ, RZ, 0, 9.5367431640625e-07 ;  /* 0x00000010ffb07435 */ /* 0x000fe200000001ff */
[----:B------:R-:W-:Y:S01]  /*18fb0*/  IMAD.MOV.U32 R166, RZ, RZ, 0x1f ;  /* 0x0000001fffa67424 */ /* 0x000fe200078e00ff */
[----:B------:R-:W-:Y:S01]  /*18fc0*/  MOV R164, 0x18ff0 ;  /* 0x00018ff000a47802 */ /* 0x000fe20000000f00 */
[----:B------:R-:W-:-:S03]  /*18fd0*/  IMAD.MOV.U32 R167, RZ, RZ, -0x1 ;  /* 0xffffffffffa77424 */ /* 0x000fc600078e00ff */
[----:B------:R-:W-:Y:S05]  /*18fe0*/  CALL.REL.NOINC `($__internal_21_$__cuda_sm70_shflsync_bfly_p) ;  /* 0x0000060000007944 */ /* 0x000fea0003c00000 */
        /* <DEDUP_REMOVED lines=78> */
[----:B------:R-:W-:Y:S01]  /*194d0*/  MOV R166, 0x1f ;  /* 0x0000001f00a67802 */ /* 0x000fe20000000f00 */
[----:B------:R-:W-:Y:S01]  /*194e0*/  IMAD.MOV.U32 R176, RZ, RZ, 0x4 ;  /* 0x00000004ffb07424 */ /* 0x000fe200078e00ff */
[----:B------:R-:W-:Y:S01]  /*194f0*/  MOV R164, 0x19520 ;  /* 0x0001952000a47802 */ /* 0x000fe20000000f00 */
[----:B------:R-:W-:Y:S02]  /*19500*/  IMAD.MOV.U32 R167, RZ, RZ, -0x1 ;  /* 0xffffffffffa77424 */ /* 0x000fe400078e00ff */
[----:B------:R-:W-:Y:S05]  /*19510*/  CALL.REL.NOINC `($__internal_21_$__cuda_sm70_shflsync_bfly_p) ;  /* 0x000000d000007944 */ /* 0x000fea0003c00000 */
[----:B01----:R-:W-:Y:S01]  /*19520*/  FADD.FTZ R183, R183, R176 ;  /* 0x000000b0b7b77221 */ /* 0x003fe20000010000 */
[----:B------:R-:W-:Y:S01]  /*19530*/  MOV R164, 0x19580 ;  /* 0x0001958000a47802 */ /* 0x000fe20000000f00 */
[----:B------:R-:W-:Y:S02]  /*19540*/  IMAD.MOV.U32 R176, RZ, RZ, 0x8 ;  /* 0x00000008ffb07424 */ /* 0x000fe400078e00ff */
[----:B------:R-:W-:-:S02]  /*19550*/  IMAD.MOV.U32 R166, RZ, RZ, 0x1f ;  /* 0x0000001fffa67424 */ /* 0x000fc400078e00ff */
[----:B------:R-:W-:Y:S02]  /*19560*/  IMAD.MOV.U32 R167, RZ, RZ, -0x1 ;  /* 0xffffffffffa77424 */ /* 0x000fe400078e00ff */
[----:B------:R-:W-:Y:S05]  /*19570*/  CALL.REL.NOINC `($__internal_21_$__cuda_sm70_shflsync_bfly_p) ;  /* 0x0000007000007944 */ /* 0x000fea0003c00000 */
[----:B01----:R-:W-:Y:S01]  /*19580*/  FADD.FTZ R183, R183, R176 ;  /* 0x000000b0b7b77221 */ /* 0x003fe20000010000 */
[----:B------:R-:W-:Y:S01]  /*19590*/  MOV R164, 0x195e0 ;  /* 0x000195e000a47802 */ /* 0x000fe20000000f00 */
[----:B------:R-:W-:Y:S02]  /*195a0*/  IMAD.MOV.U32 R176, RZ, RZ, 0x10 ;  /* 0x00000010ffb07424 */ /* 0x000fe400078e00ff */
[----:B------:R-:W-:Y:S02]  /*195b0*/  IMAD.MOV.U32 R166, RZ, RZ, 0x1f ;  /* 0x0000001fffa67424 */ /* 0x000fe400078e00ff */
[----:B------:R-:W-:Y:S02]  /*195c0*/  IMAD.MOV.U32 R167, RZ, RZ, -0x1 ;  /* 0xffffffffffa77424 */ /* 0x000fe400078e00ff */
[----:B------:R-:W-:Y:S05]  /*195d0*/  CALL.REL.NOINC `($__internal_21_$__cuda_sm70_shflsync_bfly_p) ;  /* 0x0000001000007944 */ /* 0x000fea0003c00000 */
[----:B01----:R-:W-:Y:S05]  /*195e0*/  BRA `(.L_x_7114) ;  /* 0xffffeb4000007947 */ /* 0x003fea000383ffff */
        .weak           $__internal_21_$__cuda_sm70_shflsync_bfly_p
        .type           $__internal_21_$__cuda_sm70_shflsync_bfly_p,@function
        .size           $__internal_21_$__cuda_sm70_shflsync_bfly_p,(.L_x_26511 - $__internal_21_$__cuda_sm70_shflsync_bfly_p)
$__internal_21_$__cuda_sm70_shflsync_bfly_p:
[----:B------:R-:W-:Y:S01]  /*195f0*/  IMAD.MOV.U32 R165, RZ, RZ, 0x0 ;  /* 0x00000000ffa57424 */ /* 0x000fe200078e00ff */
[----:B------:R-:W-:Y:S04]  /*19600*/  WARPSYNC R167 ;  /* 0x000000a700007348 */ /* 0x000fe80003800000 */
[----:B------:R0:W1:Y:S01]  /*19610*/  SHFL.BFLY PT, R176, R183, R176, R166 ;  /* 0x0c0000b0b7b07389 */ /* 0x00006200000e00a6 */
[----:B------:R-:W-:Y:S05]  /*19620*/  RET.REL.NODEC R164 `(_ZN10layer_norm31ln_parallel_residual_fwd_kernelINS_13Kernel_traitsIf13__nv_bfloat16S2_S2_fjLj1024ELj1ELj4ELj1ELj16ENS_18Kernel_traits_baseILj1024EfS2_S2_S2_fjLj128EEEEELb1ELb0ELb1EEEvNS_9FwdParamsE) ;  /* 0xfffe69d0a4007950 */ /* 0x000fea0003c3ffff */
.L_x_7115:
        /* <DEDUP_REMOVED lines=13> */
.L_x_26511:


//--------------------- .text._ZN10layer_norm31ln_parallel_residual_fwd_kernelINS_13Kernel_traitsIf13__nv_bfloat16S2_S2_fjLj1024ELj1ELj4ELj1ELj16ENS_18Kernel_traits_baseILj1024EfS2_S2_S2_fjLj128EEEEELb1ELb1ELb0EEEvNS_9FwdParamsE --------------------------
	.section	.text._ZN10layer_norm31ln_parallel_residual_fwd_kernelINS_13Kernel_traitsIf13__nv_bfloat16S2_S2_fjLj1024ELj1ELj4ELj1ELj16ENS_18Kernel_traits_baseILj1024EfS2_S2_S2_fjLj128EEEEELb1ELb1ELb0EEEvNS_9FwdParamsE,"ax",@progbits
	.sectioninfo	@"SHI_REGISTERS=143"
	.align	128
        .global         _ZN10layer_norm31ln_parallel_residual_fwd_kernelINS_13Kernel_traitsIf13__nv_bfloat16S2_S2_fjLj1024ELj1ELj4ELj1ELj16ENS_18Kernel_traits_baseILj1024EfS2_S2_S2_fjLj128EEEEELb1ELb1ELb0EEEvNS_9FwdParamsE
        .type           _ZN10layer_norm31ln_parallel_residual_fwd_kernelINS_13Kernel_traitsIf13__nv_bfloat16S2_S2_fjLj1024ELj1ELj4ELj1ELj16ENS_18Kernel_traits_baseILj1024EfS2_S2_S2_fjLj128EEEEELb1ELb1ELb0EEEvNS_9FwdParamsE,@function
        .size           _ZN10layer_norm31ln_parallel_residual_fwd_kernelINS_13Kernel_traitsIf13__nv_bfloat16S2_S2_fjLj1024ELj1ELj4ELj1ELj16ENS_18Kernel_traits_baseILj1024EfS2_S2_S2_fjLj128EEEEELb1ELb1ELb0EEEvNS_9FwdParamsE,(.L_x_26512 - _ZN10layer_norm31ln_parallel_residual_fwd_kernelINS_13Kernel_traitsIf13__nv_bfloat16S2_S2_fjLj1024ELj1ELj4ELj1ELj16ENS_18Kernel_traits_baseILj1024EfS2_S2_S2_fjLj128EEEEELb1ELb1ELb0EEEvNS_9FwdParamsE)
        .other          _ZN10layer_norm31ln_parallel_residual_fwd_kernelINS_13Kernel_traitsIf13__nv_bfloat16S2_S2_fjLj1024ELj1ELj4ELj1ELj16ENS_18Kernel_traits_baseILj1024EfS2_S2_S2_fjLj128EEEEELb1ELb1ELb0EEEvNS_9FwdParamsE,@"STO_CUDA_ENTRY STV_DEFAULT"
_ZN10layer_norm31ln_parallel_residual_fwd_kernelINS_13Kernel_traitsIf13__nv_bfloat16S2_S2_fjLj1024ELj1ELj4ELj1ELj16ENS_18Kernel_traits_baseILj1024EfS2_S2_S2_fjLj128EEEEELb1ELb1ELb0EEEvNS_9FwdParamsE:
.text._ZN10layer_norm31ln_parallel_residual_fwd_kernelINS_13Kernel_traitsIf13__nv_bfloat16S2_S2_fjLj1024ELj1ELj4ELj1ELj16ENS_18Kernel_traits_baseILj1024EfS2_S2_S2_fjLj128EEEEELb1ELb1ELb0EEEvNS_9FwdParamsE:
        /* <DEDUP_REMOVED lines=16> */
[----:B------:R-:W0:Y:S02]  /*0100*/  S2R R14, SR_CTAID.X ;  /* 0x00000000000e7919 */ /* 0x000e240000002500 */
[----:B0-----:R-:W-:-:S04]  /*0110*/  IMAD R23, R14, c[0x0][0x0], R19 ;  /* 0x000000000e177a24 */ /* 0x001fc800078e0213 */
        /* <DEDUP_REMOVED lines=15> */
[----:B------:R-:W-:Y:S01]  /*0210*/  LOP3.LUT R0, R19, 0x1f, RZ, 0xc0, !PT ;  /* 0x0000001f13007812 */ /* 0x000fe200078ec0ff */
[----:B------:R-:W-:Y:S01]  /*0220*/  UIADD3 UR12, UR5, 0x76cf5d0a, URZ ;  /* 0x76cf5d0a050c7890 */ /* 0x000fe2000fffe03f */
[----:B------:R-:W-:Y:S01]  /*0230*/  SHF.R.U32.HI R19, RZ, 0x5, R19 ;  /* 0x00000005ff137819 */ /* 0x000fe20000011613 */
[----:B------:R-:W-:Y:S01]  /*0240*/  IMAD.WIDE.U32 R8, R8, -0x326172a9, RZ ;  /* 0xcd9e8d5708087825 */ /* 0x000fe200078e00ff */
[----:B------:R-:W-:Y:S01]  /*0250*/  UIADD3 UR14, UR5, 0x32370b8f, URZ ;  /* 0x32370b8f050e7890 */ /* 0x000fe2000fffe03f */
[----:B------:R-:W-:Y:S01]  /*0260*/  LOP3.LUT R7, R3, UR10, R4, 0x96, !PT ;  /* 0x0000000a03077c12 */ /* 0x000fe2000f8e9604 */
[----:B------:R-:W-:Y:S01]  /*0270*/  UIADD3 UR15, UR4, 0x78dde6e4, URZ ;  /* 0x78dde6e4040f7890 */ /* 0x000fe2000fffe03f */
[----:B------:R-:W-:Y:S01]  /*0280*/  LOP3.LUT R20, R0, 0x1f, RZ, 0x3c, !PT ;  /* 0x0000001f00147812 */ /* 0x000fe200078e3cff */
[----:B------:R-:W-:Y:S01]  /*0290*/  UIADD3 UR16, UR5, -0x126145ec, URZ ;  /* 0xed9eba1405107890 */ /* 0x000fe2000fffe03f */
[----:B------:R-:W-:Y:S01]  /*02a0*/  LOP3.LUT R4, R9, UR9, R6, 0x96, !PT ;  /* 0x0000000909047c12 */ /* 0x000fe2000f8e9606 */
[----:B------:R-:W-:Y:S01]  /*02b0*/  IMAD.WIDE.U32 R6, R7, -0x326172a9, RZ ;  /* 0xcd9e8d5707067825 */ /* 0x000fe200078e00ff */
[----:B------:R-:W-:-:S02]  /*02c0*/  UIADD3 UR18, UR5, -0x56f99767, URZ ;  /* 0xa906689905127890 */ /* 0x000fc4000fffe03f */
[----:B------:R-:W-:Y:S01]  /*02d0*/  UIADD3 UR17, UR4, 0x1715609d, URZ ;  /* 0x1715609d04117890 */ /* 0x000fe2000fffe03f */
[----:B------:R-:W-:Y:S01]  /*02e0*/  IMAD.WIDE.U32 R4, R4, -0x2daee0ad, RZ ;  /* 0xd2511f5304047825 */ /* 0x000fe200078e00ff */
[----:B------:R-:W-:Y:S01]  /*02f0*/  LOP3.LUT R3, R7, UR11, R8, 0x96, !PT ;  /* 0x0000000b07037c12 */ /* 0x000fe2000f8e9608 */
[----:B------:R-:W-:Y:S02]  /*0300*/  UIADD3 UR19, UR4, -0x4ab325aa, URZ ;  /* 0xb54cda5604137890 */ /* 0x000fe4000fffe03f */
[----:B------:R-:W-:Y:S01]  /*0310*/  UIADD3 UR20, UR5, 0x646e171e, URZ ;  /* 0x646e171e05147890 */ /* 0x000fe2000fffe03f */
[----:B------:R-:W-:Y:S01]  /*0320*/  LOP3.LUT R8, R5, UR12, R2, 0x96, !PT ;  /* 0x0000000c05087c12 */ /* 0x000fe2000f8e9602 */
[----:B------:R-:W-:Y:S01]  /*0330*/  IMAD.WIDE.U32 R2, R3, -0x2daee0ad, RZ ;  /* 0xd2511f5303027825 */ /* 0x000fe200078e00ff */
[----:B------:R-:W-:Y:S02]  /*0340*/  UIADD3 UR21, UR4, 0x5384540f, URZ ;  /* 0x5384540f04157890 */ /* 0x000fe4000fffe03f */
[----:B------:R-:W-:Y:S01]  /*0350*/  UIADD3 UR22, UR5, 0x1fd5c5a3, URZ ;  /* 0x1fd5c5a305167890 */ /* 0x000fe2000fffe03f */
[----:B------:R-:W-:Y:S01]  /*0360*/  IMAD.WIDE.U32 R8, R8, -0x326172a9, RZ ;  /* 0xcd9e8d5708087825 */ /* 0x000fe200078e00ff */
[----:B------:R-:W-:Y:S01]  /*0370*/  LOP3.LUT R7, R3, UR14, R4, 0x96, !PT ;  /* 0x0000000e03077c12 */ /* 0x000fe2000f8e9604 */
[----:B------:R-:W-:-:S02]  /*0380*/  UIADD3 UR23, UR4, -0xe443238, URZ ;  /* 0xf1bbcdc804177890 */ /* 0x000fc4000fffe03f */
[----:B------:R-:W-:Y:S01]  /*0390*/  UIADD3 UR24, UR5, -0x24c28bd8, URZ ;  /* 0xdb3d742805187890 */ /* 0x000fe2000fffe03f */
[----:B------:R-:W-:Y:S01]  /*03a0*/  LOP3.LUT R4, R9, UR13, R6, 0x96, !PT ;  /* 0x0000000d09047c12 */ /* 0x000fe2000f8e9606 */
[----:B------:R-:W-:Y:S01]  /*03b0*/  IMAD.WIDE.U32 R6, R7, -0x326172a9, RZ ;  /* 0xcd9e8d5707067825 */ /* 0x000fe200078e00ff */
[----:B------:R-:W-:Y:S02]  /*03c0*/  UIADD3 UR25, UR4, -0x700cb87f, URZ ;  /* 0x8ff3478104197890 */ /* 0x000fe4000fffe03f */
[----:B------:R-:W-:Y:S01]  /*03d0*/  UIADD3 UR26, UR5, -0x695add53, URZ ;  /* 0x96a522ad051a7890 */ /* 0x000fe2000fffe03f */
[----:B------:R-:W-:Y:S01]  /*03e0*/  IMAD.WIDE.U32 R4, R4, -0x2daee0ad, RZ ;  /* 0xd2511f5304047825 */ /* 0x000fe200078e00ff */
[----:B------:R-:W-:-:S03]  /*03f0*/  LOP3.LUT R3, R7, UR15, R8, 0x96, !PT ;  /* 0x0000000f07037c12 */ /* 0x000fc6000f8e9608 */
[----:B------:R-:W-:Y:S01]  /*0400*/  IMAD R19, R14, 0x4, R19 ;  /* 0x000000040e137824 */ /* 0x000fe200078e0213 */
        /* <DEDUP_REMOVED lines=32> */
[----:B------:R-:W-:Y:S01]  /*0610*/  IMAD.MOV.U32 R3, RZ, RZ, 0x20 ;  /* 0x00000020ff037424 */ /* 0x000fe200078e00ff */
        /* <DEDUP_REMOVED lines=12> */
[----:B------:R-:W-:-:S03]  /*06e0*/  LOP3.LUT R0, R0, 0x20, RZ, 0xfc, !PT ;  /* 0x0000002000007812 */ /* 0x000fc600078efcff */
.L_x_7117:
[----:B------:R-:W-:Y:S05]  /*06f0*/  BSYNC B0 ;  /* 0x0000000000007941 */ /* 0x000fea0003800000 */
.L_x_7116:
        /* <DEDUP_REMOVED lines=17> */
.L_x_7119:
[----:B------:R-:W-:Y:S05]  /*0810*/  BSYNC B0 ;  /* 0x0000000000007941 */ /* 0x000fea0003800000 */
.L_x_7118:
        /* <DEDUP_REMOVED lines=17> */
.L_x_7121:
[----:B------:R-:W-:Y:S05]  /*0930*/  BSYNC B0 ;  /* 0x0000000000007941 */ /* 0x000fea0003800000 */
.L_x_7120:
        /* <DEDUP_REMOVED lines=16> */
.L_x_7123:
[----:B------:R-:W-:Y:S05]  /*0a40*/  BSYNC B0 ;  /* 0x0000000000007941 */ /* 0x000fea0003800000 */
.L_x_7122:
[----:B------:R-:W-:Y:S02]  /*0a50*/  ISETP.GE.AND P0, PT, R19, c[0x0][0x164], PT ;  /* 0x0000590013007a0c */ /* 0x000fe40003f06270 */
[----:B------:R-:W-:Y:S02]  /*0a60*/  LOP3.LUT R13, R13, UR23, R10, 0x96, !PT ;  /* 0x000000170d0d7c12 */ /* 0x000fe4000f8e960a */
[----:B------:R-:W-:-:S09]  /*0a70*/  LOP3.LUT R7, R7, UR24, R8, 0x96, !PT ;  /* 0x0000001807077c12 */ /* 0x000fd2000f8e9608 */
[----:B------:R-:W-:Y:S05]  /*0a80*/  @P0 EXIT ;  /* 0x000000000000094d */ /* 0x000fea0003800000 */
[----:B------:R-:W-:Y:S01]  /*0a90*/  IMAD R18, R18, -0x326172a9, RZ ;  /* 0xcd9e8d5712127824 */ /* 0x000fe200078e02ff */
[----:B------:R-:W-:Y:S01]  /*0aa0*/  BSSY B0, `(.L_x_7124) ;  /* 0x00017e6000007945 */ /* 0x000fe20003800000 */
[----:B0-----:R-:W-:Y:S01]  /*0ab0*/  IMAD.HI.U32 R3, R7, -0x326172a9, RZ ;  /* 0xcd9e8d5707037827 */ /* 0x001fe200078e00ff */
[----:B------:R-:W-:Y:S01]  /*0ac0*/  LOP3.LUT R17, R17, 0x3, RZ, 0xc0, !PT ;  /* 0x0000000311117812 */ /* 0x000fe200078ec0ff */
[----:B------:R-:W-:Y:S02]  /*0ad0*/  ULDC.U8 UR8, c[0x0][0x1f0] ;  /* 0x00007c0000087ab9 */ /* 0x000fe40000000000 */
[----:B------:R-:W-:Y:S01]  /*0ae0*/  IMAD R15, R6, -0x2daee0ad, RZ ;  /* 0xd2511f53060f7824 */ /* 0x000fe200078e02ff */
[----:B------:R-:W-:Y:S01]  /*0af0*/  LOP3.LUT R18, R3, UR25, R18, 0x96, !PT ;  /* 0x0000001903127c12 */ /* 0x000fe2000f8e9612 */
[----:B------:R-:W-:-:S04]  /*0b00*/  IMAD.HI.U32 R0, R13, -0x2daee0ad, RZ ;  /* 0xd2511f530d007827 */ /* 0x000fc800078e00ff */
[----:B------:R-:W-:Y:S01]  /*0b10*/  IMAD R14, R13, -0x2daee0ad, RZ ;  /* 0xd2511f530d0e7824 */ /* 0x000fe200078e02ff */
[----:B------:R-:W-:Y:S01]  /*0b20*/  LOP3.LUT R15, R0, UR26, R15, 0x96, !PT ;  /* 0x0000001a000f7c12 */ /* 0x000fe2000f8e960f */
[----:B------:R-:W-:Y:S02]  /*0b30*/  IMAD R16, R7, -0x326172a9, RZ ;  /* 0xcd9e8d5707107824 */ /* 0x000fe400078e02ff */
[----:B------:R-:W-:Y:S02]  /*0b40*/  IMAD.MOV.U32 R13, RZ, RZ, RZ ;  /* 0x000000ffff0d7224 */ /* 0x000fe400078e00ff */
.L_x_7659:
        /* <DEDUP_REMOVED lines=37> */
.L_x_7128:
[----:B0-----:R-:W-:Y:S02]  /*0da0*/  IMAD.MOV.U32 R122, RZ, RZ, R16 ;  /* 0x000000ffff7a7224 */ /* 0x001fe400078e0010 */
.L_x_7129:
[----:B------:R-:W-:Y:S05]  /*0db0*/  BSYNC B2 ;  /* 0x0000000000027941 */ /* 0x000fea0003800000 */
.L_x_7127:
        /* <DEDUP_REMOVED lines=16> */
.L_x_7133:
[----:B------:R-:W-:Y:S05]  /*0ec0*/  BSYNC B3 ;  /* 0x0000000000037941 */ /* 0x000fea0003800000 */
.L_x_7132:
        /* <DEDUP_REMOVED lines=42> */
.L_x_7131:
[----:B------:R-:W-:Y:S05]  /*1170*/  BSYNC B2 ;  /* 0x0000000000027941 */ /* 0x000fea0003800000 */
.L_x_7130:
[----:B------:R-:W0:Y:S01]  /*1180*/  I2F.U32 R17, R122 ;  /* 0x0000007a00117306 */ /* 0x000e220000201000 */
[----:B------:R-:W-:Y:S01]  /*1190*/  IMAD.MOV.U32 R130, RZ, RZ, 0x2f800000 ;  /* 0x2f800000ff827424 */ /* 0x000fe200078e00ff */
[----:B------:R-:W-:Y:S02]  /*11a0*/  ISETP.NE.U32.AND P1, PT, RZ, c[0x0][0x178], PT ;  /* 0x00005e00ff007a0c */ /* 0x000fe40003f25070 */
[----:B-----5:R-:W-:Y:S02]  /*11b0*/  PRMT R10, RZ, 0x5410, R96 ;  /* 0x00005410ff0a7816 */ /* 0x020fe40000000060 */
[----:B------:R-:W-:Y:S02]  /*11c0*/  ISETP.NE.AND.EX P1, PT, RZ, c[0x0][0x17c], PT, P1 ;  /* 0x00005f00ff007a0c */ /* 0x000fe40003f25310 */
        /* <DEDUP_REMOVED lines=13> */
.L_x_7134:
        /* <DEDUP_REMOVED lines=12> */
.L_x_7137:
[----:B------:R-:W-:Y:S02]  /*1360*/  IMAD.MOV.U32 R122, RZ, RZ, R16 ;  /* 0x000000ffff7a7224 */ /* 0x000fe400078e0010 */
.L_x_7138:
[----:B------:R-:W-:Y:S05]  /*1370*/  BSYNC B2 ;  /* 0x0000000000027941 */ /* 0x000fea0003800000 */
.L_x_7136:
        /* <DEDUP_REMOVED lines=16> */
.L_x_7142:
[----:B------:R-:W-:Y:S05]  /*1480*/  BSYNC B3 ;  /* 0x0000000000037941 */ /* 0x000fea0003800000 */
.L_x_7141:
        /* <DEDUP_REMOVED lines=42> */
.L_x_7140:
[----:B------:R-:W-:Y:S05]  /*1730*/  BSYNC B2 ;  /* 0x0000000000027941 */ /* 0x000fea0003800000 */
.L_x_7139:
        /* <DEDUP_REMOVED lines=10> */
.L_x_7135:
        /* <DEDUP_REMOVED lines=12> */
.L_x_7144:
[----:B------:R-:W-:Y:S02]  /*18a0*/  IMAD.MOV.U32 R122, RZ, RZ, R16 ;  /* 0x000000ffff7a7224 */ /* 0x000fe400078e0010 */
.L_x_7145:
[----:B------:R-:W-:Y:S05]  /*18b0*/  BSYNC B2 ;  /* 0x0000000000027941 */ /* 0x000fea0003800000 */
.L_x_7143:
        /* <DEDUP_REMOVED lines=16> */
.L_x_7149:
[----:B------:R-:W-:Y:S05]  /*19c0*/  BSYNC B3 ;  /* 0x0000000000037941 */ /* 0x000fea0003800000 */
.L_x_7148:
        /* <DEDUP_REMOVED lines=42> */
.L_x_7147:
[----:B------:R-:W-:Y:S05]  /*1c70*/  BSYNC B2 ;  /* 0x0000000000027941 */ /* 0x000fea0003800000 */
.L_x_7146:
        /* <DEDUP_REMOVED lines=15> */
.L_x_7150:
        /* <DEDUP_REMOVED lines=12> */
.L_x_7153:
[----:B------:R-:W-:Y:S02]  /*1e30*/  IMAD.MOV.U32 R96, RZ, RZ, R16 ;  /* 0x000000ffff607224 */ /* 0x000fe400078e0010 */
.L_x_7154:
[----:B------:R-:W-:Y:S05]  /*1e40*/  BSYNC B2 ;  /* 0x0000000000027941 */ /* 0x000fea0003800000 */
.L_x_7152:
        /* <DEDUP_REMOVED lines=16> */
.L_x_7158:
[----:B------:R-:W-:Y:S05]  /*1f50*/  BSYNC B3 ;  /* 0x0000000000037941 */ /* 0x000fea0003800000 */
.L_x_7157:
        /* <DEDUP_REMOVED lines=42> */
.L_x_7156:
[----:B------:R-:W-:Y:S05]  /*2200*/  BSYNC B2 ;  /* 0x0000000000027941 */ /* 0x000fea0003800000 */
.L_x_7155:
        /* <DEDUP_REMOVED lines=10> */
.L_x_7151:
        /* <DEDUP_REMOVED lines=12> */
.L_x_7160:
[----:B------:R-:W-:Y:S02]  /*2370*/  IMAD.MOV.U32 R96, RZ, RZ, R16 ;  /* 0x000000ffff607224 */ /* 0x000fe400078e0010 */
.L_x_7161:
[----:B------:R-:W-:Y:S05]  /*2380*/  BSYNC B2 ;  /* 0x0000000000027941 */ /* 0x000fea0003800000 */
.L_x_7159:
        /* <DEDUP_REMOVED lines=16> */
.L_x_7165:
[----:B------:R-:W-:Y:S05]  /*2490*/  BSYNC B3 ;  /* 0x0000000000037941 */ /* 0x000fea0003800000 */
.L_x_7164:
        /* <DEDUP_REMOVED lines=42> */
.L_x_7163:
[----:B------:R-:W-:Y:S05]  /*2740*/  BSYNC B2 ;  /* 0x0000000000027941 */ /* 0x000fea0003800000 */
.L_x_7162:
        /* <DEDUP_REMOVED lines=15> */
.L_x_7166:
        /* <DEDUP_REMOVED lines=12> */
.L_x_7169:
[----:B------:R-:W-:Y:S02]  /*2900*/  IMAD.MOV.U32 R96, RZ, RZ, R16 ;  /* 0x000000ffff607224 */ /* 0x000fe400078e0010 */
.L_x_7170:
[----:B------:R-:W-:Y:S05]  /*2910*/  BSYNC B2 ;  /* 0x0000000000027941 */ /* 0x000fea0003800000 */
.L_x_7168:
        /* <DEDUP_REMOVED lines=16> */
.L_x_7174:
[----:B------:R-:W-:Y:S05]  /*2a20*/  BSYNC B3 ;  /* 0x0000000000037941 */ /* 0x000fea0003800000 */
.L_x_7173:
        /* <DEDUP_REMOVED lines=42> */
.L_x_7172:
[----:B------:R-:W-:Y:S05]  /*2cd0*/  BSYNC B2 ;  /* 0x0000000000027941 */ /* 0x000fea0003800000 */
.L_x_7171:
        /* <DEDUP_REMOVED lines=10> */
.L_x_7167:
        /* <DEDUP_REMOVED lines=12> */
.L_x_7176:
[----:B------:R-:W-:Y:S02]  /*2e40*/  IMAD.MOV.U32 R96, RZ, RZ, R16 ;  /* 0x000000ffff607224 */ /* 0x000fe400078e0010 */
.L_x_7177:
[----:B------:R-:W-:Y:S05]  /*2e50*/  BSYNC B2 ;  /* 0x0000000000027941 */ /* 0x000fea0003800000 */
.L_x_7175:
        /* <DEDUP_REMOVED lines=16> */
.L_x_7181:
[----:B------:R-:W-:Y:S05]  /*2f60*/  BSYNC B3 ;  /* 0x0000000000037941 */ /* 0x000fea0003800000 */
.L_x_7180:
        /* <DEDUP_REMOVED lines=42> */
.L_x_7179:
[----:B------:R-:W-:Y:S05]  /*3210*/  BSYNC B2 ;  /* 0x0000000000027941 */ /* 0x000fea0003800000 */
.L_x_7178:
        /* <DEDUP_REMOVED lines=15> */
.L_x_7182:
        /* <DEDUP_REMOVED lines=12> */
.L_x_7185:
[----:B------:R-:W-:Y:S02]  /*33d0*/  IMAD.MOV.U32 R110, RZ, RZ, R16 ;  /* 0x000000ffff6e7224 */ /* 0x000fe400078e0010 */
.L_x_7186:
[----:B------:R-:W-:Y:S05]  /*33e0*/  BSYNC B2 ;  /* 0x0000000000027941 */ /* 0x000fea0003800000 */
.L_x_7184:
        /* <DEDUP_REMOVED lines=16> */
.L_x_7190:
[----:B------:R-:W-:Y:S05]  /*34f0*/  BSYNC B3 ;  /* 0x0000000000037941 */ /* 0x000fea0003800000 */
.L_x_7189:
        /* <DEDUP_REMOVED lines=42> */
.L_x_7188:
[----:B------:R-:W-:Y:S05]  /*37a0*/  BSYNC B2 ;  /* 0x0000000000027941 */ /* 0x000fea0003800000 */
.L_x_7187:
        /* <DEDUP_REMOVED lines=10> */
.L_x_7183:
        /* <DEDUP_REMOVED lines=12> */
.L_x_7192:
[----:B------:R-:W-:Y:S02]  /*3910*/  IMAD.MOV.U32 R122, RZ, RZ, R16 ;  /* 0x000000ffff7a7224 */ /* 0x000fe400078e0010 */
.L_x_7193:
[----:B------:R-:W-:Y:S05]  /*3920*/  BSYNC B2 ;  /* 0x0000000000027941 */ /* 0x000fea0003800000 */
.L_x_7191:
        /* <DEDUP_REMOVED lines=16> */
.L_x_7197:
[----:B------:R-:W-:Y:S05]  /*3a30*/  BSYNC B3 ;  /* 0x0000000000037941 */ /* 0x000fea0003800000 */
.L_x_7196:
        /* <DEDUP_REMOVED lines=42> */
.L_x_7195:
[----:B------:R-:W-:Y:S05]  /*3ce0*/  BSYNC B2 ;  /* 0x0000000000027941 */ /* 0x000fea0003800000 */
.L_x_7194:
        /* <DEDUP_REMOVED lines=13> */
.L_x_7198:
        /* <DEDUP_REMOVED lines=12> */
.L_x_7201:
[----:B------:R-:W-:Y:S02]  /*3e80*/  IMAD.MOV.U32 R122, RZ, RZ, R16 ;  /* 0x000000ffff7a7224 */ /* 0x000fe400078e0010 */
.L_x_7202:
[----:B------:R-:W-:Y:S05]  /*3e90*/  BSYNC B2 ;  /* 0x0000000000027941 */ /* 0x000fea0003800000 */
.L_x_7200:
        /* <DEDUP_REMOVED lines=16> */
.L_x_7206:
[----:B------:R-:W-:Y:S05]  /*3fa0*/  BSYNC B3 ;  /* 0x0000000000037941 */ /* 0x000fea0003800000 */
.L_x_7205:
        /* <DEDUP_REMOVED lines=42> */
.L_x_7204:
[----:B------:R-:W-:Y:S05]  /*4250*/  BSYNC B2 ;  /* 0x0000000000027941 */ /* 0x000fea0003800000 */
.L_x_7203:
        /* <DEDUP_REMOVED lines=10> */
.L_x_7199:
        /* <DEDUP_REMOVED lines=12> */
.L_x_7208:
[----:B------:R-:W-:Y:S02]  /*43c0*/  IMAD.MOV.U32 R122, RZ, RZ, R16 ;  /* 0x000000ffff7a7224 */ /* 0x000fe400078e0010 */
.L_x_7209:
[----:B------:R-:W-:Y:S05]  /*43d0*/  BSYNC B2 ;  /* 0x0000000000027941 */ /* 0x000fea0003800000 */
.L_x_7207:
        /* <DEDUP_REMOVED lines=16> */
.L_x_7213:
[----:B------:R-:W-:Y:S05]  /*44e0*/  BSYNC B3 ;  /* 0x0000000000037941 */ /* 0x000fea0003800000 */
.L_x_7212:
        /* <DEDUP_REMOVED lines=42> */
.L_x_7211:
[----:B------:R-:W-:Y:S05]  /*4790*/  BSYNC B2 ;  /* 0x0000000000027941 */ /* 0x000fea0003800000 */
.L_x_7210:
        /* <DEDUP_REMOVED lines=13> */
.L_x_7214:
        /* <DEDUP_REMOVED lines=12> */
.L_x_7217:
[----:B------:R-:W-:Y:S02]  /*4930*/  IMAD.MOV.U32 R98, RZ, RZ, R16 ;  /* 0x000000ffff627224 */ /* 0x000fe400078e0010 */
.L_x_7218:
[----:B------:R-:W-:Y:S05]  /*4940*/  BSYNC B2 ;  /* 0x0000000000027941 */ /* 0x000fea0003800000 */
.L_x_7216:
        /* <DEDUP_REMOVED lines=16> */
.L_x_7222:
[----:B------:R-:W-:Y:S05]  /*4a50*/  BSYNC B3 ;  /* 0x0000000000037941 */ /* 0x000fea0003800000 */
.L_x_7221:
        /* <DEDUP_REMOVED lines=42> */
.L_x_7220:
[----:B------:R-:W-:Y:S05]  /*4d00*/  BSYNC B2 ;  /* 0x0000000000027941 */ /* 0x000fea0003800000 */
.L_x_7219:
        /* <DEDUP_REMOVED lines=10> */
.L_x_7215:
        /* <DEDUP_REMOVED lines=12> */
.L_x_7224:
[----:B------:R-:W-:Y:S02]  /*4e70*/  IMAD.MOV.U32 R98, RZ, RZ, R16 ;  /* 0x000000ffff627224 */ /* 0x000fe400078e0010 */
.L_x_7225:
[----:B------:R-:W-:Y:S05]  /*4e80*/  BSYNC B2 ;  /* 0x0000000000027941 */ /* 0x000fea0003800000 */
.L_x_7223:
        /* <DEDUP_REMOVED lines=16> */
.L_x_7229:
[----:B------:R-:W-:Y:S05]  /*4f90*/  BSYNC B3 ;  /* 0x0000000000037941 */ /* 0x000fea0003800000 */
.L_x_7228:
        /* <DEDUP_REMOVED lines=42> */
.L_x_7227:
[----:B------:R-:W-:Y:S05]  /*5240*/  BSYNC B2 ;  /* 0x0000000000027941 */ /* 0x000fea0003800000 */
.L_x_7226:
        /* <DEDUP_REMOVED lines=13> */
.L_x_7230:
        /* <DEDUP_REMOVED lines=12> */
.L_x_7233:
[----:B------:R-:W-:Y:S02]  /*53e0*/  IMAD.MOV.U32 R98, RZ, RZ, R16 ;  /* 0x000000ffff627224 */ /* 0x000fe400078e0010 */
.L_x_7234:
[----:B------:R-:W-:Y:S05]  /*53f0*/  BSYNC B2 ;  /* 0x0000000000027941 */ /* 0x000fea0003800000 */
.L_x_7232:
        /* <DEDUP_REMOVED lines=16> */
.L_x_7238:
[----:B------:R-:W-:Y:S05]  /*5500*/  BSYNC B3 ;  /* 0x0000000000037941 */ /* 0x000fea0003800000 */
.L_x_7237:
        /* <DEDUP_REMOVED lines=42> */
.L_x_7236:
[----:B------:R-:W-:Y:S05]  /*57b0*/  BSYNC B2 ;  /* 0x0000000000027941 */ /* 0x000fea0003800000 */
.L_x_7235:
        /* <DEDUP_REMOVED lines=10> */
.L_x_7231:
        /* <DEDUP_REMOVED lines=12> */
.L_x_7240:
[----:B------:R-:W-:Y:S02]  /*5920*/  IMAD.MOV.U32 R98, RZ, RZ, R16 ;  /* 0x000000ffff627224 */ /* 0x000fe400078e0010 */
.L_x_7241:
[----:B------:R-:W-:Y:S05]  /*5930*/  BSYNC B2 ;  /* 0x0000000000027941 */ /* 0x000fea0003800000 */
.L_x_7239:
        /* <DEDUP_REMOVED lines=16> */
.L_x_7245:
[----:B------:R-:W-:Y:S05]  /*5a40*/  BSYNC B3 ;  /* 0x0000000000037941 */ /* 0x000fea0003800000 */
.L_x_7244:
        /* <DEDUP_REMOVED lines=42> */
.L_x_7243:
[----:B------:R-:W-:Y:S05]  /*5cf0*/  BSYNC B2 ;  /* 0x0000000000027941 */ /* 0x000fea0003800000 */
.L_x_7242:
        /* <DEDUP_REMOVED lines=13> */
.L_x_7246:
        /* <DEDUP_REMOVED lines=12> */
.L_x_7249:
[----:B------:R-:W-:Y:S02]  /*5e90*/  IMAD.MOV.U32 R132, RZ, RZ, R16 ;  /* 0x000000ffff847224 */ /* 0x000fe400078e0010 */
.L_x_7250:
[----:B------:R-:W-:Y:S05]  /*5ea0*/  BSYNC B2 ;  /* 0x0000000000027941 */ /* 0x000fea0003800000 */
.L_x_7248:
        /* <DEDUP_REMOVED lines=16> */
.L_x_7254:
[----:B------:R-:W-:Y:S05]  /*5fb0*/  BSYNC B3 ;  /* 0x0000000000037941 */ /* 0x000fea0003800000 */
.L_x_7253:
        /* <DEDUP_REMOVED lines=42> */
.L_x_7252:
[----:B------:R-:W-:Y:S05]  /*6260*/  BSYNC B2 ;  /* 0x0000000000027941 */ /* 0x000fea0003800000 */
.L_x_7251:
        /* <DEDUP_REMOVED lines=10> */
.L_x_7247:
        /* <DEDUP_REMOVED lines=44> */
[----:B------:R-:W-:-:S03]  /*65d0*/  IMAD.WIDE.U32 R132, R132, 0x10000, RZ ;  /* 0x0001000084847825 */ /* 0x000fc600078e00ff */
[----:B------:R-:W-:Y:S01]  /*65e0*/  LOP3.LUT R97, R96, 0xff, R5, 0xf8, !PT ;  /* 0x000000ff60617812 */ /* 0x000fe200078ef805 */
[----:B------:R-:W-:Y:S01]  /*65f0*/  IMAD.WIDE.U32 R98, R98, 0x100, RZ ;  /* 0x0000010062627825 */ /* 0x000fe200078e00ff */
[----:B------:R-:W-:Y:S02]  /*6600*/  IADD3 R96, P0, R138, c[0x0][0x198], RZ ;  /* 0x000066008a607a10 */ /* 0x000fe40007f1e0ff */
[----:B------:R-:W-:Y:S02]  /*6610*/  LOP3.LUT R133, R133, R97, R135, 0xfe, !PT ;  /* 0x0000006185857212 */ /* 0x000fe400078efe87 */
[----:B------:R-:W-:Y:S02]  /*6620*/  LOP3.LUT R98, R98, R134, R132, 0xfe, !PT ;  /* 0x0000008662627212 */ /* 0x000fe400078efe84 */
[----:B------:R-:W-:Y:S02]  /*6630*/  IADD3.X R97, R140, c[0x0][0x19c], RZ, P0, !PT ;  /* 0x000067008c617a10 */ /* 0x000fe400007fe4ff */
[----:B------:R-:W-:-:S02]  /*6640*/  LOP3.LUT R98, R98, 0xff, R9, 0xf8, !PT ;  /* 0x000000ff62627812 */ /* 0x000fc400078ef809 */
[----:B------:R-:W-:-:S05]  /*6650*/  LOP3.LUT R99, R133, R99, RZ, 0xfc, !PT ;  /* 0x0000006385637212 */ /* 0x000fca00078efcff */
[----:B------:R0:W-:Y:S02]  /*6660*/  STG.E.64 [R96.64], R98 ;  /* 0x0000006260007986 */ /* 0x0001e4000c101b06 */
.L_x_7255:
[----:B------:R-:W-:Y:S02]  /*6670*/  IADD3 R130, R11, 0x20, RZ ;  /* 0x000000200b827810 */ /* 0x000fe40007ffe0ff */
.L_x_7126:
[----:B------:R-:W-:Y:S05]  /*6680*/  BSYNC B1 ;  /* 0x0000000000017941 */ /* 0x000fea0003800000 */
.L_x_7125:
        /* <DEDUP_REMOVED lines=30> */
.L_x_7259:
[----:B0-----:R-:W-:Y:S02]  /*6870*/  IMAD.MOV.U32 R120, RZ, RZ, R16 ;  /* 0x000000ffff787224 */ /* 0x001fe400078e0010 */
.L_x_7260:
[----:B------:R-:W-:Y:S05]  /*6880*/  BSYNC B2 ;  /* 0x0000000000027941 */ /* 0x000fea0003800000 */
.L_x_7258:
        /* <DEDUP_REMOVED lines=16> */
.L_x_7264:
[----:B------:R-:W-:Y:S05]  /*6990*/  BSYNC B3 ;  /* 0x0000000000037941 */ /* 0x000fea0003800000 */
.L_x_7263:
        /* <DEDUP_REMOVED lines=42> */
.L_x_7262:
[----:B------:R-:W-:Y:S05]  /*6c40*/  BSYNC B2 ;  /* 0x0000000000027941 */ /* 0x000fea0003800000 */
.L_x_7261:
        /* <DEDUP_REMOVED lines=18> */
.L_x_7265:
        /* <DEDUP_REMOVED lines=12> */
.L_x_7268:
[----:B------:R-:W-:Y:S02]  /*6e30*/  IMAD.MOV.U32 R120, RZ, RZ, R16 ;  /* 0x000000ffff787224 */ /* 0x000fe400078e0010 */
.L_x_7269:
[----:B------:R-:W-:Y:S05]  /*6e40*/  BSYNC B2 ;  /* 0x0000000000027941 */ /* 0x000fea0003800000 */
.L_x_7267:
        /* <DEDUP_REMOVED lines=16> */
.L_x_7273:
[----:B------:R-:W-:Y:S05]  /*6f50*/  BSYNC B3 ;  /* 0x0000000000037941 */ /* 0x000fea0003800000 */
.L_x_7272:
        /* <DEDUP_REMOVED lines=42> */
.L_x_7271:
[----:B------:R-:W-:Y:S05]  /*7200*/  BSYNC B2 ;  /* 0x0000000000027941 */ /* 0x000fea0003800000 */
.L_x_7270:
        /* <DEDUP_REMOVED lines=10> */
.L_x_7266:
        /* <DEDUP_REMOVED lines=12> */
.L_x_7275:
[----:B------:R-:W-:Y:S02]  /*7370*/  IMAD.MOV.U32 R120, RZ, RZ, R16 ;  /* 0x000000ffff787224 */ /* 0x000fe400078e0010 */
.L_x_7276:
[----:B------:R-:W-:Y:S05]  /*7380*/  BSYNC B2 ;  /* 0x0000000000027941 */ /* 0x000fea0003800000 */
.L_x_7274:
        /* <DEDUP_REMOVED lines=16> */
.L_x_7280:
[----:B------:R-:W-:Y:S05]  /*7490*/  BSYNC B3 ;  /* 0x0000000000037941 */ /* 0x000fea0003800000 */
.L_x_7279:
        /* <DEDUP_REMOVED lines=42> */
.L_x_7278:
[----:B------:R-:W-:Y:S05]  /*7740*/  BSYNC B2 ;  /* 0x0000000000027941 */ /* 0x000fea0003800000 */
.L_x_7277:
        /* <DEDUP_REMOVED lines=15> */
.L_x_7281:
        /* <DEDUP_REMOVED lines=12> */
.L_x_7284:
[----:B------:R-:W-:Y:S02]  /*7900*/  IMAD.MOV.U32 R96, RZ, RZ, R16 ;  /* 0x000000ffff607224 */ /* 0x000fe400078e0010 */
.L_x_7285:
[----:B------:R-:W-:Y:S05]  /*7910*/  BSYNC B2 ;  /* 0x0000000000027941 */ /* 0x000fea0003800000 */
.L_x_7283:
        /* <DEDUP_REMOVED lines=16> */
.L_x_7289:
[----:B------:R-:W-:Y:S05]  /*7a20*/  BSYNC B3 ;  /* 0x0000000000037941 */ /* 0x000fea0003800000 */
.L_x_7288:
        /* <DEDUP_REMOVED lines=42> */
.L_x_7287:
[----:B------:R-:W-:Y:S05]  /*7cd0*/  BSYNC B2 ;  /* 0x0000000000027941 */ /* 0x000fea0003800000 */
.L_x_7286:
        /* <DEDUP_REMOVED lines=10> */
.L_x_7282:
        /* <DEDUP_REMOVED lines=12> */
.L_x_7291:
[----:B------:R-:W-:Y:S02]  /*7e40*/  IMAD.MOV.U32 R96, RZ, RZ, R16 ;  /* 0x000000ffff607224 */ /* 0x000fe400078e0010 */
.L_x_7292:
[----:B------:R-:W-:Y:S05]  /*7e50*/  BSYNC B2 ;  /* 0x0000000000027941 */ /* 0x000fea0003800000 */
.L_x_7290:
        /* <DEDUP_REMOVED lines=16> */
.L_x_7296:
[----:B------:R-:W-:Y:S05]  /*7f60*/  BSYNC B3 ;  /* 0x0000000000037941 */ /* 0x000fea0003800000 */
.L_x_7295:
        /* <DEDUP_REMOVED lines=42> */
.L_x_7294:
[----:B------:R-:W-:Y:S05]  /*8210*/  BSYNC B2 ;  /* 0x0000000000027941 */ /* 0x000fea0003800000 */
.L_x_7293:
        /* <DEDUP_REMOVED lines=15> */
.L_x_7297:
        /* <DEDUP_REMOVED lines=12> */
.L_x_7300:
[----:B------:R-:W-:Y:S02]  /*83d0*/  IMAD.MOV.U32 R96, RZ, RZ, R16 ;  /* 0x000000ffff607224 */ /* 0x000fe400078e0010 */
.L_x_7301:
[----:B------:R-:W-:Y:S05]  /*83e0*/  BSYNC B2 ;  /* 0x0000000000027941 */ /* 0x000fea0003800000 */
.L_x_7299:
        /* <DEDUP_REMOVED lines=16> */
.L_x_7305:
[----:B------:R-:W-:Y:S05]  /*84f0*/  BSYNC B3 ;  /* 0x0000000000037941 */ /* 0x000fea0003800000 */
.L_x_7304:
        /* <DEDUP_REMOVED lines=42> */
.L_x_7303:
[----:B------:R-:W-:Y:S05]  /*87a0*/  BSYNC B2 ;  /* 0x0000000000027941 */ /* 0x000fea0003800000 */
.L_x_7302:
        /* <DEDUP_REMOVED lines=10> */
.L_x_7298:
        /* <DEDUP_REMOVED lines=12> */
.L_x_7307:
[----:B------:R-:W-:Y:S02]  /*8910*/  IMAD.MOV.U32 R96, RZ, RZ, R16 ;  /* 0x000000ffff607224 */ /* 0x000fe400078e0010 */
.L_x_7308:
[----:B------:R-:W-:Y:S05]  /*8920*/  BSYNC B2 ;  /* 0x0000000000027941 */ /* 0x000fea0003800000 */
.L_x_7306:
        /* <DEDUP_REMOVED lines=16> */
.L_x_7312:
[----:B------:R-:W-:Y:S05]  /*8a30*/  BSYNC B3 ;  /* 0x0000000000037941 */ /* 0x000fea0003800000 */
.L_x_7311:
        /* <DEDUP_REMOVED lines=42> */
.L_x_7310:
[----:B------:R-:W-:Y:S05]  /*8ce0*/  BSYNC B2 ;  /* 0x0000000000027941 */ /* 0x000fea0003800000 */
.L_x_7309:
        /* <DEDUP_REMOVED lines=15> */
.L_x_7313:
        /* <DEDUP_REMOVED lines=12> */
.L_x_7316:
[----:B------:R-:W-:Y:S02]  /*8ea0*/  IMAD.MOV.U32 R112, RZ, RZ, R16 ;  /* 0x000000ffff707224 */ /* 0x000fe400078e0010 */
.L_x_7317:
[----:B------:R-:W-:Y:S05]  /*8eb0*/  BSYNC B2 ;  /* 0x0000000000027941 */ /* 0x000fea0003800000 */
.L_x_7315:
        /* <DEDUP_REMOVED lines=16> */
.L_x_7321:
[----:B------:R-:W-:Y:S05]  /*8fc0*/  BSYNC B3 ;  /* 0x0000000000037941 */ /* 0x000fea0003800000 */
.L_x_7320:
        /* <DEDUP_REMOVED lines=42> */
.L_x_7319:
[----:B------:R-:W-:Y:S05]  /*9270*/  BSYNC B2 ;  /* 0x0000000000027941 */ /* 0x000fea0003800000 */
.L_x_7318:
        /* <DEDUP_REMOVED lines=10> */
.L_x_7314:
        /* <DEDUP_REMOVED lines=12> */
.L_x_7323:
[----:B------:R-:W-:Y:S02]  /*93e0*/  IMAD.MOV.U32 R120, RZ, RZ, R16 ;  /* 0x000000ffff787224 */ /* 0x000fe400078e0010 */
.L_x_7324:
[----:B------:R-:W-:Y:S05]  /*93f0*/  BSYNC B2 ;  /* 0x0000000000027941 */ /* 0x000fea0003800000 */
.L_x_7322:
        /* <DEDUP_REMOVED lines=16> */
.L_x_7328:
[----:B------:R-:W-:Y:S05]  /*9500*/  BSYNC B3 ;  /* 0x0000000000037941 */ /* 0x000fea0003800000 */
.L_x_7327:
        /* <DEDUP_REMOVED lines=42> */
.L_x_7326:
[----:B------:R-:W-:Y:S05]  /*97b0*/  BSYNC B2 ;  /* 0x0000000000027941 */ /* 0x000fea0003800000 */
.L_x_7325:
        /* <DEDUP_REMOVED lines=13> */
.L_x_7329:
        /* <DEDUP_REMOVED lines=12> */
.L_x_7332:
[----:B------:R-:W-:Y:S02]  /*9950*/  IMAD.MOV.U32 R120, RZ, RZ, R16 ;  /* 0x000000ffff787224 */ /* 0x000fe400078e0010 */
.L_x_7333:
[----:B------:R-:W-:Y:S05]  /*9960*/  BSYNC B2 ;  /* 0x0000000000027941 */ /* 0x000fea0003800000 */
.L_x_7331:
        /* <DEDUP_REMOVED lines=16> */
.L_x_7337:
[----:B------:R-:W-:Y:S05]  /*9a70*/  BSYNC B3 ;  /* 0x0000000000037941 */ /* 0x000fea0003800000 */
.L_x_7336:
        /* <DEDUP_REMOVED lines=42> */
.L_x_7335:
[----:B------:R-:W-:Y:S05]  /*9d20*/  BSYNC B2 ;  /* 0x0000000000027941 */ /* 0x000fea0003800000 */
.L_x_7334:
        /* <DEDUP_REMOVED lines=10> */
.L_x_7330:
        /* <DEDUP_REMOVED lines=12> */
.L_x_7339:
[----:B------:R-:W-:Y:S02]  /*9e90*/  IMAD.MOV.U32 R120, RZ, RZ, R16 ;  /* 0x000000ffff787224 */ /* 0x000fe400078e0010 */
.L_x_7340:
[----:B------:R-:W-:Y:S05]  /*9ea0*/  BSYNC B2 ;  /* 0x0000000000027941 */ /* 0x000fea0003800000 */
.L_x_7338:
        /* <DEDUP_REMOVED lines=16> */
.L_x_7344:
[----:B------:R-:W-:Y:S05]  /*9fb0*/  BSYNC B3 ;  /* 0x0000000000037941 */ /* 0x000fea0003800000 */
.L_x_7343:
        /* <DEDUP_REMOVED lines=42> */
.L_x_7342:
[----:B------:R-:W-:Y:S05]  /*a260*/  BSYNC B2 ;  /* 0x0000000000027941 */ /* 0x000fea0003800000 */
.L_x_7341:
        /* <DEDUP_REMOVED lines=13> */
.L_x_7345:
        /* <DEDUP_REMOVED lines=12> */
.L_x_7348:
[----:B------:R-:W-:Y:S02]  /*a400*/  IMAD.MOV.U32 R98, RZ, RZ, R16 ;  /* 0x000000ffff627224 */ /* 0x000fe400078e0010 */
.L_x_7349:
[----:B------:R-:W-:Y:S05]  /*a410*/  BSYNC B2 ;  /* 0x0000000000027941 */ /* 0x000fea0003800000 */
.L_x_7347:
        /* <DEDUP_REMOVED lines=16> */
.L_x_7353:
[----:B------:R-:W-:Y:S05]  /*a520*/  BSYNC B3 ;  /* 0x0000000000037941 */ /* 0x000fea0003800000 */
.L_x_7352:
        /* <DEDUP_REMOVED lines=42> */
.L_x_7351:
[----:B------:R-:W-:Y:S05]  /*a7d0*/  BSYNC B2 ;  /* 0x0000000000027941 */ /* 0x000fea0003800000 */
.L_x_7350:
        /* <DEDUP_REMOVED lines=10> */
.L_x_7346:
        /* <DEDUP_REMOVED lines=12> */
.L_x_7355:
[----:B------:R-:W-:Y:S02]  /*a940*/  IMAD.MOV.U32 R98, RZ, RZ, R16 ;  /* 0x000000ffff627224 */ /* 0x000fe400078e0010 */
.L_x_7356:
[----:B------:R-:W-:Y:S05]  /*a950*/  BSYNC B2 ;  /* 0x0000000000027941 */ /* 0x000fea0003800000 */
.L_x_7354:
        /* <DEDUP_REMOVED lines=16> */
.L_x_7360:
[----:B------:R-:W-:Y:S05]  /*aa60*/  BSYNC B3 ;  /* 0x0000000000037941 */ /* 0x000fea0003800000 */
.L_x_7359:
        /* <DEDUP_REMOVED lines=42> */
.L_x_7358:
[----:B------:R-:W-:Y:S05]  /*ad10*/  BSYNC B2 ;  /* 0x0000000000027941 */ /* 0x000fea0003800000 */
.L_x_7357:
        /* <DEDUP_REMOVED lines=13> */
.L_x_7361:
        /* <DEDUP_REMOVED lines=12> */
.L_x_7364:
[----:B------:R-:W-:Y:S02]  /*aeb0*/  IMAD.MOV.U32 R98, RZ, RZ, R16 ;  /* 0x000000ffff627224 */ /* 0x000fe400078e0010 */
.L_x_7365:
[----:B------:R-:W-:Y:S05]  /*aec0*/  BSYNC B2 ;  /* 0x0000000000027941 */ /* 0x000fea0003800000 */
.L_x_7363:
        /* <DEDUP_REMOVED lines=16> */
.L_x_7369:
[----:B------:R-:W-:Y:S05]  /*afd0*/  BSYNC B3 ;  /* 0x0000000000037941 */ /* 0x000fea0003800000 */
.L_x_7368:
        /* <DEDUP_REMOVED lines=42> */
.L_x_7367:
[----:B------:R-:W-:Y:S05]  /*b280*/  BSYNC B2 ;  /* 0x0000000000027941 */ /* 0x000fea0003800000 */
.L_x_7366:
        /* <DEDUP_REMOVED lines=10> */
.L_x_7362:
        /* <DEDUP_REMOVED lines=12> */
.L_x_7371:
[----:B------:R-:W-:Y:S02]  /*b3f0*/  IMAD.MOV.U32 R98, RZ, RZ, R16 ;  /* 0x000000ffff627224 */ /* 0x000fe400078e0010 */
.L_x_7372:
[----:B------:R-:W-:Y:S05]  /*b400*/  BSYNC B2 ;  /* 0x0000000000027941 */ /* 0x000fea0003800000 */
.L_x_7370:
        /* <DEDUP_REMOVED lines=16> */
.L_x_7376:
[----:B------:R-:W-:Y:S05]  /*b510*/  BSYNC B3 ;  /* 0x0000000000037941 */ /* 0x000fea0003800000 */
.L_x_7375:
        /* <DEDUP_REMOVED lines=42> */
.L_x_7374:
[----:B------:R-:W-:Y:S05]  /*b7c0*/  BSYNC B2 ;  /* 0x0000000000027941 */ /* 0x000fea0003800000 */
.L_x_7373:
        /* <DEDUP_REMOVED lines=13> */
.L_x_7377:
        /* <DEDUP_REMOVED lines=12> */
.L_x_7380:
[----:B------:R-:W-:Y:S02]  /*b960*/  IMAD.MOV.U32 R132, RZ, RZ, R16 ;  /* 0x000000ffff847224 */ /* 0x000fe400078e0010 */
.L_x_7381:
[----:B------:R-:W-:Y:S05]  /*b970*/  BSYNC B2 ;  /* 0x0000000000027941 */ /* 0x000fea0003800000 */
.L_x_7379:
        /* <DEDUP_REMOVED lines=16> */
.L_x_7385:
[----:B------:R-:W-:Y:S05]  /*ba80*/  BSYNC B3 ;  /* 0x0000000000037941 */ /* 0x000fea0003800000 */
.L_x_7384:
        /* <DEDUP_REMOVED lines=42> */
.L_x_7383:
[----:B------:R-:W-:Y:S05]  /*bd30*/  BSYNC B2 ;  /* 0x0000000000027941 */ /* 0x000fea0003800000 */
.L_x_7382:
        /* <DEDUP_REMOVED lines=10> */
.L_x_7378:
        /* <DEDUP_REMOVED lines=54> */
.L_x_7386:
[----:B------:R-:W-:Y:S02]  /*c140*/  IADD3 R130, R130, 0x20, RZ ;  /* 0x0000002082827810 */ /* 0x000fe40007ffe0ff */
.L_x_7257:
[----:B------:R-:W-:Y:S05]  /*c150*/  BSYNC B1 ;  /* 0x0000000000017941 */ /* 0x000fea0003800000 */
.L_x_7256:
        /* <DEDUP_REMOVED lines=30> */
.L_x_7390:
[----:B0-----:R-:W-:Y:S02]  /*c340*/  IMAD.MOV.U32 R119, RZ, RZ, R16 ;  /* 0x000000ffff777224 */ /* 0x001fe400078e0010 */
.L_x_7391:
[----:B------:R-:W-:Y:S05]  /*c350*/  BSYNC B2 ;  /* 0x0000000000027941 */ /* 0x000fea0003800000 */
.L_x_7389:
        /* <DEDUP_REMOVED lines=16> */
.L_x_7395:
[----:B------:R-:W-:Y:S05]  /*c460*/  BSYNC B3 ;  /* 0x0000000000037941 */ /* 0x000fea0003800000 */
.L_x_7394:
        /* <DEDUP_REMOVED lines=42> */
.L_x_7393:
[----:B------:R-:W-:Y:S05]  /*c710*/  BSYNC B2 ;  /* 0x0000000000027941 */ /* 0x000fea0003800000 */
.L_x_7392:
        /* <DEDUP_REMOVED lines=18> */
.L_x_7396:
        /* <DEDUP_REMOVED lines=12> */
.L_x_7399:
[----:B------:R-:W-:Y:S02]  /*c900*/  IMAD.MOV.U32 R119, RZ, RZ, R16 ;  /* 0x000000ffff777224 */ /* 0x000fe400078e0010 */
.L_x_7400:
[----:B------:R-:W-:Y:S05]  /*c910*/  BSYNC B2 ;  /* 0x0000000000027941 */ /* 0x000fea0003800000 */
.L_x_7398:
        /* <DEDUP_REMOVED lines=16> */
.L_x_7404:
[----:B------:R-:W-:Y:S05]  /*ca20*/  BSYNC B3 ;  /* 0x0000000000037941 */ /* 0x000fea0003800000 */
.L_x_7403:
        /* <DEDUP_REMOVED lines=42> */
.L_x_7402:
[----:B------:R-:W-:Y:S05]  /*ccd0*/  BSYNC B2 ;  /* 0x0000000000027941 */ /* 0x000fea0003800000 */
.L_x_7401:
        /* <DEDUP_REMOVED lines=10> */
.L_x_7397:
        /* <DEDUP_REMOVED lines=12> */
.L_x_7406:
[----:B------:R-:W-:Y:S02]  /*ce40*/  IMAD.MOV.U32 R119, RZ, RZ, R16 ;  /* 0x000000ffff777224 */ /* 0x000fe400078e0010 */
.L_x_7407:
[----:B------:R-:W-:Y:S05]  /*ce50*/  BSYNC B2 ;  /* 0x0000000000027941 */ /* 0x000fea0003800000 */
.L_x_7405:
        /* <DEDUP_REMOVED lines=16> */
.L_x_7411:
[----:B------:R-:W-:Y:S05]  /*cf60*/  BSYNC B3 ;  /* 0x0000000000037941 */ /* 0x000fea0003800000 */
.L_x_7410:
        /* <DEDUP_REMOVED lines=42> */
.L_x_7409:
[----:B------:R-:W-:Y:S05]  /*d210*/  BSYNC B2 ;  /* 0x0000000000027941 */ /* 0x000fea0003800000 */
.L_x_7408:
        /* <DEDUP_REMOVED lines=15> */
.L_x_7412:
        /* <DEDUP_REMOVED lines=12> */
.L_x_7415:
[----:B------:R-:W-:Y:S02]  /*d3d0*/  IMAD.MOV.U32 R96, RZ, RZ, R16 ;  /* 0x000000ffff607224 */ /* 0x000fe400078e0010 */
.L_x_7416:
[----:B------:R-:W-:Y:S05]  /*d3e0*/  BSYNC B2 ;  /* 0x0000000000027941 */ /* 0x000fea0003800000 */
.L_x_7414:
        /* <DEDUP_REMOVED lines=16> */
.L_x_7420:
[----:B------:R-:W-:Y:S05]  /*d4f0*/  BSYNC B3 ;  /* 0x0000000000037941 */ /* 0x000fea0003800000 */
.L_x_7419:
        /* <DEDUP_REMOVED lines=42> */
.L_x_7418:
[----:B------:R-:W-:Y:S05]  /*d7a0*/  BSYNC B2 ;  /* 0x0000000000027941 */ /* 0x000fea0003800000 */
.L_x_7417:
        /* <DEDUP_REMOVED lines=10> */
.L_x_7413:
        /* <DEDUP_REMOVED lines=12> */
.L_x_7422:
[----:B------:R-:W-:Y:S02]  /*d910*/  IMAD.MOV.U32 R96, RZ, RZ, R16 ;  /* 0x000000ffff607224 */ /* 0x000fe400078e0010 */
.L_x_7423:
[----:B------:R-:W-:Y:S05]  /*d920*/  BSYNC B2 ;  /* 0x0000000000027941 */ /* 0x000fea0003800000 */
.L_x_7421:
        /* <DEDUP_REMOVED lines=16> */
.L_x_7427:
[----:B------:R-:W-:Y:S05]  /*da30*/  BSYNC B3 ;  /* 0x0000000000037941 */ /* 0x000fea0003800000 */
.L_x_7426:
        /* <DEDUP_REMOVED lines=42> */
.L_x_7425:
[----:B------:R-:W-:Y:S05]  /*dce0*/  BSYNC B2 ;  /* 0x0000000000027941 */ /* 0x000fea0003800000 */
.L_x_7424:
        /* <DEDUP_REMOVED lines=15> */
.L_x_7428:
        /* <DEDUP_REMOVED lines=12> */
.L_x_7431:
[----:B------:R-:W-:Y:S02]  /*dea0*/  IMAD.MOV.U32 R96, RZ, RZ, R16 ;  /* 0x000000ffff607224 */ /* 0x000fe400078e0010 */
.L_x_7432:
[----:B------:R-:W-:Y:S05]  /*deb0*/  BSYNC B2 ;  /* 0x0000000000027941 */ /* 0x000fea0003800000 */
.L_x_7430:
        /* <DEDUP_REMOVED lines=16> */
.L_x_7436:
[----:B------:R-:W-:Y:S05]  /*dfc0*/  BSYNC B3 ;  /* 0x0000000000037941 */ /* 0x000fea0003800000 */
.L_x_7435:
        /* <DEDUP_REMOVED lines=42> */
.L_x_7434:
[----:B------:R-:W-:Y:S05]  /*e270*/  BSYNC B2 ;  /* 0x0000000000027941 */ /* 0x000fea0003800000 */
.L_x_7433:
        /* <DEDUP_REMOVED lines=10> */
.L_x_7429:
        /* <DEDUP_REMOVED lines=12> */
.L_x_7438:
[----:B------:R-:W-:Y:S02]  /*e3e0*/  IMAD.MOV.U32 R96, RZ, RZ, R16 ;  /* 0x000000ffff607224 */ /* 0x000fe400078e0010 */
.L_x_7439:
[----:B------:R-:W-:Y:S05]  /*e3f0*/  BSYNC B2 ;  /* 0x0000000000027941 */ /* 0x000fea0003800000 */
.L_x_7437:
        /* <DEDUP_REMOVED lines=16> */
.L_x_7443:
[----:B------:R-:W-:Y:S05]  /*e500*/  BSYNC B3 ;  /* 0x0000000000037941 */ /* 0x000fea0003800000 */
.L_x_7442:
        /* <DEDUP_REMOVED lines=42> */
.L_x_7441:
[----:B------:R-:W-:Y:S05]  /*e7b0*/  BSYNC B2 ;  /* 0x0000000000027941 */ /* 0x000fea0003800000 */
.L_x_7440:
        /* <DEDUP_REMOVED lines=15> */
.L_x_7444:
        /* <DEDUP_REMOVED lines=12> */
.L_x_7447:
[----:B------:R-:W-:Y:S02]  /*e970*/  IMAD.MOV.U32 R114, RZ, RZ, R16 ;  /* 0x000000ffff727224 */ /* 0x000fe400078e0010 */
.L_x_7448:
[----:B------:R-:W-:Y:S05]  /*e980*/  BSYNC B2 ;  /* 0x0000000000027941 */ /* 0x000fea0003800000 */
.L_x_7446:
        /* <DEDUP_REMOVED lines=16> */
.L_x_7452:
[----:B------:R-:W-:Y:S05]  /*ea90*/  BSYNC B3 ;  /* 0x0000000000037941 */ /* 0x000fea0003800000 */
.L_x_7451:
        /* <DEDUP_REMOVED lines=42> */
.L_x_7450:
[----:B------:R-:W-:Y:S05]  /*ed40*/  BSYNC B2 ;  /* 0x0000000000027941 */ /* 0x000fea0003800000 */
.L_x_7449:
        /* <DEDUP_REMOVED lines=10> */
.L_x_7445:
        /* <DEDUP_REMOVED lines=12> */
.L_x_7454:
[----:B------:R-:W-:Y:S02]  /*eeb0*/  IMAD.MOV.U32 R119, RZ, RZ, R16 ;  /* 0x000000ffff777224 */ /* 0x000fe400078e0010 */
.L_x_7455:
[----:B------:R-:W-:Y:S05]  /*eec0*/  BSYNC B2 ;  /* 0x0000000000027941 */ /* 0x000fea0003800000 */
.L_x_7453:
        /* <DEDUP_REMOVED lines=16> */
.L_x_7459:
[----:B------:R-:W-:Y:S05]  /*efd0*/  BSYNC B3 ;  /* 0x0000000000037941 */ /* 0x000fea0003800000 */
.L_x_7458:
        /* <DEDUP_REMOVED lines=42> */
.L_x_7457:
[----:B------:R-:W-:Y:S05]  /*f280*/  BSYNC B2 ;  /* 0x0000000000027941 */ /* 0x000fea0003800000 */
.L_x_7456:
        /* <DEDUP_REMOVED lines=13> */
.L_x_7460:
        /* <DEDUP_REMOVED lines=12> */
.L_x_7463:
[----:B------:R-:W-:Y:S02]  /*f420*/  IMAD.MOV.U32 R119, RZ, RZ, R16 ;  /* 0x000000ffff777224 */ /* 0x000fe400078e0010 */
.L_x_7464:
[----:B------:R-:W-:Y:S05]  /*f430*/  BSYNC B2 ;  /* 0x0000000000027941 */ /* 0x000fea0003800000 */
.L_x_7462:
        /* <DEDUP_REMOVED lines=16> */
.L_x_7468:
[----:B------:R-:W-:Y:S05]  /*f540*/  BSYNC B3 ;  /* 0x0000000000037941 */ /* 0x000fea0003800000 */
.L_x_7467:
        /* <DEDUP_REMOVED lines=42> */
.L_x_7466:
[----:B------:R-:W-:Y:S05]  /*f7f0*/  BSYNC B2 ;  /* 0x0000000000027941 */ /* 0x000fea0003800000 */
.L_x_7465:
        /* <DEDUP_REMOVED lines=10> */
.L_x_7461:
        /* <DEDUP_REMOVED lines=12> */
.L_x_7470:
[----:B------:R-:W-:Y:S02]  /*f960*/  IMAD.MOV.U32 R119, RZ, RZ, R16 ;  /* 0x000000ffff777224 */ /* 0x000fe400078e0010 */
.L_x_7471:
[----:B------:R-:W-:Y:S05]  /*f970*/  BSYNC B2 ;  /* 0x0000000000027941 */ /* 0x000fea0003800000 */
.L_x_7469:
        /* <DEDUP_REMOVED lines=16> */
.L_x_7475:
[----:B------:R-:W-:Y:S05]  /*fa80*/  BSYNC B3 ;  /* 0x0000000000037941 */ /* 0x000fea0003800000 */
.L_x_7474:
        /* <DEDUP_REMOVED lines=42> */
.L_x_7473:
[----:B------:R-:W-:Y:S05]  /*fd30*/  BSYNC B2 ;  /* 0x0000000000027941 */ /* 0x000fea0003800000 */
.L_x_7472:
        /* <DEDUP_REMOVED lines=13> */
.L_x_7476:
        /* <DEDUP_REMOVED lines=12> */
.L_x_7479:
[----:B------:R-:W-:Y:S02]  /*fed0*/  IMAD.MOV.U32 R98, RZ, RZ, R16 ;  /* 0x000000ffff627224 */ /* 0x000fe400078e0010 */
.L_x_7480:
[----:B------:R-:W-:Y:S05]  /*fee0*/  BSYNC B2 ;  /* 0x0000000000027941 */ /* 0x000fea0003800000 */
.L_x_7478:
        /* <DEDUP_REMOVED lines=16> */
.L_x_7484:
[----:B------:R-:W-:Y:S05]  /*fff0*/  BSYNC B3 ;  /* 0x0000000000037941 */ /* 0x000fea0003800000 */
.L_x_7483:
        /* <DEDUP_REMOVED lines=42> */
.L_x_7482:
[----:B------:R-:W-:Y:S05]  /*102a0*/  BSYNC B2 ;  /* 0x0000000000027941 */ /* 0x000fea0003800000 */
.L_x_7481:
        /* <DEDUP_REMOVED lines=10> */
.L_x_7477:
        /* <DEDUP_REMOVED lines=12> */
.L_x_7486:
[----:B------:R-:W-:Y:S02]  /*10410*/  IMAD.MOV.U32 R98, RZ, RZ, R16 ;  /* 0x000000ffff627224 */ /* 0x000fe400078e0010 */
.L_x_7487:
[----:B------:R-:W-:Y:S05]  /*10420*/  BSYNC B2 ;  /* 0x0000000000027941 */ /* 0x000fea0003800000 */
.L_x_7485:
        /* <DEDUP_REMOVED lines=16> */
.L_x_7491:
[----:B------:R-:W-:Y:S05]  /*10530*/  BSYNC B3 ;  /* 0x0000000000037941 */ /* 0x000fea0003800000 */
.L_x_7490:
        /* <DEDUP_REMOVED lines=42> */
.L_x_7489:
[----:B------:R-:W-:Y:S05]  /*107e0*/  BSYNC B2 ;  /* 0x0000000000027941 */ /* 0x000fea0003800000 */
.L_x_7488:
        /* <DEDUP_REMOVED lines=13> */
.L_x_7492:
        /* <DEDUP_REMOVED lines=12> */
.L_x_7495:
[----:B------:R-:W-:Y:S02]  /*10980*/  IMAD.MOV.U32 R98, RZ, RZ, R16 ;  /* 0x000000ffff627224 */ /* 0x000fe400078e0010 */
.L_x_7496:
[----:B------:R-:W-:Y:S05]  /*10990*/  BSYNC B2 ;  /* 0x0000000000027941 */ /* 0x000fea0003800000 */
.L_x_7494:
        /* <DEDUP_REMOVED lines=16> */
.L_x_7500:
[----:B------:R-:W-:Y:S05]  /*10aa0*/  BSYNC B3 ;  /* 0x0000000000037941 */ /* 0x000fea0003800000 */
.L_x_7499:
        /* <DEDUP_REMOVED lines=42> */
.L_x_7498:
[----:B------:R-:W-:Y:S05]  /*10d50*/  BSYNC B2 ;  /* 0x0000000000027941 */ /* 0x000fea0003800000 */
.L_x_7497:
        /* <DEDUP_REMOVED lines=10> */
.L_x_7493:
        /* <DEDUP_REMOVED lines=12> */
.L_x_7502:
[----:B------:R-:W-:Y:S02]  /*10ec0*/  IMAD.MOV.U32 R98, RZ, RZ, R16 ;  /* 0x000000ffff627224 */ /* 0x000fe400078e0010 */
.L_x_7503:
[----:B------:R-:W-:Y:S05]  /*10ed0*/  BSYNC B2 ;  /* 0x0000000000027941 */ /* 0x000fea0003800000 */
.L_x_7501:
        /* <DEDUP_REMOVED lines=16> */
.L_x_7507:
[----:B------:R-:W-:Y:S05]  /*10fe0*/  BSYNC B3 ;  /* 0x0000000000037941 */ /* 0x000fea0003800000 */
.L_x_7506:
        /* <DEDUP_REMOVED lines=42> */
.L_x_7505:
[----:B------:R-:W-:Y:S05]  /*11290*/  BSYNC B2 ;  /* 0x0000000000027941 */ /* 0x000fea0003800000 */
.L_x_7504:
        /* <DEDUP_REMOVED lines=13> */
.L_x_7508:
        /* <DEDUP_REMOVED lines=12> */
.L_x_7511:
[----:B------:R-:W-:Y:S02]  /*11430*/  IMAD.MOV.U32 R132, RZ, RZ, R16 ;  /* 0x000000ffff847224 */ /* 0x000fe400078e0010 */
.L_x_7512:
[----:B------:R-:W-:Y:S05]  /*11440*/  BSYNC B2 ;  /* 0x0000000000027941 */ /* 0x000fea0003800000 */
.L_x_7510:
        /* <DEDUP_REMOVED lines=16> */
.L_x_7516:
[----:B------:R-:W-:Y:S05]  /*11550*/  BSYNC B3 ;  /* 0x0000000000037941 */ /* 0x000fea0003800000 */
.L_x_7515:
        /* <DEDUP_REMOVED lines=42> */
.L_x_7514:
[----:B------:R-:W-:Y:S05]  /*11800*/  BSYNC B2 ;  /* 0x0000000000027941 */ /* 0x000fea0003800000 */
.L_x_7513:
        /* <DEDUP_REMOVED lines=10> */
.L_x_7509:
        /* <DEDUP_REMOVED lines=54> */
.L_x_7517:
[----:B------:R-:W-:Y:S02]  /*11c10*/  IADD3 R130, R130, 0x20, RZ ;  /* 0x0000002082827810 */ /* 0x000fe40007ffe0ff */
.L_x_7388:
[----:B------:R-:W-:Y:S05]  /*11c20*/  BSYNC B1 ;  /* 0x0000000000017941 */ /* 0x000fea0003800000 */
.L_x_7387:
        /* <DEDUP_REMOVED lines=30> */
.L_x_7521:
[----:B0-----:R-:W-:Y:S02]  /*11e10*/  IMAD.MOV.U32 R118, RZ, RZ, R16 ;  /* 0x000000ffff767224 */ /* 0x001fe400078e0010 */
.L_x_7522:
[----:B------:R-:W-:Y:S05]  /*11e20*/  BSYNC B2 ;  /* 0x0000000000027941 */ /* 0x000fea0003800000 */
.L_x_7520:
        /* <DEDUP_REMOVED lines=16> */
.L_x_7526:
[----:B------:R-:W-:Y:S05]  /*11f30*/  BSYNC B3 ;  /* 0x0000000000037941 */ /* 0x000fea0003800000 */
.L_x_7525:
        /* <DEDUP_REMOVED lines=42> */
.L_x_7524:
[----:B------:R-:W-:Y:S05]  /*121e0*/  BSYNC B2 ;  /* 0x0000000000027941 */ /* 0x000fea0003800000 */
.L_x_7523:
        /* <DEDUP_REMOVED lines=18> */
.L_x_7527:
        /* <DEDUP_REMOVED lines=12> */
.L_x_7530:
[----:B------:R-:W-:Y:S02]  /*123d0*/  IMAD.MOV.U32 R118, RZ, RZ, R16 ;  /* 0x000000ffff767224 */ /* 0x000fe400078e0010 */
.L_x_7531:
[----:B------:R-:W-:Y:S05]  /*123e0*/  BSYNC B2 ;  /* 0x0000000000027941 */ /* 0x000fea0003800000 */
.L_x_7529:
        /* <DEDUP_REMOVED lines=16> */
.L_x_7535:
[----:B------:R-:W-:Y:S05]  /*124f0*/  BSYNC B3 ;  /* 0x0000000000037941 */ /* 0x000fea0003800000 */
.L_x_7534:
        /* <DEDUP_REMOVED lines=42> */
.L_x_7533:
[----:B------:R-:W-:Y:S05]  /*127a0*/  BSYNC B2 ;  /* 0x0000000000027941 */ /* 0x000fea0003800000 */
.L_x_7532:
        /* <DEDUP_REMOVED lines=10> */
.L_x_7528:
        /* <DEDUP_REMOVED lines=12> */
.L_x_7537:
[----:B------:R-:W-:Y:S02]  /*12910*/  IMAD.MOV.U32 R118, RZ, RZ, R16 ;  /* 0x000000ffff767224 */ /* 0x000fe400078e0010 */
.L_x_7538:
[----:B------:R-:W-:Y:S05]  /*12920*/  BSYNC B2 ;  /* 0x0000000000027941 */ /* 0x000fea0003800000 */
.L_x_7536:
        /* <DEDUP_REMOVED lines=16> */
.L_x_7542:
[----:B------:R-:W-:Y:S05]  /*12a30*/  BSYNC B3 ;  /* 0x0000000000037941 */ /* 0x000fea0003800000 */
.L_x_7541:
        /* <DEDUP_REMOVED lines=42> */
.L_x_7540:
[----:B------:R-:W-:Y:S05]  /*12ce0*/  BSYNC B2 ;  /* 0x0000000000027941 */ /* 0x000fea0003800000 */
.L_x_7539:
        /* <DEDUP_REMOVED lines=15> */
.L_x_7543:
        /* <DEDUP_REMOVED lines=12> */
.L_x_7546:
[----:B------:R-:W-:Y:S02]  /*12ea0*/  IMAD.MOV.U32 R96, RZ, RZ, R16 ;  /* 0x000000ffff607224 */ /* 0x000fe400078e0010 */
.L_x_7547:
[----:B------:R-:W-:Y:S05]  /*12eb0*/  BSYNC B2 ;  /* 0x0000000000027941 */ /* 0x000fea0003800000 */
.L_x_7545:
        /* <DEDUP_REMOVED lines=16> */
.L_x_7551:
[----:B------:R-:W-:Y:S05]  /*12fc0*/  BSYNC B3 ;  /* 0x0000000000037941 */ /* 0x000fea0003800000 */
.L_x_7550:
        /* <DEDUP_REMOVED lines=42> */
.L_x_7549:
[----:B------:R-:W-:Y:S05]  /*13270*/  BSYNC B2 ;  /* 0x0000000000027941 */ /* 0x000fea0003800000 */
.L_x_7548:
        /* <DEDUP_REMOVED lines=10> */
.L_x_7544:
        /* <DEDUP_REMOVED lines=12> */
.L_x_7553:
[----:B------:R-:W-:Y:S02]  /*133e0*/  IMAD.MOV.U32 R96, RZ, RZ, R16 ;  /* 0x000000ffff607224 */ /* 0x000fe400078e0010 */
.L_x_7554:
[----:B------:R-:W-:Y:S05]  /*133f0*/  BSYNC B2 ;  /* 0x0000000000027941 */ /* 0x000fea0003800000 */
.L_x_7552:
        /* <DEDUP_REMOVED lines=16> */
.L_x_7558:
[----:B------:R-:W-:Y:S05]  /*13500*/  BSYNC B3 ;  /* 0x0000000000037941 */ /* 0x000fea0003800000 */
.L_x_7557:
        /* <DEDUP_REMOVED lines=42> */
.L_x_7556:
[----:B------:R-:W-:Y:S05]  /*137b0*/  BSYNC B2 ;  /* 0x0000000000027941 */ /* 0x000fea0003800000 */
.L_x_7555:
        /* <DEDUP_REMOVED lines=15> */
.L_x_7559:
        /* <DEDUP_REMOVED lines=12> */
.L_x_7562:
[----:B------:R-:W-:Y:S02]  /*13970*/  IMAD.MOV.U32 R96, RZ, RZ, R16 ;  /* 0x000000ffff607224 */ /* 0x000fe400078e0010 */
.L_x_7563:
[----:B------:R-:W-:Y:S05]  /*13980*/  BSYNC B2 ;  /* 0x0000000000027941 */ /* 0x000fea0003800000 */
.L_x_7561:
        /* <DEDUP_REMOVED lines=16> */
.L_x_7567:
[----:B------:R-:W-:Y:S05]  /*13a90*/  BSYNC B3 ;  /* 0x0000000000037941 */ /* 0x000fea0003800000 */
.L_x_7566:
        /* <DEDUP_REMOVED lines=42> */
.L_x_7565:
[----:B------:R-:W-:Y:S05]  /*13d40*/  BSYNC B2 ;  /* 0x0000000000027941 */ /* 0x000fea0003800000 */
.L_x_7564:
        /* <DEDUP_REMOVED lines=10> */
.L_x_7560:
        /* <DEDUP_REMOVED lines=12> */
.L_x_7569:
[----:B------:R-:W-:Y:S02]  /*13eb0*/  IMAD.MOV.U32 R96, RZ, RZ, R16 ;  /* 0x000000ffff607224 */ /* 0x000fe400078e0010 */
.L_x_7570:
[----:B------:R-:W-:Y:S05]  /*13ec0*/  BSYNC B2 ;  /* 0x0000000000027941 */ /* 0x000fea0003800000 */
.L_x_7568:
        /* <DEDUP_REMOVED lines=16> */
.L_x_7574:
[----:B------:R-:W-:Y:S05]  /*13fd0*/  BSYNC B3 ;  /* 0x0000000000037941 */ /* 0x000fea0003800000 */
.L_x_7573:
        /* <DEDUP_REMOVED lines=42> */
.L_x_7572:
[----:B------:R-:W-:Y:S05]  /*14280*/  BSYNC B2 ;  /* 0x0000000000027941 */ /* 0x000fea0003800000 */
.L_x_7571:
        /* <DEDUP_REMOVED lines=15> */
.L_x_7575:
        /* <DEDUP_REMOVED lines=12> */
.L_x_7578:
[----:B------:R-:W-:Y:S02]  /*14440*/  IMAD.MOV.U32 R117, RZ, RZ, R16 ;  /* 0x000000ffff757224 */ /* 0x000fe400078e0010 */
.L_x_7579:
[----:B------:R-:W-:Y:S05]  /*14450*/  BSYNC B2 ;  /* 0x0000000000027941 */ /* 0x000fea0003800000 */
.L_x_7577:
        /* <DEDUP_REMOVED lines=16> */
.L_x_7583:
[----:B------:R-:W-:Y:S05]  /*14560*/  BSYNC B3 ;  /* 0x0000000000037941 */ /* 0x000fea0003800000 */
.L_x_7582:
        /* <DEDUP_REMOVED lines=42> */
.L_x_7581:
[----:B------:R-:W-:Y:S05]  /*14810*/  BSYNC B2 ;  /* 0x0000000000027941 */ /* 0x000fea0003800000 */
.L_x_7580:
        /* <DEDUP_REMOVED lines=10> */
.L_x_7576:
        /* <DEDUP_REMOVED lines=12> */
.L_x_7585:
[----:B------:R-:W-:Y:S02]  /*14980*/  IMAD.MOV.U32 R118, RZ, RZ, R16 ;  /* 0x000000ffff767224 */ /* 0x000fe400078e0010 */
.L_x_7586:
[----:B------:R-:W-:Y:S05]  /*14990*/  BSYNC B2 ;  /* 0x0000000000027941 */ /* 0x000fea0003800000 */
.L_x_7584:
        /* <DEDUP_REMOVED lines=16> */
.L_x_7590:
[----:B------:R-:W-:Y:S05]  /*14aa0*/  BSYNC B3 ;  /* 0x0000000000037941 */ /* 0x000fea0003800000 */
.L_x_7589:
        /* <DEDUP_REMOVED lines=42> */
.L_x_7588:
[----:B------:R-:W-:Y:S05]  /*14d50*/  BSYNC B2 ;  /* 0x0000000000027941 */ /* 0x000fea0003800000 */
.L_x_7587:
        /* <DEDUP_REMOVED lines=13> */
.L_x_7591:
        /* <DEDUP_REMOVED lines=12> */
.L_x_7594:
[----:B------:R-:W-:Y:S02]  /*14ef0*/  IMAD.MOV.U32 R118, RZ, RZ, R16 ;  /* 0x000000ffff767224 */ /* 0x000fe400078e0010 */
.L_x_7595:
[----:B------:R-:W-:Y:S05]  /*14f00*/  BSYNC B2 ;  /* 0x0000000000027941 */ /* 0x000fea0003800000 */
.L_x_7593:
        /* <DEDUP_REMOVED lines=16> */
.L_x_7599:
[----:B------:R-:W-:Y:S05]  /*15010*/  BSYNC B3 ;  /* 0x0000000000037941 */ /* 0x000fea0003800000 */
.L_x_7598:
        /* <DEDUP_REMOVED lines=42> */
.L_x_7597:
[----:B------:R-:W-:Y:S05]  /*152c0*/  BSYNC B2 ;  /* 0x0000000000027941 */ /* 0x000fea0003800000 */
.L_x_7596:
        /* <DEDUP_REMOVED lines=10> */
.L_x_7592:
        /* <DEDUP_REMOVED lines=12> */
.L_x_7601:
[----:B------:R-:W-:Y:S02]  /*15430*/  IMAD.MOV.U32 R124, RZ, RZ, R16 ;  /* 0x000000ffff7c7224 */ /* 0x000fe400078e0010 */
.L_x_7602:
[----:B------:R-:W-:Y:S05]  /*15440*/  BSYNC B2 ;  /* 0x0000000000027941 */ /* 0x000fea0003800000 */
.L_x_7600:
        /* <DEDUP_REMOVED lines=16> */
.L_x_7606:
[----:B------:R-:W-:Y:S05]  /*15550*/  BSYNC B3 ;  /* 0x0000000000037941 */ /* 0x000fea0003800000 */
.L_x_7605:
        /* <DEDUP_REMOVED lines=42> */
.L_x_7604:
[----:B------:R-:W-:Y:S05]  /*15800*/  BSYNC B2 ;  /* 0x0000000000027941 */ /* 0x000fea0003800000 */
.L_x_7603:
        /* <DEDUP_REMOVED lines=13> */
.L_x_7607:
        /* <DEDUP_REMOVED lines=12> */
.L_x_7610:
[----:B------:R-:W-:Y:S02]  /*159a0*/  IMAD.MOV.U32 R98, RZ, RZ, R16 ;  /* 0x000000ffff627224 */ /* 0x000fe400078e0010 */
.L_x_7611:
[----:B------:R-:W-:Y:S05]  /*159b0*/  BSYNC B2 ;  /* 0x0000000000027941 */ /* 0x000fea0003800000 */
.L_x_7609:
        /* <DEDUP_REMOVED lines=16> */
.L_x_7615:
[----:B------:R-:W-:Y:S05]  /*15ac0*/  BSYNC B3 ;  /* 0x0000000000037941 */ /* 0x000fea0003800000 */
.L_x_7614:
        /* <DEDUP_REMOVED lines=42> */
.L_x_7613:
[----:B------:R-:W-:Y:S05]  /*15d70*/  BSYNC B2 ;  /* 0x0000000000027941 */ /* 0x000fea0003800000 */
.L_x_7612:
        /* <DEDUP_REMOVED lines=10> */
.L_x_7608:
        /* <DEDUP_REMOVED lines=12> */
.L_x_7617:
[----:B------:R-:W-:Y:S02]  /*15ee0*/  IMAD.MOV.U32 R98, RZ, RZ, R16 ;  /* 0x000000ffff627224 */ /* 0x000fe400078e0010 */
.L_x_7618:
[----:B------:R-:W-:Y:S05]  /*15ef0*/  BSYNC B2 ;  /* 0x0000000000027941 */ /* 0x000fea0003800000 */
.L_x_7616:
        /* <DEDUP_REMOVED lines=16> */
.L_x_7622:
[----:B------:R-:W-:Y:S05]  /*16000*/  BSYNC B3 ;  /* 0x0000000000037941 */ /* 0x000fea0003800000 */
.L_x_7621:
        /* <DEDUP_REMOVED lines=42> */
.L_x_7620:
[----:B------:R-:W-:Y:S05]  /*162b0*/  BSYNC B2 ;  /* 0x0000000000027941 */ /* 0x000fea0003800000 */
.L_x_7619:
        /* <DEDUP_REMOVED lines=13> */
.L_x_7623:
        /* <DEDUP_REMOVED lines=12> */
.L_x_7626:
[----:B------:R-:W-:Y:S02]  /*16450*/  IMAD.MOV.U32 R98, RZ, RZ, R16 ;  /* 0x000000ffff627224 */ /* 0x000fe400078e0010 */
.L_x_7627:
[----:B------:R-:W-:Y:S05]  /*16460*/  BSYNC B2 ;  /* 0x0000000000027941 */ /* 0x000fea0003800000 */
.L_x_7625:
        /* <DEDUP_REMOVED lines=16> */
.L_x_7631:
[----:B------:R-:W-:Y:S05]  /*16570*/  BSYNC B3 ;  /* 0x0000000000037941 */ /* 0x000fea0003800000 */
.L_x_7630:
        /* <DEDUP_REMOVED lines=42> */
.L_x_7629:
[----:B------:R-:W-:Y:S05]  /*16820*/  BSYNC B2 ;  /* 0x0000000000027941 */ /* 0x000fea0003800000 */
.L_x_7628:
        /* <DEDUP_REMOVED lines=10> */
.L_x_7624:
        /* <DEDUP_REMOVED lines=12> */
.L_x_7633:
[----:B------:R-:W-:Y:S02]  /*16990*/  IMAD.MOV.U32 R98, RZ, RZ, R16 ;  /* 0x000000ffff627224 */ /* 0x000fe400078e0010 */
.L_x_7634:
[----:B------:R-:W-:Y:S05]  /*169a0*/  BSYNC B2 ;  /* 0x0000000000027941 */ /* 0x000fea0003800000 */
.L_x_7632:
        /* <DEDUP_REMOVED lines=16> */
.L_x_7638:
[----:B------:R-:W-:Y:S05]  /*16ab0*/  BSYNC B3 ;  /* 0x0000000000037941 */ /* 0x000fea0003800000 */
.L_x_7637:
        /* <DEDUP_REMOVED lines=42> */
.L_x_7636:
[----:B------:R-:W-:Y:S05]  /*16d60*/  BSYNC B2 ;  /* 0x0000000000027941 */ /* 0x000fea0003800000 */
.L_x_7635:
        /* <DEDUP_REMOVED lines=13> */
.L_x_7639:
        /* <DEDUP_REMOVED lines=12> */
.L_x_7642:
[----:B------:R-:W-:Y:S02]  /*16f00*/  IMAD.MOV.U32 R132, RZ, RZ, R16 ;  /* 0x000000ffff847224 */ /* 0x000fe400078e0010 */
.L_x_7643:
[----:B------:R-:W-:Y:S05]  /*16f10*/  BSYNC B2 ;  /* 0x0000000000027941 */ /* 0x000fea0003800000 */
.L_x_7641:
        /* <DEDUP_REMOVED lines=16> */
.L_x_7647:
[----:B------:R-:W-:Y:S05]  /*17020*/  BSYNC B3 ;  /* 0x0000000000037941 */ /* 0x000fea0003800000 */
.L_x_7646:
        /* <DEDUP_REMOVED lines=42> */
.L_x_7645:
[----:B------:R-:W-:Y:S05]  /*172d0*/  BSYNC B2 ;  /* 0x0000000000027941 */ /* 0x000fea0003800000 */
.L_x_7644:
        /* <DEDUP_REMOVED lines=10> */
.L_x_7640:
        /* <DEDUP_REMOVED lines=54> */
.L_x_7519:
[----:B------:R-:W-:Y:S05]  /*176e0*/  BSYNC B1 ;  /* 0x0000000000017941 */ /* 0x000fea0003800000 */
.L_x_7518:
        /* <DEDUP_REMOVED lines=40> */
.L_x_7660:
[----:B-1----:R-:W-:Y:S01]  /*17970*/  FADD.FTZ R132, R99, R96 ;  /* 0x0000006063847221 */ /* 0x002fe20000010000 */
[----:B------:R-:W-:Y:S05]  /*17980*/  BRA.DIV ~URZ, `(.L_x_7649) ;  /* 0x000010127f007947 */ /* 0x000fea000b800000 */
[----:B------:R-:W1:Y:S01]  /*17990*/  SHFL.BFLY PT, R96, R132, 0x2, 0x1f ;  /* 0x0c401f0084607f89 */ /* 0x000e6200000e0000 */
[----:B------:R-:W-:Y:S01]  /*179a0*/  LOP3.LUT P4, RZ, R12, 0x20, RZ, 0xc0, !PT ;  /* 0x000000200cff7812 */ /* 0x000fe2000788c0ff */
        /* <DEDUP_REMOVED lines=82> */
.L_x_7661:
[----:B------:R-:W-:Y:S01]  /*17ed0*/  FMUL.FTZ R96, R133, R133 ;  /* 0x0000008585607220 */ /* 0x000fe20000410000 */
[----:B------:R-:W-:Y:S01]  /*17ee0*/  ISETP.NE.AND P0, PT, RZ, UR8, PT ;  /* 0x00000008ff007c0c */ /* 0x000fe2000bf05270 */
[----:B------:R-:W-:Y:S01]  /*17ef0*/  IMAD.MOV.U32 R98, RZ, RZ, c[0x0][0x1e0] ;  /* 0x00007800ff627624 */ /* 0x000fe200078e00ff */
[----:B------:R-:W-:Y:S01]  /*17f00*/  LOP3.LUT P1, RZ, R12, 0x20, RZ, 0xc0, !PT ;  /* 0x000000200cff7812 */ /* 0x000fe2000782c0ff */
[----:B-1----:R-:W-:Y:S01]  /*17f10*/  FADD.FTZ R135, R135, R128 ;  /* 0x0000008087877221 */ /* 0x002fe20000010000 */
[----:B------:R-:W-:Y:S01]  /*17f20*/  FSEL R97, R96, RZ, P0 ;  /* 0x000000ff60617208 */ /* 0x000fe20000000000 */
[----:B------:R-:W-:Y:S01]  /*17f30*/  BSSY B1, `(.L_x_7650) ;  /* 0x000002c000017945 */ /* 0x000fe20003800000 */
[----:B0-----:R-:W-:Y:S01]  /*17f40*/  FSEL R128, R133, RZ, !P0 ;  /* 0x000000ff85807208 */ /* 0x001fe20004000000 */
[----:B------:R-:W-:Y:S02]  /*17f50*/  FFMA.FTZ R96, R135, R98, c[0x0][0x228] ;  /* 0x00008a0087607623 */ /* 0x000fe40000010062 */
[----:B------:R-:W-:-:S02]  /*17f60*/  @!P3 IMAD.MOV.U32 R98, RZ, RZ, 0x4 ;  /* 0x00000004ff62b424 */ /* 0x000fc400078e00ff */
[----:B------:R-:W-:Y:S02]  /*17f70*/  FADD.FTZ R135, R96, R97 ;  /* 0x0000006160877221 */ /* 0x000fe40000010000 */
[----:B------:R-:W-:Y:S02]  /*17f80*/  @!P3 IMAD.MOV.U32 R96, RZ, RZ, 0x4 ;  /* 0x00000004ff60b424 */ /* 0x000fe400078e00ff */
[C---:B------:R-:W-:Y:S02]  /*17f90*/  @!P3 IMAD.WIDE R98, R19.reuse, R98, c[0x0][0x1a0] ;  /* 0x000068001362b625 */ /* 0x040fe400078e0262 */
[----:B------:R-:W0:Y:S02]  /*17fa0*/  MUFU.RSQ R135, R135 ;  /* 0x0000008700877308 */ /* 0x000e240000001400 */
[----:B------:R-:W-:Y:S01]  /*17fb0*/  @!P3 IMAD.WIDE R96, R19, R96, c[0x0][0x1a8] ;  /* 0x00006a001360b625 */ /* 0x000fe200078e0260 */
[----:B------:R1:W-:Y:S04]  /*17fc0*/  @!P3 STG.E [R98.64], R133 ;  /* 0x000000856200b986 */ /* 0x0003e8000c101906 */
[----:B0-----:R1:W-:Y:S01]  /*17fd0*/  @!P3 STG.E [R96.64], R135 ;  /* 0x000000876000b986 */ /* 0x0013e2000c101906 */
[----:B------:R-:W-:Y:S05]  /*17fe0*/  @!P1 BRA `(.L_x_7651) ;  /* 0x0000020000009947 */ /* 0x000fea0003800000 */
[--C-:B-1----:R-:W-:Y:S02]  /*17ff0*/  FADD.FTZ R96, R10, -R128.reuse ;  /* 0x800000800a607221 */ /* 0x102fe40000010000 */
[----:B------:R-:W-:-:S02]  /*18000*/  FADD.FTZ R98, R103, -R128 ;  /* 0x8000008067627221 */ /* 0x000fc40000010000 */
[--C-:B------:R-:W-:Y:S02]  /*18010*/  FADD.FTZ R134, R110, -R128.reuse ;  /* 0x800000806e867221 */ /* 0x100fe40000010000 */
[--C-:B------:R-:W-:Y:S02]  /*18020*/  FADD.FTZ R130, R102, -R128.reuse ;  /* 0x8000008066827221 */ /* 0x100fe40000010000 */
        /* <DEDUP_REMOVED lines=10> */
[C---:B------:R-:W-:Y:S02]  /*180d0*/  FMUL.FTZ R137, R135.reuse, R138 ;  /* 0x0000008a87897220 */ /* 0x040fe40000410000 */
[----:B------:R-:W-:Y:S02]  /*180e0*/  FMUL.FTZ R140, R135, R140 ;  /* 0x0000008c878c7220 */ /* 0x000fe40000410000 */
[----:B-----5:R-:W-:Y:S02]  /*180f0*/  FFMA.FTZ R96, R84, R97, R92 ;  /* 0x0000006154607223 */ /* 0x020fe4000001005c */
[----:B------:R-:W-:Y:S02]  /*18100*/  FFMA.FTZ R97, R85, R98, R93 ;  /* 0x0000006255617223 */ /* 0x000fe4000001005d */
[----:B------:R-:W-:Y:S02]  /*18110*/  FFMA.FTZ R98, R80, R133, R88 ;  /* 0x0000008550627223 */ /* 0x000fe40000010058 */
[----:B------:R-:W-:Y:S01]  /*18120*/  FFMA.FTZ R99, R86, R99, R94 ;  /* 0x0000006356637223 */ /* 0x000fe2000001005e */
[----:B------:R-:W-:Y:S01]  /*18130*/  F2FP.BF16.PACK_AB R96, R97, R96 ;  /* 0x000000606160723e */ /* 0x000fe200000010ff */
[----:B------:R-:W-:-:S02]  /*18140*/  FFMA.FTZ R132, R87, R132, R95 ;  /* 0x0000008457847223 */ /* 0x000fc4000001005f */
[----:B------:R-:W-:Y:S02]  /*18150*/  FFMA.FTZ R133, R81, R136, R89 ;  /* 0x0000008851857223 */ /* 0x000fe40000010059 */
[----:B------:R-:W-:Y:S01]  /*18160*/  FFMA.FTZ R137, R82, R137, R90 ;  /* 0x0000008952897223 */ /* 0x000fe2000001005a */
[----:B------:R-:W-:Y:S01]  /*18170*/  F2FP.BF16.PACK_AB R97, R132, R99 ;  /* 0x000000638461723e */ /* 0x000fe200000010ff */
[----:B------:R-:W-:Y:S01]  /*18180*/  FFMA.FTZ R140, R83, R140, R91 ;  /* 0x0000008c538c7223 */ /* 0x000fe2000001005b */
[----:B------:R-:W-:Y:S01]  /*18190*/  F2FP.BF16.PACK_AB R98, R133, R98 ;  /* 0x000000628562723e */ /* 0x000fe200000010ff */
[----:B------:R-:W-:-:S03]  /*181a0*/  IMAD.MOV.U32 R130, RZ, RZ, 0x10 ;  /* 0x00000010ff827424 */ /* 0x000fc600078e00ff */
[----:B------:R-:W-:Y:S01]  /*181b0*/  F2FP.BF16.PACK_AB R99, R140, R137 ;  /* 0x000000898c63723e */ /* 0x000fe200000010ff */
[C---:B------:R-:W-:Y:S01]  /*181c0*/  IMAD.WIDE.U32 R132, R11.reuse, R130, c[0x0][0x208] ;  /* 0x000082000b847625 */ /* 0x040fe200078e0082 */
[----:B------:R-:W-:-:S04]  /*181d0*/  IADD3 R11, R11, 0x20, RZ ;  /* 0x000000200b0b7810 */ /* 0x000fc80007ffe0ff */
[----:B------:R0:W-:Y:S03]  /*181e0*/  STG.E.128 [R132.64], R96 ;  /* 0x0000006084007986 */ /* 0x0001e6000c101d06 */
.L_x_7651:
[----:B------:R-:W-:Y:S05]  /*181f0*/  BSYNC B1 ;  /* 0x0000000000017941 */ /* 0x000fea0003800000 */
.L_x_7650:
        /* <DEDUP_REMOVED lines=35> */
.L_x_7653:
[----:B------:R-:W-:Y:S05]  /*18430*/  BSYNC B1 ;  /* 0x0000000000017941 */ /* 0x000fea0003800000 */
.L_x_7652:
        /* <DEDUP_REMOVED lines=35> */
.L_x_7655:
[----:B------:R-:W-:Y:S05]  /*18670*/  BSYNC B1 ;  /* 0x0000000000017941 */ /* 0x000fea0003800000 */
.L_x_7654:
        /* <DEDUP_REMOVED lines=34> */
.L_x_7657:
[----:B------:R-:W-:Y:S05]  /*188a0*/  BSYNC B1 ;  /* 0x0000000000017941 */ /* 0x000fea0003800000 */
.L_x_7656:
[----:B01----:R-:W-:-:S04]  /*188b0*/  IMAD.MOV.U32 R96, RZ, RZ, 0x4 ;  /* 0x00000004ff607424 */ /* 0x003fc800078e00ff */
[----:B------:R-:W-:-:S05]  /*188c0*/  IMAD R19, R96, c[0x0][0x160], R19 ;  /* 0x0000580060137a24 */ /* 0x000fca00078e0213 */
[----:B------:R-:W-:-:S13]  /*188d0*/  ISETP.GE.AND P0, PT, R19, c[0x0][0x164], PT ;  /* 0x0000590013007a0c */ /* 0x000fda0003f06270 */
[----:B-----5:R-:W-:Y:S01]  /*188e0*/  @P0 CALL.REL.NOINC `(.L_x_7658) ;  /* 0x0000001000000944 */ /* 0x020fe20003c00000 */
[----:B------:R-:W-:Y:S05]  /*188f0*/  BRA `(.L_x_7659) ;  /* 0xfffe825000007947 */ /* 0x000fea000383ffff */
.L_x_7658:
[----:B------:R-:W-:Y:S05]  /*18900*/  BSYNC B0 ;  /* 0x0000000000007941 */ /* 0x000fea0003800000 */
.L_x_7124:
[----:B------:R-:W-:Y:S05]  /*18910*/  EXIT ;  /* 0x000000000000794d */ /* 0x000fea0003800000 */
.L_x_7648:
[----:B------:R-:W-:Y:S01]  /*18920*/  IMAD.MOV.U32 R98, RZ, RZ, R99 ;  /* 0x000000ffff627224 */ /* 0x000fe200078e0063 */
[----:B------:R-:W-:Y:S01]  /*18930*/  MOV R96, 0x18980 ;  /* 0x0001898000607802 */ /* 0x000fe20000000f00 */
[----:B------:R-:W-:Y:S02]  /*18940*/  IMAD.MOV.U32 R135, RZ, RZ, 0x1 ;  /* 0x00000001ff877424 */ /* 0x000fe400078e00ff */
[----:B------:R-:W-:Y:S02]  /*18950*/  IMAD.MOV.U32 R130, RZ, RZ, 0x1f ;  /* 0x0000001fff827424 */ /* 0x000fe400078e00ff */
[----:B------:R-:W-:Y:S02]  /*18960*/  IMAD.MOV.U32 R137, RZ, RZ, -0x1 ;  /* 0xffffffffff897424 */ /* 0x000fe400078e00ff */
[----:B-----5:R-:W-:Y:S05]  /*18970*/  CALL.REL.NOINC `($__internal_22_$__cuda_sm70_shflsync_bfly_p) ;  /* 0x000007d000007944 */ /* 0x020fea0003c00000 */
[----:B-1----:R-:W-:Y:S01]  /*18980*/  IMAD.MOV.U32 R96, RZ, RZ, R135 ;  /* 0x000000ffff607224 */ /* 0x002fe200078e0087 */
[----:B0-----:R-:W-:Y:S05]  /*18990*/  BRA `(.L_x_7660) ;  /* 0xffffefd000007947 */ /* 0x001fea000383ffff */
.L_x_7649:
[----:B------:R-:W-:Y:S01]  /*189a0*/  IMAD.MOV.U32 R98, RZ, RZ, R132 ;  /* 0x000000ffff627224 */ /* 0x000fe200078e0084 */
[----:B------:R-:W-:Y:S01]  /*189b0*/  MOV R96, 0x18a00 ;  /* 0x00018a0000607802 */ /* 0x000fe20000000f00 */
[----:B------:R-:W-:Y:S02]  /*189c0*/  IMAD.MOV.U32 R135, RZ, RZ, 0x2 ;  /* 0x00000002ff877424 */ /* 0x000fe400078e00ff */
[----:B------:R-:W-:-:S02]  /*189d0*/  IMAD.MOV.U32 R130, RZ, RZ, 0x1f ;  /* 0x0000001fff827424 */ /* 0x000fc400078e00ff */
[----:B------:R-:W-:Y:S02]  /*189e0*/  IMAD.MOV.U32 R137, RZ, RZ, -0x1 ;  /* 0xffffffffff897424 */ /* 0x000fe400078e00ff */
[----:B0----5:R-:W-:Y:S05]  /*189f0*/  CALL.REL.NOINC `($__internal_22_$__cuda_sm70_shflsync_bfly_p) ;  /* 0x0000075000007944 */ /* 0x021fea0003c00000 */
[----:B01----:R-:W-:Y:S01]  /*18a00*/  FADD.FTZ R98, R132, R135 ;  /* 0x0000008784627221 */ /* 0x003fe20000010000 */
[----:B------:R-:W-:Y:S01]  /*18a10*/  MOV R96, 0x18a60 ;  /* 0x00018a6000607802 */ /* 0x000fe20000000f00 */
[----:B------:R-:W-:Y:S02]  /*18a20*/  IMAD.MOV.U32 R135, RZ, RZ, 0x4 ;  /* 0x00000004ff877424 */ /* 0x000fe400078e00ff */
[----:B------:R-:W-:Y:S02]  /*18a30*/  IMAD.MOV.U32 R130, RZ, RZ, 0x1f ;  /* 0x0000001fff827424 */ /* 0x000fe400078e00ff */
[----:B------:R-:W-:Y:S02]  /*18a40*/  IMAD.MOV.U32 R137, RZ, RZ, -0x1 ;  /* 0xffffffffff897424 */ /* 0x000fe400078e00ff */
[----:B------:R-:W-:Y:S05]  /*18a50*/  CALL.REL.NOINC `($__internal_22_$__cuda_sm70_shflsync_bfly_p) ;  /* 0x000006f000007944 */ /* 0x000fea0003c00000 */
[----:B01----:R-:W-:Y:S01]  /*18a60*/  FADD.FTZ R98, R98, R135 ;  /* 0x0000008762627221 */ /* 0x003fe20000010000 */
[----:B------:R-:W-:Y:S01]  /*18a70*/  MOV R96, 0x18ac0 ;  /* 0x00018ac000607802 */ /* 0x000fe20000000f00 */
[----:B------:R-:W-:Y:S02]  /*18a80*/  IMAD.MOV.U32 R135, RZ, RZ, 0x8 ;  /* 0x00000008ff877424 */ /* 0x000fe400078e00ff */
[----:B------:R-:W-:-:S02]  /*18a90*/  IMAD.MOV.U32 R130, RZ, RZ, 0x1f ;  /* 0x0000001fff827424 */ /* 0x000fc400078e00ff */
[----:B------:R-:W-:Y:S02]  /*18aa0*/  IMAD.MOV.U32 R137, RZ, RZ, -0x1 ;  /* 0xffffffffff897424 */ /* 0x000fe400078e00ff */
[----:B------:R-:W-:Y:S05]  /*18ab0*/  CALL.REL.NOINC `($__internal_22_$__cuda_sm70_shflsync_bfly_p) ;  /* 0x0000069000007944 */ /* 0x000fea0003c00000 */
[----:B01----:R-:W-:Y:S01]  /*18ac0*/  FADD.FTZ R98, R98, R135 ;  /* 0x0000008762627221 */ /* 0x003fe20000010000 */
[----:B------:R-:W-:Y:S01]  /*18ad0*/  MOV R96, 0x18b20 ;  /* 0x00018b2000607802 */ /* 0x000fe20000000f00 */
[----:B------:R-:W-:Y:S02]  /*18ae0*/  IMAD.MOV.U32 R135, RZ, RZ, 0x10 ;  /* 0x00000010ff877424 */ /* 0x000fe400078e00ff */
[----:B------:R-:W-:Y:S02]  /*18af0*/  IMAD.MOV.U32 R130, RZ, RZ, 0x1f ;  /* 0x0000001fff827424 */ /* 0x000fe400078e00ff */
[----:B------:R-:W-:Y:S02]  /*18b00*/  IMAD.MOV.U32 R137, RZ, RZ, -0x1 ;  /* 0xffffffffff897424 */ /* 0x000fe400078e00ff */
[----:B------:R-:W-:Y:S05]  /*18b10*/  CALL.REL.NOINC `($__internal_22_$__cuda_sm70_shflsync_bfly_p) ;  /* 0x0000063000007944 */ /* 0x000fea0003c00000 */
[----:B-1----:R-:W-:Y:S01]  /*18b20*/  FADD.FTZ R133, R98, R135 ;  /* 0x0000008762857221 */ /* 0x002fe20000010000 */
[----:B------:R-:W-:Y:S01]  /*18b30*/  LOP3.LUT P4, RZ, R12, 0x20, RZ, 0xc0, !PT ;  /* 0x000000200cff7812 */ /* 0x000fe2000788c0ff */
[----:B------:R-:W-:Y:S02]  /*18b40*/  IMAD.MOV.U32 R135, RZ, RZ, 0x1 ;  /* 0x00000001ff877424 */ /* 0x000fe400078e00ff */
[----:B------:R-:W-:-:S02]  /*18b50*/  FMUL.FTZ R133, R133, c[0x0][0x1e0] ;  /* 0x0000780085857a20 */ /* 0x000fc40000410000 */
[----:B0-----:R-:W-:Y:S02]  /*18b60*/  IMAD.MOV.U32 R130, RZ, RZ, 0x1f ;  /* 0x0000001fff827424 */ /* 0x001fe400078e00ff */
[--C-:B------:R-:W-:Y:S02]  /*18b70*/  FADD.FTZ R96, R10, -R133.reuse ;  /* 0x800000850a607221 */ /* 0x100fe40000010000 */
[--C-:B------:R-:W-:Y:S02]  /*18b80*/  FADD.FTZ R97, R103, -R133.reuse ;  /* 0x8000008567617221 */ /* 0x100fe40000010000 */
[----:B------:R-:W-:Y:S02]  /*18b90*/  FFMA.FTZ R96, R96, R96, RZ ;  /* 0x0000006060607223 */ /* 0x000fe400000100ff */
        /* <DEDUP_REMOVED lines=15> */
[--C-:B------:R-:W-:Y:S01]  /*18c90*/  FADD.FTZ R99, R101, -R133.reuse ;  /* 0x8000008565637221 */ /* 0x100fe20000010000 */
[----:B------:R-:W-:Y:S01]  /*18ca0*/  FSEL R98, R96, RZ, P4 ;  /* 0x000000ff60627208 */ /* 0x000fe20002000000 */
[----:B------:R-:W-:Y:S02]  /*18cb0*/  FADD.FTZ R96, R105, -R133 ;  /* 0x8000008569607221 */ /* 0x000fe40000010000 */
[----:B------:R-:W-:Y:S02]  /*18cc0*/  IMAD.MOV.U32 R137, RZ, RZ, -0x1 ;  /* 0xffffffffff897424 */ /* 0x000fe400078e00ff */
        /* <DEDUP_REMOVED lines=44> */
[----:B------:R-:W-:Y:S02]  /*18f90*/  MOV R96, 0x18fb0 ;  /* 0x00018fb000607802 */ /* 0x000fe40000000f00 */
[----:B------:R-:W-:Y:S05]  /*18fa0*/  CALL.REL.NOINC `($__internal_22_$__cuda_sm70_shflsync_bfly_p) ;  /* 0x000001a000007944 */ /* 0x000fea0003c00000 */
        /* <DEDUP_REMOVED lines=19> */
[----:B------:R-:W-:Y:S01]  /*190e0*/  MOV R96, 0x19140 ;  /* 0x0001914000607802 */ /* 0x000fe20000000f00 */
[----:B------:R-:W-:Y:S02]  /*190f0*/  IMAD.MOV.U32 R135, RZ, RZ, 0x10 ;  /* 0x00000010ff877424 */ /* 0x000fe400078e00ff */
[----:B0-----:R-:W-:-:S02]  /*19100*/  IMAD.MOV.U32 R130, RZ, RZ, 0x1f ;  /* 0x0000001fff827424 */ /* 0x001fc400078e00ff */
[----:B------:R-:W-:Y:S02]  /*19110*/  IMAD.MOV.U32 R137, RZ, RZ, -0x1 ;  /* 0xffffffffff897424 */ /* 0x000fe400078e00ff */
[----:B------:R-:W-:Y:S02]  /*19120*/  IMAD.MOV.U32 R98, RZ, RZ, R128 ;  /* 0x000000ffff627224 */ /* 0x000fe400078e0080 */
[----:B------:R-:W-:Y:S05]  /*19130*/  CALL.REL.NOINC `($__internal_22_$__cuda_sm70_shflsync_bfly_p) ;  /* 0x0000001000007944 */ /* 0x000fea0003c00000 */
[----:B01----:R-:W-:Y:S05]  /*19140*/  BRA `(.L_x_7661) ;  /* 0xffffed8000007947 */ /* 0x003fea000383ffff */
        .weak           $__internal_22_$__cuda_sm70_shflsync_bfly_p
        .type           $__internal_22_$__cuda_sm70_shflsync_bfly_p,@function
        .size           $__internal_22_$__cuda_sm70_shflsync_bfly_p,(.L_x_26512 - $__internal_22_$__cuda_sm70_shflsync_bfly_p)
$__internal_22_$__cuda_sm70_shflsync_bfly_p:
[----:B------:R-:W-:Y:S01]  /*19150*/  IMAD.MOV.U32 R97, RZ, RZ, 0x0 ;  /* 0x00000000ff617424 */ /* 0x000fe200078e00ff */
[----:B------:R-:W-:Y:S04]  /*19160*/  WARPSYNC R137 ;  /* 0x0000008900007348 */ /* 0x000fe80003800000 */
[----:B------:R0:W1:Y:S01]  /*19170*/  SHFL.BFLY PT, R135, R98, R135, R130 ;  /* 0x0c00008762877389 */ /* 0x00006200000e0082 */
[----:B------:R-:W-:Y:S05]  /*19180*/  RET.REL.NODEC R96 `(_ZN10layer_norm31ln_parallel_residual_fwd_kernelINS_13Kernel_traitsIf13__nv_bfloat16S2_S2_fjLj1024ELj1ELj4ELj1ELj16ENS_18Kernel_traits_baseILj1024EfS2_S2_S2_fjLj128EEEEELb1ELb1ELb0EEEvNS_9FwdParamsE) ;  /* 0xfffe6e7060007950 */ /* 0x000fea0003c3ffff */
.L_x_7662:
        /* <DEDUP_REMOVED lines=15> */
.L_x_26512:


//--------------------- .text._ZN10layer_norm31ln_parallel_residual_fwd_kernelINS_13Kernel_traitsIf13__nv_bfloat16S2_S2_fjLj1024ELj1ELj4ELj1ELj16ENS_18Kernel_traits_baseILj1024EfS2_S2_S2_fjLj128EEEEELb1ELb1ELb1EEEvNS_9FwdParamsE --------------------------
	.section	.text._ZN10layer_norm31ln_parallel_residual_fwd_kernelINS_13Kernel_traitsIf13__nv_bfloat16S2_S2_fjLj1024ELj1ELj4ELj1ELj16ENS_18Kernel_traits_baseILj1024EfS2_S2_S2_fjLj128EEEEELb1ELb1ELb1EEEvNS_9FwdParamsE,"ax",@progbits
	.sectioninfo	@"SHI_REGISTERS=167"
	.align	128
        .global         _ZN10layer_norm31ln_parallel_residual_fwd_kernelINS_13Kernel_traitsIf13__nv_bfloat16S2_S2_fjLj1024ELj1ELj4ELj1ELj16ENS_18Kernel_traits_baseILj1024EfS2_S2_S2_fjLj128EEEEELb1ELb1ELb1EEEvNS_9FwdParamsE
        .type           _ZN10layer_norm31ln_parallel_residual_fwd_kernelINS_13Kernel_traitsIf13__nv_bfloat16S2_S2_fjLj1024ELj1ELj4ELj1ELj16ENS_18Kernel_traits_baseILj1024EfS2_S2_S2_fjLj128EEEEELb1ELb1ELb1EEEvNS_9FwdParamsE,@function
        .size           _ZN10layer_norm31ln_parallel_residual_fwd_kernelINS_13Kernel_traitsIf13__nv_bfloat16S2_S2_fjLj1024ELj1ELj4ELj1ELj16ENS_18Kernel_traits_baseILj1024EfS2_S2_S2_fjLj128EEEEELb1ELb1ELb1EEEvNS_9FwdParamsE,(.L_x_26513 - _ZN10layer_norm31ln_parallel_residual_fwd_kernelINS_13Kernel_traitsIf13__nv_bfloat16S2_S2_fjLj1024ELj1ELj4ELj1ELj16ENS_18Kernel_traits_baseILj1024EfS2_S2_S2_fjLj128EEEEELb1ELb1ELb1EEEvNS_9FwdParamsE)
        .other          _ZN10layer_norm31ln_parallel_residual_fwd_kernelINS_13Kernel_traitsIf13__nv_bfloat16S2_S2_fjLj1024ELj1ELj4ELj1ELj16ENS_18Kernel_traits_baseILj1024EfS2_S2_S2_fjLj128EEEEELb1ELb1ELb1EEEvNS_9FwdParamsE,@"STO_CUDA_ENTRY STV_DEFAULT"
_ZN10layer_norm31ln_parallel_residual_fwd_kernelINS_13Kernel_traitsIf13__nv_bfloat16S2_S2_fjLj1024ELj1ELj4ELj1ELj16ENS_18Kernel_traits_baseILj1024EfS2_S2_S2_fjLj128EEEEELb1ELb1ELb1EEEvNS_9FwdParamsE:
.text._ZN10layer_norm31ln_parallel_residual_fwd_kernelINS_13Kernel_traitsIf13__nv_bfloat16S2_S2_fjLj1024ELj1ELj4ELj1ELj16ENS_18Kernel_traits_baseILj1024EfS2_S2_S2_fjLj128EEEEELb1ELb1ELb1EEEvNS_9FwdParamsE:
        /* <DEDUP_REMOVED lines=10> */
[----:B------:R-:W-:Y:S02]  /*00a0*/  @P0 IMAD.MOV.U32 R8, RZ, RZ, R140 ;  /* 0x000000ffff080224 */ /* 0x000fe400078e008c */
[----:B------:R-:W-:-:S05]  /*00b0*/  @P0 IMAD.MOV.U32 R9, RZ, RZ, R141 ;  /* 0x000000ffff090224 */ /* 0x000fca00078e008d */
[----:B------:R-:W3:Y:S01]  /*00c0*/  @P0 LDG.E.64 R4, [R8.64] ;  /* 0x0000000608040981 */ /* 0x000ee2000c1e1b00 */
[----:B------:R-:W-:Y:S01]  /*00d0*/  CS2R R92, SRZ ;  /* 0x00000000005c7805 */ /* 0x000fe2000001ff00 */
[----:B------:R-:W-:Y:S01]  /*00e0*/  CS2R R94, SRZ ;  /* 0x00000000005e7805 */ /* 0x000fe2000001ff00 */
[----:B------:R-:W-:Y:S01]  /*00f0*/  CS2R R88, SRZ ;  /* 0x0000000000587805 */ /* 0x000fe2000001ff00 */
[----:B------:R-:W0:Y:S01]  /*0100*/  S2R R11, SR_TID.X ;  /* 0x00000000000b7919 */ /* 0x000e220000002100 */
[----:B------:R-:W-:Y:S01]  /*0110*/  CS2R R90, SRZ ;  /* 0x00000000005a7805 */ /* 0x000fe2000001ff00 */
[----:B------:R-:W-:Y:S01]  /*0120*/  CS2R R84, SRZ ;  /* 0x0000000000547805 */ /* 0x000fe2000001ff00 */
[----:B------:R-:W-:Y:S01]  /*0130*/  CS2R R86, SRZ ;  /* 0x0000000000567805 */ /* 0x000fe2000001ff00 */
[----:B------:R-:W0:Y:S01]  /*0140*/  S2R R12, SR_CTAID.X ;  /* 0x00000000000c7919 */ /* 0x000e220000002500 */
        /* <DEDUP_REMOVED lines=68> */
[----:B------:R-:W-:Y:S02]  /*0590*/  SHF.R.U32.HI R4, RZ, 0x5, R11 ;  /* 0x00000005ff047819 */ /* 0x000fe4000001160b */
[----:B------:R-:W-:Y:S01]  /*05a0*/  LOP3.LUT R6, R9, UR21, R6, 0x96, !PT ;  /* 0x0000001509067c12 */ /* 0x000fe2000f8e9606 */
[----:B------:R-:W-:-:S04]  /*05b0*/  IMAD.HI.U32 R5, R7, -0x326172a9, RZ ;  /* 0xcd9e8d5707057827 */ /* 0x000fc800078e00ff */
[----:B------:R-:W-:Y:S01]  /*05c0*/  IMAD.HI.U32 R3, R6, -0x2daee0ad, RZ ;  /* 0xd2511f5306037827 */ /* 0x000fe200078e00ff */
[----:B------:R-:W-:Y:S02]  /*05d0*/  LOP3.LUT R22, R5, UR23, R8, 0x96, !PT ;  /* 0x0000001705167c12 */ /* 0x000fe4000f8e9608 */
[----:B------:R-:W-:Y:S01]  /*05e0*/  IADD3 R8, P2, R0, c[0x0][0x1b0], RZ ;  /* 0x00006c0000087a10 */ /* 0x000fe20007f5e0ff */
[----:B------:R-:W-:Y:S01]  /*05f0*/  IMAD R4, R12, 0x4, R4 ;  /* 0x000000040c047824 */ /* 0x000fe200078e0204 */
[----:B------:R-:W-:Y:S02]  /*0600*/  LOP3.LUT R12, R3, UR24, R2, 0x96, !PT ;  /* 0x00000018030c7c12 */ /* 0x000fe4000f8e9602 */
[----:B------:R-:W-:Y:S01]  /*0610*/  IADD3 R2, P1, R0, c[0x0][0x218], RZ ;  /* 0x0000860000027a10 */ /* 0x000fe20007f3e0ff */
[----:B------:R-:W-:-:S04]  /*0620*/  IMAD.X R9, RZ, RZ, c[0x0][0x1b4], P2 ;  /* 0x00006d00ff097624 */ /* 0x000fc800010e06ff */
[----:B------:R-:W-:Y:S01]  /*0630*/  IMAD.X R3, RZ, RZ, c[0x0][0x21c], P1 ;  /* 0x00008700ff037624 */ /* 0x000fe200008e06ff */
[----:B------:R-:W-:-:S04]  /*0640*/  ISETP.GE.AND P1, PT, R4, c[0x0][0x164], PT ;  /* 0x0000590004007a0c */ /* 0x000fc80003f26270 */
        /* <DEDUP_REMOVED lines=9> */
[----:B------:R-:W-:Y:S01]  /*06e0*/  UIADD3 UR25, UR4, -0x700cb87f, URZ ;  /* 0x8ff3478104197890 */ /* 0x000fe2000fffe03f */
[----:B------:R-:W-:Y:S01]  /*06f0*/  IMAD R0, R6, -0x2daee0ad, RZ ;  /* 0xd2511f5306007824 */ /* 0x000fe200078e02ff */
[----:B------:R-:W-:Y:S01]  /*0700*/  UIADD3 UR26, UR5, -0x695add53, URZ ;  /* 0x96a522ad051a7890 */ /* 0x000fe2000fffe03f */
[----:B0-----:R-:W-:Y:S01]  /*0710*/  IMAD R3, R7, -0x326172a9, RZ ;  /* 0xcd9e8d5707037824 */ /* 0x001fe200078e02ff */
[----:B------:R0:W5:Y:S01]  /*0720*/  LDG.E.128 R60, [R8.64] ;  /* 0x00000006083c7981 */ /* 0x000162000c1e1d00 */
[----:B------:R-:W-:-:S03]  /*0730*/  IMAD.HI.U32 R2, R12, -0x326172a9, RZ ;  /* 0xcd9e8d570c027827 */ /* 0x000fc600078e00ff */
[----:B------:R0:W5:Y:S01]  /*0740*/  LDG.E.128 R56, [R8.64+0x10] ;  /* 0x0000100608387981 */ /* 0x000162000c1e1d00 */
[----:B------:R-:W-:Y:S01]  /*0750*/  IMAD.HI.U32 R5, R22, -0x2daee0ad, RZ ;  /* 0xd2511f5316057827 */ /* 0x000fe200078e00ff */
[----:B------:R-:W-:Y:S01]  /*0760*/  BSSY B0, `(.L_x_7663) ;  /* 0x00017b8000007945 */ /* 0x000fe20003800000 */
[----:B------:R-:W-:Y:S01]  /*0770*/  LOP3.LUT R3, R2, UR25, R3, 0x96, !PT ;  /* 0x0000001902037c12 */ /* 0x000fe2000f8e9603 */
[----:B------:R0:W5:Y:S01]  /*0780*/  LDG.E.128 R52, [R8.64+0x400] ;  /* 0x0004000608347981 */ /* 0x000162000c1e1d00 */
[----:B------:R-:W-:Y:S01]  /*0790*/  MOV R6, R14 ;  /* 0x0000000e00067202 */ /* 0x000fe20000000f00 */
[----:B------:R-:W-:Y:S01]  /*07a0*/  IMAD.MOV.U32 R7, RZ, RZ, R13 ;  /* 0x000000ffff077224 */ /* 0x000fe200078e000d */
[----:B------:R-:W-:Y:S01]  /*07b0*/  LOP3.LUT R0, R5, UR26, R0, 0x96, !PT ;  /* 0x0000001a05007c12 */ /* 0x000fe2000f8e9600 */
[----:B------:R0:W5:Y:S01]  /*07c0*/  LDG.E.128 R48, [R8.64+0x410] ;  /* 0x0004100608307981 */ /* 0x000162000c1e1d00 */
[----:B------:R-:W-:Y:S01]  /*07d0*/  IMAD.MOV.U32 R5, RZ, RZ, R10 ;  /* 0x000000ffff057224 */ /* 0x000fe200078e000a */
[----:B------:R-:W-:Y:S01]  /*07e0*/  LOP3.LUT R140, R140, 0x3, RZ, 0xc0, !PT ;  /* 0x000000038c8c7812 */ /* 0x000fe200078ec0ff */
[----:B------:R-:W-:Y:S01]  /*07f0*/  IMAD R2, R12, -0x326172a9, RZ ;  /* 0xcd9e8d570c027824 */ /* 0x000fe200078e02ff */
[----:B------:R0:W5:Y:S01]  /*0800*/  LDG.E.128 R44, [R8.64+0x800] ;  /* 0x00080006082c7981 */ /* 0x000162000c1e1d00 */
[----:B------:R-:W-:-:S03]  /*0810*/  IMAD R22, R22, -0x2daee0ad, RZ ;  /* 0xd2511f5316167824 */ /* 0x000fc600078e02ff */
[----:B------:R0:W5:Y:S04]  /*0820*/  LDG.E.128 R40, [R8.64+0x810] ;  /* 0x0008100608287981 */ /* 0x000168000c1e1d00 */
[----:B------:R0:W5:Y:S04]  /*0830*/  LDG.E.128 R36, [R8.64+0xc00] ;  /* 0x000c000608247981 */ /* 0x000168000c1e1d00 */
[----:B------:R0:W5:Y:S01]  /*0840*/  LDG.E.128 R32, [R8.64+0xc10] ;  /* 0x000c100608207981 */ /* 0x000162000c1e1d00 */
[----:B------:R-:W-:Y:S01]  /*0850*/  ULDC.U8 UR8, c[0x0][0x1f0] ;  /* 0x00007c0000087ab9 */ /* 0x000fe20000000000 */
[----:B0-----:R-:W-:-:S02]  /*0860*/  IMAD.MOV.U32 R8, RZ, RZ, RZ ;  /* 0x000000ffff087224 */ /* 0x001fc400078e00ff */
.L_x_8183:
        /* <DEDUP_REMOVED lines=8> */
[----:B------:R-:W-:Y:S01]  /*08f0*/  LEA.HI R9, R18, R9, RZ, 0x3 ;  /* 0x0000000912097211 */ /* 0x000fe200078f18ff */
[----:B------:R-:W-:Y:S01]  /*0900*/  BSSY B1, `(.L_x_7664) ;  /* 0x0000016000017945 */ /* 0x000fe20003800000 */
[----:B------:R-:W-:Y:S02]  /*0910*/  P2R R105, PR, RZ, 0x4 ;  /* 0x00000004ff697803 */ /* 0x000fe40000000000 */
[----:B0-----:R-:W-:-:S04]  /*0920*/  LOP3.LUT R18, R19, 0x1f, RZ, 0xc0, !PT ;  /* 0x0000001f13127812 */ /* 0x001fc800078ec0ff */
        /* <DEDUP_REMOVED lines=18> */
.L_x_7665:
[----:B0-----:R-:W-:Y:S02]  /*0a50*/  IMAD.MOV.U32 R102, RZ, RZ, R2 ;  /* 0x000000ffff667224 */ /* 0x001fe400078e0002 */
.L_x_7666:
[----:B------:R-:W-:Y:S05]  /*0a60*/  BSYNC B1 ;  /* 0x0000000000017941 */ /* 0x000fea0003800000 */
.L_x_7664:
        /* <DEDUP_REMOVED lines=16> */
.L_x_7670:
[----:B------:R-:W-:Y:S05]  /*0b70*/  BSYNC B2 ;  /* 0x0000000000027941 */ /* 0x000fea0003800000 */
.L_x_7669:
        /* <DEDUP_REMOVED lines=42> */
[----:B------:R-:W-:Y:S02]  /*0e20*/  IMAD.MOV.U32 R22, RZ, RZ, R20 ;  /* 0x000000ffff167224 */ /* 0x000fe400078e0014 */
.L_x_7668:
[----:B------:R-:W-:Y:S05]  /*0e30*/  BSYNC B1 ;  /* 0x0000000000017941 */ /* 0x000fea0003800000 */
.L_x_7667:
[----:B------:R-:W0:Y:S01]  /*0e40*/  I2F.U32 R20, R102 ;  /* 0x0000006600147306 */ /* 0x000e220000201000 */
[----:B------:R-:W-:Y:S01]  /*0e50*/  HFMA2.MMA R103, -RZ, RZ, 0.1171875, 0 ;  /* 0x2f800000ff677435 */ /* 0x000fe200000001ff */
[----:B------:R-:W-:Y:S02]  /*0e60*/  ISETP.NE.U32.AND P1, PT, RZ, c[0x0][0x178], PT ;  /* 0x00005e00ff007a0c */ /* 0x000fe40003f25070 */
        /* <DEDUP_REMOVED lines=14> */
.L_x_7671:
        /* <DEDUP_REMOVED lines=12> */
.L_x_7674:
[----:B------:R-:W-:Y:S02]  /*1010*/  IMAD.MOV.U32 R102, RZ, RZ, R2 ;  /* 0x000000ffff667224 */ /* 0x000fe400078e0002 */
.L_x_7675:
[----:B------:R-:W-:Y:S05]  /*1020*/  BSYNC B1 ;  /* 0x0000000000017941 */ /* 0x000fea0003800000 */
.L_x_7673:
        /* <DEDUP_REMOVED lines=16> */
.L_x_7679:
[----:B------:R-:W-:Y:S05]  /*1130*/  BSYNC B2 ;  /* 0x0000000000027941 */ /* 0x000fea0003800000 */
.L_x_7678:
        /* <DEDUP_REMOVED lines=41> */
[----:B------:R-:W-:Y:S02]  /*13d0*/  IMAD.MOV.U32 R22, RZ, RZ, R20 ;  /* 0x000000ffff167224 */ /* 0x000fe400078e0014 */
[----:B------:R-:W-:Y:S02]  /*13e0*/  IMAD.MOV.U32 R20, RZ, RZ, RZ ;  /* 0x000000ffff147224 */ /* 0x000fe400078e00ff */
.L_x_7677:
[----:B------:R-:W-:Y:S05]  /*13f0*/  BSYNC B1 ;  /* 0x0000000000017941 */ /* 0x000fea0003800000 */
.L_x_7676:
        /* <DEDUP_REMOVED lines=10> */
.L_x_7672:
        /* <DEDUP_REMOVED lines=12> */
.L_x_7681:
[----:B------:R-:W-:Y:S02]  /*1560*/  IMAD.MOV.U32 R102, RZ, RZ, R2 ;  /* 0x000000ffff667224 */ /* 0x000fe400078e0002 */
.L_x_7682:
[----:B------:R-:W-:Y:S05]  /*1570*/  BSYNC B1 ;  /* 0x0000000000017941 */ /* 0x000fea0003800000 */
.L_x_7680:
        /* <DEDUP_REMOVED lines=16> */
.L_x_7686:
[----:B------:R-:W-:Y:S05]  /*1680*/  BSYNC B2 ;  /* 0x0000000000027941 */ /* 0x000fea0003800000 */
.L_x_7685:
        /* <DEDUP_REMOVED lines=43> */
.L_x_7684:
[----:B------:R-:W-:Y:S05]  /*1940*/  BSYNC B1 ;  /* 0x0000000000017941 */ /* 0x000fea0003800000 */
.L_x_7683:
        /* <DEDUP_REMOVED lines=14> */
.L_x_7687:
        /* <DEDUP_REMOVED lines=12> */
.L_x_7690:
[----:B------:R-:W-:Y:S02]  /*1af0*/  MOV R96, R2 ;  /* 0x0000000200607202 */ /* 0x000fe40000000f00 */
.L_x_7691:
[----:B------:R-:W-:Y:S05]  /*1b00*/  BSYNC B1 ;  /* 0x0000000000017941 */ /* 0x000fea0003800000 */
.L_x_7689:
        /* <DEDUP_REMOVED lines=16> */
.L_x_7695:
[----:B------:R-:W-:Y:S05]  /*1c10*/  BSYNC B2 ;  /* 0x0000000000027941 */ /* 0x000fea0003800000 */
.L_x_7694:
        /* <DEDUP_REMOVED lines=42> */
.L_x_7693:
[----:B------:R-:W-:Y:S05]  /*1ec0*/  BSYNC B1 ;  /* 0x0000000000017941 */ /* 0x000fea0003800000 */
.L_x_7692:
        /* <DEDUP_REMOVED lines=10> */
.L_x_7688:
        /* <DEDUP_REMOVED lines=12> */
.L_x_7697:
[----:B------:R-:W-:Y:S02]  /*2030*/  IMAD.MOV.U32 R102, RZ, RZ, R2 ;  /* 0x000000ffff667224 */ /* 0x000fe400078e0002 */
.L_x_7698:
[----:B------:R-:W-:Y:S05]  /*2040*/  BSYNC B1 ;  /* 0x0000000000017941 */ /* 0x000fea0003800000 */
.L_x_7696:
        /* <DEDUP_REMOVED lines=16> */
.L_x_7702:
[----:B------:R-:W-:Y:S05]  /*2150*/  BSYNC B2 ;  /* 0x0000000000027941 */ /* 0x000fea0003800000 */
.L_x_7701:
        /* <DEDUP_REMOVED lines=42> */
.L_x_7700:
[----:B------:R-:W-:Y:S05]  /*2400*/  BSYNC B1 ;  /* 0x0000000000017941 */ /* 0x000fea0003800000 */
.L_x_7699:
        /* <DEDUP_REMOVED lines=14> */
.L_x_7703:
        /* <DEDUP_REMOVED lines=12> */
.L_x_7706:
[----:B------:R-:W-:Y:S02]  /*25b0*/  IMAD.MOV.U32 R102, RZ, RZ, R2 ;  /* 0x000000ffff667224 */ /* 0x000fe400078e0002 */
.L_x_7707:
[----:B------:R-:W-:Y:S05]  /*25c0*/  BSYNC B1 ;  /* 0x0000000000017941 */ /* 0x000fea0003800000 */
.L_x_7705:
        /* <DEDUP_REMOVED lines=16> */
.L_x_7711:
[----:B------:R-:W-:Y:S05]  /*26d0*/  BSYNC B2 ;  /* 0x0000000000027941 */ /* 0x000fea0003800000 */
.L_x_7710:
        /* <DEDUP_REMOVED lines=42> */
.L_x_7709:
[----:B------:R-:W-:Y:S05]  /*2980*/  BSYNC B1 ;  /* 0x0000000000017941 */ /* 0x000fea0003800000 */
.L_x_7708:
        /* <DEDUP_REMOVED lines=10> */
.L_x_7704:
        /* <DEDUP_REMOVED lines=12> */
.L_x_7713:
[----:B------:R-:W-:Y:S02]  /*2af0*/  MOV R102, R2 ;  /* 0x0000000200667202 */ /* 0x000fe40000000f00 */
.L_x_7714:
[----:B------:R-:W-:Y:S05]  /*2b00*/  BSYNC B1 ;  /* 0x0000000000017941 */ /* 0x000fea0003800000 */
.L_x_7712:
        /* <DEDUP_REMOVED lines=16> */
.L_x_7718:
[----:B------:R-:W-:Y:S05]  /*2c10*/  BSYNC B2 ;  /* 0x0000000000027941 */ /* 0x000fea0003800000 */
.L_x_7717:
        /* <DEDUP_REMOVED lines=42> */
.L_x_7716:
[----:B------:R-:W-:Y:S05]  /*2ec0*/  BSYNC B1 ;  /* 0x0000000000017941 */ /* 0x000fea0003800000 */
.L_x_7715:
        /* <DEDUP_REMOVED lines=14> */
.L_x_7719:
        /* <DEDUP_REMOVED lines=12> */
.L_x_7722:
[----:B------:R-:W-:Y:S02]  /*3070*/  IMAD.MOV.U32 R101, RZ, RZ, R2 ;  /* 0x000000ffff657224 */ /* 0x000fe400078e0002 */
.L_x_7723:
[----:B------:R-:W-:Y:S05]  /*3080*/  BSYNC B1 ;  /* 0x0000000000017941 */ /* 0x000fea0003800000 */
.L_x_7721:
        /* <DEDUP_REMOVED lines=16> */
.L_x_7727:
[----:B------:R-:W-:Y:S05]  /*3190*/  BSYNC B2 ;  /* 0x0000000000027941 */ /* 0x000fea0003800000 */
.L_x_7726:
        /* <DEDUP_REMOVED lines=42> */
.L_x_7725:
[----:B------:R-:W-:Y:S05]  /*3440*/  BSYNC B1 ;  /* 0x0000000000017941 */ /* 0x000fea0003800000 */
.L_x_7724:
        /* <DEDUP_REMOVED lines=10> */
.L_x_7720:
        /* <DEDUP_REMOVED lines=12> */
.L_x_7729:
[----:B------:R-:W-:Y:S02]  /*35b0*/  IMAD.MOV.U32 R96, RZ, RZ, R2 ;  /* 0x000000ffff607224 */ /* 0x000fe400078e0002 */
.L_x_7730:
[----:B------:R-:W-:Y:S05]  /*35c0*/  BSYNC B1 ;  /* 0x0000000000017941 */ /* 0x000fea0003800000 */
.L_x_7728:
        /* <DEDUP_REMOVED lines=16> */
.L_x_7734:
[----:B------:R-:W-:Y:S05]  /*36d0*/  BSYNC B2 ;  /* 0x0000000000027941 */ /* 0x000fea0003800000 */
.L_x_7733:
        /* <DEDUP_REMOVED lines=42> */
.L_x_7732:
[----:B------:R-:W-:Y:S05]  /*3980*/  BSYNC B1 ;  /* 0x0000000000017941 */ /* 0x000fea0003800000 */
.L_x_7731:
[----:B------:R-:W0:Y:S02]  /*3990*/  I2F.U32 R96, R96 ;  /* 0x0000006000607306 */ /* 0x000e240000201000 */
[----:B0-----:R-:W-:Y:S01]  /*39a0*/  FFMA.FTZ R23, R96, R103, 1.1641532182693481445e-10 ;  /* 0x2f00000060177423 */ /* 0x001fe20000010067 */
[----:B------:R-:W-:-:S04]  /*39b0*/  PRMT R96, RZ, 0x5410, R98 ;  /* 0x00005410ff607816 */ /* 0x000fc80000000062 */
[----:B------:R-:W-:Y:S01]  /*39c0*/  FSETP.GTU.FTZ.AND P2, PT, R23, c[0x0][0x1e4], PT ;  /* 0x0000790017007a0b */ /* 0x000fe20003f5c000 */
[----:B------:R-:W-:-:S05]  /*39d0*/  FMUL.FTZ R101, R96, c[0x0][0x1e8] ;  /* 0x00007a0060657a20 */ /* 0x000fca0000410000 */
        /* <DEDUP_REMOVED lines=8> */
.L_x_7735:
        /* <DEDUP_REMOVED lines=12> */
.L_x_7738:
[----:B------:R-:W-:Y:S02]  /*3b20*/  IMAD.MOV.U32 R96, RZ, RZ, R2 ;  /* 0x000000ffff607224 */ /* 0x000fe400078e0002 */
.L_x_7739:
[----:B------:R-:W-:Y:S05]  /*3b30*/  BSYNC B1 ;  /* 0x0000000000017941 */ /* 0x000fea0003800000 */
.L_x_7737:
        /* <DEDUP_REMOVED lines=16> */
.L_x_7743:
[----:B------:R-:W-:Y:S05]  /*3c40*/  BSYNC B2 ;  /* 0x0000000000027941 */ /* 0x000fea0003800000 */
.L_x_7742:
        /* <DEDUP_REMOVED lines=43> */
.L_x_7741:
[----:B------:R-:W-:Y:S05]  /*3f00*/  BSYNC B1 ;  /* 0x0000000000017941 */ /* 0x000fea0003800000 */
.L_x_7740:
        /* <DEDUP_REMOVED lines=10> */
.L_x_7736:
        /* <DEDUP_REMOVED lines=12> */
.L_x_7745:
[----:B------:R-:W-:Y:S02]  /*4070*/  IMAD.MOV.U32 R96, RZ, RZ, R2 ;  /* 0x000000ffff607224 */ /* 0x000fe400078e0002 */
.L_x_7746:
[----:B------:R-:W-:Y:S05]  /*4080*/  BSYNC B1 ;  /* 0x0000000000017941 */ /* 0x000fea0003800000 */
.L_x_7744:
        /* <DEDUP_REMOVED lines=16> */
.L_x_7750:
[----:B------:R-:W-:Y:S05]  /*4190*/  BSYNC B2 ;  /* 0x0000000000027941 */ /* 0x000fea0003800000 */
.L_x_7749:
        /* <DEDUP_REMOVED lines=43> */
.L_x_7748:
[----:B------:R-:W-:Y:S05]  /*4450*/  BSYNC B1 ;  /* 0x0000000000017941 */ /* 0x000fea0003800000 */
.L_x_7747:
        /* <DEDUP_REMOVED lines=13> */
.L_x_7751:
        /* <DEDUP_REMOVED lines=12> */
.L_x_7754:
[----:B------:R-:W-:Y:S02]  /*45f0*/  IMAD.MOV.U32 R96, RZ, RZ, R2 ;  /* 0x000000ffff607224 */ /* 0x000fe400078e0002 */
.L_x_7755:
[----:B------:R-:W-:Y:S05]  /*4600*/  BSYNC B1 ;  /* 0x0000000000017941 */ /* 0x000fea0003800000 */
.L_x_7753:
        /* <DEDUP_REMOVED lines=16> */
.L_x_7759:
[----:B------:R-:W-:Y:S05]  /*4710*/  BSYNC B2 ;  /* 0x0000000000027941 */ /* 0x000fea0003800000 */
.L_x_7758:
        /* <DEDUP_REMOVED lines=42> */
[----:B------:R-:W-:Y:S02]  /*49c0*/  MOV R22, R106 ;  /* 0x0000006a00167202 */ /* 0x000fe40000000f00 */
.L_x_7757:
[----:B------:R-:W-:Y:S05]  /*49d0*/  BSYNC B1 ;  /* 0x0000000000017941 */ /* 0x000fea0003800000 */
.L_x_7756:
        /* <DEDUP_REMOVED lines=10> */
.L_x_7752:
        /* <DEDUP_REMOVED lines=12> */
.L_x_7761:
[----:B------:R-:W-:Y:S02]  /*4b40*/  IMAD.MOV.U32 R96, RZ, RZ, R2 ;  /* 0x000000ffff607224 */ /* 0x000fe400078e0002 */
.L_x_7762:
[----:B------:R-:W-:Y:S05]  /*4b50*/  BSYNC B1 ;  /* 0x0000000000017941 */ /* 0x000fea0003800000 */
.L_x_7760:
        /* <DEDUP_REMOVED lines=16> */
.L_x_7766:
[----:B------:R-:W-:Y:S05]  /*4c60*/  BSYNC B2 ;  /* 0x0000000000027941 */ /* 0x000fea0003800000 */
.L_x_7765:
        /* <DEDUP_REMOVED lines=43> */
.L_x_7764:
[----:B------:R-:W-:Y:S05]  /*4f20*/  BSYNC B1 ;  /* 0x0000000000017941 */ /* 0x000fea0003800000 */
.L_x_7763:
        /* <DEDUP_REMOVED lines=13> */
.L_x_7767:
        /* <DEDUP_REMOVED lines=12> */
.L_x_7770:
[----:B------:R-:W-:Y:S02]  /*50c0*/  IMAD.MOV.U32 R96, RZ, RZ, R2 ;  /* 0x000000ffff607224 */ /* 0x000fe400078e0002 */
.L_x_7771:
[----:B------:R-:W-:Y:S05]  /*50d0*/  BSYNC B1 ;  /* 0x0000000000017941 */ /* 0x000fea0003800000 */
.L_x_7769:
        /* <DEDUP_REMOVED lines=16> */
.L_x_7775:
[----:B------:R-:W-:Y:S05]  /*51e0*/  BSYNC B2 ;  /* 0x0000000000027941 */ /* 0x000fea0003800000 */
.L_x_7774:
        /* <DEDUP_REMOVED lines=43> */
.L_x_7773:
[----:B------:R-:W-:Y:S05]  /*54a0*/  BSYNC B1 ;  /* 0x0000000000017941 */ /* 0x000fea0003800000 */
.L_x_7772:
        /* <DEDUP_REMOVED lines=10> */
.L_x_7768:
        /* <DEDUP_REMOVED lines=12> */
.L_x_7777:
[----:B------:R-:W-:Y:S02]  /*5610*/  IMAD.MOV.U32 R96, RZ, RZ, R2 ;  /* 0x000000ffff607224 */ /* 0x000fe400078e0002 */
.L_x_7778:
[----:B------:R-:W-:Y:S05]  /*5620*/  BSYNC B1 ;  /* 0x0000000000017941 */ /* 0x000fea0003800000 */
.L_x_7776:
        /* <DEDUP_REMOVED lines=16> */
.L_x_7782:
[----:B------:R-:W-:Y:S05]  /*5730*/  BSYNC B2 ;  /* 0x0000000000027941 */ /* 0x000fea0003800000 */
.L_x_7781:
        /* <DEDUP_REMOVED lines=43> */
.L_x_7780:
[----:B------:R-:W-:Y:S05]  /*59f0*/  BSYNC B1 ;  /* 0x0000000000017941 */ /* 0x000fea0003800000 */
.L_x_7779:
        /* <DEDUP_REMOVED lines=13> */
.L_x_7783:
        /* <DEDUP_REMOVED lines=12> */
.L_x_7786:
[----:B------:R-:W-:Y:S02]  /*5b90*/  IMAD.MOV.U32 R96, RZ, RZ, R2 ;  /* 0x000000ffff607224 */ /* 0x000fe400078e0002 */
.L_x_7787:
[----:B------:R-:W-:Y:S05]  /*5ba0*/  BSYNC B1 ;  /* 0x0000000000017941 */ /* 0x000fea0003800000 */
.L_x_7785:
        /* <DEDUP_REMOVED lines=18> */
.L_x_7791:
[----:B------:R-:W-:Y:S05]  /*5cd0*/  BSYNC B2 ;  /* 0x0000000000027941 */ /* 0x000fea0003800000 */
.L_x_7790:
        /* <DEDUP_REMOVED lines=43> */
.L_x_7789:
[----:B------:R-:W-:Y:S05]  /*5f90*/  BSYNC B1 ;  /* 0x0000000000017941 */ /* 0x000fea0003800000 */
.L_x_7788:
        /* <DEDUP_REMOVED lines=10> */
.L_x_7784:
[----:B------:R-:W-:Y:S01]  /*6040*/  SEL R123, RZ, 0x1, P2 ;  /* 0x00000001ff7b7807 */ /* 0x000fe20001000000 */
[----:B------:R-:W-:Y:S01]  /*6050*/  IMAD.WIDE.U32 R118, R9, R104, c[0x0][0x188] ;  /* 0x0000620009767625 */ /* 0x000fe200078e0068 */
[----:B------:R-:W-:Y:S02]  /*6060*/  SEL R97, RZ, 0x10000, P4 ;  /* 0x00010000ff617807 */ /* 0x000fe40002000000 */
[----:B------:R-:W-:Y:S02]  /*6070*/  SEL R96, RZ, 0x100, P3 ;  /* 0x00000100ff607807 */ /* 0x000fe40001800000 */
        /* <DEDUP_REMOVED lines=13> */
[----:B------:R-:W-:Y:S01]  /*6150*/  F2FP.BF16.PACK_AB R98, R102, R23 ;  /* 0x000000176662723e */ /* 0x000fe200000010ff */
[----:B------:R-:W-:Y:S01]  /*6160*/  IMAD.WIDE.U32 R114, R114, 0x100, RZ ;  /* 0x0000010072727825 */ /* 0x000fe200078e00ff */
[----:B------:R-:W-:Y:S02]  /*6170*/  F2FP.BF16.PACK_AB R97, R100, R21 ;  /* 0x000000156461723e */ /* 0x000fe400000010ff */
[----:B------:R-:W-:Y:S02]  /*6180*/  F2FP.BF16.PACK_AB R96, R20, R19 ;  /* 0x000000131460723e */ /* 0x000fe400000010ff */
[----:B------:R-:W-:Y:S01]  /*6190*/  LOP3.LUT R109, R114, R108, R110, 0xfe, !PT ;  /* 0x0000006c726d7212 */ /* 0x000fe200078efe6e */
[----:B------:R-:W-:Y:S01]  /*61a0*/  IMAD.MOV.U32 R108, RZ, RZ, 0x8 ;  /* 0x00000008ff6c7424 */ /* 0x000fe200078e00ff */
[----:B------:R-:W-:Y:S01]  /*61b0*/  SEL R110, RZ, 0x1, P5 ;  /* 0x00000001ff6e7807 */ /* 0x000fe20002800000 */
[----:B------:R0:W-:Y:S01]  /*61c0*/  STG.E.128 [R118.64], R96 ;  /* 0x0000006076007986 */ /* 0x0001e2000c101d06 */
[----:B------:R-:W-:Y:S01]  /*61d0*/  LOP3.LUT R123, R115, R123, R111, 0xfe, !PT ;  /* 0x0000007b737b7212 */ /* 0x000fe200078efe6f */
[----:B------:R-:W-:Y:S01]  /*61e0*/  IMAD.WIDE.U32 R120, R9, R108, c[0x0][0x190] ;  /* 0x0000640009787625 */ /* 0x000fe200078e006c */
[----:B------:R-:W-:-:S02]  /*61f0*/  LOP3.LUT R122, R109, R110, RZ, 0xfc, !PT ;  /* 0x0000006e6d7a7212 */ /* 0x000fc400078efcff */
        /* <DEDUP_REMOVED lines=26> */
.L_x_7792:
        /* <DEDUP_REMOVED lines=15> */
.L_x_7794:
[----:B-1----:R-:W-:Y:S02]  /*6490*/  IMAD.MOV.U32 R109, RZ, RZ, R2 ;  /* 0x000000ffff6d7224 */ /* 0x002fe400078e0002 */
.L_x_7795:
[----:B------:R-:W-:Y:S05]  /*64a0*/  BSYNC B1 ;  /* 0x0000000000017941 */ /* 0x000fea0003800000 */
.L_x_7793:
        /* <DEDUP_REMOVED lines=16> */
.L_x_7799:
[----:B------:R-:W-:Y:S05]  /*65b0*/  BSYNC B2 ;  /* 0x0000000000027941 */ /* 0x000fea0003800000 */
.L_x_7798:
        /* <DEDUP_REMOVED lines=43> */
.L_x_7797:
[----:B------:R-:W-:Y:S05]  /*6870*/  BSYNC B1 ;  /* 0x0000000000017941 */ /* 0x000fea0003800000 */
.L_x_7796:
        /* <DEDUP_REMOVED lines=14> */
.L_x_7800:
        /* <DEDUP_REMOVED lines=12> */
.L_x_7803:
[----:B------:R-:W-:Y:S02]  /*6a20*/  IMAD.MOV.U32 R109, RZ, RZ, R2 ;  /* 0x000000ffff6d7224 */ /* 0x000fe400078e0002 */
.L_x_7804:
[----:B------:R-:W-:Y:S05]  /*6a30*/  BSYNC B1 ;  /* 0x0000000000017941 */ /* 0x000fea0003800000 */
.L_x_7802:
        /* <DEDUP_REMOVED lines=16> */
.L_x_7808:
[----:B------:R-:W-:Y:S05]  /*6b40*/  BSYNC B2 ;  /* 0x0000000000027941 */ /* 0x000fea0003800000 */
.L_x_7807:
        /* <DEDUP_REMOVED lines=43> */
.L_x_7806:
[----:B------:R-:W-:Y:S05]  /*6e00*/  BSYNC B1 ;  /* 0x0000000000017941 */ /* 0x000fea0003800000 */
.L_x_7805:
        /* <DEDUP_REMOVED lines=10> */
.L_x_7801:
        /* <DEDUP_REMOVED lines=12> */
.L_x_7810:
[----:B------:R-:W-:Y:S02]  /*6f70*/  IMAD.MOV.U32 R109, RZ, RZ, R2 ;  /* 0x000000ffff6d7224 */ /* 0x000fe400078e0002 */
.L_x_7811:
[----:B------:R-:W-:Y:S05]  /*6f80*/  BSYNC B1 ;  /* 0x0000000000017941 */ /* 0x000fea0003800000 */
.L_x_7809:
        /* <DEDUP_REMOVED lines=16> */
.L_x_7815:
[----:B------:R-:W-:Y:S05]  /*7090*/  BSYNC B2 ;  /* 0x0000000000027941 */ /* 0x000fea0003800000 */
.L_x_7814:
        /* <DEDUP_REMOVED lines=43> */
.L_x_7813:
[----:B------:R-:W-:Y:S05]  /*7350*/  BSYNC B1 ;  /* 0x0000000000017941 */ /* 0x000fea0003800000 */
.L_x_7812:
        /* <DEDUP_REMOVED lines=14> */
.L_x_7816:
        /* <DEDUP_REMOVED lines=12> */
.L_x_7819:
[----:B------:R-:W-:Y:S02]  /*7500*/  MOV R96, R2 ;  /* 0x0000000200607202 */ /* 0x000fe40000000f00 */
.L_x_7820:
[----:B------:R-:W-:Y:S05]  /*7510*/  BSYNC B1 ;  /* 0x0000000000017941 */ /* 0x000fea0003800000 */
.L_x_7818:
        /* <DEDUP_REMOVED lines=16> */
.L_x_7824:
[----:B------:R-:W-:Y:S05]  /*7620*/  BSYNC B2 ;  /* 0x0000000000027941 */ /* 0x000fea0003800000 */
.L_x_7823:
        /* <DEDUP_REMOVED lines=43> */
.L_x_7822:
[----:B------:R-:W-:Y:S05]  /*78e0*/  BSYNC B1 ;  /* 0x0000000000017941 */ /* 0x000fea0003800000 */
.L_x_7821:
        /* <DEDUP_REMOVED lines=10> */
.L_x_7817:
        /* <DEDUP_REMOVED lines=12> */
.L_x_7826:
[----:B------:R-:W-:Y:S02]  /*7a50*/  IMAD.MOV.U32 R96, RZ, RZ, R2 ;  /* 0x000000ffff607224 */ /* 0x000fe400078e0002 */
.L_x_7827:
[----:B------:R-:W-:Y:S05]  /*7a60*/  BSYNC B1 ;  /* 0x0000000000017941 */ /* 0x000fea0003800000 */
.L_x_7825:
        /* <DEDUP_REMOVED lines=16> */
.L_x_7831:
[----:B------:R-:W-:Y:S05]  /*7b70*/  BSYNC B2 ;  /* 0x0000000000027941 */ /* 0x000fea0003800000 */
.L_x_7830:
        /* <DEDUP_REMOVED lines=43> */
.L_x_7829:
[----:B------:R-:W-:Y:S05]  /*7e30*/  BSYNC B1 ;  /* 0x0000000000017941 */ /* 0x000fea0003800000 */
.L_x_7828:
        /* <DEDUP_REMOVED lines=14> */
.L_x_7832:
        /* <DEDUP_REMOVED lines=12> */
.L_x_7835:
[----:B------:R-:W-:Y:S02]  /*7fe0*/  IMAD.MOV.U32 R96, RZ, RZ, R2 ;  /* 0x000000ffff607224 */ /* 0x000fe400078e0002 */
.L_x_7836:
[----:B------:R-:W-:Y:S05]  /*7ff0*/  BSYNC B1 ;  /* 0x0000000000017941 */ /* 0x000fea0003800000 */
.L_x_7834:
        /* <DEDUP_REMOVED lines=16> */
.L_x_7840:
[----:B------:R-:W-:Y:S05]  /*8100*/  BSYNC B2 ;  /* 0x0000000000027941 */ /* 0x000fea0003800000 */
.L_x_7839:
        /* <DEDUP_REMOVED lines=43> */
.L_x_7838:
[----:B------:R-:W-:Y:S05]  /*83c0*/  BSYNC B1 ;  /* 0x0000000000017941 */ /* 0x000fea0003800000 */
.L_x_7837:
        /* <DEDUP_REMOVED lines=10> */
.L_x_7833:
        /* <DEDUP_REMOVED lines=12> */
.L_x_7842:
[----:B------:R-:W-:Y:S02]  /*8530*/  IMAD.MOV.U32 R96, RZ, RZ, R2 ;  /* 0x000000ffff607224 */ /* 0x000fe400078e0002 */
.L_x_7843:
[----:B------:R-:W-:Y:S05]  /*8540*/  BSYNC B1 ;  /* 0x0000000000017941 */ /* 0x000fea0003800000 */
.L_x_7841:
        /* <DEDUP_REMOVED lines=16> */
.L_x_7847:
[----:B------:R-:W-:Y:S05]  /*8650*/  BSYNC B2 ;  /* 0x0000000000027941 */ /* 0x000fea0003800000 */
.L_x_7846:
        /* <DEDUP_REMOVED lines=43> */
.L_x_7845:
[----:B------:R-:W-:Y:S05]  /*8910*/  BSYNC B1 ;  /* 0x0000000000017941 */ /* 0x000fea0003800000 */
.L_x_7844:
        /* <DEDUP_REMOVED lines=14> */
.L_x_7848:
        /* <DEDUP_REMOVED lines=12> */
.L_x_7851:
[----:B------:R-:W-:Y:S02]  /*8ac0*/  IMAD.MOV.U32 R111, RZ, RZ, R2 ;  /* 0x000000ffff6f7224 */ /* 0x000fe400078e0002 */
.L_x_7852:
[----:B------:R-:W-:Y:S05]  /*8ad0*/  BSYNC B1 ;  /* 0x0000000000017941 */ /* 0x000fea0003800000 */
.L_x_7850:
        /* <DEDUP_REMOVED lines=16> */
.L_x_7856:
[----:B------:R-:W-:Y:S05]  /*8be0*/  BSYNC B2 ;  /* 0x0000000000027941 */ /* 0x000fea0003800000 */
.L_x_7855:
        /* <DEDUP_REMOVED lines=43> */
.L_x_7854:
[----:B------:R-:W-:Y:S05]  /*8ea0*/  BSYNC B1 ;  /* 0x0000000000017941 */ /* 0x000fea0003800000 */
.L_x_7853:
        /* <DEDUP_REMOVED lines=10> */
.L_x_7849:
        /* <DEDUP_REMOVED lines=12> */
.L_x_7858:
[----:B------:R-:W-:Y:S02]  /*9010*/  IMAD.MOV.U32 R114, RZ, RZ, R2 ;  /* 0x000000ffff727224 */ /* 0x000fe400078e0002 */
.L_x_7859:
[----:B------:R-:W-:Y:S05]  /*9020*/  BSYNC B1 ;  /* 0x0000000000017941 */ /* 0x000fea0003800000 */
.L_x_7857:
        /* <DEDUP_REMOVED lines=16> */
.L_x_7863:
[----:B------:R-:W-:Y:S05]  /*9130*/  BSYNC B2 ;  /* 0x0000000000027941 */ /* 0x000fea0003800000 */
.L_x_7862:
        /* <DEDUP_REMOVED lines=43> */
.L_x_7861:
[----:B------:R-:W-:Y:S05]  /*93f0*/  BSYNC B1 ;  /* 0x0000000000017941 */ /* 0x000fea0003800000 */
.L_x_7860:
        /* <DEDUP_REMOVED lines=13> */
.L_x_7864:
        /* <DEDUP_REMOVED lines=12> */
.L_x_7867:
[----:B------:R-:W-:Y:S02]  /*9590*/  IMAD.MOV.U32 R114, RZ, RZ, R2 ;  /* 0x000000ffff727224 */ /* 0x000fe400078e0002 */
.L_x_7868:
[----:B------:R-:W-:Y:S05]  /*95a0*/  BSYNC B1 ;  /* 0x0000000000017941 */ /* 0x000fea0003800000 */
.L_x_7866:
        /* <DEDUP_REMOVED lines=16> */
.L_x_7872:
[----:B------:R-:W-:Y:S05]  /*96b0*/  BSYNC B2 ;  /* 0x0000000000027941 */ /* 0x000fea0003800000 */
.L_x_7871:
        /* <DEDUP_REMOVED lines=42> */
[----:B------:R-:W-:-:S06]  /*9960*/  HFMA2.MMA R96, -RZ, RZ, 0, 0 ;  /* 0x00000000ff607435 */ /* 0x000fcc00000001ff */
.L_x_7870:
[----:B------:R-:W-:Y:S05]  /*9970*/  BSYNC B1 ;  /* 0x0000000000017941 */ /* 0x000fea0003800000 */
.L_x_7869:
        /* <DEDUP_REMOVED lines=10> */
.L_x_7865:
        /* <DEDUP_REMOVED lines=12> */
.L_x_7874:
[----:B------:R-:W-:Y:S02]  /*9ae0*/  IMAD.MOV.U32 R118, RZ, RZ, R2 ;  /* 0x000000ffff767224 */ /* 0x000fe400078e0002 */
.L_x_7875:
[----:B------:R-:W-:Y:S05]  /*9af0*/  BSYNC B1 ;  /* 0x0000000000017941 */ /* 0x000fea0003800000 */
.L_x_7873:
        /* <DEDUP_REMOVED lines=16> */
.L_x_7879:
[----:B------:R-:W-:Y:S05]  /*9c00*/  BSYNC B2 ;  /* 0x0000000000027941 */ /* 0x000fea0003800000 */
.L_x_7878:
        /* <DEDUP_REMOVED lines=43> */
.L_x_7877:
[----:B------:R-:W-:Y:S05]  /*9ec0*/  BSYNC B1 ;  /* 0x0000000000017941 */ /* 0x000fea0003800000 */
.L_x_7876:
        /* <DEDUP_REMOVED lines=13> */
.L_x_7880:
        /* <DEDUP_REMOVED lines=12> */
.L_x_7883:
[----:B------:R-:W-:Y:S02]  /*a060*/  IMAD.MOV.U32 R98, RZ, RZ, R2 ;  /* 0x000000ffff627224 */ /* 0x000fe400078e0002 */
.L_x_7884:
[----:B------:R-:W-:Y:S05]  /*a070*/  BSYNC B1 ;  /* 0x0000000000017941 */ /* 0x000fea0003800000 */
.L_x_7882:
        /* <DEDUP_REMOVED lines=16> */
.L_x_7888:
[----:B------:R-:W-:Y:S05]  /*a180*/  BSYNC B2 ;  /* 0x0000000000027941 */ /* 0x000fea0003800000 */
.L_x_7887:
        /* <DEDUP_REMOVED lines=43> */
.L_x_7886:
[----:B------:R-:W-:Y:S05]  /*a440*/  BSYNC B1 ;  /* 0x0000000000017941 */ /* 0x000fea0003800000 */
.L_x_7885:
        /* <DEDUP_REMOVED lines=10> */
.L_x_7881:
        /* <DEDUP_REMOVED lines=12> */
.L_x_7890:
[----:B------:R-:W-:Y:S02]  /*a5b0*/  IMAD.MOV.U32 R98, RZ, RZ, R2 ;  /* 0x000000ffff627224 */ /* 0x000fe400078e0002 */
.L_x_7891:
[----:B------:R-:W-:Y:S05]  /*a5c0*/  BSYNC B1 ;  /* 0x0000000000017941 */ /* 0x000fea0003800000 */
.L_x_7889:
        /* <DEDUP_REMOVED lines=16> */
.L_x_7895:
[----:B------:R-:W-:Y:S05]  /*a6d0*/  BSYNC B2 ;  /* 0x0000000000027941 */ /* 0x000fea0003800000 */
.L_x_7894:
        /* <DEDUP_REMOVED lines=43> */
.L_x_7893:
[----:B------:R-:W-:Y:S05]  /*a990*/  BSYNC B1 ;  /* 0x0000000000017941 */ /* 0x000fea0003800000 */
.L_x_7892:
        /* <DEDUP_REMOVED lines=13> */
.L_x_7896:
        /* <DEDUP_REMOVED lines=12> */
.L_x_7899:
[----:B------:R-:W-:Y:S02]  /*ab30*/  IMAD.MOV.U32 R98, RZ, RZ, R2 ;  /* 0x000000ffff627224 */ /* 0x000fe400078e0002 */
.L_x_7900:
[----:B------:R-:W-:Y:S05]  /*ab40*/  BSYNC B1 ;  /* 0x0000000000017941 */ /* 0x000fea0003800000 */
.L_x_7898:
        /* <DEDUP_REMOVED lines=16> */
.L_x_7904:
[----:B------:R-:W-:Y:S05]  /*ac50*/  BSYNC B2 ;  /* 0x0000000000027941 */ /* 0x000fea0003800000 */
.L_x_7903:
        /* <DEDUP_REMOVED lines=41> */
[----:B------:R-:W-:Y:S01]  /*aef0*/  IMAD.MOV.U32 R96, RZ, RZ, RZ ;  /* 0x000000ffff607224 */ /* 0x000fe200078e00ff */
[----:B------:R-:W-:Y:S02]  /*af00*/  MOV R22, R116 ;  /* 0x0000007400167202 */ /* 0x000fe40000000f00 */
.L_x_7902:
[----:B------:R-:W-:Y:S05]  /*af10*/  BSYNC B1 ;  /* 0x0000000000017941 */ /* 0x000fea0003800000 */
.L_x_7901:
        /* <DEDUP_REMOVED lines=10> */
.L_x_7897:
        /* <DEDUP_REMOVED lines=12> */
.L_x_7906:
[----:B------:R-:W-:Y:S02]  /*b080*/  IMAD.MOV.U32 R98, RZ, RZ, R2 ;  /* 0x000000ffff627224 */ /* 0x000fe400078e0002 */
.L_x_7907:
[----:B------:R-:W-:Y:S05]  /*b090*/  BSYNC B1 ;  /* 0x0000000000017941 */ /* 0x000fea0003800000 */
.L_x_7905:
        /* <DEDUP_REMOVED lines=16> */
.L_x_7911:
[----:B------:R-:W-:Y:S05]  /*b1a0*/  BSYNC B2 ;  /* 0x0000000000027941 */ /* 0x000fea0003800000 */
.L_x_7910:
        /* <DEDUP_REMOVED lines=44> */
.L_x_7909:
[----:B------:R-:W-:Y:S05]  /*b470*/  BSYNC B1 ;  /* 0x0000000000017941 */ /* 0x000fea0003800000 */
.L_x_7908:
        /* <DEDUP_REMOVED lines=9> */
[----:B------:R-:W-:Y:S02]  /*b510*/  MOV R117, R97 ;  /* 0x0000006100757202 */ /* 0x000fe40000000f00 */
[----:B------:R-:W-:-:S05]  /*b520*/  PRMT R97, RZ, 0x7610, R27 ;  /* 0x00007610ff617816 */ /* 0x000fca000000001b */
[----:B------:R-:W-:Y:S01]  /*b530*/  FADD.FTZ R116, R97, R116 ;  /* 0x0000007461747221 */ /* 0x000fe20000010000 */
[----:B------:R-:W-:Y:S05]  /*b540*/  BRA `(.L_x_7913) ;  /* 0x0000057000007947 */ /* 0x000fea0003800000 */
.L_x_7912:
        /* <DEDUP_REMOVED lines=12> */
.L_x_7915:
[----:B------:R-:W-:Y:S02]  /*b610*/  IMAD.MOV.U32 R124, RZ, RZ, R2 ;  /* 0x000000ffff7c7224 */ /* 0x000fe400078e0002 */
.L_x_7916:
[----:B------:R-:W-:Y:S05]  /*b620*/  BSYNC B1 ;  /* 0x0000000000017941 */ /* 0x000fea0003800000 */
.L_x_7914:
        /* <DEDUP_REMOVED lines=18> */
.L_x_7920:
[----:B------:R-:W-:Y:S05]  /*b750*/  BSYNC B2 ;  /* 0x0000000000027941 */ /* 0x000fea0003800000 */
.L_x_7919:
        /* <DEDUP_REMOVED lines=43> */
.L_x_7918:
[----:B------:R-:W-:Y:S05]  /*ba10*/  BSYNC B1 ;  /* 0x0000000000017941 */ /* 0x000fea0003800000 */
.L_x_7917:
        /* <DEDUP_REMOVED lines=10> */
.L_x_7913:
        /* <DEDUP_REMOVED lines=53> */
.L_x_7921:
        /* <DEDUP_REMOVED lines=15> */
.L_x_7923:
[----:B-1----:R-:W-:Y:S02]  /*bf00*/  IMAD.MOV.U32 R113, RZ, RZ, R2 ;  /* 0x000000ffff717224 */ /* 0x002fe400078e0002 */
.L_x_7924:
[----:B------:R-:W-:Y:S05]  /*bf10*/  BSYNC B1 ;  /* 0x0000000000017941 */ /* 0x000fea0003800000 */
.L_x_7922:
        /* <DEDUP_REMOVED lines=16> */
.L_x_7928:
[----:B------:R-:W-:Y:S05]  /*c020*/  BSYNC B2 ;  /* 0x0000000000027941 */ /* 0x000fea0003800000 */
.L_x_7927:
        /* <DEDUP_REMOVED lines=43> */
.L_x_7926:
[----:B------:R-:W-:Y:S05]  /*c2e0*/  BSYNC B1 ;  /* 0x0000000000017941 */ /* 0x000fea0003800000 */
.L_x_7925:
[----:B------:R0:W1:Y:S02]  /*c2f0*/  I2F.U32 R118, R113 ;  /* 0x0000007100767306 */ /* 0x0000640000201000 */
[----:B0----5:R-:W-:-:S05]  /*c300*/  PRMT R113, RZ, 0x5410, R96 ;  /* 0x00005410ff717816 */ /* 0x021fca0000000060 */
[----:B------:R-:W-:Y:S02]  /*c310*/  FMUL.FTZ R117, R113, c[0x0][0x1e8] ;  /* 0x00007a0071757a20 */ /* 0x000fe40000410000 */
[----:B-1----:R-:W-:-:S05]  /*c320*/  FFMA.FTZ R118, R118, R103, 1.1641532182693481445e-10 ;  /* 0x2f00000076767423 */ /* 0x002fca0000010067 */
        /* <DEDUP_REMOVED lines=10> */
.L_x_7929:
        /* <DEDUP_REMOVED lines=12> */
.L_x_7932:
[----:B------:R-:W-:Y:S02]  /*c490*/  IMAD.MOV.U32 R124, RZ, RZ, R2 ;  /* 0x000000ffff7c7224 */ /* 0x000fe400078e0002 */
.L_x_7933:
[----:B------:R-:W-:Y:S05]  /*c4a0*/  BSYNC B1 ;  /* 0x0000000000017941 */ /* 0x000fea0003800000 */
.L_x_7931:
        /* <DEDUP_REMOVED lines=16> */
.L_x_7937:
[----:B------:R-:W-:Y:S05]  /*c5b0*/  BSYNC B2 ;  /* 0x0000000000027941 */ /* 0x000fea0003800000 */
.L_x_7936:
        /* <DEDUP_REMOVED lines=43> */
.L_x_7935:
[----:B------:R-:W-:Y:S05]  /*c870*/  BSYNC B1 ;  /* 0x0000000000017941 */ /* 0x000fea0003800000 */
.L_x_7934:
        /* <DEDUP_REMOVED lines=10> */
.L_x_7930:
        /* <DEDUP_REMOVED lines=12> */
.L_x_7939:
[----:B------:R-:W-:Y:S02]  /*c9e0*/  IMAD.MOV.U32 R124, RZ, RZ, R2 ;  /* 0x000000ffff7c7224 */ /* 0x000fe400078e0002 */
.L_x_7940:
[----:B------:R-:W-:Y:S05]  /*c9f0*/  BSYNC B1 ;  /* 0x0000000000017941 */ /* 0x000fea0003800000 */
.L_x_7938:
        /* <DEDUP_REMOVED lines=16> */
.L_x_7944:
[----:B------:R-:W-:Y:S05]  /*cb00*/  BSYNC B2 ;  /* 0x0000000000027941 */ /* 0x000fea0003800000 */
.L_x_7943:
        /* <DEDUP_REMOVED lines=43> */
[----:B------:R-:W-:Y:S02]  /*cdc0*/  MOV R22, R120 ;  /* 0x0000007800167202 */ /* 0x000fe40000000f00 */
.L_x_7942:
[----:B------:R-:W-:Y:S05]  /*cdd0*/  BSYNC B1 ;  /* 0x0000000000017941 */ /* 0x000fea0003800000 */
.L_x_7941:
        /* <DEDUP_REMOVED lines=14> */
.L_x_7945:
        /* <DEDUP_REMOVED lines=12> */
.L_x_7948:
[----:B------:R-:W-:Y:S02]  /*cf80*/  IMAD.MOV.U32 R96, RZ, RZ, R2 ;  /* 0x000000ffff607224 */ /* 0x000fe400078e0002 */
.L_x_7949:
[----:B------:R-:W-:Y:S05]  /*cf90*/  BSYNC B1 ;  /* 0x0000000000017941 */ /* 0x000fea0003800000 */
.L_x_7947:
        /* <DEDUP_REMOVED lines=16> */
.L_x_7953:
[----:B------:R-:W-:Y:S05]  /*d0a0*/  BSYNC B2 ;  /* 0x0000000000027941 */ /* 0x000fea0003800000 */
.L_x_7952:
        /* <DEDUP_REMOVED lines=43> */
.L_x_7951:
[----:B------:R-:W-:Y:S05]  /*d360*/  BSYNC B1 ;  /* 0x0000000000017941 */ /* 0x000fea0003800000 */
.L_x_7950:
        /* <DEDUP_REMOVED lines=10> */
.L_x_7946:
        /* <DEDUP_REMOVED lines=12> */
.L_x_7955:
[----:B------:R-:W-:Y:S02]  /*d4d0*/  IMAD.MOV.U32 R96, RZ, RZ, R2 ;  /* 0x000000ffff607224 */ /* 0x000fe400078e0002 */
.L_x_7956:
[----:B------:R-:W-:Y:S05]  /*d4e0*/  BSYNC B1 ;  /* 0x0000000000017941 */ /* 0x000fea0003800000 */
.L_x_7954:
        /* <DEDUP_REMOVED lines=16> */
.L_x_7960:
[----:B------:R-:W-:Y:S05]  /*d5f0*/  BSYNC B2 ;  /* 0x0000000000027941 */ /* 0x000fea0003800000 */
.L_x_7959:
        /* <DEDUP_REMOVED lines=43> */
.L_x_7958:
[----:B------:R-:W-:Y:S05]  /*d8b0*/  BSYNC B1 ;  /* 0x0000000000017941 */ /* 0x000fea0003800000 */
.L_x_7957:
        /* <DEDUP_REMOVED lines=14> */
.L_x_7961:
        /* <DEDUP_REMOVED lines=12> */
.L_x_7964:
[----:B------:R-:W-:Y:S02]  /*da60*/  IMAD.MOV.U32 R96, RZ, RZ, R2 ;  /* 0x000000ffff607224 */ /* 0x000fe400078e0002 */
.L_x_7965:
[----:B------:R-:W-:Y:S05]  /*da70*/  BSYNC B1 ;  /* 0x0000000000017941 */ /* 0x000fea0003800000 */
.L_x_7963:
        /* <DEDUP_REMOVED lines=16> */
.L_x_7969:
[----:B------:R-:W-:Y:S05]  /*db80*/  BSYNC B2 ;  /* 0x0000000000027941 */ /* 0x000fea0003800000 */
.L_x_7968:
        /* <DEDUP_REMOVED lines=43> */
.L_x_7967:
[----:B------:R-:W-:Y:S05]  /*de40*/  BSYNC B1 ;  /* 0x0000000000017941 */ /* 0x000fea0003800000 */
.L_x_7966:
        /* <DEDUP_REMOVED lines=10> */
.L_x_7962:
        /* <DEDUP_REMOVED lines=12> */
.L_x_7971:
[----:B------:R-:W-:Y:S02]  /*dfb0*/  IMAD.MOV.U32 R96, RZ, RZ, R2 ;  /* 0x000000ffff607224 */ /* 0x000fe400078e0002 */
.L_x_7972:
[----:B------:R-:W-:Y:S05]  /*dfc0*/  BSYNC B1 ;  /* 0x0000000000017941 */ /* 0x000fea0003800000 */
.L_x_7970:
        /* <DEDUP_REMOVED lines=16> */
.L_x_7976:
[----:B------:R-:W-:Y:S05]  /*e0d0*/  BSYNC B2 ;  /* 0x0000000000027941 */ /* 0x000fea0003800000 */
.L_x_7975:
        /* <DEDUP_REMOVED lines=43> */
.L_x_7974:
[----:B------:R-:W-:Y:S05]  /*e390*/  BSYNC B1 ;  /* 0x0000000000017941 */ /* 0x000fea0003800000 */
.L_x_7973:
        /* <DEDUP_REMOVED lines=14> */
.L_x_7977:
        /* <DEDUP_REMOVED lines=12> */
.L_x_7980:
[----:B------:R-:W-:Y:S02]  /*e540*/  IMAD.MOV.U32 R119, RZ, RZ, R2 ;  /* 0x000000ffff777224 */ /* 0x000fe400078e0002 */
.L_x_7981:
[----:B------:R-:W-:Y:S05]  /*e550*/  BSYNC B1 ;  /* 0x0000000000017941 */ /* 0x000fea0003800000 */
.L_x_7979:
        /* <DEDUP_REMOVED lines=16> */
.L_x_7985:
[----:B------:R-:W-:Y:S05]  /*e660*/  BSYNC B2 ;  /* 0x0000000000027941 */ /* 0x000fea0003800000 */
.L_x_7984:
        /* <DEDUP_REMOVED lines=42> */
[----:B------:R-:W-:-:S05]  /*e910*/  LOP3.LUT R0, R97, UR26, R122, 0x96, !PT ;  /* 0x0000001a61007c12 */ /* 0x000fca000f8e967a */
.L_x_7983:
[----:B------:R-:W-:Y:S05]  /*e920*/  BSYNC B1 ;  /* 0x0000000000017941 */ /* 0x000fea0003800000 */
.L_x_7982:
        /* <DEDUP_REMOVED lines=10> */
.L_x_7978:
        /* <DEDUP_REMOVED lines=12> */
.L_x_7987:
[----:B------:R-:W-:Y:S02]  /*ea90*/  IMAD.MOV.U32 R126, RZ, RZ, R2 ;  /* 0x000000ffff7e7224 */ /* 0x000fe400078e0002 */
.L_x_7988:
[----:B------:R-:W-:Y:S05]  /*eaa0*/  BSYNC B1 ;  /* 0x0000000000017941 */ /* 0x000fea0003800000 */
.L_x_7986:
        /* <DEDUP_REMOVED lines=16> */
.L_x_7992:
[----:B------:R-:W-:Y:S05]  /*ebb0*/  BSYNC B2 ;  /* 0x0000000000027941 */ /* 0x000fea0003800000 */
.L_x_7991:
        /* <DEDUP_REMOVED lines=43> */
.L_x_7990:
[----:B------:R-:W-:Y:S05]  /*ee70*/  BSYNC B1 ;  /* 0x0000000000017941 */ /* 0x000fea0003800000 */
.L_x_7989:
        /* <DEDUP_REMOVED lines=13> */
.L_x_7993:
        /* <DEDUP_REMOVED lines=12> */
.L_x_7996:
[----:B------:R-:W-:Y:S02]  /*f010*/  IMAD.MOV.U32 R126, RZ, RZ, R2 ;  /* 0x000000ffff7e7224 */ /* 0x000fe400078e0002 */
.L_x_7997:
[----:B------:R-:W-:Y:S05]  /*f020*/  BSYNC B1 ;  /* 0x0000000000017941 */ /* 0x000fea0003800000 */
.L_x_7995:
        /* <DEDUP_REMOVED lines=16> */
.L_x_8001:
[----:B------:R-:W-:Y:S05]  /*f130*/  BSYNC B2 ;  /* 0x0000000000027941 */ /* 0x000fea0003800000 */
.L_x_8000:
        /* <DEDUP_REMOVED lines=43> */
.L_x_7999:
[----:B------:R-:W-:Y:S05]  /*f3f0*/  BSYNC B1 ;  /* 0x0000000000017941 */ /* 0x000fea0003800000 */
.L_x_7998:
        /* <DEDUP_REMOVED lines=10> */
.L_x_7994:
        /* <DEDUP_REMOVED lines=12> */
.L_x_8003:
[----:B------:R-:W-:Y:S02]  /*f560*/  IMAD.MOV.U32 R126, RZ, RZ, R2 ;  /* 0x000000ffff7e7224 */ /* 0x000fe400078e0002 */
.L_x_8004:
[----:B------:R-:W-:Y:S05]  /*f570*/  BSYNC B1 ;  /* 0x0000000000017941 */ /* 0x000fea0003800000 */
.L_x_8002:
        /* <DEDUP_REMOVED lines=16> */
.L_x_8008:
[----:B------:R-:W-:Y:S05]  /*f680*/  BSYNC B2 ;  /* 0x0000000000027941 */ /* 0x000fea0003800000 */
.L_x_8007:
        /* <DEDUP_REMOVED lines=43> */
.L_x_8006:
[----:B------:R-:W-:Y:S05]  /*f940*/  BSYNC B1 ;  /* 0x0000000000017941 */ /* 0x000fea0003800000 */
.L_x_8005:
        /* <DEDUP_REMOVED lines=13> */
.L_x_8009:
        /* <DEDUP_REMOVED lines=12> */
.L_x_8012:
[----:B------:R-:W-:Y:S02]  /*fae0*/  IMAD.MOV.U32 R98, RZ, RZ, R2 ;  /* 0x000000ffff627224 */ /* 0x000fe400078e0002 */
.L_x_8013:
[----:B------:R-:W-:Y:S05]  /*faf0*/  BSYNC B1 ;  /* 0x0000000000017941 */ /* 0x000fea0003800000 */
.L_x_8011:
        /* <DEDUP_REMOVED lines=16> */
.L_x_8017:
[----:B------:R-:W-:Y:S05]  /*fc00*/  BSYNC B2 ;  /* 0x0000000000027941 */ /* 0x000fea0003800000 */
.L_x_8016:
        /* <DEDUP_REMOVED lines=40> */
[----:B------:R-:W-:Y:S01]  /*fe90*/  MOV R22, R96 ;  /* 0x0000006000167202 */ /* 0x000fe20000000f00 */
[----:B------:R-:W-:Y:S01]  /*fea0*/  IMAD.MOV.U32 R96, RZ, RZ, RZ ;  /* 0x000000ffff607224 */ /* 0x000fe200078e00ff */
[----:B------:R-:W-:Y:S02]  /*feb0*/  LOP3.LUT R0, R97, UR26, R122, 0x96, !PT ;  /* 0x0000001a61007c12 */ /* 0x000fe4000f8e967a */
.L_x_8015:
[----:B------:R-:W-:Y:S05]  /*fec0*/  BSYNC B1 ;  /* 0x0000000000017941 */ /* 0x000fea0003800000 */
.L_x_8014:
        /* <DEDUP_REMOVED lines=10> */
.L_x_8010:
        /* <DEDUP_REMOVED lines=12> */
.L_x_8019:
[----:B------:R-:W-:Y:S02]  /*10030*/  IMAD.MOV.U32 R98, RZ, RZ, R2 ;  /* 0x000000ffff627224 */ /* 0x000fe400078e0002 */
.L_x_8020:
[----:B------:R-:W-:Y:S05]  /*10040*/  BSYNC B1 ;  /* 0x0000000000017941 */ /* 0x000fea0003800000 */
.L_x_8018:
        /* <DEDUP_REMOVED lines=16> */
.L_x_8024:
[----:B------:R-:W-:Y:S05]  /*10150*/  BSYNC B2 ;  /* 0x0000000000027941 */ /* 0x000fea0003800000 */
.L_x_8023:
        /* <DEDUP_REMOVED lines=43> */
.L_x_8022:
[----:B------:R-:W-:Y:S05]  /*10410*/  BSYNC B1 ;  /* 0x0000000000017941 */ /* 0x000fea0003800000 */
.L_x_8021:
        /* <DEDUP_REMOVED lines=13> */
.L_x_8025:
        /* <DEDUP_REMOVED lines=12> */
.L_x_8028:
[----:B------:R-:W-:Y:S02]  /*105b0*/  IMAD.MOV.U32 R98, RZ, RZ, R2 ;  /* 0x000000ffff627224 */ /* 0x000fe400078e0002 */
.L_x_8029:
[----:B------:R-:W-:Y:S05]  /*105c0*/  BSYNC B1 ;  /* 0x0000000000017941 */ /* 0x000fea0003800000 */
.L_x_8027:
        /* <DEDUP_REMOVED lines=16> */
.L_x_8033:
[----:B------:R-:W-:Y:S05]  /*106d0*/  BSYNC B2 ;  /* 0x0000000000027941 */ /* 0x000fea0003800000 */
.L_x_8032:
        /* <DEDUP_REMOVED lines=43> */
.L_x_8031:
[----:B------:R-:W-:Y:S05]  /*10990*/  BSYNC B1 ;  /* 0x0000000000017941 */ /* 0x000fea0003800000 */
.L_x_8030:
        /* <DEDUP_REMOVED lines=10> */
.L_x_8026:
        /* <DEDUP_REMOVED lines=12> */
.L_x_8035:
[----:B------:R-:W-:Y:S02]  /*10b00*/  IMAD.MOV.U32 R98, RZ, RZ, R2 ;  /* 0x000000ffff627224 */ /* 0x000fe400078e0002 */
.L_x_8036:
[----:B------:R-:W-:Y:S05]  /*10b10*/  BSYNC B1 ;  /* 0x0000000000017941 */ /* 0x000fea0003800000 */
.L_x_8034:
        /* <DEDUP_REMOVED lines=16> */
.L_x_8040:
[----:B------:R-:W-:Y:S05]  /*10c20*/  BSYNC B2 ;  /* 0x0000000000027941 */ /* 0x000fea0003800000 */
.L_x_8039:
        /* <DEDUP_REMOVED lines=43> */
.L_x_8038:
[----:B------:R-:W-:Y:S05]  /*10ee0*/  BSYNC B1 ;  /* 0x0000000000017941 */ /* 0x000fea0003800000 */
.L_x_8037:
        /* <DEDUP_REMOVED lines=13> */
.L_x_8041:
        /* <DEDUP_REMOVED lines=12> */
.L_x_8044:
[----:B------:R-:W-:Y:S02]  /*11080*/  IMAD.MOV.U32 R124, RZ, RZ, R2 ;  /* 0x000000ffff7c7224 */ /* 0x000fe400078e0002 */
.L_x_8045:
[----:B------:R-:W-:Y:S05]  /*11090*/  BSYNC B1 ;  /* 0x0000000000017941 */ /* 0x000fea0003800000 */
.L_x_8043:
        /* <DEDUP_REMOVED lines=18> */
.L_x_8049:
[----:B------:R-:W-:Y:S05]  /*111c0*/  BSYNC B2 ;  /* 0x0000000000027941 */ /* 0x000fea0003800000 */
.L_x_8048:
        /* <DEDUP_REMOVED lines=43> */
.L_x_8047:
[----:B------:R-:W-:Y:S05]  /*11480*/  BSYNC B1 ;  /* 0x0000000000017941 */ /* 0x000fea0003800000 */
.L_x_8046:
        /* <DEDUP_REMOVED lines=10> */
.L_x_8042:
[----:B------:R-:W-:Y:S01]  /*11530*/  SEL R97, RZ, 0x1000000, P5 ;  /* 0x01000000ff617807 */ /* 0x000fe20002800000 */
[----:B------:R-:W-:Y:S01]  /*11540*/  IMAD.WIDE.U32 R136, R129, R104, c[0x0][0x188] ;  /* 0x0000620081887625 */ /* 0x000fe200078e0068 */
[----:B------:R-:W-:Y:S02]  /*11550*/  ISETP.NE.AND P5, PT, R113, RZ, PT ;  /* 0x000000ff7100720c */ /* 0x000fe40003fa5270 */
[----:B------:R-:W-:Y:S01]  /*11560*/  SEL R133, RZ, 0x1, P2 ;  /* 0x00000001ff857807 */ /* 0x000fe20001000000 */
[----:B------:R-:W-:Y:S01]  /*11570*/  IMAD.WIDE.U32 R134, R129, R108, c[0x0][0x190] ;  /* 0x0000640081867625 */ /* 0x000fe200078e006c */
[----:B------:R-:W-:Y:S02]  /*11580*/  SEL R96, RZ, 0x10000, P4 ;  /* 0x00010000ff607807 */ /* 0x000fe40002000000 */
[----:B------:R-:W-:Y:S02]  /*11590*/  SEL R113, RZ, 0x100, P3 ;  /* 0x00000100ff717807 */ /* 0x000fe40001800000 */
[----:B------:R-:W-:-:S02]  /*115a0*/  ISETP.NE.AND P2, PT, R132, RZ, PT ;  /* 0x000000ff8400720c */ /* 0x000fc40003f45270 */
[----:B------:R-:W-:Y:S02]  /*115b0*/  ISETP.NE.AND P4, PT, R131, RZ, PT ;  /* 0x000000ff8300720c */ /* 0x000fe40003f85270 */
        /* <DEDUP_REMOVED lines=44> */
.L_x_8050:
        /* <DEDUP_REMOVED lines=15> */
.L_x_8052:
[----:B-1----:R-:W-:Y:S02]  /*11970*/  IMAD.MOV.U32 R132, RZ, RZ, R2 ;  /* 0x000000ffff847224 */ /* 0x002fe400078e0002 */
.L_x_8053:
[----:B------:R-:W-:Y:S05]  /*11980*/  BSYNC B1 ;  /* 0x0000000000017941 */ /* 0x000fea0003800000 */
.L_x_8051:
        /* <DEDUP_REMOVED lines=16> */
.L_x_8057:
[----:B------:R-:W-:Y:S05]  /*11a90*/  BSYNC B2 ;  /* 0x0000000000027941 */ /* 0x000fea0003800000 */
.L_x_8056:
        /* <DEDUP_REMOVED lines=43> */
.L_x_8055:
[----:B------:R-:W-:Y:S05]  /*11d50*/  BSYNC B1 ;  /* 0x0000000000017941 */ /* 0x000fea0003800000 */
.L_x_8054:
        /* <DEDUP_REMOVED lines=14> */
.L_x_8058:
        /* <DEDUP_REMOVED lines=12> */
.L_x_8061:
[----:B------:R-:W-:Y:S02]  /*11f00*/  IMAD.MOV.U32 R132, RZ, RZ, R2 ;  /* 0x000000ffff847224 */ /* 0x000fe400078e0002 */
.L_x_8062:
[----:B------:R-:W-:Y:S05]  /*11f10*/  BSYNC B1 ;  /* 0x0000000000017941 */ /* 0x000fea0003800000 */
.L_x_8060:
        /* <DEDUP_REMOVED lines=16> */
.L_x_8066:
[----:B------:R-:W-:Y:S05]  /*12020*/  BSYNC B2 ;  /* 0x0000000000027941 */ /* 0x000fea0003800000 */
.L_x_8065:
        /* <DEDUP_REMOVED lines=43> */
.L_x_8064:
[----:B------:R-:W-:Y:S05]  /*122e0*/  BSYNC B1 ;  /* 0x0000000000017941 */ /* 0x000fea0003800000 */
.L_x_8063:
        /* <DEDUP_REMOVED lines=10> */
.L_x_8059:
        /* <DEDUP_REMOVED lines=12> */
.L_x_8068:
[----:B------:R-:W-:Y:S02]  /*12450*/  IMAD.MOV.U32 R133, RZ, RZ, R2 ;  /* 0x000000ffff857224 */ /* 0x000fe400078e0002 */
.L_x_8069:
[----:B------:R-:W-:Y:S05]  /*12460*/  BSYNC B1 ;  /* 0x0000000000017941 */ /* 0x000fea0003800000 */
.L_x_8067:
        /* <DEDUP_REMOVED lines=16> */
.L_x_8073:
[----:B------:R-:W-:Y:S05]  /*12570*/  BSYNC B2 ;  /* 0x0000000000027941 */ /* 0x000fea0003800000 */
.L_x_8072:
        /* <DEDUP_REMOVED lines=43> */
.L_x_8071:
[----:B------:R-:W-:Y:S05]  /*12830*/  BSYNC B1 ;  /* 0x0000000000017941 */ /* 0x000fea0003800000 */
.L_x_8070:
        /* <DEDUP_REMOVED lines=14> */
.L_x_8074:
        /* <DEDUP_REMOVED lines=12> */
.L_x_8077:
[----:B------:R-:W-:Y:S02]  /*129e0*/  IMAD.MOV.U32 R96, RZ, RZ, R2 ;  /* 0x000000ffff607224 */ /* 0x000fe400078e0002 */
.L_x_8078:
[----:B------:R-:W-:Y:S05]  /*129f0*/  BSYNC B1 ;  /* 0x0000000000017941 */ /* 0x000fea0003800000 */
.L_x_8076:
        /* <DEDUP_REMOVED lines=16> */
.L_x_8082:
[----:B------:R-:W-:Y:S05]  /*12b00*/  BSYNC B2 ;  /* 0x0000000000027941 */ /* 0x000fea0003800000 */
.L_x_8081:
        /* <DEDUP_REMOVED lines=43> */
.L_x_8080:
[----:B------:R-:W-:Y:S05]  /*12dc0*/  BSYNC B1 ;  /* 0x0000000000017941 */ /* 0x000fea0003800000 */
.L_x_8079:
        /* <DEDUP_REMOVED lines=10> */
.L_x_8075:
        /* <DEDUP_REMOVED lines=12> */
.L_x_8084:
[----:B------:R-:W-:Y:S02]  /*12f30*/  IMAD.MOV.U32 R96, RZ, RZ, R2 ;  /* 0x000000ffff607224 */ /* 0x000fe400078e0002 */
.L_x_8085:
[----:B------:R-:W-:Y:S05]  /*12f40*/  BSYNC B1 ;  /* 0x0000000000017941 */ /* 0x000fea0003800000 */
.L_x_8083:
        /* <DEDUP_REMOVED lines=16> */
.L_x_8089:
[----:B------:R-:W-:Y:S05]  /*13050*/  BSYNC B2 ;  /* 0x0000000000027941 */ /* 0x000fea0003800000 */
.L_x_8088:
        /* <DEDUP_REMOVED lines=43> */
.L_x_8087:
[----:B------:R-:W-:Y:S05]  /*13310*/  BSYNC B1 ;  /* 0x0000000000017941 */ /* 0x000fea0003800000 */
.L_x_8086:
        /* <DEDUP_REMOVED lines=14> */
.L_x_8090:
        /* <DEDUP_REMOVED lines=12> */
.L_x_8093:
[----:B------:R-:W-:Y:S02]  /*134c0*/  IMAD.MOV.U32 R96, RZ, RZ, R2 ;  /* 0x000000ffff607224 */ /* 0x000fe400078e0002 */
.L_x_8094:
[----:B------:R-:W-:Y:S05]  /*134d0*/  BSYNC B1 ;  /* 0x0000000000017941 */ /* 0x000fea0003800000 */
.L_x_8092:
        /* <DEDUP_REMOVED lines=16> */
.L_x_8098:
[----:B------:R-:W-:Y:S05]  /*135e0*/  BSYNC B2 ;  /* 0x0000000000027941 */ /* 0x000fea0003800000 */
.L_x_8097:
        /* <DEDUP_REMOVED lines=43> */
.L_x_8096:
[----:B------:R-:W-:Y:S05]  /*138a0*/  BSYNC B1 ;  /* 0x0000000000017941 */ /* 0x000fea0003800000 */
.L_x_8095:
        /* <DEDUP_REMOVED lines=10> */
.L_x_8091:
        /* <DEDUP_REMOVED lines=12> */
.L_x_8100:
[----:B------:R-:W-:Y:S02]  /*13a10*/  IMAD.MOV.U32 R96, RZ, RZ, R2 ;  /* 0x000000ffff607224 */ /* 0x000fe400078e0002 */
.L_x_8101:
[----:B------:R-:W-:Y:S05]  /*13a20*/  BSYNC B1 ;  /* 0x0000000000017941 */ /* 0x000fea0003800000 */
.L_x_8099:
        /* <DEDUP_REMOVED lines=16> */
.L_x_8105:
[----:B------:R-:W-:Y:S05]  /*13b30*/  BSYNC B2 ;  /* 0x0000000000027941 */ /* 0x000fea0003800000 */
.L_x_8104:
        /* <DEDUP_REMOVED lines=43> */
.L_x_8103:
[----:B------:R-:W-:Y:S05]  /*13df0*/  BSYNC B1 ;  /* 0x0000000000017941 */ /* 0x000fea0003800000 */
.L_x_8102:
        /* <DEDUP_REMOVED lines=14> */
.L_x_8106:
        /* <DEDUP_REMOVED lines=12> */
.L_x_8109:
[----:B------:R-:W-:Y:S02]  /*13fa0*/  MOV R131, R2 ;  /* 0x0000000200837202 */ /* 0x000fe40000000f00 */
.L_x_8110:
[----:B------:R-:W-:Y:S05]  /*13fb0*/  BSYNC B1 ;  /* 0x0000000000017941 */ /* 0x000fea0003800000 */
.L_x_8108:
        /* <DEDUP_REMOVED lines=16> */
.L_x_8114:
[----:B------:R-:W-:Y:S05]  /*140c0*/  BSYNC B2 ;  /* 0x0000000000027941 */ /* 0x000fea0003800000 */
.L_x_8113:
        /* <DEDUP_REMOVED lines=43> */
.L_x_8112:
[----:B------:R-:W-:Y:S05]  /*14380*/  BSYNC B1 ;  /* 0x0000000000017941 */ /* 0x000fea0003800000 */
.L_x_8111:
        /* <DEDUP_REMOVED lines=10> */
.L_x_8107:
        /* <DEDUP_REMOVED lines=12> */
.L_x_8116:
[----:B------:R-:W-:Y:S02]  /*144f0*/  IMAD.MOV.U32 R134, RZ, RZ, R2 ;  /* 0x000000ffff867224 */ /* 0x000fe400078e0002 */
.L_x_8117:
[----:B------:R-:W-:Y:S05]  /*14500*/  BSYNC B1 ;  /* 0x0000000000017941 */ /* 0x000fea0003800000 */
.L_x_8115:
        /* <DEDUP_REMOVED lines=16> */
.L_x_8121:
[----:B------:R-:W-:Y:S05]  /*14610*/  BSYNC B2 ;  /* 0x0000000000027941 */ /* 0x000fea0003800000 */
.L_x_8120:
        /* <DEDUP_REMOVED lines=43> */
.L_x_8119:
[----:B------:R-:W-:Y:S05]  /*148d0*/  BSYNC B1 ;  /* 0x0000000000017941 */ /* 0x000fea0003800000 */
.L_x_8118:
        /* <DEDUP_REMOVED lines=13> */
.L_x_8122:
        /* <DEDUP_REMOVED lines=12> */
.L_x_8125:
[----:B------:R-:W-:Y:S02]  /*14a70*/  IMAD.MOV.U32 R134, RZ, RZ, R2 ;  /* 0x000000ffff867224 */ /* 0x000fe400078e0002 */
.L_x_8126:
[----:B------:R-:W-:Y:S05]  /*14a80*/  BSYNC B1 ;  /* 0x0000000000017941 */ /* 0x000fea0003800000 */
.L_x_8124:
        /* <DEDUP_REMOVED lines=16> */
.L_x_8130:
[----:B------:R-:W-:Y:S05]  /*14b90*/  BSYNC B2 ;  /* 0x0000000000027941 */ /* 0x000fea0003800000 */
.L_x_8129:
        /* <DEDUP_REMOVED lines=43> */
.L_x_8128:
[----:B------:R-:W-:Y:S05]  /*14e50*/  BSYNC B1 ;  /* 0x0000000000017941 */ /* 0x000fea0003800000 */
.L_x_8127:
        /* <DEDUP_REMOVED lines=10> */
.L_x_8123:
        /* <DEDUP_REMOVED lines=12> */
.L_x_8132:
[----:B------:R-:W-:Y:S02]  /*14fc0*/  IMAD.MOV.U32 R134, RZ, RZ, R2 ;  /* 0x000000ffff867224 */ /* 0x000fe400078e0002 */
.L_x_8133:
[----:B------:R-:W-:Y:S05]  /*14fd0*/  BSYNC B1 ;  /* 0x0000000000017941 */ /* 0x000fea0003800000 */
.L_x_8131:
        /* <DEDUP_REMOVED lines=16> */
.L_x_8137:
[----:B------:R-:W-:Y:S05]  /*150e0*/  BSYNC B2 ;  /* 0x0000000000027941 */ /* 0x000fea0003800000 */
.L_x_8136:
        /* <DEDUP_REMOVED lines=43> */
.L_x_8135:
[----:B------:R-:W-:Y:S05]  /*153a0*/  BSYNC B1 ;  /* 0x0000000000017941 */ /* 0x000fea0003800000 */
.L_x_8134:
        /* <DEDUP_REMOVED lines=13> */
.L_x_8138:
        /* <DEDUP_REMOVED lines=12> */
.L_x_8141:
[----:B------:R-:W-:Y:S02]  /*15540*/  IMAD.MOV.U32 R98, RZ, RZ, R2 ;  /* 0x000000ffff627224 */ /* 0x000fe400078e0002 */
.L_x_8142:
[----:B------:R-:W-:Y:S05]  /*15550*/  BSYNC B1 ;  /* 0x0000000000017941 */ /* 0x000fea0003800000 */
.L_x_8140:
        /* <DEDUP_REMOVED lines=16> */
.L_x_8146:
[----:B------:R-:W-:Y:S05]  /*15660*/  BSYNC B2 ;  /* 0x0000000000027941 */ /* 0x000fea0003800000 */
.L_x_8145:
        /* <DEDUP_REMOVED lines=43> */
.L_x_8144:
[----:B------:R-:W-:Y:S05]  /*15920*/  BSYNC B1 ;  /* 0x0000000000017941 */ /* 0x000fea0003800000 */
.L_x_8143:
        /* <DEDUP_REMOVED lines=10> */
.L_x_8139:
        /* <DEDUP_REMOVED lines=12> */
.L_x_8148:
[----:B------:R-:W-:Y:S02]  /*15a90*/  IMAD.MOV.U32 R98, RZ, RZ, R2 ;  /* 0x000000ffff627224 */ /* 0x000fe400078e0002 */
.L_x_8149:
[----:B------:R-:W-:Y:S05]  /*15aa0*/  BSYNC B1 ;  /* 0x0000000000017941 */ /* 0x000fea0003800000 */
.L_x_8147:
        /* <DEDUP_REMOVED lines=16> */
.L_x_8153:
[----:B------:R-:W-:Y:S05]  /*15bb0*/  BSYNC B2 ;  /* 0x0000000000027941 */ /* 0x000fea0003800000 */
.L_x_8152:
        /* <DEDUP_REMOVED lines=43> */
.L_x_8151:
[----:B------:R-:W-:Y:S05]  /*15e70*/  BSYNC B1 ;  /* 0x0000000000017941 */ /* 0x000fea0003800000 */
.L_x_8150:
        /* <DEDUP_REMOVED lines=13> */
.L_x_8154:
        /* <DEDUP_REMOVED lines=12> */
.L_x_8157:
[----:B------:R-:W-:Y:S02]  /*16010*/  IMAD.MOV.U32 R98, RZ, RZ, R2 ;  /* 0x000000ffff627224 */ /* 0x000fe400078e0002 */
.L_x_8158:
[----:B------:R-:W-:Y:S05]  /*16020*/  BSYNC B1 ;  /* 0x0000000000017941 */ /* 0x000fea0003800000 */
.L_x_8156:
        /* <DEDUP_REMOVED lines=16> */
.L_x_8162:
[----:B------:R-:W-:Y:S05]  /*16130*/  BSYNC B2 ;  /* 0x0000000000027941 */ /* 0x000fea0003800000 */
.L_x_8161:
        /* <DEDUP_REMOVED lines=43> */
.L_x_8160:
[----:B------:R-:W-:Y:S05]  /*163f0*/  BSYNC B1 ;  /* 0x0000000000017941 */ /* 0x000fea0003800000 */
.L_x_8159:
        /* <DEDUP_REMOVED lines=10> */
.L_x_8155:
        /* <DEDUP_REMOVED lines=12> */
.L_x_8164:
[----:B------:R-:W-:Y:S02]  /*16560*/  IMAD.MOV.U32 R98, RZ, RZ, R2 ;  /* 0x000000ffff627224 */ /* 0x000fe400078e0002 */
.L_x_8165:
[----:B------:R-:W-:Y:S05]  /*16570*/  BSYNC B1 ;  /* 0x0000000000017941 */ /* 0x000fea0003800000 */
.L_x_8163:
        /* <DEDUP_REMOVED lines=16> */
.L_x_8169:
[----:B------:R-:W-:Y:S05]  /*16680*/  BSYNC B2 ;  /* 0x0000000000027941 */ /* 0x000fea0003800000 */
.L_x_8168:
        /* <DEDUP_REMOVED lines=43> */
.L_x_8167:
[----:B------:R-:W-:Y:S05]  /*16940*/  BSYNC B1 ;  /* 0x0000000000017941 */ /* 0x000fea0003800000 */
.L_x_8166:
        /* <DEDUP_REMOVED lines=13> */
.L_x_8170:
        /* <DEDUP_REMOVED lines=12> */
.L_x_8173:
[----:B------:R-:W-:Y:S02]  /*16ae0*/  IMAD.MOV.U32 R124, RZ, RZ, R2 ;  /* 0x000000ffff7c7224 */ /* 0x000fe400078e0002 */
.L_x_8174:
[----:B------:R-:W-:Y:S05]  /*16af0*/  BSYNC B1 ;  /* 0x0000000000017941 */ /* 0x000fea0003800000 */
.L_x_8172:
        /* <DEDUP_REMOVED lines=16> */
.L_x_8178:
[----:B------:R-:W-:Y:S05]  /*16c00*/  BSYNC B2 ;  /* 0x0000000000027941 */ /* 0x000fea0003800000 */
.L_x_8177:
        /* <DEDUP_REMOVED lines=43> */
.L_x_8176:
[----:B------:R-:W-:Y:S05]  /*16ec0*/  BSYNC B1 ;  /* 0x0000000000017941 */ /* 0x000fea0003800000 */
.L_x_8175:
        /* <DEDUP_REMOVED lines=10> */
.L_x_8171:
[----:B------:R-:W-:Y:S01]  /*16f70*/  FADD.FTZ R97, RZ, R19 ;  /* 0x00000013ff617221 */ /* 0x000fe20000010000 */
[----:B------:R-:W-:Y:S02]  /*16f80*/  ISETP.NE.AND P0, PT, R139, RZ, PT ;  /* 0x000000ff8b00720c */ /* 0x000fe40003f05270 */
[----:B------:R-:W-:Y:S01]  /*16f90*/  SEL R99, RZ, 0x1000000, P5 ;  /* 0x01000000ff637807 */ /* 0x000fe20002800000 */
[----:B------:R-:W-:Y:S01]  /*16fa0*/  FADD.FTZ R96, R97, R20 ;  /* 0x0000001461607221 */ /* 0x000fe20000010000 */
[----:B------:R-:W-:Y:S02]  /*16fb0*/  SEL R98, RZ, 0x10000, P4 ;  /* 0x00010000ff627807 */ /* 0x000fe40002000000 */
[----:B------:R-:W-:Y:S01]  /*16fc0*/  SEL R103, RZ, 0x100, P3 ;  /* 0x00000100ff677807 */ /* 0x000fe20001800000 */
[----:B------:R-:W-:Y:S01]  /*16fd0*/  FADD.FTZ R97, R96, R21 ;  /* 0x0000001560617221 */ /* 0x000fe20000010000 */
[----:B------:R-:W-:Y:S02]  /*16fe0*/  ISETP.NE.AND P6, PT, R137, RZ, PT ;  /* 0x000000ff8900720c */ /* 0x000fe40003fc5270 */
[----:B------:R-:W-:Y:S01]  /*16ff0*/  ISETP.NE.AND P5, PT, R138, RZ, PT ;  /* 0x000000ff8a00720c */ /* 0x000fe20003fa5270 */
[----:B------:R-:W-:Y:S01]  /*17000*/  FADD.FTZ R96, R97, R100 ;  /* 0x0000006461607221 */ /* 0x000fe20000010000 */
[----:B------:R-:W-:Y:S01]  /*17010*/  SEL R122, RZ, 0x1, P0 ;  /* 0x00000001ff7a7807 */ /* 0x000fe20000000000 */
[----:B------:R-:W-:Y:S01]  /*17020*/  IMAD.WIDE.U32 R138, R113, R104, c[0x0][0x188] ;  /* 0x00006200718a7625 */ /* 0x000fe200078e0068 */
[----:B------:R-:W-:-:S02]  /*17030*/  LOP3.LUT R103, R103, R99, R98, 0xfe, !PT ;  /* 0x0000006367677212 */ /* 0x000fc400078efe62 */
[----:B------:R-:W-:Y:S01]  /*17040*/  SEL R98, RZ, 0x1, P5 ;  /* 0x00000001ff627807 */ /* 0x000fe20002800000 */
[----:B------:R-:W-:Y:S01]  /*17050*/  FADD.FTZ R97, R96, R23 ;  /* 0x0000001760617221 */ /* 0x000fe20000010000 */
[----:B------:R-:W-:Y:S01]  /*17060*/  ISETP.NE.AND P0, PT, R105, RZ, PT ;  /* 0x000000ff6900720c */ /* 0x000fe20003f05270 */
[----:B------:R-:W-:Y:S01]  /*17070*/  IMAD.WIDE.U32 R122, R122, 0x1000000, RZ ;  /* 0x010000007a7a7825 */ /* 0x000fe200078e00ff */
[----:B------:R-:W-:Y:S02]  /*17080*/  SEL R105, RZ, 0x1, P2 ;  /* 0x00000001ff697807 */ /* 0x000fe40001000000 */
[----:B------:R-:W-:Y:S01]  /*17090*/  ISETP.NE.AND P1, PT, R135, RZ, PT ;  /* 0x000000ff8700720c */ /* 0x000fe20003f25270 */
[----:B------:R-:W-:Y:S01]  /*170a0*/  FADD.FTZ R96, R97, R102 ;  /* 0x0000006661607221 */ /* 0x000fe20000010000 */
[----:B------:R-:W-:Y:S01]  /*170b0*/  LOP3.LUT R105, R123, R103, R105, 0xfe, !PT ;  /* 0x000000677b697212 */ /* 0x000fe200078efe69 */
[----:B------:R-:W-:Y:S01]  /*170c0*/  IMAD.WIDE.U32 R98, R98, 0x10000, RZ ;  /* 0x0001000062627825 */ /* 0x000fe200078e00ff */
[----:B------:R-:W-:-:S02]  /*170d0*/  SEL R123, RZ, 0x1, P1 ;  /* 0x00000001ff7b7807 */ /* 0x000fc40000800000 */
[----:B------:R-:W-:Y:S01]  /*170e0*/  ISETP.NE.AND P1, PT, R18, RZ, PT ;  /* 0x000000ff1200720c */ /* 0x000fe20003f25270 */
        /* <DEDUP_REMOVED lines=15> */
[----:B------:R-:W-:-:S03]  /*171e0*/  SEL R96, RZ, 0x1, P6 ;  /* 0x00000001ff607807 */ /* 0x000fc60003000000 */
[----:B------:R-:W-:-:S04]  /*171f0*/  FADD.FTZ R97, R97, R128 ;  /* 0x0000008061617221 */ /* 0x000fc80000010000 */
[----:B------:R-:W-:Y:S02]  /*17200*/  FADD.FTZ R124, R97, R126 ;  /* 0x0000007e617c7221 */ /* 0x000fe40000010000 */
[----:B------:R-:W-:-:S04]  /*17210*/  IMAD.WIDE.U32 R96, R96, 0x100, RZ ;  /* 0x0000010060607825 */ /* 0x000fc800078e00ff */
[----:B------:R-:W-:Y:S01]  /*17220*/  FADD.FTZ R124, R124, R127 ;  /* 0x0000007f7c7c7221 */ /* 0x000fe20000010000 */
[----:B------:R-:W-:Y:S02]  /*17230*/  LOP3.LUT R105, R97, R105, R99, 0xfe, !PT ;  /* 0x0000006961697212 */ /* 0x000fe400078efe63 */
[----:B------:R-:W-:Y:S01]  /*17240*/  LOP3.LUT R122, R96, R122, R98, 0xfe, !PT ;  /* 0x0000007a607a7212 */ /* 0x000fe200078efe62 */
[----:B------:R-:W-:Y:S01]  /*17250*/  FADD.FTZ R97, R124, R129 ;  /* 0x000000817c617221 */ /* 0x000fe20000010000 */
[----:B------:R-:W-:Y:S02]  /*17260*/  F2FP.BF16.PACK_AB R99, R125, R134 ;  /* 0x000000867d63723e */ /* 0x000fe400000010ff */
[----:B------:R-:W-:Y:S01]  /*17270*/  F2FP.BF16.PACK_AB R98, R136, R131 ;  /* 0x000000838862723e */ /* 0x000fe200000010ff */
[----:B------:R-:W-:Y:S01]  /*17280*/  FADD.FTZ R103, R97, R132 ;  /* 0x0000008461677221 */ /* 0x000fe20000010000 */
[----:B------:R-:W-:Y:S02]  /*17290*/  F2FP.BF16.PACK_AB R97, R133, R130 ;  /* 0x000000828561723e */ /* 0x000fe400000010ff */
[----:B------:R-:W-:Y:S01]  /*172a0*/  F2FP.BF16.PACK_AB R96, R132, R129 ;  /* 0x000000818460723e */ /* 0x000fe200000010ff */
[----:B------:R-:W-:Y:S01]  /*172b0*/  FADD.FTZ R124, R103, R130 ;  /* 0x00000082677c7221 */ /* 0x000fe20000010000 */
[----:B------:R-:W-:Y:S01]  /*172c0*/  LOP3.LUT R104, R122, R123, RZ, 0xfc, !PT ;  /* 0x0000007b7a687212 */ /* 0x000fe200078efcff */
[----:B------:R-:W-:-:S02]  /*172d0*/  IMAD.WIDE.U32 R122, R113, R108, c[0x0][0x190] ;  /* 0x00006400717a7625 */ /* 0x000fc400078e006c */
        /* <DEDUP_REMOVED lines=26> */
.L_x_8179:
[----:B0-----:R-:W-:Y:S01]  /*17480*/  FADD.FTZ R104, R18, R125 ;  /* 0x0000007d12687221 */ /* 0x001fe20000010000 */
[----:B------:R-:W-:Y:S05]  /*17490*/  BRA.DIV ~URZ, `(.L_x_8180) ;  /* 0x00000e627f007947 */ /* 0x000fea000b800000 */
[----:B------:R0:W1:Y:S02]  /*174a0*/  SHFL.BFLY PT, R18, R104, 0x1, 0x1f ;  /* 0x0c201f0068127f89 */ /* 0x00006400000e0000 */
.L_x_8184:
        /* <DEDUP_REMOVED lines=84> */
.L_x_8185:
[----:B------:R-:W-:Y:S01]  /*179f0*/  FMUL.FTZ R18, R103, R103 ;  /* 0x0000006767127220 */ /* 0x000fe20000410000 */
[----:B------:R-:W-:Y:S01]  /*17a00*/  ISETP.NE.AND P0, PT, RZ, UR8, PT ;  /* 0x00000008ff007c0c */ /* 0x000fe2000bf05270 */
[----:B------:R-:W-:Y:S01]  /*17a10*/  IMAD.MOV.U32 R96, RZ, RZ, c[0x0][0x1e0] ;  /* 0x00007800ff607624 */ /* 0x000fe200078e00ff */
[----:B------:R-:W-:Y:S01]  /*17a20*/  HFMA2.MMA R123, -RZ, RZ, 0, 2.384185791015625e-07 ;  /* 0x00000004ff7b7435 */ /* 0x000fe200000001ff */
[----:B-1----:R-:W-:Y:S01]  /*17a30*/  FADD.FTZ R105, R105, R104 ;  /* 0x0000006869697221 */ /* 0x002fe20000010000 */
[----:B------:R-:W-:Y:S02]  /*17a40*/  FSEL R97, R18, RZ, P0 ;  /* 0x000000ff12617208 */ /* 0x000fe40000000000 */
[----:B------:R-:W-:Y:S01]  /*17a50*/  FSEL R18, R103, RZ, !P0 ;  /* 0x000000ff67127208 */ /* 0x000fe20004000000 */
[----:B------:R-:W-:-:S04]  /*17a60*/  FFMA.FTZ R96, R105, R96, c[0x0][0x228] ;  /* 0x00008a0069607623 */ /* 0x000fc80000010060 */
[----:B0-----:R-:W-:Y:S02]  /*17a70*/  FADD.FTZ R104, R96, R97 ;  /* 0x0000006160687221 */ /* 0x001fe40000010000 */
[----:B------:R-:W-:Y:S02]  /*17a80*/  FADD.FTZ R108, -R18, R19 ;  /* 0x00000013126c7221 */ /* 0x000fe40000010100 */
[----:B------:R-:W0:Y:S01]  /*17a90*/  MUFU.RSQ R19, R104 ;  /* 0x0000006800137308 */ /* 0x000e220000001400 */
[----:B------:R-:W-:-:S04]  /*17aa0*/  @!P1 IMAD.WIDE R98, R4, R123, c[0x0][0x1a0] ;  /* 0x0000680004629625 */ /* 0x000fc800078e027b */
[C---:B------:R-:W-:Y:S01]  /*17ab0*/  FADD.FTZ R20, -R18.reuse, R20 ;  /* 0x0000001412147221 */ /* 0x040fe20000010100 */
[----:B------:R1:W-:Y:S01]  /*17ac0*/  @!P1 STG.E [R98.64], R103 ;  /* 0x0000006762009986 */ /* 0x0003e2000c101906 */
[C---:B------:R-:W-:Y:S02]  /*17ad0*/  FADD.FTZ R122, -R18.reuse, R21 ;  /* 0x00000015127a7221 */ /* 0x040fe40000010100 */
[----:B------:R-:W-:Y:S02]  /*17ae0*/  FADD.FTZ R100, -R18, R100 ;  /* 0x0000006412647221 */ /* 0x000fe40000010100 */
[----:B------:R-:W-:-:S04]  /*17af0*/  @!P1 IMAD.WIDE R96, R4, R123, c[0x0][0x1a8] ;  /* 0x00006a0004609625 */ /* 0x000fc800078e027b */
[C---:B------:R-:W-:Y:S01]  /*17b00*/  FADD.FTZ R110, -R18.reuse, R110 ;  /* 0x0000006e126e7221 */ /* 0x040fe20000010100 */
[----:B0-----:R0:W-:Y:S01]  /*17b10*/  @!P1 STG.E [R96.64], R19 ;  /* 0x0000001360009986 */ /* 0x0011e2000c101906 */
        /* <DEDUP_REMOVED lines=26> */
[----:B------:R-:W-:Y:S02]  /*17cc0*/  FADD.FTZ R131, -R18, R125 ;  /* 0x0000007d12837221 */ /* 0x000fe40000010100 */
[C---:B-1----:R-:W-:Y:S02]  /*17cd0*/  FMUL.FTZ R99, R19.reuse, R108 ;  /* 0x0000006c13637220 */ /* 0x042fe40000410000 */
        /* <DEDUP_REMOVED lines=31> */
[----:B0-----:R-:W-:Y:S02]  /*17ed0*/  FFMA.FTZ R96, R60, R99, R92 ;  /* 0x000000633c607223 */ /* 0x001fe4000001005c */
        /* <DEDUP_REMOVED lines=10> */
[----:B------:R-:W-:Y:S01]  /*17f80*/  FFMA.FTZ R106, R40, R119, R72 ;  /* 0x00000077286a7223 */ /* 0x000fe20000010048 */
[----:B------:R-:W-:Y:S01]  /*17f90*/  LEA R112, P1, R113, c[0x0][0x208], 0x4 ;  /* 0x0000820071707a11 */ /* 0x000fe200078220ff */
[----:B------:R-:W-:Y:S01]  /*17fa0*/  FFMA.FTZ R109, R41, R128, R73 ;  /* 0x00000080296d7223 */ /* 0x000fe20000010049 */
[----:B------:R-:W-:Y:S01]  /*17fb0*/  F2FP.BF16.PACK_AB R100, R19, R100 ;  /* 0x000000641364723e */ /* 0x000fe200000010ff */
[----:B------:R-:W-:Y:S01]  /*17fc0*/  FFMA.FTZ R23, R46, R23, R78 ;  /* 0x000000172e177223 */ /* 0x000fe2000001004e */
[----:B------:R-:W-:Y:S01]  /*17fd0*/  LEA.HI.X R113, R113, c[0x0][0x20c], RZ, 0x4, P1 ;  /* 0x0000830071717a11 */ /* 0x000fe200008f24ff */
        /* <DEDUP_REMOVED lines=12> */
[C---:B------:R-:W-:Y:S01]  /*180a0*/  LEA R114, P0, R9.reuse, c[0x0][0x208], 0x4 ;  /* 0x0000820009727a11 */ /* 0x040fe200078020ff */
[----:B------:R-:W-:Y:S01]  /*180b0*/  FFMA.FTZ R21, R36, R21, R68 ;  /* 0x0000001524157223 */ /* 0x000fe20000010044 */
[----:B------:R-:W-:Y:S01]  /*180c0*/  IADD3 R19, R9, 0x20, RZ ;  /* 0x0000002009137810 */ /* 0x000fe20007ffe0ff */
[----:B------:R-:W-:Y:S01]  /*180d0*/  FFMA.FTZ R18, R37, R18, R69 ;  /* 0x0000001225127223 */ /* 0x000fe20000010045 */
[----:B------:R-:W-:Y:S01]  /*180e0*/  IADD3 R20, R9, 0x40, RZ ;  /* 0x0000004009147810 */ /* 0x000fe20007ffe0ff */
        /* <DEDUP_REMOVED lines=8> */
[----:B------:R-:W-:Y:S01]  /*18170*/  LEA.HI.X R115, R9, c[0x0][0x20c], RZ, 0x4, P0 ;  /* 0x0000830009737a11 */ /* 0x000fe200000f24ff */
[----:B------:R-:W-:Y:S01]  /*18180*/  FFMA.FTZ R121, R42, R121, R74 ;  /* 0x000000792a797223 */ /* 0x000fe2000001004a */
[----:B------:R-:W-:Y:S01]  /*18190*/  F2FP.BF16.PACK_AB R101, R146, R101 ;  /* 0x000000659265723e */ /* 0x000fe200000010ff */
[----:B------:R-:W-:Y:S01]  /*181a0*/  FFMA.FTZ R158, R43, R158, R75 ;  /* 0x0000009e2b9e7223 */ /* 0x000fe2000001004b */
[----:B------:R-:W-:Y:S01]  /*181b0*/  F2FP.BF16.PACK_AB R102, R107, R102 ;  /* 0x000000666b66723e */ /* 0x000fe200000010ff */
[----:B------:R-:W-:Y:S01]  /*181c0*/  IMAD.MOV.U32 R23, RZ, RZ, 0x10 ;  /* 0x00000010ff177424 */ /* 0x000fe200078e00ff */
[----:B------:R0:W-:Y:S01]  /*181d0*/  STG.E.128 [R114.64], R96 ;  /* 0x0000006072007986 */ /* 0x0001e2000c101d06 */
[----:B------:R-:W-:Y:S01]  /*181e0*/  FFMA.FTZ R127, R32, R127, R64 ;  /* 0x0000007f207f7223 */ /* 0x000fe20000010040 */
[----:B------:R-:W-:Y:S01]  /*181f0*/  F2FP.BF16.PACK_AB R107, R158, R121 ;  /* 0x000000799e6b723e */ /* 0x000fe200000010ff */
[----:B------:R-:W-:-:S02]  /*18200*/  FFMA.FTZ R111, R34, R129, R66 ;  /* 0x00000081226f7223 */ /* 0x000fc40000010042 */
[----:B------:R-:W-:Y:S02]  /*18210*/  FFMA.FTZ R118, R35, R118, R67 ;  /* 0x0000007623767223 */ /* 0x000fe40000010043 */
[----:B------:R-:W-:Y:S02]  /*18220*/  FFMA.FTZ R110, R33, R110, R65 ;  /* 0x0000006e216e7223 */ /* 0x000fe40000010041 */
[----:B------:R-:W-:Y:S01]  /*18230*/  IMAD.WIDE.U32 R18, R19, R23, c[0x0][0x208] ;  /* 0x0000820013127625 */ /* 0x000fe200078e0017 */
[----:B------:R-:W-:Y:S02]  /*18240*/  F2FP.BF16.PACK_AB R111, R118, R111 ;  /* 0x0000006f766f723e */ /* 0x000fe400000010ff */
[----:B------:R-:W-:Y:S01]  /*18250*/  F2FP.BF16.PACK_AB R110, R110, R127 ;  /* 0x0000007f6e6e723e */ /* 0x000fe200000010ff */
[----:B------:R-:W-:Y:S01]  /*18260*/  IMAD.WIDE.U32 R20, R20, R23, c[0x0][0x208] ;  /* 0x0000820014147625 */ /* 0x000fe200078e0017 */
[----:B------:R0:W-:Y:S03]  /*18270*/  STG.E.128 [R18.64], R100 ;  /* 0x0000006412007986 */ /* 0x0001e6000c101d06 */
[----:B------:R-:W-:Y:S01]  /*18280*/  IMAD R4, R123, c[0x0][0x160], R4 ;  /* 0x000058007b047a24 */ /* 0x000fe200078e0204 */
[----:B------:R0:W-:Y:S04]  /*18290*/  STG.E.128 [R20.64], R104 ;  /* 0x0000006814007986 */ /* 0x0001e8000c101d06 */
[----:B------:R0:W-:Y:S01]  /*182a0*/  STG.E.128 [R112.64], R108 ;  /* 0x0000006c70007986 */ /* 0x0001e2000c101d06 */
[----:B------:R-:W-:-:S13]  /*182b0*/  ISETP.GE.AND P0, PT, R4, c[0x0][0x164], PT ;  /* 0x0000590004007a0c */ /* 0x000fda0003f06270 */
[----:B0-----:R-:W-:Y:S01]  /*182c0*/  @P0 CALL.REL.NOINC `(.L_x_8182) ;  /* 0x0000001000000944 */ /* 0x001fe20003c00000 */
[----:B------:R-:W-:Y:S05]  /*182d0*/  BRA `(.L_x_8183) ;  /* 0xfffe859000007947 */ /* 0x000fea000383ffff */
.L_x_8182:
[----:B------:R-:W-:Y:S05]  /*182e0*/  BSYNC B0 ;  /* 0x0000000000007941 */ /* 0x000fea0003800000 */
.L_x_7663:
[----:B------:R-:W-:Y:S05]  /*182f0*/  EXIT ;  /* 0x000000000000794d */ /* 0x000fea0003800000 */
.L_x_8180:
[----:B------:R-:W-:Y:S01]  /*18300*/  IMAD.MOV.U32 R99, RZ, RZ, 0x1 ;  /* 0x00000001ff637424 */ /* 0x000fe200078e00ff */
[----:B------:R-:W-:Y:S01]  /*18310*/  MOV R96, 0x18350 ;  /* 0x0001835000607802 */ /* 0x000fe20000000f00 */
[----:B------:R-:W-:Y:S02]  /*18320*/  IMAD.MOV.U32 R18, RZ, RZ, 0x1f ;  /* 0x0000001fff127424 */ /* 0x000fe400078e00ff */
[----:B------:R-:W-:Y:S02]  /*18330*/  IMAD.MOV.U32 R105, RZ, RZ, -0x1 ;  /* 0xffffffffff697424 */ /* 0x000fe400078e00ff */
[----:B------:R-:W-:Y:S05]  /*18340*/  CALL.REL.NOINC `($__internal_23_$__cuda_sm70_shflsync_bfly_p) ;  /* 0x0000079000007944 */ /* 0x000fea0003c00000 */
[----:B01----:R-:W-:Y:S05]  /*18350*/  BRA `(.L_x_8184) ;  /* 0xfffff15000007947 */ /* 0x003fea000383ffff */
.L_x_8181:
[----:B------:R-:W-:Y:S01]  /*18360*/  IMAD.MOV.U32 R99, RZ, RZ, 0x2 ;  /* 0x00000002ff637424 */ /* 0x000fe200078e00ff */
[----:B------:R-:W-:Y:S01]  /*18370*/  MOV R96, 0x183b0 ;  /* 0x000183b000607802 */ /* 0x000fe20000000f00 */
[----:B------:R-:W-:Y:S02]  /*18380*/  IMAD.MOV.U32 R18, RZ, RZ, 0x1f ;  /* 0x0000001fff127424 */ /* 0x000fe400078e00ff */
[----:B------:R-:W-:Y:S02]  /*18390*/  IMAD.MOV.U32 R105, RZ, RZ, -0x1 ;  /* 0xffffffffff697424 */ /* 0x000fe400078e00ff */
[----:B------:R-:W-:Y:S05]  /*183a0*/  CALL.REL.NOINC `($__internal_23_$__cuda_sm70_shflsync_bfly_p) ;  /* 0x0000073000007944 */ /* 0x000fea0003c00000 */
[----:B01----:R-:W-:Y:S01]  /*183b0*/  FADD.FTZ R104, R104, R18 ;  /* 0x0000001268687221 */ /* 0x003fe20000010000 */
[----:B------:R-:W-:Y:S01]  /*183c0*/  MOV R96, 0x18410 ;  /* 0x0001841000607802 */ /* 0x000fe20000000f00 */
[----:B------:R-:W-:-:S02]  /*183d0*/  IMAD.MOV.U32 R99, RZ, RZ, 0x4 ;  /* 0x00000004ff637424 */ /* 0x000fc400078e00ff */
[----:B------:R-:W-:Y:S02]  /*183e0*/  IMAD.MOV.U32 R18, RZ, RZ, 0x1f ;  /* 0x0000001fff127424 */ /* 0x000fe400078e00ff */
[----:B------:R-:W-:Y:S02]  /*183f0*/  IMAD.MOV.U32 R105, RZ, RZ, -0x1 ;  /* 0xffffffffff697424 */ /* 0x000fe400078e00ff */
[----:B------:R-:W-:Y:S05]  /*18400*/  CALL.REL.NOINC `($__internal_23_$__cuda_sm70_shflsync_bfly_p) ;  /* 0x000006d000007944 */ /* 0x000fea0003c00000 */
[----:B01----:R-:W-:Y:S01]  /*18410*/  FADD.FTZ R104, R104, R18 ;  /* 0x0000001268687221 */ /* 0x003fe20000010000 */
[----:B------:R-:W-:Y:S01]  /*18420*/  MOV R99, 0x8 ;  /* 0x0000000800637802 */ /* 0x000fe20000000f00 */
[----:B------:R-:W-:Y:S01]  /*18430*/  IMAD.MOV.U32 R18, RZ, RZ, 0x1f ;  /* 0x0000001fff127424 */ /* 0x000fe200078e00ff */
[----:B------:R-:W-:Y:S01]  /*18440*/  MOV R96, 0x18470 ;  /* 0x0001847000607802 */ /* 0x000fe20000000f00 */
[----:B------:R-:W-:Y:S02]  /*18450*/  IMAD.MOV.U32 R105, RZ, RZ, -0x1 ;  /* 0xffffffffff697424 */ /* 0x000fe400078e00ff */
[----:B------:R-:W-:Y:S05]  /*18460*/  CALL.REL.NOINC `($__internal_23_$__cuda_sm70_shflsync_bfly_p) ;  /* 0x0000067000007944 */ /* 0x000fea0003c00000 */
[----:B01----:R-:W-:Y:S01]  /*18470*/  FADD.FTZ R104, R104, R18 ;  /* 0x0000001268687221 */ /* 0x003fe20000010000 */
[----:B------:R-:W-:Y:S01]  /*18480*/  MOV R96, 0x184d0 ;  /* 0x000184d000607802 */ /* 0x000fe20000000f00 */
[----:B------:R-:W-:Y:S02]  /*18490*/  IMAD.MOV.U32 R99, RZ, RZ, 0x10 ;  /* 0x00000010ff637424 */ /* 0x000fe400078e00ff */
[----:B------:R-:W-:-:S02]  /*184a0*/  IMAD.MOV.U32 R18, RZ, RZ, 0x1f ;  /* 0x0000001fff127424 */ /* 0x000fc400078e00ff */
[----:B------:R-:W-:Y:S02]  /*184b0*/  IMAD.MOV.U32 R105, RZ, RZ, -0x1 ;  /* 0xffffffffff697424 */ /* 0x000fe400078e00ff */
[----:B------:R-:W-:Y:S05]  /*184c0*/  CALL.REL.NOINC `($__internal_23_$__cuda_sm70_shflsync_bfly_p) ;  /* 0x0000061000007944 */ /* 0x000fea0003c00000 */
[----:B-1----:R-:W-:Y:S01]  /*184d0*/  FADD.FTZ R18, R104, R18 ;  /* 0x0000001268127221 */ /* 0x002fe20000010000 */
[----:B------:R-:W-:Y:S01]  /*184e0*/  MOV R96, 0x18940 ;  /* 0x0001894000607802 */ /* 0x000fe20000000f00 */
[----:B0-----:R-:W-:Y:S02]  /*184f0*/  IMAD.MOV.U32 R105, RZ, RZ, -0x1 ;  /* 0xffffffffff697424 */ /* 0x001fe400078e00ff */
        /* <DEDUP_REMOVED lines=64> */
[----:B------:R-:W-:Y:S02]  /*18900*/  IMAD.MOV.U32 R99, RZ, RZ, 0x1 ;  /* 0x00000001ff637424 */ /* 0x000fe400078e00ff */
[----:B------:R-:W-:Y:S02]  /*18910*/  FFMA.FTZ R104, R97, R97, R18 ;  /* 0x0000006161687223 */ /* 0x000fe40000010012 */
[----:B------:R-:W-:-:S02]  /*18920*/  IMAD.MOV.U32 R18, RZ, RZ, 0x1f ;  /* 0x0000001fff127424 */ /* 0x000fc400078e00ff */
[----:B------:R-:W-:Y:S05]  /*18930*/  CALL.REL.NOINC `($__internal_23_$__cuda_sm70_shflsync_bfly_p) ;  /* 0x000001a000007944 */ /* 0x000fea0003c00000 */
[----:B01----:R-:W-:Y:S01]  /*18940*/  FADD.FTZ R104, R104, R18 ;  /* 0x0000001268687221 */ /* 0x003fe20000010000 */
[----:B------:R-:W-:Y:S01]  /*18950*/  MOV R96, 0x189a0 ;  /* 0x000189a000607802 */ /* 0x000fe20000000f00 */
[----:B------:R-:W-:-:S02]  /*18960*/  IMAD.MOV.U32 R99, RZ, RZ, 0x2 ;  /* 0x00000002ff637424 */ /* 0x000fc400078e00ff */
[----:B------:R-:W-:Y:S02]  /*18970*/  IMAD.MOV.U32 R18, RZ, RZ, 0x1f ;  /* 0x0000001fff127424 */ /* 0x000fe400078e00ff */
[----:B------:R-:W-:Y:S02]  /*18980*/  IMAD.MOV.U32 R105, RZ, RZ, -0x1 ;  /* 0xffffffffff697424 */ /* 0x000fe400078e00ff */
[----:B------:R-:W-:Y:S05]  /*18990*/  CALL.REL.NOINC `($__internal_23_$__cuda_sm70_shflsync_bfly_p) ;  /* 0x0000014000007944 */ /* 0x000fea0003c00000 */
[----:B0-----:R-:W-:Y:S01]  /*189a0*/  HFMA2.MMA R99, -RZ, RZ, 0, 2.384185791015625e-07 ;  /* 0x00000004ff637435 */ /* 0x001fe200000001ff */
[----:B-1----:R-:W-:Y:S01]  /*189b0*/  FADD.FTZ R104, R104, R18 ;  /* 0x0000001268687221 */ /* 0x002fe20000010000 */
[----:B------:R-:W-:Y:S01]  /*189c0*/  MOV R96, 0x18a00 ;  /* 0x00018a0000607802 */ /* 0x000fe20000000f00 */
[----:B------:R-:W-:Y:S02]  /*189d0*/  IMAD.MOV.U32 R18, RZ, RZ, 0x1f ;  /* 0x0000001fff127424 */ /* 0x000fe400078e00ff */
        /* <DEDUP_REMOVED lines=8> */
[----:B01----:R-:W-:Y:S01]  /*18a60*/  FADD.FTZ R104, R104, R18 ;  /* 0x0000001268687221 */ /* 0x003fe20000010000 */
[----:B------:R-:W-:Y:S01]  /*18a70*/  MOV R96, 0x18ac0 ;  /* 0x00018ac000607802 */ /* 0x000fe20000000f00 */
[----:B------:R-:W-:Y:S02]  /*18a80*/  IMAD.MOV.U32 R99, RZ, RZ, 0x10 ;  /* 0x00000010ff637424 */ /* 0x000fe400078e00ff */
[----:B------:R-:W-:Y:S02]  /*18a90*/  IMAD.MOV.U32 R18, RZ, RZ, 0x1f ;  /* 0x0000001fff127424 */ /* 0x000fe400078e00ff */
[----:B------:R-:W-:Y:S02]  /*18aa0*/  IMAD.MOV.U32 R105, RZ, RZ, -0x1 ;  /* 0xffffffffff697424 */ /* 0x000fe400078e00ff */
[----:B------:R-:W-:Y:S05]  /*18ab0*/  CALL.REL.NOINC `($__internal_23_$__cuda_sm70_shflsync_bfly_p) ;  /* 0x0000002000007944 */ /* 0x000fea0003c00000 */
[----:B01----:R-:W-:Y:S01]  /*18ac0*/  IMAD.MOV.U32 R105, RZ, RZ, R18 ;  /* 0x000000ffff697224 */ /* 0x003fe200078e0012 */
[----:B------:R-:W-:Y:S05]  /*18ad0*/  BRA `(.L_x_8185) ;  /* 0xffffef1000007947 */ /* 0x000fea000383ffff */
        .weak           $__internal_23_$__cuda_sm70_shflsync_bfly_p
        .type           $__internal_23_$__cuda_sm70_shflsync_bfly_p,@function
        .size           $__internal_23_$__cuda_sm70_shflsync_bfly_p,(.L_x_26513 - $__internal_23_$__cuda_sm70_shflsync_bfly_p)
$__internal_23_$__cuda_sm70_shflsync_bfly_p:
[----:B------:R-:W-:Y:S01]  /*18ae0*/  IMAD.MOV.U32 R97, RZ, RZ, 0x0 ;  /* 0x00000000ff617424 */ /* 0x000fe200078e00ff */
[----:B------:R-:W-:Y:S04]  /*18af0*/  WARPSYNC R105 ;  /* 0x0000006900007348 */ /* 0x000fe80003800000 */
[----:B------:R0:W1:Y:S01]  /*18b00*/  SHFL.BFLY PT, R18, R104, R99, R18 ;  /* 0x0c00006368127389 */ /* 0x00006200000e0012 */
[----:B------:R-:W-:Y:S05]  /*18b10*/  RET.REL.NODEC R96 `(_ZN10layer_norm31ln_parallel_residual_fwd_kernelINS_13Kernel_traitsIf13__nv_bfloat16S2_S2_fjLj1024ELj1ELj4ELj1ELj16ENS_18Kernel_traits_baseILj1024EfS2_S2_S2_fjLj128EEEEELb1ELb1ELb1EEEvNS_9FwdParamsE) ;  /* 0xfffe74e060007950 */ /* 0x000fea0003c3ffff */
.L_x_8186:
        /* <DEDUP_REMOVED lines=14> */
.L_x_26513:


//--------------------- .text._ZN10layer_norm31ln_parallel_residual_fwd_kernelINS_13Kernel_traitsI13__nv_bfloat16S2_fS2_fjLj1024ELj1ELj4ELj1ELj16ENS_18Kernel_traits_baseILj1024ES2_S2_fS2_fjLj128EEEEELb0ELb0ELb0EEEvNS_9FwdParamsE --------------------------
	.section	.text._ZN10layer_norm31ln_parallel_residual_fwd_kernelINS_13Kernel_traitsI13__nv_bfloat16S2_fS2_fjLj1024ELj1ELj4ELj1ELj16ENS_18Kernel_traits_baseILj1024ES2_S2_fS2_fjLj128EEEEELb0ELb0ELb0EEEvNS_9FwdParamsE,"ax",@progbits
	.sectioninfo	@"SHI_REGISTERS=199"
	.align	128
        .global         _ZN10layer_norm31ln_parallel_residual_fwd_kernelINS_13Kernel_traitsI13__nv_bfloat16S2_fS2_fjLj1024ELj1ELj4ELj1ELj16ENS_18Kernel_traits_baseILj1024ES2_S2_fS2_fjLj128EEEEELb0ELb0ELb0EEEvNS_9FwdParamsE
        .type           _ZN10layer_norm31ln_parallel_residual_fwd_kernelINS_13Kernel_traitsI13__nv_bfloat16S2_fS2_fjLj1024ELj1ELj4ELj1ELj16ENS_18Kernel_traits_baseILj1024ES2_S2_fS2_fjLj128EEEEELb0ELb0ELb0EEEvNS_9FwdParamsE,@function
        .size           _ZN10layer_norm31ln_parallel_residual_fwd_kernelINS_13Kernel_traitsI13__nv_bfloat16S2_fS2_fjLj1024ELj1ELj4ELj1ELj16ENS_18Kernel_traits_baseILj1024ES2_S2_fS2_fjLj128EEEEELb0ELb0ELb0EEEvNS_9FwdParamsE,(.L_x_26514 - _ZN10layer_norm31ln_parallel_residual_fwd_kernelINS_13Kernel_traitsI13__nv_bfloat16S2_fS2_fjLj1024ELj1ELj4ELj1ELj16ENS_18Kernel_traits_baseILj1024ES2_S2_fS2_fjLj128EEEEELb0ELb0ELb0EEEvNS_9FwdParamsE)
        .other          _ZN10layer_norm31ln_parallel_residual_fwd_kernelINS_13Kernel_traitsI13__nv_bfloat16S2_fS2_fjLj1024ELj1ELj4ELj1ELj16ENS_18Kernel_traits_baseILj1024ES2_S2_fS2_fjLj128EEEEELb0ELb0ELb0EEEvNS_9FwdParamsE,@"STO_CUDA_ENTRY STV_DEFAULT"
_ZN10layer_norm31ln_parallel_residual_fwd_kernelINS_13Kernel_traitsI13__nv_bfloat16S2_fS2_fjLj1024ELj1ELj4ELj1ELj16ENS_18Kernel_traits_baseILj1024ES2_S2_fS2_fjLj128EEEEELb0ELb0ELb0EEEvNS_9FwdParamsE:
.text._ZN10layer_norm31ln_parallel_residual_fwd_kernelINS_13Kernel_traitsI13__nv_bfloat16S2_fS2_fjLj1024ELj1ELj4ELj1ELj16ENS_18Kernel_traits_baseILj1024ES2_S2_fS2_fjLj128EEEEELb0ELb0ELb0EEEvNS_9FwdParamsE:
[----:B------:R-:W-:Y:S02]  /*0000*/  MOV R1, c[0x0][0x28] ;  /* 0x00000a0000017a02 */ /* 0x000fe40000000f00 */
[----:B------:R-:W0:Y:S01]  /*0010*/  S2R R56, SR_TID.X ;  /* 0x0000000000387919 */ /* 0x000e220000002100 */
[----:B------:R-:W-:Y:S01]  /*0020*/  MOV R0, c[0x0][0x168] ;  /* 0x00005a0000007a02 */ /* 0x000fe20000000f00 */
[----:B------:R-:W-:Y:S01]  /*0030*/  ULDC.64 UR4, c[0x0][0x118] ;  /* 0x0000460000047ab9 */ /* 0x000fe20000000a00 */
[----:B------:R-:W-:Y:S01]  /*0040*/  BSSY B0, `(.L_x_8187) ;  /* 0x0000026000007945 */ /* 0x000fe20003800000 */
[----:B------:R-:W1:Y:S01]  /*0050*/  S2R R5, SR_CTAID.X ;  /* 0x0000000000057919 */ /* 0x000e620000002500 */
        /* <DEDUP_REMOVED lines=9> */
[----:B------:R-:W-:Y:S02]  /*00f0*/  ISETP.GE.U32.AND P2, PT, R0, 0x80, PT ;  /* 0x000000800000780c */ /* 0x000fe40003f46070 */
[----:B------:R-:W-:Y:S02]  /*0100*/  P2R R3, PR, RZ, 0x40 ;  /* 0x00000040ff037803 */ /* 0x000fe40000000000 */
[----:B------:R-:W-:-:S03]  /*0110*/  LOP3.LUT R56, R56, 0x1f, RZ, 0xc0, !PT ;  /* 0x0000001f38387812 */ /* 0x000fc600078ec0ff */
[----:B------:R-:W-:Y:S05]  /*0120*/  @!P0 BRA `(.L_x_8188) ;  /* 0x0000017000008947 */ /* 0x000fea0003800000 */
[----:B------:R-:W-:Y:S02]  /*0130*/  ISETP.NE.U32.AND P3, PT, RZ, c[0x0][0x218], PT ;  /* 0x00008600ff007a0c */ /* 0x000fe40003f65070 */
[----:B------:R-:W-:Y:S02]  /*0140*/  ISETP.NE.U32.AND P4, PT, RZ, c[0x0][0x220], PT ;  /* 0x00008800ff007a0c */ /* 0x000fe40003f85070 */
[----:B------:R-:W-:Y:S02]  /*0150*/  ISETP.NE.AND.EX P3, PT, RZ, c[0x0][0x21c], PT, P3 ;  /* 0x00008700ff007a0c */ /* 0x000fe40003f65330 */
[----:B------:R-:W-:Y:S02]  /*0160*/  ISETP.NE.AND.EX P4, PT, RZ, c[0x0][0x224], PT, P4 ;  /* 0x00008900ff007a0c */ /* 0x000fe40003f85340 */
[C---:B------:R-:W-:Y:S01]  /*0170*/  SHF.L.U32 R24, R56.reuse, 0x4, RZ ;  /* 0x0000000438187819 */ /* 0x040fe200000006ff */
[----:B------:R-:W-:Y:S01]  /*0180*/  HFMA2.MMA R3, -RZ, RZ, 0, 9.5367431640625e-07 ;  /* 0x00000010ff037435 */ /* 0x000fe200000001ff */
[----:B------:R-:W-:-:S07]  /*0190*/  SHF.L.U64.HI R6, R56, 0x4, RZ ;  /* 0x0000000438067819 */ /* 0x000fce00000102ff */
[----:B------:R-:W-:-:S04]  /*01a0*/  @P3 LEA R4, P5, R56, c[0x0][0x218], 0x4 ;  /* 0x0000860038043a11 */ /* 0x000fc800078a20ff */
[----:B------:R-:W-:Y:S02]  /*01b0*/  @P3 LEA.HI.X R5, R56, c[0x0][0x21c], RZ, 0x4, P5 ;  /* 0x0000870038053a11 */ /* 0x000fe400028f24ff */
[----:B------:R-:W-:Y:S01]  /*01c0*/  @P4 IADD3 R34, P5, R24, c[0x0][0x220], RZ ;  /* 0x0000880018224a10 */ /* 0x000fe20007fbe0ff */
[----:B------:R-:W-:Y:S02]  /*01d0*/  IMAD.WIDE.U32 R2, R56, R3, c[0x0][0x1b0] ;  /* 0x00006c0038027625 */ /* 0x000fe400078e0003 */
[----:B------:R0:W5:Y:S01]  /*01e0*/  @P3 LDG.E.128 R16, [R4.64] ;  /* 0x0000000404103981 */ /* 0x000162000c1e1d00 */
[----:B------:R-:W-:Y:S02]  /*01f0*/  @P4 IADD3.X R35, R6, c[0x0][0x224], RZ, P5, !PT ;  /* 0x0000890006234a10 */ /* 0x000fe40002ffe4ff */
[----:B------:R-:W-:Y:S01]  /*0200*/  IADD3 R24, P5, R24, c[0x0][0x1b8], RZ ;  /* 0x00006e0018187a10 */ /* 0x000fe20007fbe0ff */
[----:B------:R0:W5:Y:S03]  /*0210*/  LDG.E.128 R8, [R2.64] ;  /* 0x0000000402087981 */ /* 0x000166000c1e1d00 */
[----:B------:R-:W-:Y:S01]  /*0220*/  IADD3.X R25, R6, c[0x0][0x1bc], RZ, P5, !PT ;  /* 0x00006f0006197a10 */ /* 0x000fe20002ffe4ff */
[----:B------:R-:W5:Y:S05]  /*0230*/  @P4 LDG.E.128 R32, [R34.64] ;  /* 0x0000000422204981 */ /* 0x000f6a000c1e1d00 */
[----:B------:R-:W5:Y:S01]  /*0240*/  LDG.E.128 R24, [R24.64] ;  /* 0x0000000418187981 */ /* 0x000f62000c1e1d00 */
[----:B------:R-:W-:Y:S01]  /*0250*/  LOP3.LUT R56, R56, 0x20, RZ, 0xfc, !PT ;  /* 0x0000002038387812 */ /* 0x000fe200078efcff */
[----:B------:R-:W-:Y:S01]  /*0260*/  @!P3 CS2R R16, SRZ ;  /* 0x000000000010b805 */ /* 0x000fe2000001ff00 */
[----:B------:R-:W-:Y:S01]  /*0270*/  @!P3 CS2R R18, SRZ ;  /* 0x000000000012b805 */ /* 0x000fe2000001ff00 */
[----:B------:R-:W-:Y:S01]  /*0280*/  @!P4 CS2R R32, SRZ ;  /* 0x000000000020c805 */ /* 0x000fe2000001ff00 */
[----:B------:R-:W-:-:S02]  /*0290*/  @!P4 CS2R R34, SRZ ;  /* 0x000000000022c805 */ /* 0x000fc4000001ff00 */
.L_x_8188:
[----:B0-----:R-:W-:Y:S05]  /*02a0*/  BSYNC B0 ;  /* 0x0000000000007941 */ /* 0x001fea0003800000 */
.L_x_8187:
        /* <DEDUP_REMOVED lines=25> */
.L_x_8190:
[----:B------:R-:W-:Y:S05]  /*0440*/  BSYNC B0 ;  /* 0x0000000000007941 */ /* 0x000fea0003800000 */
.L_x_8189:
        /* <DEDUP_REMOVED lines=25> */
.L_x_8192:
[----:B------:R-:W-:Y:S05]  /*05e0*/  BSYNC B0 ;  /* 0x0000000000007941 */ /* 0x000fea0003800000 */
.L_x_8191:
        /* <DEDUP_REMOVED lines=10> */
[----:B------:R-:W-:Y:S02]  /*0690*/  @P4 IADD3 R62, P5, R52, c[0x0][0x220], RZ ;  /* 0x00008800343e4a10 */ /* 0x000fe40007fbe0ff */
        /* <DEDUP_REMOVED lines=13> */
.L_x_8194:
[----:B0-----:R-:W-:Y:S05]  /*0770*/  BSYNC B0 ;  /* 0x0000000000007941 */ /* 0x001fea0003800000 */
.L_x_8193:
[----:B------:R-:W-:-:S13]  /*0780*/  ISETP.GE.AND P3, PT, R180, c[0x0][0x164], PT ;  /* 0x00005900b4007a0c */ /* 0x000fda0003f66270 */
[----:B------:R-:W-:Y:S05]  /*0790*/  @P3 EXIT ;  /* 0x000000000000394d */ /* 0x000fea0003800000 */
        /* <DEDUP_REMOVED lines=129> */
.L_x_8278:
        /* <DEDUP_REMOVED lines=10> */
[----:B------:R-:W-:Y:S01]  /*1050*/  HFMA2.MMA R68, -RZ, RZ, 0, 9.5367431640625e-07 ;  /* 0x00000010ff447435 */ /* 0x000fe200000001ff */
[----:B------:R-:W-:Y:S02]  /*1060*/  ISETP.NE.U32.AND P3, PT, RZ, c[0x0][0x180], PT ;  /* 0x00006000ff007a0c */ /* 0x000fe40003f65070 */
[----:B------:R-:W-:Y:S02]  /*1070*/  ISETP.NE.AND.EX P4, PT, RZ, c[0x0][0x17c], PT, P4 ;  /* 0x00005f00ff007a0c */ /* 0x000fe40003f85340 */
[----:B------:R-:W-:-:S05]  /*1080*/  ISETP.NE.AND.EX P3, PT, RZ, c[0x0][0x184], PT, P3 ;  /* 0x00006100ff007a0c */ /* 0x000fca0003f65330 */
[----:B------:R-:W-:-:S06]  /*1090*/  IMAD.WIDE.U32 R68, R187, R68, c[0x0][0x170] ;  /* 0x00005c00bb447625 */ /* 0x000fcc00078e0044 */
[C---:B------:R-:W-:Y:S01]  /*10a0*/  @P4 LEA R64, P5, R187.reuse, c[0x0][0x178], 0x4 ;  /* 0x00005e00bb404a11 */ /* 0x040fe200078a20ff */
[----:B------:R-:W2:Y:S03]  /*10b0*/  LDG.E.128 R68, [R68.64] ;  /* 0x0000000444447981 */ /* 0x000ea6000c1e1d00 */
[C---:B------:R-:W-:Y:S02]  /*10c0*/  @P4 LEA.HI.X R65, R187.reuse, c[0x0][0x17c], RZ, 0x4, P5 ;  /* 0x00005f00bb414a11 */ /* 0x040fe400028f24ff */
[----:B------:R-:W-:-:S03]  /*10d0*/  @P3 LEA R66, P5, R187, c[0x0][0x180], 0x5 ;  /* 0x00006000bb423a11 */ /* 0x000fc600078a28ff */
[----:B------:R2:W5:Y:S01]  /*10e0*/  @P4 LDG.E.128 R52, [R64.64] ;  /* 0x0000000440344981 */ /* 0x000562000c1e1d00 */
[----:B------:R-:W-:-:S05]  /*10f0*/  @P3 LEA.HI.X R67, R187, c[0x0][0x184], RZ, 0x5, P5 ;  /* 0x00006100bb433a11 */ /* 0x000fca00028f2cff */
[----:B------:R0:W5:Y:S04]  /*1100*/  @P3 LDG.E.128 R56, [R66.64] ;  /* 0x0000000442383981 */ /* 0x000168000c1e1d00 */
[----:B------:R0:W5:Y:S01]  /*1110*/  @P3 LDG.E.128 R60, [R66.64+0x10] ;  /* 0x00001004423c3981 */ /* 0x000162000c1e1d00 */
[----:B------:R-:W-:-:S04]  /*1120*/  ISETP.NE.U32.AND P4, PT, RZ, c[0x0][0x178], PT ;  /* 0x00005e00ff007a0c */ /* 0x000fc80003f85070 */
[----:B------:R-:W-:Y:S02]  /*1130*/  ISETP.NE.AND.EX P4, PT, RZ, c[0x0][0x17c], PT, P4 ;  /* 0x00005f00ff007a0c */ /* 0x000fe40003f85340 */
[----:B--2---:R-:W-:-:S11]  /*1140*/  PRMT R64, RZ, 0x5410, R68 ;  /* 0x00005410ff407816 */ /* 0x004fd60000000044 */
[----:B------:R-:W-:Y:S05]  /*1150*/  @P4 BRA `(.L_x_8197) ;  /* 0x0000003000004947 */ /* 0x000fea0003800000 */
[----:B0-----:R-:W-:Y:S05]  /*1160*/  @!P3 BRA `(.L_x_8198) ;  /* 0x000000500000b947 */ /* 0x001fea0003800000 */
[----:B-----5:R-:W-:Y:S01]  /*1170*/  FADD.FTZ R64, R56, R64 ;  /* 0x0000004038407221 */ /* 0x020fe20000010000 */
[----:B------:R-:W-:Y:S05]  /*1180*/  BRA `(.L_x_8198) ;  /* 0x0000003000007947 */ /* 0x000fea0003800000 */
.L_x_8197:
[----:B0----5:R-:W-:-:S05]  /*1190*/  PRMT R65, RZ, 0x5410, R52 ;  /* 0x00005410ff417816 */ /* 0x021fca0000000034 */
[----:B------:R-:W-:-:S04]  /*11a0*/  FADD.FTZ R64, R65, R64 ;  /* 0x0000004041407221 */ /* 0x000fc80000010000 */
[----:B------:R-:W-:Y:S02]  /*11b0*/  @P3 FADD.FTZ R64, R56, R64 ;  /* 0x0000004038403221 */ /* 0x000fe40000010000 */
.L_x_8198:
[----:B------:R-:W-:Y:S01]  /*11c0*/  PRMT R65, RZ, 0x7610, R68 ;  /* 0x00007610ff417816 */ /* 0x000fe20000000044 */
[----:B------:R-:W-:Y:S05]  /*11d0*/  @P4 BRA `(.L_x_8199) ;  /* 0x0000003000004947 */ /* 0x000fea0003800000 */
[----:B------:R-:W-:Y:S05]  /*11e0*/  @!P3 BRA `(.L_x_8200) ;  /* 0x000000500000b947 */ /* 0x000fea0003800000 */
[----:B-----5:R-:W-:Y:S01]  /*11f0*/  FADD.FTZ R65, R57, R65 ;  /* 0x0000004139417221 */ /* 0x020fe20000010000 */
[----:B------:R-:W-:Y:S05]  /*1200*/  BRA `(.L_x_8200) ;  /* 0x0000003000007947 */ /* 0x000fea0003800000 */
.L_x_8199:
[----:B-----5:R-:W-:-:S05]  /*1210*/  PRMT R66, RZ, 0x7610, R52 ;  /* 0x00007610ff427816 */ /* 0x020fca0000000034 */
[----:B------:R-:W-:-:S04]  /*1220*/  FADD.FTZ R65, R66, R65 ;  /* 0x0000004142417221 */ /* 0x000fc80000010000 */
[----:B------:R-:W-:Y:S02]  /*1230*/  @P3 FADD.FTZ R65, R57, R65 ;  /* 0x0000004139413221 */ /* 0x000fe40000010000 */
.L_x_8200:
[----:B------:R-:W-:Y:S01]  /*1240*/  PRMT R66, RZ, 0x5410, R69 ;  /* 0x00005410ff427816 */ /* 0x000fe20000000045 */
[----:B------:R-:W-:Y:S05]  /*1250*/  @P4 BRA `(.L_x_8201) ;  /* 0x0000003000004947 */ /* 0x000fea0003800000 */
[----:B------:R-:W-:Y:S05]  /*1260*/  @!P3 BRA `(.L_x_8202) ;  /* 0x000000500000b947 */ /* 0x000fea0003800000 */
[----:B-----5:R-:W-:Y:S01]  /*1270*/  FADD.FTZ R66, R58, R66 ;  /* 0x000000423a427221 */ /* 0x020fe20000010000 */
[----:B------:R-:W-:Y:S05]  /*1280*/  BRA `(.L_x_8202) ;  /* 0x0000003000007947 */ /* 0x000fea0003800000 */
.L_x_8201:
[----:B-----5:R-:W-:-:S05]  /*1290*/  PRMT R67, RZ, 0x5410, R53 ;  /* 0x00005410ff437816 */ /* 0x020fca0000000035 */
[----:B------:R-:W-:-:S04]  /*12a0*/  FADD.FTZ R66, R67, R66 ;  /* 0x0000004243427221 */ /* 0x000fc80000010000 */
[----:B------:R-:W-:Y:S02]  /*12b0*/  @P3 FADD.FTZ R66, R58, R66 ;  /* 0x000000423a423221 */ /* 0x000fe40000010000 */
.L_x_8202:
[----:B------:R-:W-:Y:S01]  /*12c0*/  PRMT R67, RZ, 0x7610, R69 ;  /* 0x00007610ff437816 */ /* 0x000fe20000000045 */
[----:B------:R-:W-:Y:S05]  /*12d0*/  @P4 BRA `(.L_x_8203) ;  /* 0x0000003000004947 */ /* 0x000fea0003800000 */
[----:B------:R-:W-:Y:S05]  /*12e0*/  @!P3 BRA `(.L_x_8204) ;  /* 0x000000500000b947 */ /* 0x000fea0003800000 */
[----:B-----5:R-:W-:Y:S01]  /*12f0*/  FADD.FTZ R67, R59, R67 ;  /* 0x000000433b437221 */ /* 0x020fe20000010000 */
[----:B------:R-:W-:Y:S05]  /*1300*/  BRA `(.L_x_8204) ;  /* 0x0000003000007947 */ /* 0x000fea0003800000 */
.L_x_8203:
[----:B-----5:R-:W-:-:S05]  /*1310*/  PRMT R68, RZ, 0x7610, R53 ;  /* 0x00007610ff447816 */ /* 0x020fca0000000035 */
[----:B------:R-:W-:-:S04]  /*1320*/  FADD.FTZ R67, R68, R67 ;  /* 0x0000004344437221 */ /* 0x000fc80000010000 */
[----:B------:R-:W-:Y:S02]  /*1330*/  @P3 FADD.FTZ R67, R59, R67 ;  /* 0x000000433b433221 */ /* 0x000fe40000010000 */
.L_x_8204:
[----:B------:R-:W-:Y:S01]  /*1340*/  PRMT R68, RZ, 0x5410, R70 ;  /* 0x00005410ff447816 */ /* 0x000fe20000000046 */
[----:B------:R-:W-:Y:S05]  /*1350*/  @P4 BRA `(.L_x_8205) ;  /* 0x0000003000004947 */ /* 0x000fea0003800000 */
[----:B------:R-:W-:Y:S05]  /*1360*/  @!P3 BRA `(.L_x_8206) ;  /* 0x000000500000b947 */ /* 0x000fea0003800000 */
[----:B-----5:R-:W-:Y:S01]  /*1370*/  FADD.FTZ R68, R60, R68 ;  /* 0x000000443c447221 */ /* 0x020fe20000010000 */
[----:B------:R-:W-:Y:S05]  /*1380*/  BRA `(.L_x_8206) ;  /* 0x0000003000007947 */ /* 0x000fea0003800000 */
.L_x_8205:
[----:B-----5:R-:W-:-:S05]  /*1390*/  PRMT R69, RZ, 0x5410, R54 ;  /* 0x00005410ff457816 */ /* 0x020fca0000000036 */
[----:B------:R-:W-:-:S04]  /*13a0*/  FADD.FTZ R68, R69, R68 ;  /* 0x0000004445447221 */ /* 0x000fc80000010000 */
[----:B------:R-:W-:Y:S02]  /*13b0*/  @P3 FADD.FTZ R68, R60, R68 ;  /* 0x000000443c443221 */ /* 0x000fe40000010000 */
.L_x_8206:
[----:B------:R-:W-:Y:S01]  /*13c0*/  PRMT R69, RZ, 0x7610, R70 ;  /* 0x00007610ff457816 */ /* 0x000fe20000000046 */
[----:B------:R-:W-:Y:S05]  /*13d0*/  @P4 BRA `(.L_x_8207) ;  /* 0x0000003000004947 */ /* 0x000fea0003800000 */
[----:B------:R-:W-:Y:S05]  /*13e0*/  @!P3 BRA `(.L_x_8208) ;  /* 0x000000500000b947 */ /* 0x000fea0003800000 */
[----:B-----5:R-:W-:Y:S01]  /*13f0*/  FADD.FTZ R69, R61, R69 ;  /* 0x000000453d457221 */ /* 0x020fe20000010000 */
[----:B------:R-:W-:Y:S05]  /*1400*/  BRA `(.L_x_8208) ;  /* 0x0000003000007947 */ /* 0x000fea0003800000 */
.L_x_8207:
[----:B-----5:R-:W-:-:S05]  /*1410*/  PRMT R70, RZ, 0x7610, R54 ;  /* 0x00007610ff467816 */ /* 0x020fca0000000036 */
[----:B------:R-:W-:-:S04]  /*1420*/  FADD.FTZ R69, R70, R69 ;  /* 0x0000004546457221 */ /* 0x000fc80000010000 */
[----:B------:R-:W-:Y:S02]  /*1430*/  @P3 FADD.FTZ R69, R61, R69 ;  /* 0x000000453d453221 */ /* 0x000fe40000010000 */
.L_x_8208:
[----:B------:R-:W-:Y:S01]  /*1440*/  PRMT R70, RZ, 0x5410, R71 ;  /* 0x00005410ff467816 */ /* 0x000fe20000000047 */
[----:B------:R-:W-:Y:S05]  /*1450*/  @P4 BRA `(.L_x_8209) ;  /* 0x0000003000004947 */ /* 0x000fea0003800000 */
[----:B------:R-:W-:Y:S05]  /*1460*/  @!P3 BRA `(.L_x_8210) ;  /* 0x000000500000b947 */ /* 0x000fea0003800000 */
[----:B-----5:R-:W-:Y:S01]  /*1470*/  FADD.FTZ R70, R62, R70 ;  /* 0x000000463e467221 */ /* 0x020fe20000010000 */
[----:B------:R-:W-:Y:S05]  /*1480*/  BRA `(.L_x_8210) ;  /* 0x0000003000007947 */ /* 0x000fea0003800000 */
.L_x_8209:
[----:B-----5:R-:W-:-:S05]  /*1490*/  PRMT R97, RZ, 0x5410, R55 ;  /* 0x00005410ff617816 */ /* 0x020fca0000000037 */
[----:B------:R-:W-:-:S04]  /*14a0*/  FADD.FTZ R70, R97, R70 ;  /* 0x0000004661467221 */ /* 0x000fc80000010000 */
[----:B------:R-:W-:Y:S02]  /*14b0*/  @P3 FADD.FTZ R70, R62, R70 ;  /* 0x000000463e463221 */ /* 0x000fe40000010000 */
.L_x_8210:
[----:B------:R-:W-:Y:S01]  /*14c0*/  PRMT R71, RZ, 0x7610, R71 ;  /* 0x00007610ff477816 */ /* 0x000fe20000000047 */
[----:B------:R-:W-:Y:S05]  /*14d0*/  @P4 BRA `(.L_x_8211) ;  /* 0x0000003000004947 */ /* 0x000fea0003800000 */
[----:B------:R-:W-:Y:S05]  /*14e0*/  @!P3 BRA `(.L_x_8212) ;  /* 0x000000500000b947 */ /* 0x000fea0003800000 */
[----:B-----5:R-:W-:Y:S01]  /*14f0*/  FADD.FTZ R71, R63, R71 ;  /* 0x000000473f477221 */ /* 0x020fe20000010000 */
[----:B------:R-:W-:Y:S05]  /*1500*/  BRA `(.L_x_8212) ;  /* 0x0000003000007947 */ /* 0x000fea0003800000 */
.L_x_8211:
[----:B-----5:R-:W-:-:S05]  /*1510*/  PRMT R96, RZ, 0x7610, R55 ;  /* 0x00007610ff607816 */ /* 0x020fca0000000037 */
[----:B------:R-:W-:-:S04]  /*1520*/  FADD.FTZ R71, R96, R71 ;  /* 0x0000004760477221 */ /* 0x000fc80000010000 */
[----:B------:R-:W-:Y:S02]  /*1530*/  @P3 FADD.FTZ R71, R63, R71 ;  /* 0x000000473f473221 */ /* 0x000fe40000010000 */
.L_x_8212:
[C---:B------:R-:W-:Y:S02]  /*1540*/  LEA R96, P3, R187.reuse, c[0x0][0x188], 0x5 ;  /* 0x00006200bb607a11 */ /* 0x040fe400078628ff */
[C---:B------:R-:W-:Y:S02]  /*1550*/  IADD3 R99, R187.reuse, 0x20, RZ ;  /* 0x00000020bb637810 */ /* 0x040fe40007ffe0ff */
[----:B------:R-:W-:-:S05]  /*1560*/  LEA.HI.X R97, R187, c[0x0][0x18c], RZ, 0x5, P3 ;  /* 0x00006300bb617a11 */ /* 0x000fca00018f2cff */
[----:B------:R0:W-:Y:S04]  /*1570*/  STG.E.128 [R96.64], R64 ;  /* 0x0000004060007986 */ /* 0x0001e8000c101d04 */
[----:B------:R0:W-:Y:S02]  /*1580*/  STG.E.128 [R96.64+0x10], R68 ;  /* 0x0000104460007986 */ /* 0x0001e4000c101d04 */
.L_x_8196:
[----:B------:R-:W-:Y:S05]  /*1590*/  BSYNC B0 ;  /* 0x0000000000007941 */ /* 0x000fea0003800000 */
.L_x_8195:
[----:B------:R-:W-:Y:S01]  /*15a0*/  ISETP.GE.U32.AND P3, PT, R0, 0x40, PT ;  /* 0x000000400000780c */ /* 0x000fe20003f66070 */
[----:B------:R-:W-:-:S12]  /*15b0*/  BSSY B0, `(.L_x_8213) ;  /* 0x0000057000007945 */ /* 0x000fd80003800000 */
[----:B------:R-:W-:Y:S05]  /*15c0*/  @!P3 BRA `(.L_x_8214) ;  /* 0x000005500000b947 */ /* 0x000fea0003800000 */
[----:B------:R-:W-:Y:S02]  /*15d0*/  ISETP.NE.U32.AND P4, PT, RZ, c[0x0][0x178], PT ;  /* 0x00005e00ff007a0c */ /* 0x000fe40003f85070 */
[----:B------:R-:W-:Y:S02]  /*15e0*/  ISETP.NE.U32.AND P3, PT, RZ, c[0x0][0x180], PT ;  /* 0x00006000ff007a0c */ /* 0x000fe40003f65070 */
[----:B------:R-:W-:Y:S02]  /*15f0*/  ISETP.NE.AND.EX P4, PT, RZ, c[0x0][0x17c], PT, P4 ;  /* 0x00005f00ff007a0c */ /* 0x000fe40003f85340 */
[----:B------:R-:W-:Y:S02]  /*1600*/  ISETP.NE.AND.EX P3, PT, RZ, c[0x0][0x184], PT, P3 ;  /* 0x00006100ff007a0c */ /* 0x000fe40003f65330 */
[----:B------:R-:W-:-:S05]  /*1610*/  MOV R76, 0x10 ;  /* 0x00000010004c7802 */ /* 0x000fca0000000f00 */
[----:B------:R-:W-:-:S04]  /*1620*/  IMAD.WIDE.U32 R76, R99, R76, c[0x0][0x170] ;  /* 0x00005c00634c7625 */ /* 0x000fc800078e004c */
[C---:B------:R-:W-:Y:S02]  /*1630*/  @P4 LEA R72, P5, R99.reuse, c[0x0][0x178], 0x4 ;  /* 0x00005e0063484a11 */ /* 0x040fe400078a20ff */
[----:B------:R-:W2:Y:S02]  /*1640*/  LDG.E.128 R76, [R76.64] ;  /* 0x000000044c4c7981 */ /* 0x000ea4000c1e1d00 */
[C---:B------:R-:W-:Y:S02]  /*1650*/  @P4 LEA.HI.X R73, R99.reuse, c[0x0][0x17c], RZ, 0x4, P5 ;  /* 0x00005f0063494a11 */ /* 0x040fe400028f24ff */
[----:B------:R-:W-:-:S03]  /*1660*/  @P3 LEA R74, P5, R99, c[0x0][0x180], 0x5 ;  /* 0x00006000634a3a11 */ /* 0x000fc600078a28ff */
[----:B-----5:R2:W5:Y:S01]  /*1670*/  @P4 LDG.E.128 R52, [R72.64] ;  /* 0x0000000448344981 */ /* 0x020562000c1e1d00 */
[----:B------:R-:W-:-:S05]  /*1680*/  @P3 LEA.HI.X R75, R99, c[0x0][0x184], RZ, 0x5, P5 ;  /* 0x00006100634b3a11 */ /* 0x000fca00028f2cff */
[----:B------:R1:W5:Y:S04]  /*1690*/  @P3 LDG.E.128 R56, [R74.64] ;  /* 0x000000044a383981 */ /* 0x000368000c1e1d00 */
[----:B------:R1:W5:Y:S01]  /*16a0*/  @P3 LDG.E.128 R60, [R74.64+0x10] ;  /* 0x000010044a3c3981 */ /* 0x000362000c1e1d00 */
[----:B------:R-:W-:-:S04]  /*16b0*/  ISETP.NE.U32.AND P4, PT, RZ, c[0x0][0x178], PT ;  /* 0x00005e00ff007a0c */ /* 0x000fc80003f85070 */
[----:B------:R-:W-:Y:S02]  /*16c0*/  ISETP.NE.AND.EX P4, PT, RZ, c[0x0][0x17c], PT, P4 ;  /* 0x00005f00ff007a0c */ /* 0x000fe40003f85340 */
[----:B--2---:R-:W-:-:S11]  /*16d0*/  PRMT R72, RZ, 0x5410, R76 ;  /* 0x00005410ff487816 */ /* 0x004fd6000000004c */
[----:B------:R-:W-:Y:S05]  /*16e0*/  @P4 BRA `(.L_x_8215) ;  /* 0x0000003000004947 */ /* 0x000fea0003800000 */
[----:B-1----:R-:W-:Y:S05]  /*16f0*/  @!P3 BRA `(.L_x_8216) ;  /* 0x000000500000b947 */ /* 0x002fea0003800000 */
[----:B-----5:R-:W-:Y:S01]  /*1700*/  FADD.FTZ R72, R56, R72 ;  /* 0x0000004838487221 */ /* 0x020fe20000010000 */
[----:B------:R-:W-:Y:S05]  /*1710*/  BRA `(.L_x_8216) ;  /* 0x0000003000007947 */ /* 0x000fea0003800000 */
.L_x_8215:
[----:B-1---5:R-:W-:-:S05]  /*1720*/  PRMT R73, RZ, 0x5410, R52 ;  /* 0x00005410ff497816 */ /* 0x022fca0000000034 */
[----:B------:R-:W-:-:S04]  /*1730*/  FADD.FTZ R72, R73, R72 ;  /* 0x0000004849487221 */ /* 0x000fc80000010000 */
[----:B------:R-:W-:Y:S02]  /*1740*/  @P3 FADD.FTZ R72, R56, R72 ;  /* 0x0000004838483221 */ /* 0x000fe40000010000 */
.L_x_8216:
[----:B------:R-:W-:Y:S01]  /*1750*/  PRMT R73, RZ, 0x7610, R76 ;  /* 0x00007610ff497816 */ /* 0x000fe2000000004c */
[----:B------:R-:W-:Y:S05]  /*1760*/  @P4 BRA `(.L_x_8217) ;  /* 0x0000003000004947 */ /* 0x000fea0003800000 */
[----:B------:R-:W-:Y:S05]  /*1770*/  @!P3 BRA `(.L_x_8218) ;  /* 0x000000500000b947 */ /* 0x000fea0003800000 */
[----:B-----5:R-:W-:Y:S01]  /*1780*/  FADD.FTZ R73, R57, R73 ;  /* 0x0000004939497221 */ /* 0x020fe20000010000 */
[----:B------:R-:W-:Y:S05]  /*1790*/  BRA `(.L_x_8218) ;  /* 0x0000003000007947 */ /* 0x000fea0003800000 */
.L_x_8217:
[----:B-----5:R-:W-:-:S05]  /*17a0*/  PRMT R74, RZ, 0x7610, R52 ;  /* 0x00007610ff4a7816 */ /* 0x020fca0000000034 */
[----:B------:R-:W-:-:S04]  /*17b0*/  FADD.FTZ R73, R74, R73 ;  /* 0x000000494a497221 */ /* 0x000fc80000010000 */
[----:B------:R-:W-:Y:S02]  /*17c0*/  @P3 FADD.FTZ R73, R57, R73 ;  /* 0x0000004939493221 */ /* 0x000fe40000010000 */
.L_x_8218:
[----:B------:R-:W-:Y:S01]  /*17d0*/  PRMT R74, RZ, 0x5410, R77 ;  /* 0x00005410ff4a7816 */ /* 0x000fe2000000004d */
[----:B------:R-:W-:Y:S05]  /*17e0*/  @P4 BRA `(.L_x_8219) ;  /* 0x0000003000004947 */ /* 0x000fea0003800000 */
[----:B------:R-:W-:Y:S05]  /*17f0*/  @!P3 BRA `(.L_x_8220) ;  /* 0x000000500000b947 */ /* 0x000fea0003800000 */
[----:B-----5:R-:W-:Y:S01]  /*1800*/  FADD.FTZ R74, R58, R74 ;  /* 0x0000004a3a4a7221 */ /* 0x020fe20000010000 */
[----:B------:R-:W-:Y:S05]  /*1810*/  BRA `(.L_x_8220) ;  /* 0x0000003000007947 */ /* 0x000fea0003800000 */
.L_x_8219:
[----:B-----5:R-:W-:-:S05]  /*1820*/  PRMT R75, RZ, 0x5410, R53 ;  /* 0x00005410ff4b7816 */ /* 0x020fca0000000035 */
[----:B------:R-:W-:-:S04]  /*1830*/  FADD.FTZ R74, R75, R74 ;  /* 0x0000004a4b4a7221 */ /* 0x000fc80000010000 */
[----:B------:R-:W-:Y:S02]  /*1840*/  @P3 FADD.FTZ R74, R58, R74 ;  /* 0x0000004a3a4a3221 */ /* 0x000fe40000010000 */
.L_x_8220:
[----:B------:R-:W-:Y:S01]  /*1850*/  PRMT R75, RZ, 0x7610, R77 ;  /* 0x00007610ff4b7816 */ /* 0x000fe2000000004d */
[----:B------:R-:W-:Y:S05]  /*1860*/  @P4 BRA `(.L_x_8221) ;  /* 0x0000003000004947 */ /* 0x000fea0003800000 */
[----:B------:R-:W-:Y:S05]  /*1870*/  @!P3 BRA `(.L_x_8222) ;  /* 0x000000500000b947 */ /* 0x000fea0003800000 */
[----:B-----5:R-:W-:Y:S01]  /*1880*/  FADD.FTZ R75, R59, R75 ;  /* 0x0000004b3b4b7221 */ /* 0x020fe20000010000 */
[----:B------:R-:W-:Y:S05]  /*1890*/  BRA `(.L_x_8222) ;  /* 0x0000003000007947 */ /* 0x000fea0003800000 */
.L_x_8221:
[----:B-----5:R-:W-:-:S05]  /*18a0*/  PRMT R76, RZ, 0x7610, R53 ;  /* 0x00007610ff4c7816 */ /* 0x020fca0000000035 */
[----:B------:R-:W-:-:S04]  /*18b0*/  FADD.FTZ R75, R76, R75 ;  /* 0x0000004b4c4b7221 */ /* 0x000fc80000010000 */
[----:B------:R-:W-:Y:S02]  /*18c0*/  @P3 FADD.FTZ R75, R59, R75 ;  /* 0x0000004b3b4b3221 */ /* 0x000fe40000010000 */
.L_x_8222:
[----:B------:R-:W-:Y:S01]  /*18d0*/  PRMT R76, RZ, 0x5410, R78 ;  /* 0x00005410ff4c7816 */ /* 0x000fe2000000004e */
[----:B------:R-:W-:Y:S05]  /*18e0*/  @P4 BRA `(.L_x_8223) ;  /* 0x0000003000004947 */ /* 0x000fea0003800000 */
[----:B------:R-:W-:Y:S05]  /*18f0*/  @!P3 BRA `(.L_x_8224) ;  /* 0x000000500000b947 */ /* 0x000fea0003800000 */
[----:B-----5:R-:W-:Y:S01]  /*1900*/  FADD.FTZ R76, R60, R76 ;  /* 0x0000004c3c4c7221 */ /* 0x020fe20000010000 */
[----:B------:R-:W-:Y:S05]  /*1910*/  BRA `(.L_x_8224) ;  /* 0x0000003000007947 */ /* 0x000fea0003800000 */
.L_x_8223:
[----:B-----5:R-:W-:-:S05]  /*1920*/  PRMT R77, RZ, 0x5410, R54 ;  /* 0x00005410ff4d7816 */ /* 0x020fca0000000036 */
[----:B------:R-:W-:-:S04]  /*1930*/  FADD.FTZ R76, R77, R76 ;  /* 0x0000004c4d4c7221 */ /* 0x000fc80000010000 */
[----:B------:R-:W-:Y:S02]  /*1940*/  @P3 FADD.FTZ R76, R60, R76 ;  /* 0x0000004c3c4c3221 */ /* 0x000fe40000010000 */
.L_x_8224:
[----:B------:R-:W-:Y:S01]  /*1950*/  PRMT R77, RZ, 0x7610, R78 ;  /* 0x00007610ff4d7816 */ /* 0x000fe2000000004e */
[----:B------:R-:W-:Y:S05]  /*1960*/  @P4 BRA `(.L_x_8225) ;  /* 0x0000003000004947 */ /* 0x000fea0003800000 */
[----:B------:R-:W-:Y:S05]  /*1970*/  @!P3 BRA `(.L_x_8226) ;  /* 0x000000500000b947 */ /* 0x000fea0003800000 */
[----:B-----5:R-:W-:Y:S01]  /*1980*/  FADD.FTZ R77, R61, R77 ;  /* 0x0000004d3d4d7221 */ /* 0x020fe20000010000 */
[----:B------:R-:W-:Y:S05]  /*1990*/  BRA `(.L_x_8226) ;  /* 0x0000003000007947 */ /* 0x000fea0003800000 */
.L_x_8225:
[----:B-----5:R-:W-:-:S05]  /*19a0*/  PRMT R78, RZ, 0x7610, R54 ;  /* 0x00007610ff4e7816 */ /* 0x020fca0000000036 */
[----:B------:R-:W-:-:S04]  /*19b0*/  FADD.FTZ R77, R78, R77 ;  /* 0x0000004d4e4d7221 */ /* 0x000fc80000010000 */
[----:B------:R-:W-:Y:S02]  /*19c0*/  @P3 FADD.FTZ R77, R61, R77 ;  /* 0x0000004d3d4d3221 */ /* 0x000fe40000010000 */
.L_x_8226:
[----:B------:R-:W-:Y:S01]  /*19d0*/  PRMT R78, RZ, 0x5410, R79 ;  /* 0x00005410ff4e7816 */ /* 0x000fe2000000004f */
[----:B------:R-:W-:Y:S05]  /*19e0*/  @P4 BRA `(.L_x_8227) ;  /* 0x0000003000004947 */ /* 0x000fea0003800000 */
[----:B------:R-:W-:Y:S05]  /*19f0*/  @!P3 BRA `(.L_x_8228) ;  /* 0x000000500000b947 */ /* 0x000fea0003800000 */
[----:B-----5:R-:W-:Y:S01]  /*1a00*/  FADD.FTZ R78, R62, R78 ;  /* 0x0000004e3e4e7221 */ /* 0x020fe20000010000 */
[----:B------:R-:W-:Y:S05]  /*1a10*/  BRA `(.L_x_8228) ;  /* 0x0000003000007947 */ /* 0x000fea0003800000 */
.L_x_8227:
[----:B0----5:R-:W-:-:S05]  /*1a20*/  PRMT R97, RZ, 0x5410, R55 ;  /* 0x00005410ff617816 */ /* 0x021fca0000000037 */
[----:B------:R-:W-:-:S04]  /*1a30*/  FADD.FTZ R78, R97, R78 ;  /* 0x0000004e614e7221 */ /* 0x000fc80000010000 */
[----:B------:R-:W-:Y:S02]  /*1a40*/  @P3 FADD.FTZ R78, R62, R78 ;  /* 0x0000004e3e4e3221 */ /* 0x000fe40000010000 */
.L_x_8228:
[----:B------:R-:W-:Y:S01]  /*1a50*/  PRMT R79, RZ, 0x7610, R79 ;  /* 0x00007610ff4f7816 */ /* 0x000fe2000000004f */
[----:B------:R-:W-:Y:S05]  /*1a60*/  @P4 BRA `(.L_x_8229) ;  /* 0x0000003000004947 */ /* 0x000fea0003800000 */
[----:B------:R-:W-:Y:S05]  /*1a70*/  @!P3 BRA `(.L_x_8230) ;  /* 0x000000500000b947 */ /* 0x000fea0003800000 */
[----:B-----5:R-:W-:Y:S01]  /*1a80*/  FADD.FTZ R79, R63, R79 ;  /* 0x0000004f3f4f7221 */ /* 0x020fe20000010000 */
[----:B------:R-:W-:Y:S05]  /*1a90*/  BRA `(.L_x_8230) ;  /* 0x0000003000007947 */ /* 0x000fea0003800000 */
.L_x_8229:
[----:B0----5:R-:W-:-:S05]  /*1aa0*/  PRMT R96, RZ, 0x7610, R55 ;  /* 0x00007610ff607816 */ /* 0x021fca0000000037 */
[----:B------:R-:W-:-:S04]  /*1ab0*/  FADD.FTZ R79, R96, R79 ;  /* 0x0000004f604f7221 */ /* 0x000fc80000010000 */
[----:B------:R-:W-:Y:S02]  /*1ac0*/  @P3 FADD.FTZ R79, R63, R79 ;  /* 0x0000004f3f4f3221 */ /* 0x000fe40000010000 */
.L_x_8230:
[----:B0-----:R-:W-:-:S04]  /*1ad0*/  LEA R96, P3, R99, c[0x0][0x188], 0x5 ;  /* 0x0000620063607a11 */ /* 0x001fc800078628ff */
[C---:B------:R-:W-:Y:S02]  /*1ae0*/  LEA.HI.X R97, R99.reuse, c[0x0][0x18c], RZ, 0x5, P3 ;  /* 0x0000630063617a11 */ /* 0x040fe400018f2cff */
[----:B------:R-:W-:-:S03]  /*1af0*/  IADD3 R99, R99, 0x20, RZ ;  /* 0x0000002063637810 */ /* 0x000fc60007ffe0ff */
[----:B------:R0:W-:Y:S04]  /*1b00*/  STG.E.128 [R96.64], R72 ;  /* 0x0000004860007986 */ /* 0x0001e8000c101d04 */
[----:B------:R0:W-:Y:S02]  /*1b10*/  STG.E.128 [R96.64+0x10], R76 ;  /* 0x0000104c60007986 */ /* 0x0001e4000c101d04 */
.L_x_8214:
[----:B------:R-:W-:Y:S05]  /*1b20*/  BSYNC B0 ;  /* 0x0000000000007941 */ /* 0x000fea0003800000 */
.L_x_8213:
[----:B------:R-:W-:Y:S01]  /*1b30*/  BSSY B0, `(.L_x_8231) ;  /* 0x0000057000007945 */ /* 0x000fe20003800000 */
        /* <DEDUP_REMOVED lines=22> */
.L_x_8233:
[----:B-1---5:R-:W-:-:S05]  /*1ca0*/  PRMT R81, RZ, 0x5410, R52 ;  /* 0x00005410ff517816 */ /* 0x022fca0000000034 */
[----:B------:R-:W-:-:S04]  /*1cb0*/  FADD.FTZ R80, R81, R80 ;  /* 0x0000005051507221 */ /* 0x000fc80000010000 */
[----:B------:R-:W-:Y:S02]  /*1cc0*/  @P3 FADD.FTZ R80, R56, R80 ;  /* 0x0000005038503221 */ /* 0x000fe40000010000 */
.L_x_8234:
[----:B------:R-:W-:Y:S01]  /*1cd0*/  PRMT R81, RZ, 0x7610, R84 ;  /* 0x00007610ff517816 */ /* 0x000fe20000000054 */
[----:B------:R-:W-:Y:S05]  /*1ce0*/  @P4 BRA `(.L_x_8235) ;  /* 0x0000003000004947 */ /* 0x000fea0003800000 */
[----:B------:R-:W-:Y:S05]  /*1cf0*/  @!P3 BRA `(.L_x_8236) ;  /* 0x000000500000b947 */ /* 0x000fea0003800000 */
[----:B-----5:R-:W-:Y:S01]  /*1d00*/  FADD.FTZ R81, R57, R81 ;  /* 0x0000005139517221 */ /* 0x020fe20000010000 */
[----:B------:R-:W-:Y:S05]  /*1d10*/  BRA `(.L_x_8236) ;  /* 0x0000003000007947 */ /* 0x000fea0003800000 */
.L_x_8235:
[----:B-----5:R-:W-:-:S05]  /*1d20*/  PRMT R82, RZ, 0x7610, R52 ;  /* 0x00007610ff527816 */ /* 0x020fca0000000034 */
[----:B------:R-:W-:-:S04]  /*1d30*/  FADD.FTZ R81, R82, R81 ;  /* 0x0000005152517221 */ /* 0x000fc80000010000 */
[----:B------:R-:W-:Y:S02]  /*1d40*/  @P3 FADD.FTZ R81, R57, R81 ;  /* 0x0000005139513221 */ /* 0x000fe40000010000 */
.L_x_8236:
[----:B------:R-:W-:Y:S01]  /*1d50*/  PRMT R82, RZ, 0x5410, R85 ;  /* 0x00005410ff527816 */ /* 0x000fe20000000055 */
[----:B------:R-:W-:Y:S05]  /*1d60*/  @P4 BRA `(.L_x_8237) ;  /* 0x0000003000004947 */ /* 0x000fea0003800000 */
[----:B------:R-:W-:Y:S05]  /*1d70*/  @!P3 BRA `(.L_x_8238) ;  /* 0x000000500000b947 */ /* 0x000fea0003800000 */
[----:B-----5:R-:W-:Y:S01]  /*1d80*/  FADD.FTZ R82, R58, R82 ;  /* 0x000000523a527221 */ /* 0x020fe20000010000 */
[----:B------:R-:W-:Y:S05]  /*1d90*/  BRA `(.L_x_8238) ;  /* 0x0000003000007947 */ /* 0x000fea0003800000 */
.L_x_8237:
[----:B-----5:R-:W-:-:S05]  /*1da0*/  PRMT R83, RZ, 0x5410, R53 ;  /* 0x00005410ff537816 */ /* 0x020fca0000000035 */
[----:B------:R-:W-:-:S04]  /*1db0*/  FADD.FTZ R82, R83, R82 ;  /* 0x0000005253527221 */ /* 0x000fc80000010000 */
[----:B------:R-:W-:Y:S02]  /*1dc0*/  @P3 FADD.FTZ R82, R58, R82 ;  /* 0x000000523a523221 */ /* 0x000fe40000010000 */
.L_x_8238:
[----:B------:R-:W-:Y:S01]  /*1dd0*/  PRMT R83, RZ, 0x7610, R85 ;  /* 0x00007610ff537816 */ /* 0x000fe20000000055 */
[----:B------:R-:W-:Y:S05]  /*1de0*/  @P4 BRA `(.L_x_8239) ;  /* 0x0000003000004947 */ /* 0x000fea0003800000 */
[----:B------:R-:W-:Y:S05]  /*1df0*/  @!P3 BRA `(.L_x_8240) ;  /* 0x000000500000b947 */ /* 0x000fea0003800000 */
[----:B-----5:R-:W-:Y:S01]  /*1e00*/  FADD.FTZ R83, R59, R83 ;  /* 0x000000533b537221 */ /* 0x020fe20000010000 */
[----:B------:R-:W-:Y:S05]  /*1e10*/  BRA `(.L_x_8240) ;  /* 0x0000003000007947 */ /* 0x000fea0003800000 */
.L_x_8239:
[----:B-----5:R-:W-:-:S05]  /*1e20*/  PRMT R84, RZ, 0x7610, R53 ;  /* 0x00007610ff547816 */ /* 0x020fca0000000035 */
[----:B------:R-:W-:-:S04]  /*1e30*/  FADD.FTZ R83, R84, R83 ;  /* 0x0000005354537221 */ /* 0x000fc80000010000 */
[----:B------:R-:W-:Y:S02]  /*1e40*/  @P3 FADD.FTZ R83, R59, R83 ;  /* 0x000000533b533221 */ /* 0x000fe40000010000 */
.L_x_8240:
[----:B------:R-:W-:Y:S01]  /*1e50*/  PRMT R84, RZ, 0x5410, R86 ;  /* 0x00005410ff547816 */ /* 0x000fe20000000056 */
[----:B------:R-:W-:Y:S05]  /*1e60*/  @P4 BRA `(.L_x_8241) ;  /* 0x0000003000004947 */ /* 0x000fea0003800000 */
[----:B------:R-:W-:Y:S05]  /*1e70*/  @!P3 BRA `(.L_x_8242) ;  /* 0x000000500000b947 */ /* 0x000fea0003800000 */
[----:B-----5:R-:W-:Y:S01]  /*1e80*/  FADD.FTZ R84, R60, R84 ;  /* 0x000000543c547221 */ /* 0x020fe20000010000 */
[----:B------:R-:W-:Y:S05]  /*1e90*/  BRA `(.L_x_8242) ;  /* 0x0000003000007947 */ /* 0x000fea0003800000 */
.L_x_8241:
[----:B-----5:R-:W-:-:S05]  /*1ea0*/  PRMT R85, RZ, 0x5410, R54 ;  /* 0x00005410ff557816 */ /* 0x020fca0000000036 */
[----:B------:R-:W-:-:S04]  /*1eb0*/  FADD.FTZ R84, R85, R84 ;  /* 0x0000005455547221 */ /* 0x000fc80000010000 */
[----:B------:R-:W-:Y:S02]  /*1ec0*/  @P3 FADD.FTZ R84, R60, R84 ;  /* 0x000000543c543221 */ /* 0x000fe40000010000 */
.L_x_8242:
[----:B------:R-:W-:Y:S01]  /*1ed0*/  PRMT R85, RZ, 0x7610, R86 ;  /* 0x00007610ff557816 */ /* 0x000fe20000000056 */
[----:B------:R-:W-:Y:S05]  /*1ee0*/  @P4 BRA `(.L_x_8243) ;  /* 0x0000003000004947 */ /* 0x000fea0003800000 */
[----:B------:R-:W-:Y:S05]  /*1ef0*/  @!P3 BRA `(.L_x_8244) ;  /* 0x000000500000b947 */ /* 0x000fea0003800000 */
[----:B-----5:R-:W-:Y:S01]  /*1f00*/  FADD.FTZ R85, R61, R85 ;  /* 0x000000553d557221 */ /* 0x020fe20000010000 */
[----:B------:R-:W-:Y:S05]  /*1f10*/  BRA `(.L_x_8244) ;  /* 0x0000003000007947 */ /* 0x000fea0003800000 */
.L_x_8243:
[----:B-----5:R-:W-:-:S05]  /*1f20*/  PRMT R86, RZ, 0x7610, R54 ;  /* 0x00007610ff567816 */ /* 0x020fca0000000036 */
[----:B------:R-:W-:-:S04]  /*1f30*/  FADD.FTZ R85, R86, R85 ;  /* 0x0000005556557221 */ /* 0x000fc80000010000 */
[----:B------:R-:W-:Y:S02]  /*1f40*/  @P3 FADD.FTZ R85, R61, R85 ;  /* 0x000000553d553221 */ /* 0x000fe40000010000 */
.L_x_8244:
[----:B------:R-:W-:Y:S01]  /*1f50*/  PRMT R86, RZ, 0x5410, R87 ;  /* 0x00005410ff567816 */ /* 0x000fe20000000057 */
[----:B------:R-:W-:Y:S05]  /*1f60*/  @P4 BRA `(.L_x_8245) ;  /* 0x0000003000004947 */ /* 0x000fea0003800000 */
[----:B------:R-:W-:Y:S05]  /*1f70*/  @!P3 BRA `(.L_x_8246) ;  /* 0x000000500000b947 */ /* 0x000fea0003800000 */
[----:B-----5:R-:W-:Y:S01]  /*1f80*/  FADD.FTZ R86, R62, R86 ;  /* 0x000000563e567221 */ /* 0x020fe20000010000 */
[----:B------:R-:W-:Y:S05]  /*1f90*/  BRA `(.L_x_8246) ;  /* 0x0000003000007947 */ /* 0x000fea0003800000 */
.L_x_8245:
[----:B0----5:R-:W-:-:S05]  /*1fa0*/  PRMT R97, RZ, 0x5410, R55 ;  /* 0x00005410ff617816 */ /* 0x021fca0000000037 */
[----:B------:R-:W-:-:S04]  /*1fb0*/  FADD.FTZ R86, R97, R86 ;  /* 0x0000005661567221 */ /* 0x000fc80000010000 */
[----:B------:R-:W-:Y:S02]  /*1fc0*/  @P3 FADD.FTZ R86, R62, R86 ;  /* 0x000000563e563221 */ /* 0x000fe40000010000 */
.L_x_8246:
[----:B------:R-:W-:Y:S01]  /*1fd0*/  PRMT R87, RZ, 0x7610, R87 ;  /* 0x00007610ff577816 */ /* 0x000fe20000000057 */
[----:B------:R-:W-:Y:S05]  /*1fe0*/  @P4 BRA `(.L_x_8247) ;  /* 0x0000003000004947 */ /* 0x000fea0003800000 */
[----:B------:R-:W-:Y:S05]  /*1ff0*/  @!P3 BRA `(.L_x_8248) ;  /* 0x000000500000b947 */ /* 0x000fea0003800000 */
[----:B-----5:R-:W-:Y:S01]  /*2000*/  FADD.FTZ R87, R63, R87 ;  /* 0x000000573f577221 */ /* 0x020fe20000010000 */
[----:B------:R-:W-:Y:S05]  /*2010*/  BRA `(.L_x_8248) ;  /* 0x0000003000007947 */ /* 0x000fea0003800000 */
.L_x_8247:
[----:B0----5:R-:W-:-:S05]  /*2020*/  PRMT R96, RZ, 0x7610, R55 ;  /* 0x00007610ff607816 */ /* 0x021fca0000000037 */
[----:B------:R-:W-:-:S04]  /*2030*/  FADD.FTZ R87, R96, R87 ;  /* 0x0000005760577221 */ /* 0x000fc80000010000 */
[----:B------:R-:W-:Y:S02]  /*2040*/  @P3 FADD.FTZ R87, R63, R87 ;  /* 0x000000573f573221 */ /* 0x000fe40000010000 */
.L_x_8248:
[----:B0-----:R-:W-:-:S04]  /*2050*/  LEA R96, P3, R99, c[0x0][0x188], 0x5 ;  /* 0x0000620063607a11 */ /* 0x001fc800078628ff */
[C---:B------:R-:W-:Y:S02]  /*2060*/  LEA.HI.X R97, R99.reuse, c[0x0][0x18c], RZ, 0x5, P3 ;  /* 0x0000630063617a11 */ /* 0x040fe400018f2cff */
[----:B------:R-:W-:-:S03]  /*2070*/  IADD3 R99, R99, 0x20, RZ ;  /* 0x0000002063637810 */ /* 0x000fc60007ffe0ff */
[----:B------:R0:W-:Y:S04]  /*2080*/  STG.E.128 [R96.64], R80 ;  /* 0x0000005060007986 */ /* 0x0001e8000c101d04 */
[----:B------:R0:W-:Y:S02]  /*2090*/  STG.E.128 [R96.64+0x10], R84 ;  /* 0x0000105460007986 */ /* 0x0001e4000c101d04 */
.L_x_8232:
[----:B------:R-:W-:Y:S05]  /*20a0*/  BSYNC B0 ;  /* 0x0000000000007941 */ /* 0x000fea0003800000 */
.L_x_8231:
[----:B------:R-:W-:Y:S01]  /*20b0*/  BSSY B0, `(.L_x_8249) ;  /* 0x0000056000007945 */ /* 0x000fe20003800000 */
[----:B------:R-:W-:Y:S05]  /*20c0*/  @!P2 BRA `(.L_x_8250) ;  /* 0x000005400000a947 */ /* 0x000fea0003800000 */
[----:B------:R-:W-:Y:S02]  /*20d0*/  ISETP.NE.U32.AND P4, PT, RZ, c[0x0][0x178], PT ;  /* 0x00005e00ff007a0c */ /* 0x000fe40003f85070 */
[----:B------:R-:W-:Y:S02]  /*20e0*/  ISETP.NE.U32.AND P3, PT, RZ, c[0x0][0x180], PT ;  /* 0x00006000ff007a0c */ /* 0x000fe40003f65070 */
[----:B------:R-:W-:Y:S02]  /*20f0*/  ISETP.NE.AND.EX P4, PT, RZ, c[0x0][0x17c], PT, P4 ;  /* 0x00005f00ff007a0c */ /* 0x000fe40003f85340 */
[----:B------:R-:W-:-:S02]  /*2100*/  ISETP.NE.AND.EX P3, PT, RZ, c[0x0][0x184], PT, P3 ;  /* 0x00006100ff007a0c */ /* 0x000fc40003f65330 */
        /* <DEDUP_REMOVED lines=17> */
.L_x_8251:
[----:B-1---5:R-:W-:-:S05]  /*2220*/  PRMT R89, RZ, 0x5410, R52 ;  /* 0x00005410ff597816 */ /* 0x022fca0000000034 */
[----:B------:R-:W-:-:S04]  /*2230*/  FADD.FTZ R88, R89, R88 ;  /* 0x0000005859587221 */ /* 0x000fc80000010000 */
[----:B------:R-:W-:Y:S02]  /*2240*/  @P3 FADD.FTZ R88, R56, R88 ;  /* 0x0000005838583221 */ /* 0x000fe40000010000 */
.L_x_8252:
[----:B------:R-:W-:Y:S01]  /*2250*/  PRMT R89, RZ, 0x7610, R92 ;  /* 0x00007610ff597816 */ /* 0x000fe2000000005c */
[----:B------:R-:W-:Y:S05]  /*2260*/  @P4 BRA `(.L_x_8253) ;  /* 0x0000003000004947 */ /* 0x000fea0003800000 */
[----:B------:R-:W-:Y:S05]  /*2270*/  @!P3 BRA `(.L_x_8254) ;  /* 0x000000500000b947 */ /* 0x000fea0003800000 */
[----:B-----5:R-:W-:Y:S01]  /*2280*/  FADD.FTZ R89, R57, R89 ;  /* 0x0000005939597221 */ /* 0x020fe20000010000 */
[----:B------:R-:W-:Y:S05]  /*2290*/  BRA `(.L_x_8254) ;  /* 0x0000003000007947 */ /* 0x000fea0003800000 */
.L_x_8253:
[----:B-----5:R-:W-:-:S05]  /*22a0*/  PRMT R90, RZ, 0x7610, R52 ;  /* 0x00007610ff5a7816 */ /* 0x020fca0000000034 */
[----:B------:R-:W-:-:S04]  /*22b0*/  FADD.FTZ R89, R90, R89 ;  /* 0x000000595a597221 */ /* 0x000fc80000010000 */
[----:B------:R-:W-:Y:S02]  /*22c0*/  @P3 FADD.FTZ R89, R57, R89 ;  /* 0x0000005939593221 */ /* 0x000fe40000010000 */
.L_x_8254:
[----:B------:R-:W-:Y:S01]  /*22d0*/  PRMT R90, RZ, 0x5410, R93 ;  /* 0x00005410ff5a7816 */ /* 0x000fe2000000005d */
[----:B------:R-:W-:Y:S05]  /*22e0*/  @P4 BRA `(.L_x_8255) ;  /* 0x0000003000004947 */ /* 0x000fea0003800000 */
[----:B------:R-:W-:Y:S05]  /*22f0*/  @!P3 BRA `(.L_x_8256) ;  /* 0x000000500000b947 */ /* 0x000fea0003800000 */
[----:B-----5:R-:W-:Y:S01]  /*2300*/  FADD.FTZ R90, R58, R90 ;  /* 0x0000005a3a5a7221 */ /* 0x020fe20000010000 */
[----:B------:R-:W-:Y:S05]  /*2310*/  BRA `(.L_x_8256) ;  /* 0x0000003000007947 */ /* 0x000fea0003800000 */
.L_x_8255:
[----:B-----5:R-:W-:-:S05]  /*2320*/  PRMT R91, RZ, 0x5410, R53 ;  /* 0x00005410ff5b7816 */ /* 0x020fca0000000035 */
[----:B------:R-:W-:-:S04]  /*2330*/  FADD.FTZ R90, R91, R90 ;  /* 0x0000005a5b5a7221 */ /* 0x000fc80000010000 */
[----:B------:R-:W-:Y:S02]  /*2340*/  @P3 FADD.FTZ R90, R58, R90 ;  /* 0x0000005a3a5a3221 */ /* 0x000fe40000010000 */
.L_x_8256:
[----:B------:R-:W-:Y:S01]  /*2350*/  PRMT R91, RZ, 0x7610, R93 ;  /* 0x00007610ff5b7816 */ /* 0x000fe2000000005d */
[----:B------:R-:W-:Y:S05]  /*2360*/  @P4 BRA `(.L_x_8257) ;  /* 0x0000003000004947 */ /* 0x000fea0003800000 */
[----:B------:R-:W-:Y:S05]  /*2370*/  @!P3 BRA `(.L_x_8258) ;  /* 0x000000500000b947 */ /* 0x000fea0003800000 */
[----:B-----5:R-:W-:Y:S01]  /*2380*/  FADD.FTZ R91, R59, R91 ;  /* 0x0000005b3b5b7221 */ /* 0x020fe20000010000 */
[----:B------:R-:W-:Y:S05]  /*2390*/  BRA `(.L_x_8258) ;  /* 0x0000003000007947 */ /* 0x000fea0003800000 */
.L_x_8257:
[----:B-----5:R-:W-:-:S05]  /*23a0*/  PRMT R92, RZ, 0x7610, R53 ;  /* 0x00007610ff5c7816 */ /* 0x020fca0000000035 */
[----:B------:R-:W-:-:S04]  /*23b0*/  FADD.FTZ R91, R92, R91 ;  /* 0x0000005b5c5b7221 */ /* 0x000fc80000010000 */
[----:B------:R-:W-:Y:S02]  /*23c0*/  @P3 FADD.FTZ R91, R59, R91 ;  /* 0x0000005b3b5b3221 */ /* 0x000fe40000010000 */
.L_x_8258:
[----:B------:R-:W-:Y:S01]  /*23d0*/  PRMT R92, RZ, 0x5410, R94 ;  /* 0x00005410ff5c7816 */ /* 0x000fe2000000005e */
[----:B------:R-:W-:Y:S05]  /*23e0*/  @P4 BRA `(.L_x_8259) ;  /* 0x0000003000004947 */ /* 0x000fea0003800000 */
[----:B------:R-:W-:Y:S05]  /*23f0*/  @!P3 BRA `(.L_x_8260) ;  /* 0x000000500000b947 */ /* 0x000fea0003800000 */
[----:B-----5:R-:W-:Y:S01]  /*2400*/  FADD.FTZ R92, R60, R92 ;  /* 0x0000005c3c5c7221 */ /* 0x020fe20000010000 */
[----:B------:R-:W-:Y:S05]  /*2410*/  BRA `(.L_x_8260) ;  /* 0x0000003000007947 */ /* 0x000fea0003800000 */
.L_x_8259:
[----:B-----5:R-:W-:-:S05]  /*2420*/  PRMT R93, RZ, 0x5410, R54 ;  /* 0x00005410ff5d7816 */ /* 0x020fca0000000036 */
[----:B------:R-:W-:-:S04]  /*2430*/  FADD.FTZ R92, R93, R92 ;  /* 0x0000005c5d5c7221 */ /* 0x000fc80000010000 */
[----:B------:R-:W-:Y:S02]  /*2440*/  @P3 FADD.FTZ R92, R60, R92 ;  /* 0x0000005c3c5c3221 */ /* 0x000fe40000010000 */
.L_x_8260:
[----:B------:R-:W-:Y:S01]  /*2450*/  PRMT R93, RZ, 0x7610, R94 ;  /* 0x00007610ff5d7816 */ /* 0x000fe2000000005e */
[----:B------:R-:W-:Y:S05]  /*2460*/  @P4 BRA `(.L_x_8261) ;  /* 0x0000003000004947 */ /* 0x000fea0003800000 */
[----:B------:R-:W-:Y:S05]  /*2470*/  @!P3 BRA `(.L_x_8262) ;  /* 0x000000500000b947 */ /* 0x000fea0003800000 */
[----:B-----5:R-:W-:Y:S01]  /*2480*/  FADD.FTZ R93, R61, R93 ;  /* 0x0000005d3d5d7221 */ /* 0x020fe20000010000 */
[----:B------:R-:W-:Y:S05]  /*2490*/  BRA `(.L_x_8262) ;  /* 0x0000003000007947 */ /* 0x000fea0003800000 */
.L_x_8261:
[----:B-----5:R-:W-:-:S05]  /*24a0*/  PRMT R94, RZ, 0x7610, R54 ;  /* 0x00007610ff5e7816 */ /* 0x020fca0000000036 */
[----:B------:R-:W-:-:S04]  /*24b0*/  FADD.FTZ R93, R94, R93 ;  /* 0x0000005d5e5d7221 */ /* 0x000fc80000010000 */
[----:B------:R-:W-:Y:S02]  /*24c0*/  @P3 FADD.FTZ R93, R61, R93 ;  /* 0x0000005d3d5d3221 */ /* 0x000fe40000010000 */
.L_x_8262:
[----:B------:R-:W-:Y:S01]  /*24d0*/  PRMT R94, RZ, 0x5410, R95 ;  /* 0x00005410ff5e7816 */ /* 0x000fe2000000005f */
[----:B------:R-:W-:Y:S05]  /*24e0*/  @P4 BRA `(.L_x_8263) ;  /* 0x0000003000004947 */ /* 0x000fea0003800000 */
[----:B------:R-:W-:Y:S05]  /*24f0*/  @!P3 BRA `(.L_x_8264) ;  /* 0x000000500000b947 */ /* 0x000fea0003800000 */
[----:B-----5:R-:W-:Y:S01]  /*2500*/  FADD.FTZ R94, R62, R94 ;  /* 0x0000005e3e5e7221 */ /* 0x020fe20000010000 */
[----:B------:R-:W-:Y:S05]  /*2510*/  BRA `(.L_x_8264) ;  /* 0x0000003000007947 */ /* 0x000fea0003800000 */
.L_x_8263:
[----:B0----5:R-:W-:-:S05]  /*2520*/  PRMT R97, RZ, 0x5410, R55 ;  /* 0x00005410ff617816 */ /* 0x021fca0000000037 */
[----:B------:R-:W-:-:S04]  /*2530*/  FADD.FTZ R94, R97, R94 ;  /* 0x0000005e615e7221 */ /* 0x000fc80000010000 */
[----:B------:R-:W-:Y:S02]  /*2540*/  @P3 FADD.FTZ R94, R62, R94 ;  /* 0x0000005e3e5e3221 */ /* 0x000fe40000010000 */
.L_x_8264:
[----:B------:R-:W-:Y:S01]  /*2550*/  PRMT R95, RZ, 0x7610, R95 ;  /* 0x00007610ff5f7816 */ /* 0x000fe2000000005f */
[----:B------:R-:W-:Y:S05]  /*2560*/  @P4 BRA `(.L_x_8265) ;  /* 0x0000003000004947 */ /* 0x000fea0003800000 */
[----:B------:R-:W-:Y:S05]  /*2570*/  @!P3 BRA `(.L_x_8266) ;  /* 0x000000500000b947 */ /* 0x000fea0003800000 */
[----:B-----5:R-:W-:Y:S01]  /*2580*/  FADD.FTZ R95, R63, R95 ;  /* 0x0000005f3f5f7221 */ /* 0x020fe20000010000 */
[----:B------:R-:W-:Y:S05]  /*2590*/  BRA `(.L_x_8266) ;  /* 0x0000003000007947 */ /* 0x000fea0003800000 */
.L_x_8265:
[----:B0----5:R-:W-:-:S05]  /*25a0*/  PRMT R96, RZ, 0x7610, R55 ;  /* 0x00007610ff607816 */ /* 0x021fca0000000037 */
[----:B------:R-:W-:-:S04]  /*25b0*/  FADD.FTZ R95, R96, R95 ;  /* 0x0000005f605f7221 */ /* 0x000fc80000010000 */
[----:B------:R-:W-:Y:S02]  /*25c0*/  @P3 FADD.FTZ R95, R63, R95 ;  /* 0x0000005f3f5f3221 */ /* 0x000fe40000010000 */
.L_x_8266:
[----:B0-----:R-:W-:-:S04]  /*25d0*/  LEA R96, P3, R99, c[0x0][0x188], 0x5 ;  /* 0x0000620063607a11 */ /* 0x001fc800078628ff */
[----:B------:R-:W-:-:S05]  /*25e0*/  LEA.HI.X R97, R99, c[0x0][0x18c], RZ, 0x5, P3 ;  /* 0x0000630063617a11 */ /* 0x000fca00018f2cff */
[----:B------:R0:W-:Y:S04]  /*25f0*/  STG.E.128 [R96.64], R88 ;  /* 0x0000005860007986 */ /* 0x0001e8000c101d04 */
[----:B------:R0:W-:Y:S02]  /*2600*/  STG.E.128 [R96.64+0x10], R92 ;  /* 0x0000105c60007986 */ /* 0x0001e4000c101d04 */
.L_x_8250:
[----:B------:R-:W-:Y:S05]  /*2610*/  BSYNC B0 ;  /* 0x0000000000007941 */ /* 0x000fea0003800000 */
.L_x_8249:
        /* <DEDUP_REMOVED lines=39> */
.L_x_8279:
        /* <DEDUP_REMOVED lines=85> */
.L_x_8280:
        /* <DEDUP_REMOVED lines=28> */
[----:B------:R-:W-:Y:S02]  /*2fa0*/  FMUL.FTZ R190, R189, R190 ;  /* 0x000000bebdbe7220 */ /* 0x000fe40000410000 */
[--C-:B------:R-:W-:Y:S02]  /*2fb0*/  FADD.FTZ R192, R70, -R188.reuse ;  /* 0x800000bc46c07221 */ /* 0x100fe40000010000 */
[----:B------:R-:W-:Y:S02]  /*2fc0*/  FADD.FTZ R194, R71, -R188 ;  /* 0x800000bc47c27221 */ /* 0x000fe40000010000 */
        /* <DEDUP_REMOVED lines=8> */
[C---:B------:R-:W-:Y:S02]  /*3050*/  FMUL.FTZ R192, R189.reuse, R192 ;  /* 0x000000c0bdc07220 */ /* 0x040fe40000410000 */
[----:B------:R-:W-:Y:S01]  /*3060*/  FMUL.FTZ R194, R189, R194 ;  /* 0x000000c2bdc27220 */ /* 0x000fe20000410000 */
[----:B------:R-:W-:Y:S01]  /*3070*/  F2FP.BF16.PACK_AB R98, R151, R150 ;  /* 0x000000969762723e */ /* 0x000fe200000010ff */
[----:B------:R-:W-:-:S02]  /*3080*/  FFMA.FTZ R153, R8, R192, R17 ;  /* 0x000000c008997223 */ /* 0x000fc40000010011 */
[----:B------:R-:W-:Y:S02]  /*3090*/  FFMA.FTZ R196, R9, R194, R16 ;  /* 0x000000c209c47223 */ /* 0x000fe40000010010 */
[----:B------:R-:W-:Y:S02]  /*30a0*/  FFMA.FTZ R150, R20, R102, R29 ;  /* 0x0000006614967223 */ /* 0x000fe4000001001d */
[----:B------:R-:W-:Y:S01]  /*30b0*/  FFMA.FTZ R102, R22, R152, R31 ;  /* 0x0000009816667223 */ /* 0x000fe2000001001f */
[----:B------:R-:W-:Y:S01]  /*30c0*/  HFMA2.MMA R152, -RZ, RZ, 0, 9.5367431640625e-07 ;  /* 0x00000010ff987435 */ /* 0x000fe200000001ff */
[----:B------:R-:W-:Y:S01]  /*30d0*/  F2FP.BF16.PACK_AB R99, R196, R153 ;  /* 0x00000099c463723e */ /* 0x000fe200000010ff */
[----:B------:R-:W-:Y:S02]  /*30e0*/  FFMA.FTZ R100, R18, R100, R27 ;  /* 0x0000006412647223 */ /* 0x000fe4000001001b */
[----:B------:R-:W-:Y:S02]  /*30f0*/  FFMA.FTZ R153, R21, R103, R28 ;  /* 0x0000006715997223 */ /* 0x000fe4000001001c */
[----:B------:R-:W-:-:S02]  /*3100*/  FFMA.FTZ R151, R19, R101, R26 ;  /* 0x0000006513977223 */ /* 0x000fc4000001001a */
[----:B------:R-:W-:Y:S01]  /*3110*/  FFMA.FTZ R192, R24, R192, R33 ;  /* 0x000000c018c07223 */ /* 0x000fe20000010021 */
[----:B------:R-:W-:Y:S01]  /*3120*/  F2FP.BF16.PACK_AB R101, R153, R150 ;  /* 0x000000969965723e */ /* 0x000fe200000010ff */
[----:B------:R-:W-:Y:S01]  /*3130*/  FFMA.FTZ R193, R25, R194, R32 ;  /* 0x000000c219c17223 */ /* 0x000fe20000010020 */
[----:B------:R-:W-:Y:S01]  /*3140*/  F2FP.BF16.PACK_AB R100, R151, R100 ;  /* 0x000000649764723e */ /* 0x000fe200000010ff */
[----:B------:R-:W-:Y:S02]  /*3150*/  FFMA.FTZ R191, R23, R190, R30 ;  /* 0x000000be17bf7223 */ /* 0x000fe4000001001e */
[----:B------:R-:W-:Y:S01]  /*3160*/  IMAD.WIDE.U32 R150, R187, R152, c[0x0][0x208] ;  /* 0x00008200bb967625 */ /* 0x000fe200078e0098 */
[----:B------:R-:W-:Y:S02]  /*3170*/  F2FP.BF16.PACK_AB R103, R193, R192 ;  /* 0x000000c0c167723e */ /* 0x000fe400000010ff */
[----:B------:R-:W-:Y:S01]  /*3180*/  F2FP.BF16.PACK_AB R102, R191, R102 ;  /* 0x00000066bf66723e */ /* 0x000fe200000010ff */
[C---:B------:R-:W-:Y:S01]  /*3190*/  IMAD.WIDE.U32 R152, R187.reuse, R152, c[0x0][0x210] ;  /* 0x00008400bb987625 */ /* 0x040fe200078e0098 */
[----:B------:R0:W-:Y:S01]  /*31a0*/  STG.E.128 [R150.64], R96 ;  /* 0x0000006096007986 */ /* 0x0001e2000c101d04 */
[----:B------:R-:W-:-:S03]  /*31b0*/  IADD3 R187, R187, 0x20, RZ ;  /* 0x00000020bbbb7810 */ /* 0x000fc60007ffe0ff */
[----:B------:R0:W-:Y:S04]  /*31c0*/  STG.E.128 [R152.64], R100 ;  /* 0x0000006498007986 */ /* 0x0001e8000c101d04 */
.L_x_8270:
[----:B------:R-:W-:Y:S05]  /*31d0*/  BSYNC B0 ;  /* 0x0000000000007941 */ /* 0x000fea0003800000 */
.L_x_8269:
        /* <DEDUP_REMOVED lines=34> */
[----:B------:R-:W-:Y:S01]  /*3400*/  MOV R152, 0x10 ;  /* 0x0000001000987802 */ /* 0x000fe20000000f00 */
[----:B------:R-:W-:Y:S02]  /*3410*/  FFMA.FTZ R153, R105, R103, R112 ;  /* 0x0000006769997223 */ /* 0x000fe40000010070 */
[----:B------:R-:W-:Y:S02]  /*3420*/  FFMA.FTZ R151, R104, R101, R113 ;  /* 0x0000006568977223 */ /* 0x000fe40000010071 */
[----:B------:R-:W-:Y:S01]  /*3430*/  FFMA.FTZ R192, R109, R192, R114 ;  /* 0x000000c06dc07223 */ /* 0x000fe20000010072 */
[----:B------:R-:W-:Y:S01]  /*3440*/  F2FP.BF16.PACK_AB R101, R153, R150 ;  /* 0x000000969965723e */ /* 0x000fe200000010ff */
[----:B------:R-:W-:Y:S01]  /*3450*/  FFMA.FTZ R193, R107, R194, R116 ;  /* 0x000000c26bc17223 */ /* 0x000fe20000010074 */
[----:B------:R-:W-:Y:S01]  /*3460*/  F2FP.BF16.PACK_AB R100, R151, R100 ;  /* 0x000000649764723e */ /* 0x000fe200000010ff */
[----:B------:R-:W-:-:S02]  /*3470*/  FFMA.FTZ R191, R106, R190, R117 ;  /* 0x000000be6abf7223 */ /* 0x000fc40000010075 */
[----:B------:R-:W-:Y:S01]  /*3480*/  IMAD.WIDE.U32 R150, R187, R152, c[0x0][0x208] ;  /* 0x00008200bb967625 */ /* 0x000fe200078e0098 */
[----:B------:R-:W-:Y:S02]  /*3490*/  F2FP.BF16.PACK_AB R103, R193, R192 ;  /* 0x000000c0c167723e */ /* 0x000fe400000010ff */
[----:B------:R-:W-:Y:S01]  /*34a0*/  F2FP.BF16.PACK_AB R102, R191, R102 ;  /* 0x00000066bf66723e */ /* 0x000fe200000010ff */
[C---:B------:R-:W-:Y:S01]  /*34b0*/  IMAD.WIDE.U32 R152, R187.reuse, R152, c[0x0][0x210] ;  /* 0x00008400bb987625 */ /* 0x040fe200078e0098 */
[----:B------:R0:W-:Y:S01]  /*34c0*/  STG.E.128 [R150.64], R96 ;  /* 0x0000006096007986 */ /* 0x0001e2000c101d04 */
[----:B------:R-:W-:-:S03]  /*34d0*/  IADD3 R187, R187, 0x20, RZ ;  /* 0x00000020bbbb7810 */ /* 0x000fc60007ffe0ff */
[----:B------:R0:W-:Y:S04]  /*34e0*/  STG.E.128 [R152.64], R100 ;  /* 0x0000006498007986 */ /* 0x0001e8000c101d04 */
.L_x_8272:
[----:B------:R-:W-:Y:S05]  /*34f0*/  BSYNC B0 ;  /* 0x0000000000007941 */ /* 0x000fea0003800000 */
.L_x_8271:
        /* <DEDUP_REMOVED lines=14> */
[--C-:B------:R-:W-:Y:S02]  /*35e0*/  FADD.FTZ R192, R86, -R188.reuse ;  /* 0x800000bc56c07221 */ /* 0x100fe40000010000 */
[----:B------:R-:W-:Y:S02]  /*35f0*/  FADD.FTZ R194, R87, -R188 ;  /* 0x800000bc57c27221 */ /* 0x000fe40000010000 */
        /* <DEDUP_REMOVED lines=8> */
[C---:B------:R-:W-:Y:S02]  /*3680*/  FMUL.FTZ R192, R189.reuse, R192 ;  /* 0x000000c0bdc07220 */ /* 0x040fe40000410000 */
[----:B------:R-:W-:Y:S01]  /*3690*/  FMUL.FTZ R194, R189, R194 ;  /* 0x000000c2bdc27220 */ /* 0x000fe20000410000 */
[----:B------:R-:W-:Y:S01]  /*36a0*/  F2FP.BF16.PACK_AB R98, R151, R150 ;  /* 0x000000969762723e */ /* 0x000fe200000010ff */
[----:B------:R-:W-:Y:S02]  /*36b0*/  FFMA.FTZ R153, R124, R192, R131 ;  /* 0x000000c07c997223 */ /* 0x000fe40000010083 */
[----:B------:R-:W-:Y:S02]  /*36c0*/  FFMA.FTZ R196, R126, R194, R135 ;  /* 0x000000c27ec47223 */ /* 0x000fe40000010087 */
[----:B------:R-:W-:-:S02]  /*36d0*/  FFMA.FTZ R150, R134, R102, R143 ;  /* 0x0000006686967223 */ /* 0x000fc4000001008f */
[----:B------:R-:W-:Y:S01]  /*36e0*/  FFMA.FTZ R102, R137, R152, R144 ;  /* 0x0000009889667223 */ /* 0x000fe20000010090 */
[----:B------:R-:W-:Y:S01]  /*36f0*/  HFMA2.MMA R152, -RZ, RZ, 0, 9.5367431640625e-07 ;  /* 0x00000010ff987435 */ /* 0x000fe200000001ff */
        /* <DEDUP_REMOVED lines=16> */
.L_x_8274:
[----:B------:R-:W-:Y:S05]  /*3800*/  BSYNC B0 ;  /* 0x0000000000007941 */ /* 0x000fea0003800000 */
.L_x_8273:
        /* <DEDUP_REMOVED lines=44> */
[----:B------:R-:W-:Y:S01]  /*3ad0*/  IMAD.WIDE.U32 R152, R187, R152, c[0x0][0x210] ;  /* 0x00008400bb987625 */ /* 0x000fe200078e0098 */
[----:B------:R0:W-:Y:S04]  /*3ae0*/  STG.E.128 [R150.64], R96 ;  /* 0x0000006096007986 */ /* 0x0001e8000c101d04 */
[----:B------:R0:W-:Y:S02]  /*3af0*/  STG.E.128 [R152.64], R100 ;  /* 0x0000006498007986 */ /* 0x0001e4000c101d04 */
.L_x_8276:
[----:B------:R-:W-:Y:S05]  /*3b00*/  BSYNC B0 ;  /* 0x0000000000007941 */ /* 0x000fea0003800000 */
.L_x_8275:
[----:B01----:R-:W-:-:S10]  /*3b10*/  HFMA2.MMA R97, -RZ, RZ, 0, 2.384185791015625e-07 ;  /* 0x00000004ff617435 */ /* 0x003fd400000001ff */
[----:B------:R-:W-:-:S05]  /*3b20*/  IMAD R180, R97, c[0x0][0x160], R180 ;  /* 0x0000580061b47a24 */ /* 0x000fca00078e02b4 */
[----:B------:R-:W-:-:S13]  /*3b30*/  ISETP.GE.AND P3, PT, R180, c[0x0][0x164], PT ;  /* 0x00005900b4007a0c */ /* 0x000fda0003f66270 */
[----:B-----5:R-:W-:Y:S01]  /*3b40*/  @P3 CALL.REL.NOINC `(.L_x_8277) ;  /* 0x0000001000003944 */ /* 0x020fe20003c00000 */
[----:B------:R-:W-:Y:S05]  /*3b50*/  BRA `(.L_x_8278) ;  /* 0xffffd45000007947 */ /* 0x000fea000383ffff */
.L_x_8277:
[----:B------:R-:W-:Y:S05]  /*3b60*/  EXIT ;  /* 0x000000000000794d */ /* 0x000fea0003800000 */
.L_x_8267:
[----:B------:R-:W-:Y:S01]  /*3b70*/  HFMA2.MMA R98, -RZ, RZ, 0, 1.847743988037109375e-06 ;  /* 0x0000001fff627435 */ /* 0x000fe200000001ff */
[----:B------:R-:W-:Y:S02]  /*3b80*/  MOV R100, 0x1 ;  /* 0x0000000100647802 */ /* 0x000fe40000000f00 */
[----:B------:R-:W-:Y:S02]  /*3b90*/  MOV R151, 0xffffffff ;  /* 0xffffffff00977802 */ /* 0x000fe40000000f00 */
[----:B------:R-:W-:Y:S02]  /*3ba0*/  MOV R96, 0x3bc0 ;  /* 0x00003bc000607802 */ /* 0x000fe40000000f00 */
[----:B-----5:R-:W-:Y:S05]  /*3bb0*/  CALL.REL.NOINC `($__internal_24_$__cuda_sm70_shflsync_bfly_p) ;  /* 0x000007c000007944 */ /* 0x020fea0003c00000 */
[----:B-1----:R-:W-:Y:S01]  /*3bc0*/  MOV R96, R100 ;  /* 0x0000006400607202 */ /* 0x002fe20000000f00 */
[----:B0-----:R-:W-:Y:S05]  /*3bd0*/  BRA `(.L_x_8279) ;  /* 0xffffecb000007947 */ /* 0x001fea000383ffff */
.L_x_8268:
[----:B------:R-:W-:Y:S01]  /*3be0*/  HFMA2.MMA R100, -RZ, RZ, 0, 1.1920928955078125e-07 ;  /* 0x00000002ff647435 */ /* 0x000fe200000001ff */
[----:B0-----:R-:W-:Y:S02]  /*3bf0*/  MOV R99, R103 ;  /* 0x0000006700637202 */ /* 0x001fe40000000f00 */
[----:B------:R-:W-:Y:S02]  /*3c00*/  MOV R98, 0x1f ;  /* 0x0000001f00627802 */ /* 0x000fe40000000f00 */
[----:B------:R-:W-:-:S02]  /*3c10*/  MOV R151, 0xffffffff ;  /* 0xffffffff00977802 */ /* 0x000fc40000000f00 */
[----:B------:R-:W-:Y:S02]  /*3c20*/  MOV R96, 0x3c40 ;  /* 0x00003c4000607802 */ /* 0x000fe40000000f00 */
[----:B-----5:R-:W-:Y:S05]  /*3c30*/  CALL.REL.NOINC `($__internal_24_$__cuda_sm70_shflsync_bfly_p) ;  /* 0x0000074000007944 */ /* 0x020fea0003c00000 */
[----:B01----:R-:W-:Y:S01]  /*3c40*/  FADD.FTZ R99, R103, R100 ;  /* 0x0000006467637221 */ /* 0x003fe20000010000 */
[----:B------:R-:W-:Y:S01]  /*3c50*/  HFMA2.MMA R100, -RZ, RZ, 0, 2.384185791015625e-07 ;  /* 0x00000004ff647435 */ /* 0x000fe200000001ff */
[----:B------:R-:W-:Y:S02]  /*3c60*/  MOV R98, 0x1f ;  /* 0x0000001f00627802 */ /* 0x000fe40000000f00 */
[----:B------:R-:W-:Y:S02]  /*3c70*/  MOV R151, 0xffffffff ;  /* 0xffffffff00977802 */ /* 0x000fe40000000f00 */
[----:B------:R-:W-:Y:S02]  /*3c80*/  MOV R96, 0x3ca0 ;  /* 0x00003ca000607802 */ /* 0x000fe40000000f00 */
[----:B------:R-:W-:Y:S05]  /*3c90*/  CALL.REL.NOINC `($__internal_24_$__cuda_sm70_shflsync_bfly_p) ;  /* 0x000006e000007944 */ /* 0x000fea0003c00000 */
[----:B01----:R-:W-:Y:S01]  /*3ca0*/  FADD.FTZ R99, R99, R100 ;  /* 0x0000006463637221 */ /* 0x003fe20000010000 */
[----:B------:R-:W-:Y:S01]  /*3cb0*/  HFMA2.MMA R100, -RZ, RZ, 0, 4.76837158203125e-07 ;  /* 0x00000008ff647435 */ /* 0x000fe200000001ff */
[----:B------:R-:W-:Y:S02]  /*3cc0*/  MOV R98, 0x1f ;  /* 0x0000001f00627802 */ /* 0x000fe40000000f00 */
[----:B------:R-:W-:-:S02]  /*3cd0*/  MOV R151, 0xffffffff ;  /* 0xffffffff00977802 */ /* 0x000fc40000000f00 */
[----:B------:R-:W-:Y:S02]  /*3ce0*/  MOV R96, 0x3d00 ;  /* 0x00003d0000607802 */ /* 0x000fe40000000f00 */
[----:B------:R-:W-:Y:S05]  /*3cf0*/  CALL.REL.NOINC `($__internal_24_$__cuda_sm70_shflsync_bfly_p) ;  /* 0x0000068000007944 */ /* 0x000fea0003c00000 */
[----:B01----:R-:W-:Y:S01]  /*3d00*/  FADD.FTZ R99, R99, R100 ;  /* 0x0000006463637221 */ /* 0x003fe20000010000 */
[----:B------:R-:W-:Y:S01]  /*3d10*/  HFMA2.MMA R100, -RZ, RZ, 0, 9.5367431640625e-07 ;  /* 0x00000010ff647435 */ /* 0x000fe200000001ff */
[----:B------:R-:W-:Y:S02]  /*3d20*/  MOV R98, 0x1f ;  /* 0x0000001f00627802 */ /* 0x000fe40000000f00 */
[----:B------:R-:W-:Y:S02]  /*3d30*/  MOV R151, 0xffffffff ;  /* 0xffffffff00977802 */ /* 0x000fe40000000f00 */
[----:B------:R-:W-:Y:S02]  /*3d40*/  MOV R96, 0x3d60 ;  /* 0x00003d6000607802 */ /* 0x000fe40000000f00 */
[----:B------:R-:W-:Y:S05]  /*3d50*/  CALL.REL.NOINC `($__internal_24_$__cuda_sm70_shflsync_bfly_p) ;  /* 0x0000062000007944 */ /* 0x000fea0003c00000 */
[----:B-1----:R-:W-:Y:S01]  /*3d60*/  FADD.FTZ R100, R99, R100 ;  /* 0x0000006463647221 */ /* 0x002fe20000010000 */
[----:B0-----:R-:W-:-:S03]  /*3d70*/  MOV R151, 0xffffffff ;  /* 0xffffffff00977802 */ /* 0x001fc60000000f00 */
[----:B------:R-:W-:Y:S01]  /*3d80*/  FMUL.FTZ R101, R100, c[0x0][0x1e0] ;  /* 0x0000780064657a20 */ /* 0x000fe20000410000 */
[----:B------:R-:W-:-:S03]  /*3d90*/  HFMA2.MMA R100, -RZ, RZ, 0, 5.9604644775390625e-08 ;  /* 0x00000001ff647435 */ /* 0x000fc600000001ff */
        /* <DEDUP_REMOVED lines=66> */
[----:B------:R-:W-:Y:S02]  /*41c0*/  MOV R98, 0x1f ;  /* 0x0000001f00627802 */ /* 0x000fe40000000f00 */
[----:B------:R-:W-:Y:S05]  /*41d0*/  CALL.REL.NOINC `($__internal_24_$__cuda_sm70_shflsync_bfly_p) ;  /* 0x000001a000007944 */ /* 0x000fea0003c00000 */
[----:B01----:R-:W-:Y:S01]  /*41e0*/  FADD.FTZ R99, R99, R100 ;  /* 0x0000006463637221 */ /* 0x003fe20000010000 */
[----:B------:R-:W-:Y:S01]  /*41f0*/  HFMA2.MMA R100, -RZ, RZ, 0, 1.1920928955078125e-07 ;  /* 0x00000002ff647435 */ /* 0x000fe200000001ff */
[----:B------:R-:W-:Y:S02]  /*4200*/  MOV R98, 0x1f ;  /* 0x0000001f00627802 */ /* 0x000fe40000000f00 */
[----:B------:R-:W-:Y:S02]  /*4210*/  MOV R151, 0xffffffff ;  /* 0xffffffff00977802 */ /* 0x000fe40000000f00 */
[----:B------:R-:W-:Y:S02]  /*4220*/  MOV R96, 0x4240 ;  /* 0x0000424000607802 */ /* 0x000fe40000000f00 */
[----:B------:R-:W-:Y:S05]  /*4230*/  CALL.REL.NOINC `($__internal_24_$__cuda_sm70_shflsync_bfly_p) ;  /* 0x0000014000007944 */ /* 0x000fea0003c00000 */
[----:B01----:R-:W-:Y:S01]  /*4240*/  FADD.FTZ R99, R99, R100 ;  /* 0x0000006463637221 */ /* 0x003fe20000010000 */
[----:B------:R-:W-:Y:S01]  /*4250*/  HFMA2.MMA R100, -RZ, RZ, 0, 2.384185791015625e-07 ;  /* 0x00000004ff647435 */ /* 0x000fe200000001ff */
[----:B------:R-:W-:Y:S02]  /*4260*/  MOV R98, 0x1f ;  /* 0x0000001f00627802 */ /* 0x000fe40000000f00 */
[----:B------:R-:W-:-:S02]  /*4270*/  MOV R151, 0xffffffff ;  /* 0xffffffff00977802 */ /* 0x000fc40000000f00 */
[----:B------:R-:W-:Y:S02]  /*4280*/  MOV R96, 0x42a0 ;  /* 0x000042a000607802 */ /* 0x000fe40000000f00 */
[----:B------:R-:W-:Y:S05]  /*4290*/  CALL.REL.NOINC `($__internal_24_$__cuda_sm70_shflsync_bfly_p) ;  /* 0x000000e000007944 */ /* 0x000fea0003c00000 */
[----:B01----:R-:W-:Y:S01]  /*42a0*/  FADD.FTZ R99, R99, R100 ;  /* 0x0000006463637221 */ /* 0x003fe20000010000 */
[----:B------:R-:W-:Y:S01]  /*42b0*/  HFMA2.MMA R100, -RZ, RZ, 0, 4.76837158203125e-07 ;  /* 0x00000008ff647435 */ /* 0x000fe200000001ff */
[----:B------:R-:W-:Y:S02]  /*42c0*/  MOV R98, 0x1f ;  /* 0x0000001f00627802 */ /* 0x000fe40000000f00 */
[----:B------:R-:W-:Y:S02]  /*42d0*/  MOV R151, 0xffffffff ;  /* 0xffffffff00977802 */ /* 0x000fe40000000f00 */
[----:B------:R-:W-:Y:S02]  /*42e0*/  MOV R96, 0x4300 ;  /* 0x0000430000607802 */ /* 0x000fe40000000f00 */
[----:B------:R-:W-:Y:S05]  /*42f0*/  CALL.REL.NOINC `($__internal_24_$__cuda_sm70_shflsync_bfly_p) ;  /* 0x0000008000007944 */ /* 0x000fea0003c00000 */
[----:B-1----:R-:W-:Y:S01]  /*4300*/  FADD.FTZ R103, R99, R100 ;  /* 0x0000006463677221 */ /* 0x002fe20000010000 */
[----:B------:R-:W-:Y:S01]  /*4310*/  HFMA2.MMA R100, -RZ, RZ, 0, 9.5367431640625e-07 ;  /* 0x00000010ff647435 */ /* 0x000fe200000001ff */
[----:B0-----:R-:W-:Y:S02]  /*4320*/  MOV R98, 0x1f ;  /* 0x0000001f00627802 */ /* 0x001fe40000000f00 */
[----:B------:R-:W-:-:S02]  /*4330*/  MOV R151, 0xffffffff ;  /* 0xffffffff00977802 */ /* 0x000fc40000000f00 */
[----:B------:R-:W-:Y:S02]  /*4340*/  MOV R99, R103 ;  /* 0x0000006700637202 */ /* 0x000fe40000000f00 */
[----:B------:R-:W-:Y:S02]  /*4350*/  MOV R96, 0x4370 ;  /* 0x0000437000607802 */ /* 0x000fe40000000f00 */
[----:B------:R-:W-:Y:S05]  /*4360*/  CALL.REL.NOINC `($__internal_24_$__cuda_sm70_shflsync_bfly_p) ;  /* 0x0000001000007944 */ /* 0x000fea0003c00000 */
[----:B01----:R-:W-:Y:S05]  /*4370*/  BRA `(.L_x_8280) ;  /* 0xffffea6000007947 */ /* 0x003fea000383ffff */
        .weak           $__internal_24_$__cuda_sm70_shflsync_bfly_p
        .type           $__internal_24_$__cuda_sm70_shflsync_bfly_p,@function
        .size           $__internal_24_$__cuda_sm70_shflsync_bfly_p,(.L_x_26514 - $__internal_24_$__cuda_sm70_shflsync_bfly_p)
$__internal_24_$__cuda_sm70_shflsync_bfly_p:
[----:B------:R-:W-:Y:S01]  /*4380*/  HFMA2.MMA R97, -RZ, RZ, 0, 0 ;  /* 0x00000000ff617435 */ /* 0x000fe200000001ff */
[----:B------:R-:W-:Y:S04]  /*4390*/  WARPSYNC R151 ;  /* 0x0000009700007348 */ /* 0x000fe80003800000 */
[----:B------:R0:W1:Y:S01]  /*43a0*/  SHFL.BFLY PT, R100, R99, R100, R98 ;  /* 0x0c00006463647389 */ /* 0x00006200000e0062 */
[----:B------:R-:W-:Y:S05]  /*43b0*/  RET.REL.NODEC R96 `(_ZN10layer_norm31ln_parallel_residual_fwd_kernelINS_13Kernel_traitsI13__nv_bfloat16S2_fS2_fjLj1024ELj1ELj4ELj1ELj16ENS_18Kernel_traits_baseILj1024ES2_S2_fS2_fjLj128EEEEELb0ELb0ELb0EEEvNS_9FwdParamsE) ;  /* 0xffffbc4060007950 */ /* 0x000fea0003c3ffff */
.L_x_8281:
        /* <DEDUP_REMOVED lines=12> */
.L_x_26514:


//--------------------- .text._ZN10layer_norm31ln_parallel_residual_fwd_kernelINS_13Kernel_traitsI13__nv_bfloat16S2_fS2_fjLj1024ELj1ELj4ELj1ELj16ENS_18Kernel_traits_baseILj1024ES2_S2_fS2_fjLj128EEEEELb0ELb0ELb1EEEvNS_9FwdParamsE --------------------------
	.section	.text._ZN10layer_norm31ln_parallel_residual_fwd_kernelINS_13Kernel_traitsI13__nv_bfloat16S2_fS2_fjLj1024ELj1ELj4ELj1ELj16ENS_18Kernel_traits_baseILj1024ES2_S2_fS2_fjLj128EEEEELb0ELb0ELb1EEEvNS_9FwdParamsE,"ax",@progbits
	.sectioninfo	@"SHI_REGISTERS=196"
	.align	128
        .global         _ZN10layer_norm31ln_parallel_residual_fwd_kernelINS_13Kernel_traitsI13__nv_bfloat16S2_fS2_fjLj1024ELj1ELj4ELj1ELj16ENS_18Kernel_traits_baseILj1024ES2_S2_fS2_fjLj128EEEEELb0ELb0ELb1EEEvNS_9FwdParamsE
        .type           _ZN10layer_norm31ln_parallel_residual_fwd_kernelINS_13Kernel_traitsI13__nv_bfloat16S2_fS2_fjLj1024ELj1ELj4ELj1ELj16ENS_18Kernel_traits_baseILj1024ES2_S2_fS2_fjLj128EEEEELb0ELb0ELb1EEEvNS_9FwdParamsE,@function
        .size           _ZN10layer_norm31ln_parallel_residual_fwd_kernelINS_13Kernel_traitsI13__nv_bfloat16S2_fS2_fjLj1024ELj1ELj4ELj1ELj16ENS_18Kernel_traits_baseILj1024ES2_S2_fS2_fjLj128EEEEELb0ELb0ELb1EEEvNS_9FwdParamsE,(.L_x_26515 - _ZN10layer_norm31ln_parallel_residual_fwd_kernelINS_13Kernel_traitsI13__nv_bfloat16S2_fS2_fjLj1024ELj1ELj4ELj1ELj16ENS_18Kernel_traits_baseILj1024ES2_S2_fS2_fjLj128EEEEELb0ELb0ELb1EEEvNS_9FwdParamsE)
        .other          _ZN10layer_norm31ln_parallel_residual_fwd_kernelINS_13Kernel_traitsI13__nv_bfloat16S2_fS2_fjLj1024ELj1ELj4ELj1ELj16ENS_18Kernel_traits_baseILj1024ES2_S2_fS2_fjLj128EEEEELb0ELb0ELb1EEEvNS_9FwdParamsE,@"STO_CUDA_ENTRY STV_DEFAULT"
_ZN10layer_norm31ln_parallel_residual_fwd_kernelINS_13Kernel_traitsI13__nv_bfloat16S2_fS2_fjLj1024ELj1ELj4ELj1ELj16ENS_18Kernel_traits_baseILj1024ES2_S2_fS2_fjLj128EEEEELb0ELb0ELb1EEEvNS_9FwdParamsE:
.text._ZN10layer_norm31ln_parallel_residual_fwd_kernelINS_13Kernel_traitsI13__nv_bfloat16S2_fS2_fjLj1024ELj1ELj4ELj1ELj16ENS_18Kernel_traits_baseILj1024ES2_S2_fS2_fjLj128EEEEELb0ELb0ELb1EEEvNS_9FwdParamsE:
[----:B------:R-:W-:Y:S02]  /*0000*/  MOV R1, c[0x0][0x28] ;  /* 0x00000a0000017a02 */ /* 0x000fe40000000f00 */
[----:B------:R-:W0:Y:S01]  /*0010*/  S2R R4, SR_TID.X ;  /* 0x0000000000047919 */ /* 0x000e220000002100 */
[----:B------:R-:W-:Y:S01]  /*0020*/  ULDC.64 UR4, c[0x0][0x118] ;  /* 0x0000460000047ab9 */ /* 0x000fe20000000a00 */
[----:B------:R-:W-:Y:S02]  /*0030*/  ISETP.NE.U32.AND P0, PT, RZ, c[0x0][0x218], PT ;  /* 0x00008600ff007a0c */ /* 0x000fe40003f05070 */
[----:B------:R-:W1:Y:S02]  /*0040*/  S2R R5, SR_CTAID.X ;  /* 0x0000000000057919 */ /* 0x000e640000002500 */
[----:B------:R-:W-:Y:S02]  /*0050*/  ISETP.NE.AND.EX P0, PT, RZ, c[0x0][0x21c], PT, P0 ;  /* 0x00008700ff007a0c */ /* 0x000fe40003f05300 */
[----:B0-----:R-:W-:-:S04]  /*0060*/  SHF.L.U32 R0, R4, 0x4, RZ ;  /* 0x0000000404007819 */ /* 0x001fc800000006ff */
[----:B------:R-:W-:-:S04]  /*0070*/  LOP3.LUT R13, R0, 0x1f0, RZ, 0xc0, !PT ;  /* 0x000001f0000d7812 */ /* 0x000fc800078ec0ff */
[----:B------:R-:W-:Y:S02]  /*0080*/  IADD3 R2, P1, R13, c[0x0][0x218], RZ ;  /* 0x000086000d027a10 */ /* 0x000fe40007f3e0ff */
[----:B------:R-:W-:Y:S02]  /*0090*/  LOP3.LUT R0, R4, 0x1f, RZ, 0xc0, !PT ;  /* 0x0000001f04007812 */ /* 0x000fe400078ec0ff */
[----:B------:R-:W-:Y:S02]  /*00a0*/  IADD3.X R3, RZ, c[0x0][0x21c], RZ, P1, !PT ;  /* 0x00008700ff037a10 */ /* 0x000fe40000ffe4ff */
[----:B------:R-:W-:Y:S02]  /*00b0*/  ISETP.NE.U32.AND P1, PT, RZ, c[0x0][0x220], PT ;  /* 0x00008800ff007a0c */ /* 0x000fe40003f25070 */
[----:B------:R-:W-:Y:S01]  /*00c0*/  SHF.L.U32 R12, R0, 0x4, RZ ;  /* 0x00000004000c7819 */ /* 0x000fe200000006ff */
[----:B------:R0:W5:Y:S01]  /*00d0*/  @P0 LDG.E.128 R8, [R2.64] ;  /* 0x0000000402080981 */ /* 0x000162000c1e1d00 */
[----:B------:R-:W-:-:S02]  /*00e0*/  ISETP.NE.AND.EX P1, PT, RZ, c[0x0][0x224], PT, P1 ;  /* 0x00008900ff007a0c */ /* 0x000fc40003f25310 */
[----:B------:R-:W-:Y:S01]  /*00f0*/  IADD3 R6, P2, R12, c[0x0][0x220], RZ ;  /* 0x000088000c067a10 */ /* 0x000fe20007f5e0ff */
[----:B------:R0:W5:Y:S03]  /*0100*/  @P0 LDG.E.128 R16, [R2.64+0x200] ;  /* 0x0002000402100981 */ /* 0x000166000c1e1d00 */
[----:B------:R-:W-:Y:S01]  /*0110*/  IADD3.X R7, RZ, c[0x0][0x224], RZ, P2, !PT ;  /* 0x00008900ff077a10 */ /* 0x000fe200017fe4ff */
[----:B------:R0:W5:Y:S04]  /*0120*/  @P0 LDG.E.128 R24, [R2.64+0x400] ;  /* 0x0004000402180981 */ /* 0x000168000c1e1d00 */
[----:B------:R0:W5:Y:S04]  /*0130*/  @P0 LDG.E.128 R32, [R2.64+0x600] ;  /* 0x0006000402200981 */ /* 0x000168000c1e1d00 */
[----:B------:R2:W5:Y:S04]  /*0140*/  @P1 LDG.E.128 R40, [R6.64] ;  /* 0x0000000406281981 */ /* 0x000568000c1e1d00 */
[----:B------:R2:W5:Y:S04]  /*0150*/  @P1 LDG.E.128 R88, [R6.64+0x200] ;  /* 0x0002000406581981 */ /* 0x000568000c1e1d00 */
[----:B------:R2:W5:Y:S01]  /*0160*/  @P1 LDG.E.128 R76, [R6.64+0x400] ;  /* 0x00040004064c1981 */ /* 0x000562000c1e1d00 */
[----:B0-----:R-:W-:-:S03]  /*0170*/  SHF.R.U32.HI R2, RZ, 0x5, R4 ;  /* 0x00000005ff027819 */ /* 0x001fc60000011604 */
[----:B------:R2:W5:Y:S01]  /*0180*/  @P1 LDG.E.128 R72, [R6.64+0x600] ;  /* 0x0006000406481981 */ /* 0x000562000c1e1d00 */
[----:B-1----:R-:W-:Y:S02]  /*0190*/  LEA R150, R5, R2, 0x2 ;  /* 0x0000000205967211 */ /* 0x002fe400078e10ff */
[----:B------:R-:W-:Y:S02]  /*01a0*/  IADD3 R2, P3, R13, c[0x0][0x1b0], RZ ;  /* 0x00006c000d027a10 */ /* 0x000fe40007f7e0ff */
[----:B------:R-:W-:Y:S02]  /*01b0*/  ISETP.GE.AND P2, PT, R150, c[0x0][0x164], PT ;  /* 0x0000590096007a0c */ /* 0x000fe40003f46270 */
[----:B------:R-:W-:Y:S02]  /*01c0*/  IADD3.X R3, RZ, c[0x0][0x1b4], RZ, P3, !PT ;  /* 0x00006d00ff037a10 */ /* 0x000fe40001ffe4ff */
[----:B------:R-:W-:-:S09]  /*01d0*/  IADD3 R4, P3, R12, c[0x0][0x1b8], RZ ;  /* 0x00006e000c047a10 */ /* 0x000fd20007f7e0ff */
[----:B------:R-:W-:Y:S05]  /*01e0*/  @P2 EXIT ;  /* 0x000000000000294d */ /* 0x000fea0003800000 */
[----:B--2---:R-:W-:Y:S01]  /*01f0*/  IADD3.X R5, RZ, c[0x0][0x1bc], RZ, P3, !PT ;  /* 0x00006f00ff057a10 */ /* 0x004fe20001ffe4ff */
[----:B------:R0:W2:Y:S04]  /*0200*/  LDG.E.128 R68, [R2.64] ;  /* 0x0000000402447981 */ /* 0x0000a8000c1e1d00 */
[----:B------:R1:W3:Y:S04]  /*0210*/  LDG.E.128 R64, [R4.64] ;  /* 0x0000000404407981 */ /* 0x0002e8000c1e1d00 */
[----:B------:R0:W4:Y:S04]  /*0220*/  LDG.E.128 R60, [R2.64+0x200] ;  /* 0x00020004023c7981 */ /* 0x000128000c1e1d00 */
[----:B------:R1:W4:Y:S04]  /*0230*/  LDG.E.128 R56, [R4.64+0x200] ;  /* 0x0002000404387981 */ /* 0x000328000c1e1d00 */
[----:B------:R0:W4:Y:S04]  /*0240*/  LDG.E.128 R52, [R2.64+0x400] ;  /* 0x0004000402347981 */ /* 0x000128000c1e1d00 */
[----:B------:R1:W4:Y:S04]  /*0250*/  LDG.E.128 R48, [R4.64+0x400] ;  /* 0x0004000404307981 */ /* 0x000328000c1e1d00 */
[----:B------:R0:W4:Y:S04]  /*0260*/  LDG.E.128 R80, [R2.64+0x600] ;  /* 0x0006000402507981 */ /* 0x000128000c1e1d00 */
[----:B------:R1:W4:Y:S01]  /*0270*/  LDG.E.128 R84, [R4.64+0x600] ;  /* 0x0006000404547981 */ /* 0x000322000c1e1d00 */
[----:B-----5:R-:W-:Y:S01]  /*0280*/  @!P0 CS2R R8, SRZ ;  /* 0x0000000000088805 */ /* 0x020fe2000001ff00 */
[----:B------:R-:W-:Y:S01]  /*0290*/  @!P0 CS2R R10, SRZ ;  /* 0x00000000000a8805 */ /* 0x000fe2000001ff00 */
[----:B------:R-:W-:Y:S01]  /*02a0*/  @!P0 CS2R R16, SRZ ;  /* 0x0000000000108805 */ /* 0x000fe2000001ff00 */
[----:B------:R-:W-:Y:S01]  /*02b0*/  @!P0 CS2R R18, SRZ ;  /* 0x0000000000128805 */ /* 0x000fe2000001ff00 */
[----:B------:R-:W-:Y:S01]  /*02c0*/  @!P0 CS2R R24, SRZ ;  /* 0x0000000000188805 */ /* 0x000fe2000001ff00 */
[----:B------:R-:W-:Y:S01]  /*02d0*/  @!P0 CS2R R26, SRZ ;  /* 0x00000000001a8805 */ /* 0x000fe2000001ff00 */
[--C-:B0-----:R-:W-:Y:S01]  /*02e0*/  PRMT R2, RZ, 0x5410, R8.reuse ;  /* 0x00005410ff027816 */ /* 0x101fe20000000008 */
[----:B------:R-:W-:Y:S01]  /*02f0*/  @!P0 CS2R R32, SRZ ;  /* 0x0000000000208805 */ /* 0x000fe2000001ff00 */
[----:B------:R-:W-:Y:S01]  /*0300*/  PRMT R3, RZ, 0x7610, R8 ;  /* 0x00007610ff037816 */ /* 0x000fe20000000008 */
[----:B------:R-:W-:Y:S01]  /*0310*/  @!P0 CS2R R34, SRZ ;  /* 0x0000000000228805 */ /* 0x000fe2000001ff00 */
[----:B-1----:R-:W-:-:S02]  /*0320*/  PRMT R4, RZ, 0x5410, R9 ;  /* 0x00005410ff047816 */ /* 0x002fc40000000009 */
[----:B------:R-:W-:Y:S01]  /*0330*/  PRMT R5, RZ, 0x7610, R9 ;  /* 0x00007610ff057816 */ /* 0x000fe20000000009 */
[----:B------:R-:W-:Y:S01]  /*0340*/  @!P1 CS2R R40, SRZ ;  /* 0x0000000000289805 */ /* 0x000fe2000001ff00 */
[--C-:B------:R-:W-:Y:S02]  /*0350*/  PRMT R6, RZ, 0x5410, R10.reuse ;  /* 0x00005410ff067816 */ /* 0x100fe4000000000a */
[----:B------:R-:W-:Y:S02]  /*0360*/  PRMT R7, RZ, 0x7610, R10 ;  /* 0x00007610ff077816 */ /* 0x000fe4000000000a */
[--C-:B------:R-:W-:Y:S02]  /*0370*/  PRMT R8, RZ, 0x5410, R11.reuse ;  /* 0x00005410ff087816 */ /* 0x100fe4000000000b */
[----:B------:R-:W-:Y:S01]  /*0380*/  PRMT R9, RZ, 0x7610, R11 ;  /* 0x00007610ff097816 */ /* 0x000fe2000000000b */
[----:B------:R-:W-:Y:S01]  /*0390*/  @!P1 CS2R R42, SRZ ;  /* 0x00000000002a9805 */ /* 0x000fe2000001ff00 */
[----:B------:R-:W-:-:S02]  /*03a0*/  PRMT R10, RZ, 0x5410, R16 ;  /* 0x00005410ff0a7816 */ /* 0x000fc40000000010 */
[----:B------:R-:W-:Y:S02]  /*03b0*/  PRMT R11, RZ, 0x7610, R16 ;  /* 0x00007610ff0b7816 */ /* 0x000fe40000000010 */
[--C-:B------:R-:W-:Y:S02]  /*03c0*/  PRMT R12, RZ, 0x5410, R17.reuse ;  /* 0x00005410ff0c7816 */ /* 0x100fe40000000011 */
        /* <DEDUP_REMOVED lines=59> */
[----:B------:R-:W-:Y:S01]  /*0780*/  ULDC.U8 UR6, c[0x0][0x1f0] ;  /* 0x00007c0000067ab9 */ /* 0x000fe20000000000 */
[--C-:B--2---:R-:W-:Y:S02]  /*0790*/  PRMT R153, RZ, 0x5410, R69.reuse ;  /* 0x00005410ff997816 */ /* 0x104fe40000000045 */
[----:B------:R-:W-:-:S02]  /*07a0*/  PRMT R152, RZ, 0x7610, R69 ;  /* 0x00007610ff987816 */ /* 0x000fc40000000045 */
[--C-:B---3--:R-:W-:Y:S02]  /*07b0*/  PRMT R157, RZ, 0x5410, R65.reuse ;  /* 0x00005410ff9d7816 */ /* 0x108fe40000000041 */
[----:B------:R-:W-:Y:S02]  /*07c0*/  PRMT R154, RZ, 0x7610, R65 ;  /* 0x00007610ff9a7816 */ /* 0x000fe40000000041 */
[--C-:B----4-:R-:W-:Y:S02]  /*07d0*/  PRMT R161, RZ, 0x5410, R61.reuse ;  /* 0x00005410ffa17816 */ /* 0x110fe4000000003d */
        /* <DEDUP_REMOVED lines=46> */
[----:B------:R-:W-:Y:S02]  /*0ac0*/  PRMT R50, RZ, 0x7610, R50 ;  /* 0x00007610ff327816 */ /* 0x000fe40000000032 */
.L_x_8349:
        /* <DEDUP_REMOVED lines=25> */
.L_x_8282:
[----:B0----5:R-:W-:-:S05]  /*0c60*/  PRMT R49, RZ, 0x5410, R108 ;  /* 0x00005410ff317816 */ /* 0x021fca000000006c */
[----:B------:R-:W-:-:S04]  /*0c70*/  FADD.FTZ R96, R96, R49 ;  /* 0x0000003160607221 */ /* 0x000fc80000010000 */
[----:B------:R-:W-:Y:S02]  /*0c80*/  @P1 FADD.FTZ R96, R104, R96 ;  /* 0x0000006068601221 */ /* 0x000fe40000010000 */
.L_x_8283:
[----:B------:R-:W-:Y:S01]  /*0c90*/  PRMT R97, RZ, 0x7610, R92 ;  /* 0x00007610ff617816 */ /* 0x000fe2000000005c */
[----:B------:R-:W-:Y:S05]  /*0ca0*/  @P2 BRA `(.L_x_8284) ;  /* 0x0000003000002947 */ /* 0x000fea0003800000 */
[----:B------:R-:W-:Y:S05]  /*0cb0*/  @!P1 BRA `(.L_x_8285) ;  /* 0x0000005000009947 */ /* 0x000fea0003800000 */
[----:B-----5:R-:W-:Y:S01]  /*0cc0*/  FADD.FTZ R97, R105, R97 ;  /* 0x0000006169617221 */ /* 0x020fe20000010000 */
[----:B------:R-:W-:Y:S05]  /*0cd0*/  BRA `(.L_x_8285) ;  /* 0x0000003000007947 */ /* 0x000fea0003800000 */
.L_x_8284:
[----:B-----5:R-:W-:-:S05]  /*0ce0*/  PRMT R48, RZ, 0x7610, R108 ;  /* 0x00007610ff307816 */ /* 0x020fca000000006c */
[----:B------:R-:W-:-:S04]  /*0cf0*/  FADD.FTZ R97, R97, R48 ;  /* 0x0000003061617221 */ /* 0x000fc80000010000 */
[----:B------:R-:W-:Y:S02]  /*0d00*/  @P1 FADD.FTZ R97, R105, R97 ;  /* 0x0000006169611221 */ /* 0x000fe40000010000 */
.L_x_8285:
[----:B------:R-:W-:Y:S01]  /*0d10*/  PRMT R98, RZ, 0x5410, R93 ;  /* 0x00005410ff627816 */ /* 0x000fe2000000005d */
[----:B------:R-:W-:Y:S05]  /*0d20*/  @P2 BRA `(.L_x_8286) ;  /* 0x0000003000002947 */ /* 0x000fea0003800000 */
[----:B------:R-:W-:Y:S05]  /*0d30*/  @!P1 BRA `(.L_x_8287) ;  /* 0x0000005000009947 */ /* 0x000fea0003800000 */
[----:B-----5:R-:W-:Y:S01]  /*0d40*/  FADD.FTZ R98, R106, R98 ;  /* 0x000000626a627221 */ /* 0x020fe20000010000 */
[----:B------:R-:W-:Y:S05]  /*0d50*/  BRA `(.L_x_8287) ;  /* 0x0000003000007947 */ /* 0x000fea0003800000 */
.L_x_8286:
[----:B-----5:R-:W-:-:S05]  /*0d60*/  PRMT R49, RZ, 0x5410, R109 ;  /* 0x00005410ff317816 */ /* 0x020fca000000006d */
[----:B------:R-:W-:-:S04]  /*0d70*/  FADD.FTZ R98, R98, R49 ;  /* 0x0000003162627221 */ /* 0x000fc80000010000 */
[----:B------:R-:W-:Y:S02]  /*0d80*/  @P1 FADD.FTZ R98, R106, R98 ;  /* 0x000000626a621221 */ /* 0x000fe40000010000 */
.L_x_8287:
[----:B------:R-:W-:Y:S01]  /*0d90*/  PRMT R99, RZ, 0x7610, R93 ;  /* 0x00007610ff637816 */ /* 0x000fe2000000005d */
[----:B------:R-:W-:Y:S05]  /*0da0*/  @P2 BRA `(.L_x_8288) ;  /* 0x0000003000002947 */ /* 0x000fea0003800000 */
[----:B------:R-:W-:Y:S05]  /*0db0*/  @!P1 BRA `(.L_x_8289) ;  /* 0x0000005000009947 */ /* 0x000fea0003800000 */
[----:B-----5:R-:W-:Y:S01]  /*0dc0*/  FADD.FTZ R99, R107, R99 ;  /* 0x000000636b637221 */ /* 0x020fe20000010000 */
[----:B------:R-:W-:Y:S05]  /*0dd0*/  BRA `(.L_x_8289) ;  /* 0x0000003000007947 */ /* 0x000fea0003800000 */
.L_x_8288:
[----:B-----5:R-:W-:-:S05]  /*0de0*/  PRMT R48, RZ, 0x7610, R109 ;  /* 0x00007610ff307816 */ /* 0x020fca000000006d */
[----:B------:R-:W-:-:S04]  /*0df0*/  FADD.FTZ R99, R99, R48 ;  /* 0x0000003063637221 */ /* 0x000fc80000010000 */
[----:B------:R-:W-:Y:S02]  /*0e00*/  @P1 FADD.FTZ R99, R107, R99 ;  /* 0x000000636b631221 */ /* 0x000fe40000010000 */
.L_x_8289:
[----:B------:R-:W-:Y:S01]  /*0e10*/  PRMT R92, RZ, 0x5410, R94 ;  /* 0x00005410ff5c7816 */ /* 0x000fe2000000005e */
[----:B------:R-:W-:Y:S05]  /*0e20*/  @P2 BRA `(.L_x_8290) ;  /* 0x0000003000002947 */ /* 0x000fea0003800000 */
[----:B------:R-:W-:Y:S05]  /*0e30*/  @!P1 BRA `(.L_x_8291) ;  /* 0x0000005000009947 */ /* 0x000fea0003800000 */
[----:B-----5:R-:W-:Y:S01]  /*0e40*/  FADD.FTZ R92, R100, R92 ;  /* 0x0000005c645c7221 */ /* 0x020fe20000010000 */
[----:B------:R-:W-:Y:S05]  /*0e50*/  BRA `(.L_x_8291) ;  /* 0x0000003000007947 */ /* 0x000fea0003800000 */
.L_x_8290:
[----:B-----5:R-:W-:-:S05]  /*0e60*/  PRMT R49, RZ, 0x5410, R110 ;  /* 0x00005410ff317816 */ /* 0x020fca000000006e */
[----:B------:R-:W-:-:S04]  /*0e70*/  FADD.FTZ R92, R92, R49 ;  /* 0x000000315c5c7221 */ /* 0x000fc80000010000 */
[----:B------:R-:W-:Y:S02]  /*0e80*/  @P1 FADD.FTZ R92, R100, R92 ;  /* 0x0000005c645c1221 */ /* 0x000fe40000010000 */
.L_x_8291:
[----:B------:R-:W-:Y:S01]  /*0e90*/  PRMT R93, RZ, 0x7610, R94 ;  /* 0x00007610ff5d7816 */ /* 0x000fe2000000005e */
[----:B------:R-:W-:Y:S05]  /*0ea0*/  @P2 BRA `(.L_x_8292) ;  /* 0x0000003000002947 */ /* 0x000fea0003800000 */
[----:B------:R-:W-:Y:S05]  /*0eb0*/  @!P1 BRA `(.L_x_8293) ;  /* 0x0000005000009947 */ /* 0x000fea0003800000 */
[----:B-----5:R-:W-:Y:S01]  /*0ec0*/  FADD.FTZ R93, R101, R93 ;  /* 0x0000005d655d7221 */ /* 0x020fe20000010000 */
[----:B------:R-:W-:Y:S05]  /*0ed0*/  BRA `(.L_x_8293) ;  /* 0x0000003000007947 */ /* 0x000fea0003800000 */
.L_x_8292:
[----:B-----5:R-:W-:-:S05]  /*0ee0*/  PRMT R48, RZ, 0x7610, R110 ;  /* 0x00007610ff307816 */ /* 0x020fca000000006e */
[----:B------:R-:W-:-:S04]  /*0ef0*/  FADD.FTZ R93, R93, R48 ;  /* 0x000000305d5d7221 */ /* 0x000fc80000010000 */
[----:B------:R-:W-:Y:S02]  /*0f00*/  @P1 FADD.FTZ R93, R101, R93 ;  /* 0x0000005d655d1221 */ /* 0x000fe40000010000 */
.L_x_8293:
[----:B------:R-:W-:Y:S01]  /*0f10*/  PRMT R94, RZ, 0x5410, R95 ;  /* 0x00005410ff5e7816 */ /* 0x000fe2000000005f */
[----:B------:R-:W-:Y:S05]  /*0f20*/  @P2 BRA `(.L_x_8294) ;  /* 0x0000003000002947 */ /* 0x000fea0003800000 */
[----:B------:R-:W-:Y:S05]  /*0f30*/  @!P1 BRA `(.L_x_8295) ;  /* 0x0000005000009947 */ /* 0x000fea0003800000 */
[----:B-----5:R-:W-:Y:S01]  /*0f40*/  FADD.FTZ R94, R102, R94 ;  /* 0x0000005e665e7221 */ /* 0x020fe20000010000 */
[----:B------:R-:W-:Y:S05]  /*0f50*/  BRA `(.L_x_8295) ;  /* 0x0000003000007947 */ /* 0x000fea0003800000 */
.L_x_8294:
[----:B-----5:R-:W-:-:S05]  /*0f60*/  PRMT R49, RZ, 0x5410, R111 ;  /* 0x00005410ff317816 */ /* 0x020fca000000006f */
[----:B------:R-:W-:-:S04]  /*0f70*/  FADD.FTZ R94, R94, R49 ;  /* 0x000000315e5e7221 */ /* 0x000fc80000010000 */
[----:B------:R-:W-:Y:S02]  /*0f80*/  @P1 FADD.FTZ R94, R102, R94 ;  /* 0x0000005e665e1221 */ /* 0x000fe40000010000 */
.L_x_8295:
[----:B------:R-:W-:Y:S01]  /*0f90*/  PRMT R95, RZ, 0x7610, R95 ;  /* 0x00007610ff5f7816 */ /* 0x000fe2000000005f */
[----:B------:R-:W-:Y:S05]  /*0fa0*/  @P2 BRA `(.L_x_8296) ;  /* 0x0000003000002947 */ /* 0x000fea0003800000 */
[----:B------:R-:W-:Y:S05]  /*0fb0*/  @!P1 BRA `(.L_x_8297) ;  /* 0x0000005000009947 */ /* 0x000fea0003800000 */
[----:B-----5:R-:W-:Y:S01]  /*0fc0*/  FADD.FTZ R95, R103, R95 ;  /* 0x0000005f675f7221 */ /* 0x020fe20000010000 */
[----:B------:R-:W-:Y:S05]  /*0fd0*/  BRA `(.L_x_8297) ;  /* 0x0000003000007947 */ /* 0x000fea0003800000 */
.L_x_8296:
[----:B-----5:R-:W-:-:S05]  /*0fe0*/  PRMT R48, RZ, 0x7610, R111 ;  /* 0x00007610ff307816 */ /* 0x020fca000000006f */
[----:B------:R-:W-:-:S04]  /*0ff0*/  FADD.FTZ R95, R95, R48 ;  /* 0x000000305f5f7221 */ /* 0x000fc80000010000 */
[----:B------:R-:W-:Y:S02]  /*1000*/  @P1 FADD.FTZ R95, R103, R95 ;  /* 0x0000005f675f1221 */ /* 0x000fe40000010000 */
.L_x_8297:
[C---:B------:R-:W-:Y:S02]  /*1010*/  IADD3 R170, R172.reuse, 0x20, RZ ;  /* 0x00000020acaa7810 */ /* 0x040fe40007ffe0ff */
[----:B------:R-:W-:Y:S02]  /*1020*/  LEA R56, P3, R172, c[0x0][0x188], 0x5 ;  /* 0x00006200ac387a11 */ /* 0x000fe400078628ff */
[C---:B------:R-:W-:Y:S01]  /*1030*/  @P1 LEA R52, P4, R170.reuse, c[0x0][0x180], 0x5 ;  /* 0x00006000aa341a11 */ /* 0x040fe200078828ff */
[----:B------:R-:W-:Y:S01]  /*1040*/  IMAD.WIDE.U32 R84, R170, R113, c[0x0][0x170] ;  /* 0x00005c00aa547625 */ /* 0x000fe200078e0071 */
[----:B------:R-:W-:Y:S02]  /*1050*/  LEA.HI.X R57, R172, c[0x0][0x18c], RZ, 0x5, P3 ;  /* 0x00006300ac397a11 */ /* 0x000fe400018f2cff */
[C---:B------:R-:W-:Y:S02]  /*1060*/  @P0 LEA R48, P3, R170.reuse, c[0x0][0x178], 0x4 ;  /* 0x00005e00aa300a11 */ /* 0x040fe400078620ff */
[C---:B------:R-:W-:Y:S01]  /*1070*/  @P1 LEA.HI.X R53, R170.reuse, c[0x0][0x184], RZ, 0x5, P4 ;  /* 0x00006100aa351a11 */ /* 0x040fe200020f2cff */
[----:B------:R0:W-:Y:S01]  /*1080*/  STG.E.128 [R56.64], R96 ;  /* 0x0000006038007986 */ /* 0x0001e2000c101d04 */
[----:B------:R-:W-:-:S03]  /*1090*/  @P0 LEA.HI.X R49, R170, c[0x0][0x17c], RZ, 0x4, P3 ;  /* 0x00005f00aa310a11 */ /* 0x000fc600018f24ff */
[----:B------:R0:W-:Y:S04]  /*10a0*/  STG.E.128 [R56.64+0x10], R92 ;  /* 0x0000105c38007986 */ /* 0x0001e8000c101d04 */
[----:B------:R-:W2:Y:S04]  /*10b0*/  LDG.E.128 R84, [R84.64] ;  /* 0x0000000454547981 */ /* 0x000ea8000c1e1d00 */
[----:B-----5:R0:W5:Y:S04]  /*10c0*/  @P0 LDG.E.128 R108, [R48.64] ;  /* 0x00000004306c0981 */ /* 0x020168000c1e1d00 */
[----:B------:R0:W5:Y:S04]  /*10d0*/  @P1 LDG.E.128 R104, [R52.64] ;  /* 0x0000000434681981 */ /* 0x000168000c1e1d00 */
[----:B------:R0:W5:Y:S01]  /*10e0*/  @P1 LDG.E.128 R100, [R52.64+0x10] ;  /* 0x0000100434641981 */ /* 0x000162000c1e1d00 */
[----:B--2---:R-:W-:Y:S01]  /*10f0*/  PRMT R88, RZ, 0x5410, R84 ;  /* 0x00005410ff587816 */ /* 0x004fe20000000054 */
[----:B------:R-:W-:Y:S05]  /*1100*/  @P2 BRA `(.L_x_8298) ;  /* 0x0000003000002947 */ /* 0x000fea0003800000 */
[----:B0-----:R-:W-:Y:S05]  /*1110*/  @!P1 BRA `(.L_x_8299) ;  /* 0x0000005000009947 */ /* 0x001fea0003800000 */
[----:B-----5:R-:W-:Y:S01]  /*1120*/  FADD.FTZ R88, R104, R88 ;  /* 0x0000005868587221 */ /* 0x020fe20000010000 */
[----:B------:R-:W-:Y:S05]  /*1130*/  BRA `(.L_x_8299) ;  /* 0x0000003000007947 */ /* 0x000fea0003800000 */
.L_x_8298:
[----:B0----5:R-:W-:-:S05]  /*1140*/  PRMT R49, RZ, 0x5410, R108 ;  /* 0x00005410ff317816 */ /* 0x021fca000000006c */
[----:B------:R-:W-:-:S04]  /*1150*/  FADD.FTZ R88, R49, R88 ;  /* 0x0000005831587221 */ /* 0x000fc80000010000 */
[----:B------:R-:W-:Y:S02]  /*1160*/  @P1 FADD.FTZ R88, R104, R88 ;  /* 0x0000005868581221 */ /* 0x000fe40000010000 */
.L_x_8299:
[----:B------:R-:W-:Y:S01]  /*1170*/  PRMT R89, RZ, 0x7610, R84 ;  /* 0x00007610ff597816 */ /* 0x000fe20000000054 */
[----:B------:R-:W-:Y:S05]  /*1180*/  @P2 BRA `(.L_x_8300) ;  /* 0x0000003000002947 */ /* 0x000fea0003800000 */
[----:B------:R-:W-:Y:S05]  /*1190*/  @!P1 BRA `(.L_x_8301) ;  /* 0x0000005000009947 */ /* 0x000fea0003800000 */
[----:B-----5:R-:W-:Y:S01]  /*11a0*/  FADD.FTZ R89, R105, R89 ;  /* 0x0000005969597221 */ /* 0x020fe20000010000 */
[----:B------:R-:W-:Y:S05]  /*11b0*/  BRA `(.L_x_8301) ;  /* 0x0000003000007947 */ /* 0x000fea0003800000 */
.L_x_8300:
[----:B-----5:R-:W-:-:S05]  /*11c0*/  PRMT R48, RZ, 0x7610, R108 ;  /* 0x00007610ff307816 */ /* 0x020fca000000006c */
[----:B------:R-:W-:-:S04]  /*11d0*/  FADD.FTZ R89, R48, R89 ;  /* 0x0000005930597221 */ /* 0x000fc80000010000 */
[----:B------:R-:W-:Y:S02]  /*11e0*/  @P1 FADD.FTZ R89, R105, R89 ;  /* 0x0000005969591221 */ /* 0x000fe40000010000 */
.L_x_8301:
[----:B------:R-:W-:Y:S01]  /*11f0*/  PRMT R90, RZ, 0x5410, R85 ;  /* 0x00005410ff5a7816 */ /* 0x000fe20000000055 */
[----:B------:R-:W-:Y:S05]  /*1200*/  @P2 BRA `(.L_x_8302) ;  /* 0x0000003000002947 */ /* 0x000fea0003800000 */
[----:B------:R-:W-:Y:S05]  /*1210*/  @!P1 BRA `(.L_x_8303) ;  /* 0x0000005000009947 */ /* 0x000fea0003800000 */
[----:B-----5:R-:W-:Y:S01]  /*1220*/  FADD.FTZ R90, R106, R90 ;  /* 0x0000005a6a5a7221 */ /* 0x020fe20000010000 */
[----:B------:R-:W-:Y:S05]  /*1230*/  BRA `(.L_x_8303) ;  /* 0x0000003000007947 */ /* 0x000fea0003800000 */
.L_x_8302:
[----:B-----5:R-:W-:-:S05]  /*1240*/  PRMT R49, RZ, 0x5410, R109 ;  /* 0x00005410ff317816 */ /* 0x020fca000000006d */
[----:B------:R-:W-:-:S04]  /*1250*/  FADD.FTZ R90, R49, R90 ;  /* 0x0000005a315a7221 */ /* 0x000fc80000010000 */
[----:B------:R-:W-:Y:S02]  /*1260*/  @P1 FADD.FTZ R90, R106, R90 ;  /* 0x0000005a6a5a1221 */ /* 0x000fe40000010000 */
.L_x_8303:
[----:B------:R-:W-:Y:S01]  /*1270*/  PRMT R91, RZ, 0x7610, R85 ;  /* 0x00007610ff5b7816 */ /* 0x000fe20000000055 */
[----:B------:R-:W-:Y:S05]  /*1280*/  @P2 BRA `(.L_x_8304) ;  /* 0x0000003000002947 */ /* 0x000fea0003800000 */
[----:B------:R-:W-:Y:S05]  /*1290*/  @!P1 BRA `(.L_x_8305) ;  /* 0x0000005000009947 */ /* 0x000fea0003800000 */
[----:B-----5:R-:W-:Y:S01]  /*12a0*/  FADD.FTZ R91, R107, R91 ;  /* 0x0000005b6b5b7221 */ /* 0x020fe20000010000 */
[----:B------:R-:W-:Y:S05]  /*12b0*/  BRA `(.L_x_8305) ;  /* 0x0000003000007947 */ /* 0x000fea0003800000 */
.L_x_8304:
[----:B-----5:R-:W-:-:S05]  /*12c0*/  PRMT R48, RZ, 0x7610, R109 ;  /* 0x00007610ff307816 */ /* 0x020fca000000006d */
[----:B------:R-:W-:-:S04]  /*12d0*/  FADD.FTZ R91, R48, R91 ;  /* 0x0000005b305b7221 */ /* 0x000fc80000010000 */
[----:B------:R-:W-:Y:S02]  /*12e0*/  @P1 FADD.FTZ R91, R107, R91 ;  /* 0x0000005b6b5b1221 */ /* 0x000fe40000010000 */
.L_x_8305:
[----:B------:R-:W-:Y:S01]  /*12f0*/  PRMT R84, RZ, 0x5410, R86 ;  /* 0x00005410ff547816 */ /* 0x000fe20000000056 */
[----:B------:R-:W-:Y:S05]  /*1300*/  @P2 BRA `(.L_x_8306) ;  /* 0x0000003000002947 */ /* 0x000fea0003800000 */
[----:B------:R-:W-:Y:S05]  /*1310*/  @!P1 BRA `(.L_x_8307) ;  /* 0x0000005000009947 */ /* 0x000fea0003800000 */
[----:B-----5:R-:W-:Y:S01]  /*1320*/  FADD.FTZ R84, R100, R84 ;  /* 0x0000005464547221 */ /* 0x020fe20000010000 */
[----:B------:R-:W-:Y:S05]  /*1330*/  BRA `(.L_x_8307) ;  /* 0x0000003000007947 */ /* 0x000fea0003800000 */
.L_x_8306:
[----:B-----5:R-:W-:-:S05]  /*1340*/  PRMT R49, RZ, 0x5410, R110 ;  /* 0x00005410ff317816 */ /* 0x020fca000000006e */
[----:B------:R-:W-:-:S04]  /*1350*/  FADD.FTZ R84, R49, R84 ;  /* 0x0000005431547221 */ /* 0x000fc80000010000 */
[----:B------:R-:W-:Y:S02]  /*1360*/  @P1 FADD.FTZ R84, R100, R84 ;  /* 0x0000005464541221 */ /* 0x000fe40000010000 */
.L_x_8307:
[----:B------:R-:W-:Y:S01]  /*1370*/  PRMT R85, RZ, 0x7610, R86 ;  /* 0x00007610ff557816 */ /* 0x000fe20000000056 */
[----:B------:R-:W-:Y:S05]  /*1380*/  @P2 BRA `(.L_x_8308) ;  /* 0x0000003000002947 */ /* 0x000fea0003800000 */
[----:B------:R-:W-:Y:S05]  /*1390*/  @!P1 BRA `(.L_x_8309) ;  /* 0x0000005000009947 */ /* 0x000fea0003800000 */
[----:B-----5:R-:W-:Y:S01]  /*13a0*/  FADD.FTZ R85, R101, R85 ;  /* 0x0000005565557221 */ /* 0x020fe20000010000 */
[----:B------:R-:W-:Y:S05]  /*13b0*/  BRA `(.L_x_8309) ;  /* 0x0000003000007947 */ /* 0x000fea0003800000 */
.L_x_8308:
[----:B-----5:R-:W-:-:S05]  /*13c0*/  PRMT R48, RZ, 0x7610, R110 ;  /* 0x00007610ff307816 */ /* 0x020fca000000006e */
[----:B------:R-:W-:-:S04]  /*13d0*/  FADD.FTZ R85, R48, R85 ;  /* 0x0000005530557221 */ /* 0x000fc80000010000 */
[----:B------:R-:W-:Y:S02]  /*13e0*/  @P1 FADD.FTZ R85, R101, R85 ;  /* 0x0000005565551221 */ /* 0x000fe40000010000 */
.L_x_8309:
[----:B------:R-:W-:Y:S01]  /*13f0*/  PRMT R86, RZ, 0x5410, R87 ;  /* 0x00005410ff567816 */ /* 0x000fe20000000057 */
[----:B------:R-:W-:Y:S05]  /*1400*/  @P2 BRA `(.L_x_8310) ;  /* 0x0000003000002947 */ /* 0x000fea0003800000 */
[----:B------:R-:W-:Y:S05]  /*1410*/  @!P1 BRA `(.L_x_8311) ;  /* 0x0000005000009947 */ /* 0x000fea0003800000 */
[----:B-----5:R-:W-:Y:S01]  /*1420*/  FADD.FTZ R86, R102, R86 ;  /* 0x0000005666567221 */ /* 0x020fe20000010000 */
[----:B------:R-:W-:Y:S05]  /*1430*/  BRA `(.L_x_8311) ;  /* 0x0000003000007947 */ /* 0x000fea0003800000 */
.L_x_8310:
[----:B-----5:R-:W-:-:S05]  /*1440*/  PRMT R49, RZ, 0x5410, R111 ;  /* 0x00005410ff317816 */ /* 0x020fca000000006f */
[----:B------:R-:W-:-:S04]  /*1450*/  FADD.FTZ R86, R49, R86 ;  /* 0x0000005631567221 */ /* 0x000fc80000010000 */
[----:B------:R-:W-:Y:S02]  /*1460*/  @P1 FADD.FTZ R86, R102, R86 ;  /* 0x0000005666561221 */ /* 0x000fe40000010000 */
.L_x_8311:
[----:B------:R-:W-:Y:S01]  /*1470*/  PRMT R87, RZ, 0x7610, R87 ;  /* 0x00007610ff577816 */ /* 0x000fe20000000057 */
[----:B------:R-:W-:Y:S05]  /*1480*/  @P2 BRA `(.L_x_8312) ;  /* 0x0000003000002947 */ /* 0x000fea0003800000 */
[----:B------:R-:W-:Y:S05]  /*1490*/  @!P1 BRA `(.L_x_8313) ;  /* 0x0000005000009947 */ /* 0x000fea0003800000 */
[----:B-----5:R-:W-:Y:S01]  /*14a0*/  FADD.FTZ R87, R103, R87 ;  /* 0x0000005767577221 */ /* 0x020fe20000010000 */
[----:B------:R-:W-:Y:S05]  /*14b0*/  BRA `(.L_x_8313) ;  /* 0x0000003000007947 */ /* 0x000fea0003800000 */
.L_x_8312:
[----:B-----5:R-:W-:-:S05]  /*14c0*/  PRMT R48, RZ, 0x7610, R111 ;  /* 0x00007610ff307816 */ /* 0x020fca000000006f */
[----:B------:R-:W-:-:S04]  /*14d0*/  FADD.FTZ R87, R48, R87 ;  /* 0x0000005730577221 */ /* 0x000fc80000010000 */
[----:B------:R-:W-:Y:S02]  /*14e0*/  @P1 FADD.FTZ R87, R103, R87 ;  /* 0x0000005767571221 */ /* 0x000fe40000010000 */
.L_x_8313:
[----:B------:R-:W-:Y:S02]  /*14f0*/  IADD3 R176, R172, 0x40, RZ ;  /* 0x00000040acb07810 */ /* 0x000fe40007ffe0ff */
        /* <DEDUP_REMOVED lines=18> */
.L_x_8314:
[----:B0----5:R-:W-:-:S05]  /*1620*/  PRMT R49, RZ, 0x5410, R108 ;  /* 0x00005410ff317816 */ /* 0x021fca000000006c */
[----:B------:R-:W-:-:S04]  /*1630*/  FADD.FTZ R80, R49, R80 ;  /* 0x0000005031507221 */ /* 0x000fc80000010000 */
[----:B------:R-:W-:Y:S02]  /*1640*/  @P1 FADD.FTZ R80, R104, R80 ;  /* 0x0000005068501221 */ /* 0x000fe40000010000 */
.L_x_8315:
[----:B------:R-:W-:Y:S01]  /*1650*/  PRMT R81, RZ, 0x7610, R76 ;  /* 0x00007610ff517816 */ /* 0x000fe2000000004c */
[----:B------:R-:W-:Y:S05]  /*1660*/  @P2 BRA `(.L_x_8316) ;  /* 0x0000003000002947 */ /* 0x000fea0003800000 */
[----:B------:R-:W-:Y:S05]  /*1670*/  @!P1 BRA `(.L_x_8317) ;  /* 0x0000005000009947 */ /* 0x000fea0003800000 */
[----:B-----5:R-:W-:Y:S01]  /*1680*/  FADD.FTZ R81, R105, R81 ;  /* 0x0000005169517221 */ /* 0x020fe20000010000 */
[----:B------:R-:W-:Y:S05]  /*1690*/  BRA `(.L_x_8317) ;  /* 0x0000003000007947 */ /* 0x000fea0003800000 */
.L_x_8316:
[----:B-----5:R-:W-:-:S05]  /*16a0*/  PRMT R48, RZ, 0x7610, R108 ;  /* 0x00007610ff307816 */ /* 0x020fca000000006c */
[----:B------:R-:W-:-:S04]  /*16b0*/  FADD.FTZ R81, R48, R81 ;  /* 0x0000005130517221 */ /* 0x000fc80000010000 */
[----:B------:R-:W-:Y:S02]  /*16c0*/  @P1 FADD.FTZ R81, R105, R81 ;  /* 0x0000005169511221 */ /* 0x000fe40000010000 */
.L_x_8317:
[----:B------:R-:W-:Y:S01]  /*16d0*/  PRMT R82, RZ, 0x5410, R77 ;  /* 0x00005410ff527816 */ /* 0x000fe2000000004d */
[----:B------:R-:W-:Y:S05]  /*16e0*/  @P2 BRA `(.L_x_8318) ;  /* 0x0000003000002947 */ /* 0x000fea0003800000 */
[----:B------:R-:W-:Y:S05]  /*16f0*/  @!P1 BRA `(.L_x_8319) ;  /* 0x0000005000009947 */ /* 0x000fea0003800000 */
[----:B-----5:R-:W-:Y:S01]  /*1700*/  FADD.FTZ R82, R106, R82 ;  /* 0x000000526a527221 */ /* 0x020fe20000010000 */
[----:B------:R-:W-:Y:S05]  /*1710*/  BRA `(.L_x_8319) ;  /* 0x0000003000007947 */ /* 0x000fea0003800000 */
.L_x_8318:
[----:B-----5:R-:W-:-:S05]  /*1720*/  PRMT R49, RZ, 0x5410, R109 ;  /* 0x00005410ff317816 */ /* 0x020fca000000006d */
[----:B------:R-:W-:-:S04]  /*1730*/  FADD.FTZ R82, R49, R82 ;  /* 0x0000005231527221 */ /* 0x000fc80000010000 */
[----:B------:R-:W-:Y:S02]  /*1740*/  @P1 FADD.FTZ R82, R106, R82 ;  /* 0x000000526a521221 */ /* 0x000fe40000010000 */
.L_x_8319:
[----:B------:R-:W-:Y:S01]  /*1750*/  PRMT R83, RZ, 0x7610, R77 ;  /* 0x00007610ff537816 */ /* 0x000fe2000000004d */
[----:B------:R-:W-:Y:S05]  /*1760*/  @P2 BRA `(.L_x_8320) ;  /* 0x0000003000002947 */ /* 0x000fea0003800000 */
[----:B------:R-:W-:Y:S05]  /*1770*/  @!P1 BRA `(.L_x_8321) ;  /* 0x0000005000009947 */ /* 0x000fea0003800000 */
[----:B-----5:R-:W-:Y:S01]  /*1780*/  FADD.FTZ R83, R107, R83 ;  /* 0x000000536b537221 */ /* 0x020fe20000010000 */
[----:B------:R-:W-:Y:S05]  /*1790*/  BRA `(.L_x_8321) ;  /* 0x0000003000007947 */ /* 0x000fea0003800000 */
.L_x_8320:
[----:B-----5:R-:W-:-:S05]  /*17a0*/  PRMT R48, RZ, 0x7610, R109 ;  /* 0x00007610ff307816 */ /* 0x020fca000000006d */
[----:B------:R-:W-:-:S04]  /*17b0*/  FADD.FTZ R83, R48, R83 ;  /* 0x0000005330537221 */ /* 0x000fc80000010000 */
[----:B------:R-:W-:Y:S02]  /*17c0*/  @P1 FADD.FTZ R83, R107, R83 ;  /* 0x000000536b531221 */ /* 0x000fe40000010000 */
.L_x_8321:
[----:B------:R-:W-:Y:S01]  /*17d0*/  PRMT R76, RZ, 0x5410, R78 ;  /* 0x00005410ff4c7816 */ /* 0x000fe2000000004e */
[----:B------:R-:W-:Y:S05]  /*17e0*/  @P2 BRA `(.L_x_8322) ;  /* 0x0000003000002947 */ /* 0x000fea0003800000 */
[----:B------:R-:W-:Y:S05]  /*17f0*/  @!P1 BRA `(.L_x_8323) ;  /* 0x0000005000009947 */ /* 0x000fea0003800000 */
[----:B-----5:R-:W-:Y:S01]  /*1800*/  FADD.FTZ R76, R100, R76 ;  /* 0x0000004c644c7221 */ /* 0x020fe20000010000 */
[----:B------:R-:W-:Y:S05]  /*1810*/  BRA `(.L_x_8323) ;  /* 0x0000003000007947 */ /* 0x000fea0003800000 */
.L_x_8322:
[----:B-----5:R-:W-:-:S05]  /*1820*/  PRMT R49, RZ, 0x5410, R110 ;  /* 0x00005410ff317816 */ /* 0x020fca000000006e */
[----:B------:R-:W-:-:S04]  /*1830*/  FADD.FTZ R76, R49, R76 ;  /* 0x0000004c314c7221 */ /* 0x000fc80000010000 */
[----:B------:R-:W-:Y:S02]  /*1840*/  @P1 FADD.FTZ R76, R100, R76 ;  /* 0x0000004c644c1221 */ /* 0x000fe40000010000 */
.L_x_8323:
[----:B------:R-:W-:Y:S01]  /*1850*/  PRMT R77, RZ, 0x7610, R78 ;  /* 0x00007610ff4d7816 */ /* 0x000fe2000000004e */
[----:B------:R-:W-:Y:S05]  /*1860*/  @P2 BRA `(.L_x_8324) ;  /* 0x0000003000002947 */ /* 0x000fea0003800000 */
[----:B------:R-:W-:Y:S05]  /*1870*/  @!P1 BRA `(.L_x_8325) ;  /* 0x0000005000009947 */ /* 0x000fea0003800000 */
[----:B-----5:R-:W-:Y:S01]  /*1880*/  FADD.FTZ R77, R101, R77 ;  /* 0x0000004d654d7221 */ /* 0x020fe20000010000 */
[----:B------:R-:W-:Y:S05]  /*1890*/  BRA `(.L_x_8325) ;  /* 0x0000003000007947 */ /* 0x000fea0003800000 */
.L_x_8324:
[----:B-----5:R-:W-:-:S05]  /*18a0*/  PRMT R48, RZ, 0x7610, R110 ;  /* 0x00007610ff307816 */ /* 0x020fca000000006e */
[----:B------:R-:W-:-:S04]  /*18b0*/  FADD.FTZ R77, R48, R77 ;  /* 0x0000004d304d7221 */ /* 0x000fc80000010000 */
[----:B------:R-:W-:Y:S02]  /*18c0*/  @P1 FADD.FTZ R77, R101, R77 ;  /* 0x0000004d654d1221 */ /* 0x000fe40000010000 */
.L_x_8325:
[----:B------:R-:W-:Y:S01]  /*18d0*/  PRMT R78, RZ, 0x5410, R79 ;  /* 0x00005410ff4e7816 */ /* 0x000fe2000000004f */
[----:B------:R-:W-:Y:S05]  /*18e0*/  @P2 BRA `(.L_x_8326) ;  /* 0x0000003000002947 */ /* 0x000fea0003800000 */
[----:B------:R-:W-:Y:S05]  /*18f0*/  @!P1 BRA `(.L_x_8327) ;  /* 0x0000005000009947 */ /* 0x000fea0003800000 */
[----:B-----5:R-:W-:Y:S01]  /*1900*/  FADD.FTZ R78, R102, R78 ;  /* 0x0000004e664e7221 */ /* 0x020fe20000010000 */
[----:B------:R-:W-:Y:S05]  /*1910*/  BRA `(.L_x_8327) ;  /* 0x0000003000007947 */ /* 0x000fea0003800000 */
.L_x_8326:
[----:B-----5:R-:W-:-:S05]  /*1920*/  PRMT R49, RZ, 0x5410, R111 ;  /* 0x00005410ff317816 */ /* 0x020fca000000006f */
[----:B------:R-:W-:-:S04]  /*1930*/  FADD.FTZ R78, R49, R78 ;  /* 0x0000004e314e7221 */ /* 0x000fc80000010000 */
[----:B------:R-:W-:Y:S02]  /*1940*/  @P1 FADD.FTZ R78, R102, R78 ;  /* 0x0000004e664e1221 */ /* 0x000fe40000010000 */
.L_x_8327:
[----:B------:R-:W-:Y:S01]  /*1950*/  PRMT R79, RZ, 0x7610, R79 ;  /* 0x00007610ff4f7816 */ /* 0x000fe2000000004f */
[----:B------:R-:W-:Y:S05]  /*1960*/  @P2 BRA `(.L_x_8328) ;  /* 0x0000003000002947 */ /* 0x000fea0003800000 */
[----:B------:R-:W-:Y:S05]  /*1970*/  @!P1 BRA `(.L_x_8329) ;  /* 0x0000005000009947 */ /* 0x000fea0003800000 */
[----:B-----5:R-:W-:Y:S01]  /*1980*/  FADD.FTZ R79, R103, R79 ;  /* 0x0000004f674f7221 */ /* 0x020fe20000010000 */
[----:B------:R-:W-:Y:S05]  /*1990*/  BRA `(.L_x_8329) ;  /* 0x0000003000007947 */ /* 0x000fea0003800000 */
.L_x_8328:
[----:B-----5:R-:W-:-:S05]  /*19a0*/  PRMT R48, RZ, 0x7610, R111 ;  /* 0x00007610ff307816 */ /* 0x020fca000000006f */
[----:B------:R-:W-:-:S04]  /*19b0*/  FADD.FTZ R79, R48, R79 ;  /* 0x0000004f304f7221 */ /* 0x000fc80000010000 */
[----:B------:R-:W-:Y:S02]  /*19c0*/  @P1 FADD.FTZ R79, R103, R79 ;  /* 0x0000004f674f1221 */ /* 0x000fe40000010000 */
.L_x_8329:
        /* <DEDUP_REMOVED lines=19> */
.L_x_8330:
[----:B0----5:R-:W-:-:S05]  /*1b00*/  PRMT R49, RZ, 0x5410, R108 ;  /* 0x00005410ff317816 */ /* 0x021fca000000006c */
[----:B------:R-:W-:-:S04]  /*1b10*/  FADD.FTZ R72, R49, R72 ;  /* 0x0000004831487221 */ /* 0x000fc80000010000 */
[----:B------:R-:W-:Y:S02]  /*1b20*/  @P1 FADD.FTZ R72, R104, R72 ;  /* 0x0000004868481221 */ /* 0x000fe40000010000 */
.L_x_8331:
[----:B------:R-:W-:Y:S01]  /*1b30*/  PRMT R73, RZ, 0x7610, R112 ;  /* 0x00007610ff497816 */ /* 0x000fe20000000070 */
[----:B------:R-:W-:Y:S05]  /*1b40*/  @P2 BRA `(.L_x_8332) ;  /* 0x0000003000002947 */ /* 0x000fea0003800000 */
[----:B------:R-:W-:Y:S05]  /*1b50*/  @!P1 BRA `(.L_x_8333) ;  /* 0x0000005000009947 */ /* 0x000fea0003800000 */
[----:B-----5:R-:W-:Y:S01]  /*1b60*/  FADD.FTZ R73, R105, R73 ;  /* 0x0000004969497221 */ /* 0x020fe20000010000 */
[----:B------:R-:W-:Y:S05]  /*1b70*/  BRA `(.L_x_8333) ;  /* 0x0000003000007947 */ /* 0x000fea0003800000 */
.L_x_8332:
[----:B-----5:R-:W-:-:S05]  /*1b80*/  PRMT R48, RZ, 0x7610, R108 ;  /* 0x00007610ff307816 */ /* 0x020fca000000006c */
[----:B------:R-:W-:-:S04]  /*1b90*/  FADD.FTZ R73, R48, R73 ;  /* 0x0000004930497221 */ /* 0x000fc80000010000 */
[----:B------:R-:W-:Y:S02]  /*1ba0*/  @P1 FADD.FTZ R73, R105, R73 ;  /* 0x0000004969491221 */ /* 0x000fe40000010000 */
.L_x_8333:
[----:B------:R-:W-:Y:S01]  /*1bb0*/  PRMT R74, RZ, 0x5410, R113 ;  /* 0x00005410ff4a7816 */ /* 0x000fe20000000071 */
[----:B------:R-:W-:Y:S05]  /*1bc0*/  @P2 BRA `(.L_x_8334) ;  /* 0x0000003000002947 */ /* 0x000fea0003800000 */
[----:B------:R-:W-:Y:S05]  /*1bd0*/  @!P1 BRA `(.L_x_8335) ;  /* 0x0000005000009947 */ /* 0x000fea0003800000 */
[----:B-----5:R-:W-:Y:S01]  /*1be0*/  FADD.FTZ R74, R106, R74 ;  /* 0x0000004a6a4a7221 */ /* 0x020fe20000010000 */
[----:B------:R-:W-:Y:S05]  /*1bf0*/  BRA `(.L_x_8335) ;  /* 0x0000003000007947 */ /* 0x000fea0003800000 */
.L_x_8334:
[----:B-----5:R-:W-:-:S05]  /*1c00*/  PRMT R49, RZ, 0x5410, R109 ;  /* 0x00005410ff317816 */ /* 0x020fca000000006d */
[----:B------:R-:W-:-:S04]  /*1c10*/  FADD.FTZ R74, R49, R74 ;  /* 0x0000004a314a7221 */ /* 0x000fc80000010000 */
[----:B------:R-:W-:Y:S02]  /*1c20*/  @P1 FADD.FTZ R74, R106, R74 ;  /* 0x0000004a6a4a1221 */ /* 0x000fe40000010000 */
.L_x_8335:
[----:B------:R-:W-:Y:S01]  /*1c30*/  PRMT R75, RZ, 0x7610, R113 ;  /* 0x00007610ff4b7816 */ /* 0x000fe20000000071 */
[----:B------:R-:W-:Y:S05]  /*1c40*/  @P2 BRA `(.L_x_8336) ;  /* 0x0000003000002947 */ /* 0x000fea0003800000 */
[----:B------:R-:W-:Y:S05]  /*1c50*/  @!P1 BRA `(.L_x_8337) ;  /* 0x0000005000009947 */ /* 0x000fea0003800000 */
[----:B-----5:R-:W-:Y:S01]  /*1c60*/  FADD.FTZ R75, R107, R75 ;  /* 0x0000004b6b4b7221 */ /* 0x020fe20000010000 */
[----:B------:R-:W-:Y:S05]  /*1c70*/  BRA `(.L_x_8337) ;  /* 0x0000003000007947 */ /* 0x000fea0003800000 */
.L_x_8336:
[----:B-----5:R-:W-:-:S05]  /*1c80*/  PRMT R48, RZ, 0x7610, R109 ;  /* 0x00007610ff307816 */ /* 0x020fca000000006d */
[----:B------:R-:W-:-:S04]  /*1c90*/  FADD.FTZ R75, R48, R75 ;  /* 0x0000004b304b7221 */ /* 0x000fc80000010000 */
[----:B------:R-:W-:Y:S02]  /*1ca0*/  @P1 FADD.FTZ R75, R107, R75 ;  /* 0x0000004b6b4b1221 */ /* 0x000fe40000010000 */
.L_x_8337:
[----:B------:R-:W-:Y:S01]  /*1cb0*/  PRMT R112, RZ, 0x5410, R114 ;  /* 0x00005410ff707816 */ /* 0x000fe20000000072 */
[----:B------:R-:W-:Y:S05]  /*1cc0*/  @P2 BRA `(.L_x_8338) ;  /* 0x0000003000002947 */ /* 0x000fea0003800000 */
[----:B------:R-:W-:Y:S05]  /*1cd0*/  @!P1 BRA `(.L_x_8339) ;  /* 0x0000005000009947 */ /* 0x000fea0003800000 */
[----:B-----5:R-:W-:Y:S01]  /*1ce0*/  FADD.FTZ R112, R100, R112 ;  /* 0x0000007064707221 */ /* 0x020fe20000010000 */
[----:B------:R-:W-:Y:S05]  /*1cf0*/  BRA `(.L_x_8339) ;  /* 0x0000003000007947 */ /* 0x000fea0003800000 */
.L_x_8338:
[----:B-----5:R-:W-:-:S05]  /*1d00*/  PRMT R49, RZ, 0x5410, R110 ;  /* 0x00005410ff317816 */ /* 0x020fca000000006e */
[----:B------:R-:W-:-:S04]  /*1d10*/  FADD.FTZ R112, R49, R112 ;  /* 0x0000007031707221 */ /* 0x000fc80000010000 */
[----:B------:R-:W-:Y:S02]  /*1d20*/  @P1 FADD.FTZ R112, R100, R112 ;  /* 0x0000007064701221 */ /* 0x000fe40000010000 */
.L_x_8339:
[----:B------:R-:W-:Y:S01]  /*1d30*/  PRMT R113, RZ, 0x7610, R114 ;  /* 0x00007610ff717816 */ /* 0x000fe20000000072 */
[----:B------:R-:W-:Y:S05]  /*1d40*/  @P2 BRA `(.L_x_8340) ;  /* 0x0000003000002947 */ /* 0x000fea0003800000 */
[----:B------:R-:W-:Y:S05]  /*1d50*/  @!P1 BRA `(.L_x_8341) ;  /* 0x0000005000009947 */ /* 0x000fea0003800000 */
[----:B-----5:R-:W-:Y:S01]  /*1d60*/  FADD.FTZ R113, R101, R113 ;  /* 0x0000007165717221 */ /* 0x020fe20000010000 */
[----:B------:R-:W-:Y:S05]  /*1d70*/  BRA `(.L_x_8341) ;  /* 0x0000003000007947 */ /* 0x000fea0003800000 */
.L_x_8340:
[----:B-----5:R-:W-:-:S05]  /*1d80*/  PRMT R48, RZ, 0x7610, R110 ;  /* 0x00007610ff307816 */ /* 0x020fca000000006e */
[----:B------:R-:W-:-:S04]  /*1d90*/  FADD.FTZ R113, R48, R113 ;  /* 0x0000007130717221 */ /* 0x000fc80000010000 */
[----:B------:R-:W-:Y:S02]  /*1da0*/  @P1 FADD.FTZ R113, R101, R113 ;  /* 0x0000007165711221 */ /* 0x000fe40000010000 */
.L_x_8341:
[----:B------:R-:W-:Y:S01]  /*1db0*/  PRMT R114, RZ, 0x5410, R115 ;  /* 0x00005410ff727816 */ /* 0x000fe20000000073 */
[----:B------:R-:W-:Y:S05]  /*1dc0*/  @P2 BRA `(.L_x_8342) ;  /* 0x0000003000002947 */ /* 0x000fea0003800000 */
[----:B------:R-:W-:Y:S05]  /*1dd0*/  @!P1 BRA `(.L_x_8343) ;  /* 0x0000005000009947 */ /* 0x000fea0003800000 */
[----:B-----5:R-:W-:Y:S01]  /*1de0*/  FADD.FTZ R114, R102, R114 ;  /* 0x0000007266727221 */ /* 0x020fe20000010000 */
[----:B------:R-:W-:Y:S05]  /*1df0*/  BRA `(.L_x_8343) ;  /* 0x0000003000007947 */ /* 0x000fea0003800000 */
.L_x_8342:
[----:B-----5:R-:W-:-:S05]  /*1e00*/  PRMT R49, RZ, 0x5410, R111 ;  /* 0x00005410ff317816 */ /* 0x020fca000000006f */
[----:B------:R-:W-:-:S04]  /*1e10*/  FADD.FTZ R114, R49, R114 ;  /* 0x0000007231727221 */ /* 0x000fc80000010000 */
[----:B------:R-:W-:Y:S02]  /*1e20*/  @P1 FADD.FTZ R114, R102, R114 ;  /* 0x0000007266721221 */ /* 0x000fe40000010000 */
.L_x_8343:
[----:B------:R-:W-:Y:S01]  /*1e30*/  PRMT R115, RZ, 0x7610, R115 ;  /* 0x00007610ff737816 */ /* 0x000fe20000000073 */
[----:B------:R-:W-:Y:S05]  /*1e40*/  @P2 BRA `(.L_x_8344) ;  /* 0x0000003000002947 */ /* 0x000fea0003800000 */
[----:B------:R-:W-:Y:S05]  /*1e50*/  @!P1 BRA `(.L_x_8345) ;  /* 0x0000005000009947 */ /* 0x000fea0003800000 */
[----:B-----5:R-:W-:Y:S01]  /*1e60*/  FADD.FTZ R115, R103, R115 ;  /* 0x0000007367737221 */ /* 0x020fe20000010000 */
[----:B------:R-:W-:Y:S05]  /*1e70*/  BRA `(.L_x_8345) ;  /* 0x0000003000007947 */ /* 0x000fea0003800000 */
.L_x_8344:
[----:B-----5:R-:W-:-:S05]  /*1e80*/  PRMT R48, RZ, 0x7610, R111 ;  /* 0x00007610ff307816 */ /* 0x020fca000000006f */
[----:B------:R-:W-:-:S04]  /*1e90*/  FADD.FTZ R115, R48, R115 ;  /* 0x0000007330737221 */ /* 0x000fc80000010000 */
[----:B------:R-:W-:Y:S02]  /*1ea0*/  @P1 FADD.FTZ R115, R103, R115 ;  /* 0x0000007367731221 */ /* 0x000fe40000010000 */
.L_x_8345:
        /* <DEDUP_REMOVED lines=25> */
[----:B------:R-:W-:-:S03]  /*2040*/  LEA R48, P0, R174, c[0x0][0x188], 0x5 ;  /* 0x00006200ae307a11 */ /* 0x000fc600078028ff */
[----:B------:R-:W-:Y:S01]  /*2050*/  FADD.FTZ R52, R49, R72 ;  /* 0x0000004831347221 */ /* 0x000fe20000010000 */
[----:B------:R-:W-:-:S03]  /*2060*/  LEA.HI.X R49, R174, c[0x0][0x18c], RZ, 0x5, P0 ;  /* 0x00006300ae317a11 */ /* 0x000fc600000f2cff */
[----:B------:R-:W-:Y:S02]  /*2070*/  FADD.FTZ R53, R52, R73 ;  /* 0x0000004934357221 */ /* 0x000fe40000010000 */
[----:B------:R0:W-:Y:S02]  /*2080*/  STG.E.128 [R48.64], R72 ;  /* 0x0000004830007986 */ /* 0x0001e4000c101d04 */
[----:B------:R-:W-:Y:S02]  /*2090*/  FADD.FTZ R52, R53, R74 ;  /* 0x0000004a35347221 */ /* 0x000fe40000010000 */
[----:B------:R0:W-:Y:S02]  /*20a0*/  STG.E.128 [R48.64+0x10], R112 ;  /* 0x0000107030007986 */ /* 0x0001e4000c101d04 */
[----:B------:R-:W-:-:S04]  /*20b0*/  FADD.FTZ R53, R52, R75 ;  /* 0x0000004b34357221 */ /* 0x000fc80000010000 */
[----:B------:R-:W-:-:S04]  /*20c0*/  FADD.FTZ R52, R53, R112 ;  /* 0x0000007035347221 */ /* 0x000fc80000010000 */
[----:B------:R-:W-:-:S04]  /*20d0*/  FADD.FTZ R53, R52, R113 ;  /* 0x0000007134357221 */ /* 0x000fc80000010000 */
[----:B------:R-:W-:-:S04]  /*20e0*/  FADD.FTZ R52, R53, R114 ;  /* 0x0000007235347221 */ /* 0x000fc80000010000 */
[----:B------:R-:W-:Y:S01]  /*20f0*/  FADD.FTZ R52, R52, R115 ;  /* 0x0000007334347221 */ /* 0x000fe20000010000 */
[----:B------:R-:W-:Y:S05]  /*2100*/  BRA.DIV ~URZ, `(.L_x_8346) ;  /* 0x000013427f007947 */ /* 0x000fea000b800000 */
[----:B0-----:R0:W1:Y:S02]  /*2110*/  SHFL.BFLY PT, R48, R52, 0x1, 0x1f ;  /* 0x0c201f0034307f89 */ /* 0x00106400000e0000 */
.L_x_8350:
        /* <DEDUP_REMOVED lines=84> */
.L_x_8351:
[----:B-1----:R-:W-:Y:S01]  /*2660*/  FADD.FTZ R49, R181, R52 ;  /* 0x00000034b5317221 */ /* 0x002fe20000010000 */
[----:B0-----:R-:W-:Y:S01]  /*2670*/  MOV R52, c[0x0][0x1e0] ;  /* 0x0000780000347a02 */ /* 0x001fe20000000f00 */
[----:B------:R-:W-:Y:S01]  /*2680*/  FMUL.FTZ R56, R53, R53 ;  /* 0x0000003535387220 */ /* 0x000fe20000410000 */
[----:B------:R-:W-:Y:S01]  /*2690*/  ISETP.NE.AND P0, PT, RZ, UR6, PT ;  /* 0x00000006ff007c0c */ /* 0x000fe2000bf05270 */
[----:B------:R-:W-:Y:S02]  /*26a0*/  HFMA2.MMA R181, -RZ, RZ, 0, 2.384185791015625e-07 ;  /* 0x00000004ffb57435 */ /* 0x000fe400000001ff */
[----:B------:R-:W-:Y:S01]  /*26b0*/  FFMA.FTZ R52, R49, R52, c[0x0][0x228] ;  /* 0x00008a0031347623 */ /* 0x000fe20000010034 */
[----:B------:R-:W-:Y:S02]  /*26c0*/  FSEL R57, R56, RZ, P0 ;  /* 0x000000ff38397208 */ /* 0x000fe40000000000 */
[----:B------:R-:W-:-:S03]  /*26d0*/  FSEL R56, R53, RZ, !P0 ;  /* 0x000000ff35387208 */ /* 0x000fc60004000000 */
[----:B------:R-:W-:Y:S02]  /*26e0*/  FADD.FTZ R52, R52, R57 ;  /* 0x0000003934347221 */ /* 0x000fe40000010000 */
[----:B------:R-:W-:Y:S02]  /*26f0*/  @!P1 IMAD.WIDE R48, R150, R181, c[0x0][0x1a0] ;  /* 0x0000680096309625 */ /* 0x000fe400078e02b5 */
[----:B------:R-:W0:Y:S02]  /*2700*/  MUFU.RSQ R193, R52 ;  /* 0x0000003400c17308 */ /* 0x000e240000001400 */
[C---:B------:R-:W-:Y:S01]  /*2710*/  FADD.FTZ R94, -R56.reuse, R94 ;  /* 0x0000005e385e7221 */ /* 0x040fe20000010100 */
[----:B------:R1:W-:Y:S01]  /*2720*/  @!P1 STG.E [R48.64], R53 ;  /* 0x0000003530009986 */ /* 0x0003e2000c101904 */
[C---:B------:R-:W-:Y:S02]  /*2730*/  FADD.FTZ R97, -R56.reuse, R97 ;  /* 0x0000006138617221 */ /* 0x040fe40000010100 */
[----:B------:R-:W-:-:S02]  /*2740*/  FADD.FTZ R85, -R56, R85 ;  /* 0x0000005538557221 */ /* 0x000fc40000010100 */
[C---:B------:R-:W-:Y:S02]  /*2750*/  FADD.FTZ R80, -R56.reuse, R80 ;  /* 0x0000005038507221 */ /* 0x040fe40000010100 */
[C---:B------:R-:W-:Y:S02]  /*2760*/  FADD.FTZ R83, -R56.reuse, R83 ;  /* 0x0000005338537221 */ /* 0x040fe40000010100 */
[C---:B------:R-:W-:Y:S02]  /*2770*/  FADD.FTZ R180, -R56.reuse, R77 ;  /* 0x0000004d38b47221 */ /* 0x040fe40000010100 */
[----:B------:R-:W-:Y:S02]  /*2780*/  FADD.FTZ R191, -R56, R114 ;  /* 0x0000007238bf7221 */ /* 0x000fe40000010100 */
[----:B-1----:R-:W-:-:S04]  /*2790*/  @!P1 IMAD.WIDE R48, R150, R181, c[0x0][0x1a8] ;  /* 0x00006a0096309625 */ /* 0x002fc800078e02b5 */
[C---:B0-----:R-:W-:Y:S01]  /*27a0*/  FMUL.FTZ R77, R193.reuse, R94 ;  /* 0x0000005ec14d7220 */ /* 0x041fe20000410000 */
[----:B------:R0:W-:Y:S01]  /*27b0*/  @!P1 STG.E [R48.64], R193 ;  /* 0x000000c130009986 */ /* 0x0001e2000c101904 */
[----:B------:R-:W-:Y:S02]  /*27c0*/  FADD.FTZ R95, -R56, R95 ;  /* 0x0000005f385f7221 */ /* 0x000fe40000010100 */
[C---:B------:R-:W-:Y:S02]  /*27d0*/  FMUL.FTZ R53, R193.reuse, R97 ;  /* 0x00000061c1357220 */ /* 0x040fe40000410000 */
[C---:B------:R-:W-:Y:S02]  /*27e0*/  FMUL.FTZ R114, R193.reuse, R85 ;  /* 0x00000055c1727220 */ /* 0x040fe40000410000 */
[C---:B------:R-:W-:Y:S02]  /*27f0*/  FMUL.FTZ R97, R193.reuse, R80 ;  /* 0x00000050c1617220 */ /* 0x040fe40000410000 */
[----:B------:R-:W-:-:S02]  /*2800*/  FMUL.FTZ R85, R193, R83 ;  /* 0x00000053c1557220 */ /* 0x000fc40000410000 */
[C---:B------:R-:W-:Y:S01]  /*2810*/  FADD.FTZ R84, -R56.reuse, R84 ;  /* 0x0000005438547221 */ /* 0x040fe20000010100 */
[----:B0-----:R-:W-:Y:S01]  /*2820*/  PRMT R48, RZ, 0x5410, R71 ;  /* 0x00005410ff307816 */ /* 0x001fe20000000047 */
[C---:B------:R-:W-:Y:S01]  /*2830*/  FADD.FTZ R86, -R56.reuse, R86 ;  /* 0x0000005638567221 */ /* 0x040fe20000010100 */
[----:B------:R-:W-:Y:S01]  /*2840*/  PRMT R49, RZ, 0x5410, R67 ;  /* 0x00005410ff317816 */ /* 0x000fe20000000043 */
[C---:B------:R-:W-:Y:S02]  /*2850*/  FADD.FTZ R81, -R56.reuse, R81 ;  /* 0x0000005138517221 */ /* 0x040fe40000010100 */
[C---:B------:R-:W-:Y:S01]  /*2860*/  FFMA.FTZ R80, R77.reuse, R48, R8 ;  /* 0x000000304d507223 */ /* 0x040fe20000010008 */
[----:B------:R-:W-:Y:S01]  /*2870*/  PRMT R48, RZ, 0x7610, R71 ;  /* 0x00007610ff307816 */ /* 0x000fe20000000047 */
[----:B------:R-:W-:Y:S01]  /*2880*/  FFMA.FTZ R83, R77, R49, R40 ;  /* 0x000000314d537223 */ /* 0x000fe20000010028 */
[----:B------:R-:W-:Y:S01]  /*2890*/  PRMT R49, RZ, 0x7610, R67 ;  /* 0x00007610ff317816 */ /* 0x000fe20000000043 */
[----:B------:R-:W-:-:S02]  /*28a0*/  FADD.FTZ R82, -R56, R82 ;  /* 0x0000005238527221 */ /* 0x000fc40000010100 */
[C---:B------:R-:W-:Y:S02]  /*28b0*/  FADD.FTZ R178, -R56.reuse, R76 ;  /* 0x0000004c38b27221 */ /* 0x040fe40000010100 */
[C---:B------:R-:W-:Y:S02]  /*28c0*/  FMUL.FTZ R76, R193.reuse, R95 ;  /* 0x0000005fc14c7220 */ /* 0x040fe40000410000 */
[C---:B------:R-:W-:Y:S02]  /*28d0*/  FADD.FTZ R183, -R56.reuse, R79 ;  /* 0x0000004f38b77221 */ /* 0x040fe40000010100 */
[----:B------:R-:W-:Y:S02]  /*28e0*/  FADD.FTZ R189, -R56, R112 ;  /* 0x0000007038bd7221 */ /* 0x000fe40000010100 */
[C---:B------:R-:W-:Y:S02]  /*28f0*/  FMUL.FTZ R112, R193.reuse, R84 ;  /* 0x00000054c1707220 */ /* 0x040fe40000410000 */
[----:B------:R-:W-:-:S02]  /*2900*/  FMUL.FTZ R79, R193, R86 ;  /* 0x00000056c14f7220 */ /* 0x000fc40000410000 */
[C---:B------:R-:W-:Y:S02]  /*2910*/  FMUL.FTZ R84, R193.reuse, R81 ;  /* 0x00000051c1547220 */ /* 0x040fe40000410000 */
[----:B------:R-:W-:Y:S02]  /*2920*/  FMUL.FTZ R86, R193, R82 ;  /* 0x00000052c1567220 */ /* 0x000fe40000410000 */
[C---:B------:R-:W-:Y:S02]  /*2930*/  FADD.FTZ R96, -R56.reuse, R96 ;  /* 0x0000006038607221 */ /* 0x040fe40000010100 */
[----:B------:R-:W-:Y:S02]  /*2940*/  FADD.FTZ R98, -R56, R98 ;  /* 0x0000006238627221 */ /* 0x000fe40000010100 */
[C---:B------:R-:W-:Y:S01]  /*2950*/  FFMA.FTZ R81, R76.reuse, R48, R9 ;  /* 0x000000304c517223 */ /* 0x040fe20000010009 */
[----:B------:R-:W-:Y:S01]  /*2960*/  PRMT R48, RZ, 0x5410, R63 ;  /* 0x00005410ff307816 */ /* 0x000fe2000000003f */
[----:B------:R-:W-:Y:S01]  /*2970*/  FFMA.FTZ R82, R76, R49, R41 ;  /* 0x000000314c527223 */ /* 0x000fe20000010029 */
[----:B------:R-:W-:Y:S01]  /*2980*/  PRMT R49, RZ, 0x5410, R59 ;  /* 0x00005410ff317816 */ /* 0x000fe2000000003b */
[----:B------:R-:W-:-:S02]  /*2990*/  FADD.FTZ R57, -R56, R89 ;  /* 0x0000005938397221 */ /* 0x000fc40000010100 */
[----:B------:R-:W-:Y:S01]  /*29a0*/  FADD.FTZ R184, -R56, R72 ;  /* 0x0000004838b87221 */ /* 0x000fe20000010100 */
[----:B------:R-:W-:Y:S01]  /*29b0*/  F2FP.BF16.PACK_AB R83, R82, R83 ;  /* 0x000000535253723e */ /* 0x000fe200000010ff */
[C---:B------:R-:W-:Y:S02]  /*29c0*/  FADD.FTZ R89, -R56.reuse, R87 ;  /* 0x0000005738597221 */ /* 0x040fe40000010100 */
[C---:B------:R-:W-:Y:S02]  /*29d0*/  FMUL.FTZ R52, R193.reuse, R96 ;  /* 0x00000060c1347220 */ /* 0x040fe40000410000 */
[----:B------:R-:W-:Y:S02]  /*29e0*/  FMUL.FTZ R72, R193, R98 ;  /* 0x00000062c1487220 */ /* 0x000fe40000410000 */
[C---:B------:R-:W-:Y:S02]  /*29f0*/  FADD.FTZ R99, -R56.reuse, R99 ;  /* 0x0000006338637221 */ /* 0x040fe40000010100 */
[----:B------:R-:W-:-:S02]  /*2a00*/  FADD.FTZ R92, -R56, R92 ;  /* 0x0000005c385c7221 */ /* 0x000fc40000010100 */
[C---:B------:R-:W-:Y:S02]  /*2a10*/  FADD.FTZ R93, -R56.reuse, R93 ;  /* 0x0000005d385d7221 */ /* 0x040fe40000010100 */
[C---:B------:R-:W-:Y:S02]  /*2a20*/  FMUL.FTZ R96, R193.reuse, R178 ;  /* 0x000000b2c1607220 */ /* 0x040fe40000410000 */
[----:B------:R-:W-:Y:S02]  /*2a30*/  FMUL.FTZ R98, R193, R180 ;  /* 0x000000b4c1627220 */ /* 0x000fe40000410000 */
[C---:B------:R-:W-:Y:S02]  /*2a40*/  FADD.FTZ R91, -R56.reuse, R91 ;  /* 0x0000005b385b7221 */ /* 0x040fe40000010100 */
[C---:B------:R-:W-:Y:S01]  /*2a50*/  FFMA.FTZ R178, R79.reuse, R48, R16 ;  /* 0x000000304fb27223 */ /* 0x040fe20000010010 */
[----:B------:R-:W-:Y:S01]  /*2a60*/  PRMT R48, RZ, 0x7610, R63 ;  /* 0x00007610ff307816 */ /* 0x000fe2000000003f */
[----:B------:R-:W-:Y:S01]  /*2a70*/  FFMA.FTZ R180, R79, R49, R116 ;  /* 0x000000314fb47223 */ /* 0x000fe20000010074 */
[----:B------:R-:W-:Y:S01]  /*2a80*/  PRMT R49, RZ, 0x7610, R59 ;  /* 0x00007610ff317816 */ /* 0x000fe2000000003b */
[----:B------:R-:W-:-:S02]  /*2a90*/  FADD.FTZ R182, -R56, R78 ;  /* 0x0000004e38b67221 */ /* 0x000fc40000010100 */
[C---:B------:R-:W-:Y:S02]  /*2aa0*/  FADD.FTZ R185, -R56.reuse, R73 ;  /* 0x0000004938b97221 */ /* 0x040fe40000010100 */
[C---:B------:R-:W-:Y:S02]  /*2ab0*/  FADD.FTZ R187, -R56.reuse, R74 ;  /* 0x0000004a38bb7221 */ /* 0x040fe40000010100 */
[----:B------:R-:W-:Y:S02]  /*2ac0*/  FADD.FTZ R188, -R56, R75 ;  /* 0x0000004b38bc7221 */ /* 0x000fe40000010100 */
[C---:B------:R-:W-:Y:S02]  /*2ad0*/  FMUL.FTZ R78, R193.reuse, R89 ;  /* 0x00000059c14e7220 */ /* 0x040fe40000410000 */
[C---:B------:R-:W-:Y:S02]  /*2ae0*/  FMUL.FTZ R73, R193.reuse, R99 ;  /* 0x00000063c1497220 */ /* 0x040fe40000410000 */
[----:B------:R-:W-:-:S02]  /*2af0*/  FMUL.FTZ R74, R193, R92 ;  /* 0x0000005cc14a7220 */ /* 0x000fc40000410000 */
[C---:B------:R-:W-:Y:S02]  /*2b00*/  FMUL.FTZ R75, R193.reuse, R93 ;  /* 0x0000005dc14b7220 */ /* 0x040fe40000410000 */
[C---:B------:R-:W-:Y:S02]  /*2b10*/  FMUL.FTZ R99, R193.reuse, R91 ;  /* 0x0000005bc1637220 */ /* 0x040fe40000410000 */
[C---:B------:R-:W-:Y:S02]  /*2b20*/  FMUL.FTZ R186, R193.reuse, R183 ;  /* 0x000000b7c1ba7220 */ /* 0x040fe40000410000 */
[----:B------:R-:W-:Y:S02]  /*2b30*/  FMUL.FTZ R91, R193, R185 ;  /* 0x000000b9c15b7220 */ /* 0x000fe40000410000 */
[C---:B------:R-:W-:Y:S02]  /*2b40*/  FFMA.FTZ R183, R78.reuse, R48, R17 ;  /* 0x000000304eb77223 */ /* 0x040fe40000010011 */
        /* <DEDUP_REMOVED lines=14> */
[----:B------:R-:W-:Y:S01]  /*2c30*/  FFMA.FTZ R80, R155, R52, R34 ;  /* 0x000000349b507223 */ /* 0x000fe20000010022 */
[----:B------:R-:W-:Y:S01]  /*2c40*/  SHF.L.U32 R49, R172, 0x4, RZ ;  /* 0x00000004ac317819 */ /* 0x000fe200000006ff */
[----:B------:R-:W-:Y:S01]  /*2c50*/  FFMA.FTZ R53, R64, R53, R35 ;  /* 0x0000003540357223 */ /* 0x000fe20000010023 */
[----:B------:R-:W-:Y:S01]  /*2c60*/  F2FP.BF16.PACK_AB R81, R48, R81 ;  /* 0x000000513051723e */ /* 0x000fe200000010ff */
[----:B------:R-:W-:Y:S01]  /*2c70*/  FFMA.FTZ R82, R65, R74, R38 ;  /* 0x0000004a41527223 */ /* 0x000fe20000010026 */
[----:B------:R-:W-:Y:S01]  /*2c80*/  SHF.R.U32.HI R172, RZ, 0x1c, R172 ;  /* 0x0000001cffac7819 */ /* 0x000fe200000116ac */
[----:B------:R-:W-:Y:S01]  /*2c90*/  FFMA.FTZ R75, R66, R75, R39 ;  /* 0x0000004b424b7223 */ /* 0x000fe20000010027 */
[C---:B------:R-:W-:Y:S01]  /*2ca0*/  IADD3 R52, P0, R49.reuse, c[0x0][0x208], RZ ;  /* 0x0000820031347a10 */ /* 0x040fe20007f1e0ff */
[C---:B------:R-:W-:Y:S01]  /*2cb0*/  FADD.FTZ R90, -R56.reuse, R90 ;  /* 0x0000005a385a7221 */ /* 0x040fe20000010100 */
[----:B------:R-:W-:Y:S01]  /*2cc0*/  IADD3 R48, P1, R49, c[0x0][0x210], RZ ;  /* 0x0000840031307a10 */ /* 0x000fe20007f3e0ff */
[C---:B------:R-:W-:Y:S01]  /*2cd0*/  FADD.FTZ R115, -R56.reuse, R115 ;  /* 0x0000007338737221 */ /* 0x040fe20000010100 */
[----:B------:R-:W-:Y:S01]  /*2ce0*/  F2FP.BF16.PACK_AB R80, R53, R80 ;  /* 0x000000503550723e */ /* 0x000fe200000010ff */
[----:B------:R-:W-:Y:S01]  /*2cf0*/  FADD.FTZ R88, -R56, R88 ;  /* 0x0000005838587221 */ /* 0x000fe20000010100 */
[----:B------:R-:W-:Y:S01]  /*2d00*/  IADD3.X R53, R172, c[0x0][0x20c], RZ, P0, !PT ;  /* 0x00008300ac357a10 */ /* 0x000fe200007fe4ff */
[----:B------:R-:W-:Y:S01]  /*2d10*/  FMUL.FTZ R87, R193, R90 ;  /* 0x0000005ac1577220 */ /* 0x000fe20000410000 */
[----:B------:R-:W-:Y:S01]  /*2d20*/  F2FP.BF16.PACK_AB R82, R75, R82 ;  /* 0x000000524b52723e */ /* 0x000fe200000010ff */
[----:B------:R-:W-:Y:S01]  /*2d30*/  FADD.FTZ R190, -R56, R113 ;  /* 0x0000007138be7221 */ /* 0x000fe20000010100 */
[----:B------:R-:W-:Y:S01]  /*2d40*/  IADD3.X R49, R172, c[0x0][0x214], RZ, P1, !PT ;  /* 0x00008500ac317a10 */ /* 0x000fe20000ffe4ff */
[----:B------:R0:W-:Y:S01]  /*2d50*/  STG.E.128 [R52.64], R76 ;  /* 0x0000004c34007986 */ /* 0x0001e2000c101d04 */
[--C-:B------:R-:W-:Y:S01]  /*2d60*/  PRMT R73, RZ, 0x7610, R51.reuse ;  /* 0x00007610ff497816 */ /* 0x100fe20000000033 */
[C---:B------:R-:W-:Y:S01]  /*2d70*/  FMUL.FTZ R90, R193.reuse, R184 ;  /* 0x000000b8c15a7220 */ /* 0x040fe20000410000 */
[----:B------:R-:W-:Y:S01]  /*2d80*/  PRMT R184, RZ, 0x5410, R51 ;  /* 0x00005410ffb87816 */ /* 0x000fe20000000033 */
[----:B------:R1:W-:Y:S01]  /*2d90*/  STG.E.128 [R48.64], R80 ;  /* 0x0000005030007986 */ /* 0x0003e2000c101d04 */
[C---:B------:R-:W-:Y:S01]  /*2da0*/  FMUL.FTZ R94, R193.reuse, R115 ;  /* 0x00000073c15e7220 */ /* 0x040fe20000410000 */
[----:B------:R-:W-:Y:S01]  /*2db0*/  PRMT R115, RZ, 0x5410, R55 ;  /* 0x00005410ff737816 */ /* 0x000fe20000000037 */
[----:B------:R-:W-:-:S02]  /*2dc0*/  FMUL.FTZ R56, R193, R88 ;  /* 0x00000058c1387220 */ /* 0x000fc40000410000 */
[C---:B------:R-:W-:Y:S02]  /*2dd0*/  FMUL.FTZ R57, R193.reuse, R57 ;  /* 0x00000039c1397220 */ /* 0x040fe40000410000 */
[C---:B------:R-:W-:Y:S02]  /*2de0*/  FMUL.FTZ R113, R193.reuse, R182 ;  /* 0x000000b6c1717220 */ /* 0x040fe40000410000 */
[C---:B------:R-:W-:Y:S02]  /*2df0*/  FMUL.FTZ R89, R193.reuse, R187 ;  /* 0x000000bbc1597220 */ /* 0x040fe40000410000 */
[----:B------:R-:W-:Y:S02]  /*2e00*/  FMUL.FTZ R95, R193, R189 ;  /* 0x000000bdc15f7220 */ /* 0x000fe40000410000 */
[----:B------:R-:W-:Y:S01]  /*2e10*/  FFMA.FTZ R187, R186, R72, R25 ;  /* 0x00000048babb7223 */ /* 0x000fe20000010019 */
[----:B0-----:R-:W-:Y:S01]  /*2e20*/  F2FP.BF16.PACK_AB R79, R185, R180 ;  /* 0x000000b4b94f723e */ /* 0x001fe200000010ff */
[----:B------:R-:W-:-:S02]  /*2e30*/  FFMA.FTZ R77, R165, R87, R44 ;  /* 0x00000057a54d7223 */ /* 0x000fc4000001002c */
[----:B------:R-:W-:Y:S02]  /*2e40*/  FFMA.FTZ R189, R186, R73, R125 ;  /* 0x00000049babd7223 */ /* 0x000fe4000001007d */
[----:B-1----:R-:W-:Y:S02]  /*2e50*/  FFMA.FTZ R80, R169, R97, R18 ;  /* 0x00000061a9507223 */ /* 0x002fe40000010012 */
[----:B------:R-:W-:Y:S02]  /*2e60*/  FFMA.FTZ R49, R162, R84, R19 ;  /* 0x00000054a2317223 */ /* 0x000fe40000010013 */
[----:B------:R-:W-:Y:S02]  /*2e70*/  FFMA.FTZ R48, R160, R99, R45 ;  /* 0x00000063a0307223 */ /* 0x000fe4000001002d */
        /* <DEDUP_REMOVED lines=14> */
[----:B------:R-:W-:Y:S01]  /*2f60*/  FFMA.FTZ R75, R156, R99, R13 ;  /* 0x000000639c4b7223 */ /* 0x000fe2000001000d */
[----:B------:R-:W-:Y:S01]  /*2f70*/  IADD3 R52, P1, R49, c[0x0][0x210], RZ ;  /* 0x0000840031347a10 */ /* 0x000fe20007f3e0ff */
[----:B------:R-:W-:Y:S01]  /*2f80*/  FFMA.FTZ R113, R61, R112, R14 ;  /* 0x000000703d717223 */ /* 0x000fe2000001000e */
[----:B------:R-:W-:Y:S01]  /*2f90*/  IADD3.X R49, R170, c[0x0][0x20c], RZ, P0, !PT ;  /* 0x00008300aa317a10 */ /* 0x000fe200007fe4ff */
[----:B------:R-:W-:Y:S01]  /*2fa0*/  FFMA.FTZ R172, R62, R114, R15 ;  /* 0x000000723eac7223 */ /* 0x000fe2000001000f */
[----:B------:R-:W-:Y:S01]  /*2fb0*/  F2FP.BF16.PACK_AB R73, R75, R74 ;  /* 0x0000004a4b49723e */ /* 0x000fe200000010ff */
[----:B------:R-:W-:Y:S01]  /*2fc0*/  FMUL.FTZ R88, R193, R188 ;  /* 0x000000bcc1587220 */ /* 0x000fe20000410000 */
[----:B------:R-:W-:Y:S01]  /*2fd0*/  F2FP.BF16.PACK_AB R75, R183, R178 ;  /* 0x000000b2b74b723e */ /* 0x000fe200000010ff */
[----:B------:R-:W-:Y:S01]  /*2fe0*/  FFMA.FTZ R82, R173, R96, R22 ;  /* 0x00000060ad527223 */ /* 0x000fe20000010016 */
[----:B------:R-:W-:Y:S01]  /*2ff0*/  F2FP.BF16.PACK_AB R74, R172, R113 ;  /* 0x00000071ac4a723e */ /* 0x000fe200000010ff */
[----:B------:R-:W-:Y:S01]  /*3000*/  FFMA.FTZ R53, R54, R98, R23 ;  /* 0x0000006236357223 */ /* 0x000fe20000010017 */
[----:B------:R-:W-:Y:S01]  /*3010*/  SHF.L.U32 R113, R176, 0x4, RZ ;  /* 0x00000004b0717819 */ /* 0x000fe200000006ff */
[----:B------:R-:W-:Y:S01]  /*3020*/  FFMA.FTZ R112, R167, R112, R46 ;  /* 0x00000070a7707223 */ /* 0x000fe2000001002e */
[----:B------:R-:W-:Y:S01]  /*3030*/  SHF.R.U32.HI R176, RZ, 0x1c, R176 ;  /* 0x0000001cffb07819 */ /* 0x000fe200000116b0 */
[----:B------:R-:W-:Y:S01]  /*3040*/  FFMA.FTZ R115, R58, R114, R47 ;  /* 0x000000723a737223 */ /* 0x000fe2000001002f */
[----:B------:R0:W-:Y:S01]  /*3050*/  STG.E.128 [R48.64], R72 ;  /* 0x0000004830007986 */ /* 0x0001e2000c101d04 */
[----:B------:R-:W-:Y:S01]  /*3060*/  FFMA.FTZ R76, R163, R56, R42 ;  /* 0x00000038a34c7223 */ /* 0x000fe2000001002a */
[----:B------:R-:W-:Y:S01]  /*3070*/  IADD3 R56, P2, R113, c[0x0][0x208], RZ ;  /* 0x0000820071387a10 */ /* 0x000fe20007f5e0ff */
[----:B------:R-:W-:Y:S01]  /*3080*/  FFMA.FTZ R57, R158, R57, R43 ;  /* 0x000000399e397223 */ /* 0x000fe2000001002b */
[----:B------:R-:W-:Y:S01]  /*3090*/  F2FP.BF16.PACK_AB R82, R53, R82 ;  /* 0x000000523552723e */ /* 0x000fe200000010ff */
[----:B------:R-:W-:Y:S01]  /*30a0*/  FMUL.FTZ R92, R193, R191 ;  /* 0x000000bfc15c7220 */ /* 0x000fe20000410000 */
[----:B------:R-:W-:Y:S01]  /*30b0*/  F2FP.BF16.PACK_AB R78, R115, R112 ;  /* 0x00000070734e723e */ /* 0x000fe200000010ff */
[----:B------:R-:W-:Y:S01]  /*30c0*/  FFMA.FTZ R99, R177, R86, R120 ;  /* 0x00000056b1637223 */ /* 0x000fe20000010078 */
[----:B------:R-:W-:Y:S01]  /*30d0*/  F2FP.BF16.PACK_AB R76, R57, R76 ;  /* 0x0000004c394c723e */ /* 0x000fe200000010ff */
[----:B------:R-:W-:Y:S01]  /*30e0*/  FFMA.FTZ R86, R179, R96, R122 ;  /* 0x00000060b3567223 */ /* 0x000fe2000001007a */
[----:B------:R-:W-:Y:S01]  /*30f0*/  IADD3.X R53, R170, c[0x0][0x214], RZ, P1, !PT ;  /* 0x00008500aa357a10 */ /* 0x000fe20000ffe4ff */
[----:B------:R-:W-:Y:S01]  /*3100*/  FFMA.FTZ R96, R135, R90, R26 ;  /* 0x0000005a87607223 */ /* 0x000fe2000001001a */
[----:B------:R-:W-:Y:S01]  /*3110*/  F2FP.BF16.PACK_AB R83, R187, R182 ;  /* 0x000000b6bb53723e */ /* 0x000fe200000010ff */
[----:B------:R-:W-:Y:S01]  /*3120*/  FMUL.FTZ R93, R193, R190 ;  /* 0x000000bec15d7220 */ /* 0x000fe20000410000 */
[----:B------:R-:W-:Y:S01]  /*3130*/  IADD3.X R57, R176, c[0x0][0x20c], RZ, P2, !PT ;  /* 0x00008300b0397a10 */ /* 0x000fe200017fe4ff */
[----:B------:R-:W-:Y:S01]  /*3140*/  STG.E.128 [R52.64], R76 ;  /* 0x0000004c34007986 */ /* 0x000fe2000c101d04 */
[----:B------:R-:W-:Y:S01]  /*3150*/  FFMA.FTZ R112, R168, R85, R121 ;  /* 0x00000055a8707223 */ /* 0x000fe20000010079 */
[----:B------:R-:W-:Y:S01]  /*3160*/  F2FP.BF16.PACK_AB R87, R189, R184 ;  /* 0x000000b8bd57723e */ /* 0x000fe200000010ff */
[----:B0-----:R-:W-:Y:S01]  /*3170*/  FFMA.FTZ R73, R137, R89, R28 ;  /* 0x0000005989497223 */ /* 0x001fe2000001001c */
[----:B------:R0:W-:Y:S01]  /*3180*/  STG.E.128 [R56.64], R80 ;  /* 0x0000005038007986 */ /* 0x0001e2000c101d04 */
        /* <DEDUP_REMOVED lines=10> */
[----:B------:R-:W-:Y:S01]  /*3230*/  IADD3 R48, P0, R113, c[0x0][0x210], RZ ;  /* 0x0000840071307a10 */ /* 0x000fe20007f1e0ff */
[----:B------:R-:W-:Y:S01]  /*3240*/  FFMA.FTZ R97, R175, R97, R118 ;  /* 0x00000061af617223 */ /* 0x000fe20000010076 */
[----:B------:R-:W-:Y:S01]  /*3250*/  F2FP.BF16.PACK_AB R86, R85, R86 ;  /* 0x000000565556723e */ /* 0x000fe200000010ff */
[----:B------:R-:W-:Y:S01]  /*3260*/  FFMA.FTZ R84, R166, R84, R119 ;  /* 0x00000054a6547223 */ /* 0x000fe20000010077 */
[----:B0-----:R-:W-:Y:S01]  /*3270*/  SHF.L.U32 R56, R174, 0x4, RZ ;  /* 0x00000004ae387819 */ /* 0x001fe200000006ff */
[----:B------:R-:W-:Y:S01]  /*3280*/  FFMA.FTZ R79, R146, R92, R131 ;  /* 0x0000005c924f7223 */ /* 0x000fe20000010083 */
[----:B------:R-:W-:Y:S01]  /*3290*/  SHF.R.U32.HI R174, RZ, 0x1c, R174 ;  /* 0x0000001cffae7819 */ /* 0x000fe200000116ae */
[----:B------:R-:W-:Y:S01]  /*32a0*/  FFMA.FTZ R94, R148, R94, R133 ;  /* 0x0000005e945e7223 */ /* 0x000fe20000010085 */
[----:B------:R-:W-:Y:S01]  /*32b0*/  IADD3 R52, P1, R56, c[0x0][0x208], RZ ;  /* 0x0000820038347a10 */ /* 0x000fe20007f3e0ff */
        /* <DEDUP_REMOVED lines=11> */
[----:B------:R-:W-:Y:S01]  /*3370*/  IADD3.X R53, R174, c[0x0][0x20c], RZ, P1, !PT ;  /* 0x00008300ae357a10 */ /* 0x000fe20000ffe4ff */
[----:B------:R-:W-:Y:S01]  /*3380*/  IMAD R150, R181, c[0x0][0x160], R150 ;  /* 0x00005800b5967a24 */ /* 0x000fe200078e0296 */
[----:B------:R-:W-:Y:S01]  /*3390*/  F2FP.BF16.PACK_AB R79, R94, R79 ;  /* 0x0000004f5e4f723e */ /* 0x000fe200000010ff */
[----:B------:R0:W-:Y:S01]  /*33a0*/  STG.E.128 [R48.64], R84 ;  /* 0x0000005430007986 */ /* 0x0001e2000c101d04 */
[----:B------:R-:W-:-:S02]  /*33b0*/  F2FP.BF16.PACK_AB R78, R93, R78 ;  /* 0x0000004e5d4e723e */ /* 0x000fc400000010ff */
[----:B------:R-:W-:Y:S01]  /*33c0*/  F2FP.BF16.PACK_AB R77, R88, R77 ;  /* 0x0000004d584d723e */ /* 0x000fe200000010ff */
[----:B------:R0:W-:Y:S01]  /*33d0*/  STG.E.128 [R52.64], R72 ;  /* 0x0000004834007986 */ /* 0x0001e2000c101d04 */
[----:B------:R-:W-:Y:S02]  /*33e0*/  F2FP.BF16.PACK_AB R76, R91, R76 ;  /* 0x0000004c5b4c723e */ /* 0x000fe400000010ff */
[----:B------:R-:W-:Y:S02]  /*33f0*/  IADD3.X R57, R174, c[0x0][0x214], RZ, P2, !PT ;  /* 0x00008500ae397a10 */ /* 0x000fe400017fe4ff */
[----:B------:R-:W-:-:S03]  /*3400*/  ISETP.GE.AND P0, PT, R150, c[0x0][0x164], PT ;  /* 0x0000590096007a0c */ /* 0x000fc60003f06270 */
[----:B------:R0:W-:Y:S10]  /*3410*/  STG.E.128 [R56.64], R76 ;  /* 0x0000004c38007986 */ /* 0x0001f4000c101d04 */
[----:B0----5:R-:W-:Y:S01]  /*3420*/  @P0 CALL.REL.NOINC `(.L_x_8348) ;  /* 0x0000001000000944 */ /* 0x021fe20003c00000 */
[----:B------:R-:W-:Y:S05]  /*3430*/  BRA `(.L_x_8349) ;  /* 0xffffd69000007947 */ /* 0x000fea000383ffff */
.L_x_8348:
[----:B------:R-:W-:Y:S05]  /*3440*/  EXIT ;  /* 0x000000000000794d */ /* 0x000fea0003800000 */
.L_x_8346:
[----:B0-----:R-:W-:Y:S01]  /*3450*/  HFMA2.MMA R56, -RZ, RZ, 0, 1.847743988037109375e-06 ;  /* 0x0000001fff387435 */ /* 0x001fe200000001ff */
[----:B------:R-:W-:-:S02]  /*3460*/  MOV R181, 0x1 ;  /* 0x0000000100b57802 */ /* 0x000fc40000000f00 */
[----:B------:R-:W-:Y:S02]  /*3470*/  MOV R57, 0xffffffff ;  /* 0xffffffff00397802 */ /* 0x000fe40000000f00 */
[----:B------:R-:W-:Y:S02]  /*3480*/  MOV R48, 0x34a0 ;  /* 0x000034a000307802 */ /* 0x000fe40000000f00 */
[----:B-----5:R-:W-:Y:S05]  /*3490*/  CALL.REL.NOINC `($__internal_25_$__cuda_sm70_shflsync_bfly_p) ;  /* 0x000007a000007944 */ /* 0x020fea0003c00000 */
[----:B-1----:R-:W-:Y:S01]  /*34a0*/  MOV R48, R181 ;  /* 0x000000b500307202 */ /* 0x002fe20000000f00 */
[----:B0-----:R-:W-:Y:S05]  /*34b0*/  BRA `(.L_x_8350) ;  /* 0xffffec6000007947 */ /* 0x001fea000383ffff */
.L_x_8347:
[----:B------:R-:W-:Y:S01]  /*34c0*/  HFMA2.MMA R181, -RZ, RZ, 0, 1.1920928955078125e-07 ;  /* 0x00000002ffb57435 */ /* 0x000fe200000001ff */
[----:B0-----:R-:W-:Y:S02]  /*34d0*/  MOV R52, R178 ;  /* 0x000000b200347202 */ /* 0x001fe40000000f00 */
[----:B------:R-:W-:Y:S02]  /*34e0*/  MOV R56, 0x1f ;  /* 0x0000001f00387802 */ /* 0x000fe40000000f00 */
[----:B------:R-:W-:Y:S02]  /*34f0*/  MOV R57, 0xffffffff ;  /* 0xffffffff00397802 */ /* 0x000fe40000000f00 */
[----:B------:R-:W-:-:S02]  /*3500*/  MOV R48, 0x3520 ;  /* 0x0000352000307802 */ /* 0x000fc40000000f00 */
[----:B-----5:R-:W-:Y:S05]  /*3510*/  CALL.REL.NOINC `($__internal_25_$__cuda_sm70_shflsync_bfly_p) ;  /* 0x0000072000007944 */ /* 0x020fea0003c00000 */
[----:B01----:R-:W-:Y:S01]  /*3520*/  FADD.FTZ R52, R178, R181 ;  /* 0x000000b5b2347221 */ /* 0x003fe20000010000 */
[----:B------:R-:W-:Y:S01]  /*3530*/  HFMA2.MMA R181, -RZ, RZ, 0, 2.384185791015625e-07 ;  /* 0x00000004ffb57435 */ /* 0x000fe200000001ff */
[----:B------:R-:W-:-:S02]  /*3540*/  MOV R56, 0x1f ;  /* 0x0000001f00387802 */ /* 0x000fc40000000f00 */
[----:B------:R-:W-:Y:S02]  /*3550*/  MOV R57, 0xffffffff ;  /* 0xffffffff00397802 */ /* 0x000fe40000000f00 */
[----:B------:R-:W-:Y:S02]  /*3560*/  MOV R48, 0x3580 ;  /* 0x0000358000307802 */ /* 0x000fe40000000f00 */
[----:B------:R-:W-:Y:S05]  /*3570*/  CALL.REL.NOINC `($__internal_25_$__cuda_sm70_shflsync_bfly_p) ;  /* 0x000006c000007944 */ /* 0x000fea0003c00000 */
[----:B01----:R-:W-:Y:S01]  /*3580*/  FADD.FTZ R52, R52, R181 ;  /* 0x000000b534347221 */ /* 0x003fe20000010000 */
[----:B------:R-:W-:Y:S01]  /*3590*/  HFMA2.MMA R181, -RZ, RZ, 0, 4.76837158203125e-07 ;  /* 0x00000008ffb57435 */ /* 0x000fe200000001ff */
[----:B------:R-:W-:Y:S02]  /*35a0*/  MOV R56, 0x1f ;  /* 0x0000001f00387802 */ /* 0x000fe40000000f00 */
[----:B------:R-:W-:Y:S02]  /*35b0*/  MOV R57, 0xffffffff ;  /* 0xffffffff00397802 */ /* 0x000fe40000000f00 */
[----:B------:R-:W-:Y:S02]  /*35c0*/  MOV R48, 0x35e0 ;  /* 0x000035e000307802 */ /* 0x000fe40000000f00 */
[----:B------:R-:W-:Y:S05]  /*35d0*/  CALL.REL.NOINC `($__internal_25_$__cuda_sm70_shflsync_bfly_p) ;  /* 0x0000066000007944 */ /* 0x000fea0003c00000 */
[----:B01----:R-:W-:Y:S01]  /*35e0*/  FADD.FTZ R52, R52, R181 ;  /* 0x000000b534347221 */ /* 0x003fe20000010000 */
[----:B------:R-:W-:Y:S01]  /*35f0*/  HFMA2.MMA R181, -RZ, RZ, 0, 9.5367431640625e-07 ;  /* 0x00000010ffb57435 */ /* 0x000fe200000001ff */
[----:B------:R-:W-:-:S02]  /*3600*/  MOV R56, 0x1f ;  /* 0x0000001f00387802 */ /* 0x000fc40000000f00 */
[----:B------:R-:W-:Y:S02]  /*3610*/  MOV R57, 0xffffffff ;  /* 0xffffffff00397802 */ /* 0x000fe40000000f00 */
[----:B------:R-:W-:Y:S02]  /*3620*/  MOV R48, 0x3640 ;  /* 0x0000364000307802 */ /* 0x000fe40000000f00 */
[----:B------:R-:W-:Y:S05]  /*3630*/  CALL.REL.NOINC `($__internal_25_$__cuda_sm70_shflsync_bfly_p) ;  /* 0x0000060000007944 */ /* 0x000fea0003c00000 */
        /* <DEDUP_REMOVED lines=70> */
[----:B------:R-:W-:Y:S05]  /*3aa0*/  CALL.REL.NOINC `($__internal_25_$__cuda_sm70_shflsync_bfly_p) ;  /* 0x0000019000007944 */ /* 0x000fea0003c00000 */
[----:B01----:R-:W-:Y:S01]  /*3ab0*/  FADD.FTZ R52, R52, R181 ;  /* 0x000000b534347221 */ /* 0x003fe20000010000 */
[----:B------:R-:W-:Y:S01]  /*3ac0*/  HFMA2.MMA R181, -RZ, RZ, 0, 1.1920928955078125e-07 ;  /* 0x00000002ffb57435 */ /* 0x000fe200000001ff */
[----:B------:R-:W-:Y:S02]  /*3ad0*/  MOV R56, 0x1f ;  /* 0x0000001f00387802 */ /* 0x000fe40000000f00 */
[----:B------:R-:W-:Y:S02]  /*3ae0*/  MOV R57, 0xffffffff ;  /* 0xffffffff00397802 */ /* 0x000fe40000000f00 */
[----:B------:R-:W-:Y:S02]  /*3af0*/  MOV R48, 0x3b10 ;  /* 0x00003b1000307802 */ /* 0x000fe40000000f00 */
[----:B------:R-:W-:Y:S05]  /*3b00*/  CALL.REL.NOINC `($__internal_25_$__cuda_sm70_shflsync_bfly_p) ;  /* 0x0000013000007944 */ /* 0x000fea0003c00000 */
[----:B01----:R-:W-:Y:S01]  /*3b10*/  FADD.FTZ R52, R52, R181 ;  /* 0x000000b534347221 */ /* 0x003fe20000010000 */
[----:B------:R-:W-:Y:S01]  /*3b20*/  HFMA2.MMA R181, -RZ, RZ, 0, 2.384185791015625e-07 ;  /* 0x00000004ffb57435 */ /* 0x000fe200000001ff */
[----:B------:R-:W-:Y:S02]  /*3b30*/  MOV R56, 0x1f ;  /* 0x0000001f00387802 */ /* 0x000fe40000000f00 */
[----:B------:R-:W-:-:S02]  /*3b40*/  MOV R57, 0xffffffff ;  /* 0xffffffff00397802 */ /* 0x000fc40000000f00 */
        /* <DEDUP_REMOVED lines=10> */
[----:B------:R-:W-:Y:S02]  /*3bf0*/  MOV R56, 0x1f ;  /* 0x0000001f00387802 */ /* 0x000fe40000000f00 */
[----:B------:R-:W-:-:S02]  /*3c00*/  MOV R57, 0xffffffff ;  /* 0xffffffff00397802 */ /* 0x000fc40000000f00 */
[----:B------:R-:W-:Y:S02]  /*3c10*/  MOV R48, 0x3c30 ;  /* 0x00003c3000307802 */ /* 0x000fe40000000f00 */
[----:B------:R-:W-:Y:S05]  /*3c20*/  CALL.REL.NOINC `($__internal_25_$__cuda_sm70_shflsync_bfly_p) ;  /* 0x0000001000007944 */ /* 0x000fea0003c00000 */
[----:B01----:R-:W-:Y:S05]  /*3c30*/  BRA `(.L_x_8351) ;  /* 0xffffea2000007947 */ /* 0x003fea000383ffff */
        .weak           $__internal_25_$__cuda_sm70_shflsync_bfly_p
        .type           $__internal_25_$__cuda_sm70_shflsync_bfly_p,@function
        .size           $__internal_25_$__cuda_sm70_shflsync_bfly_p,(.L_x_26515 - $__internal_25_$__cuda_sm70_shflsync_bfly_p)
$__internal_25_$__cuda_sm70_shflsync_bfly_p:
[----:B------:R-:W-:Y:S01]  /*3c40*/  HFMA2.MMA R49, -RZ, RZ, 0, 0 ;  /* 0x00000000ff317435 */ /* 0x000fe200000001ff */
[----:B------:R-:W-:Y:S04]  /*3c50*/  WARPSYNC R57 ;  /* 0x0000003900007348 */ /* 0x000fe80003800000 */
[----:B------:R0:W1:Y:S01]  /*3c60*/  SHFL.BFLY PT, R181, R52, R181, R56 ;  /* 0x0c0000b534b57389 */ /* 0x00006200000e0038 */
[----:B------:R-:W-:Y:S05]  /*3c70*/  RET.REL.NODEC R48 `(_ZN10layer_norm31ln_parallel_residual_fwd_kernelINS_13Kernel_traitsI13__nv_bfloat16S2_fS2_fjLj1024ELj1ELj4ELj1ELj16ENS_18Kernel_traits_baseILj1024ES2_S2_fS2_fjLj128EEEEELb0ELb0ELb1EEEvNS_9FwdParamsE) ;  /* 0xffffc38030007950 */ /* 0x000fea0003c3ffff */
.L_x_8352:
        /* <DEDUP_REMOVED lines=16> */
.L_x_26515:


//--------------------- .text._ZN10layer_norm31ln_parallel_residual_fwd_kernelINS_13Kernel_traitsI13__nv_bfloat16S2_fS2_fjLj1024ELj1ELj4ELj1ELj16ENS_18Kernel_traits_baseILj1024ES2_S2_fS2_fjLj128EEEEELb0ELb1ELb0EEEvNS_9FwdParamsE --------------------------
	.section	.text._ZN10layer_norm31ln_parallel_residual_fwd_kernelINS_13Kernel_traitsI13__nv_bfloat16S2_fS2_fjLj1024ELj1ELj4ELj1ELj16ENS_18Kernel_traits_baseILj1024ES2_S2_fS2_fjLj128EEEEELb0ELb1ELb0EEEvNS_9FwdParamsE,"ax",@progbits
	.sectioninfo	@"SHI_REGISTERS=127"
	.align	128
        .global         _ZN10layer_norm31ln_parallel_residual_fwd_kernelINS_13Kernel_traitsI13__nv_bfloat16S2_fS2_fjLj1024ELj1ELj4ELj1ELj16ENS_18Kernel_traits_baseILj1024ES2_S2_fS2_fjLj128EEEEELb0ELb1ELb0EEEvNS_9FwdParamsE
        .type           _ZN10layer_norm31ln_parallel_residual_fwd_kernelINS_13Kernel_traitsI13__nv_bfloat16S2_fS2_fjLj1024ELj1ELj4ELj1ELj16ENS_18Kernel_traits_baseILj1024ES2_S2_fS2_fjLj128EEEEELb0ELb1ELb0EEEvNS_9FwdParamsE,@function
        .size           _ZN10layer_norm31ln_parallel_residual_fwd_kernelINS_13Kernel_traitsI13__nv_bfloat16S2_fS2_fjLj1024ELj1ELj4ELj1ELj16ENS_18Kernel_traits_baseILj1024ES2_S2_fS2_fjLj128EEEEELb0ELb1ELb0EEEvNS_9FwdParamsE,(.L_x_26516 - _ZN10layer_norm31ln_parallel_residual_fwd_kernelINS_13Kernel_traitsI13__nv_bfloat16S2_fS2_fjLj1024ELj1ELj4ELj1ELj16ENS_18Kernel_traits_baseILj1024ES2_S2_fS2_fjLj128EEEEELb0ELb1ELb0EEEvNS_9FwdParamsE)
        .other          _ZN10layer_norm31ln_parallel_residual_fwd_kernelINS_13Kernel_traitsI13__nv_bfloat16S2_fS2_fjLj1024ELj1ELj4ELj1ELj16ENS_18Kernel_traits_baseILj1024ES2_S2_fS2_fjLj128EEEEELb0ELb1ELb0EEEvNS_9FwdParamsE,@"STO_CUDA_ENTRY STV_DEFAULT"
_ZN10layer_norm31ln_parallel_residual_fwd_kernelINS_13Kernel_traitsI13__nv_bfloat16S2_fS2_fjLj1024ELj1ELj4ELj1ELj16ENS_18Kernel_traits_baseILj1024ES2_S2_fS2_fjLj128EEEEELb0ELb1ELb0EEEvNS_9FwdParamsE:
.text._ZN10layer_norm31ln_parallel_residual_fwd_kernelINS_13Kernel_traitsI13__nv_bfloat16S2_fS2_fjLj1024ELj1ELj4ELj1ELj16ENS_18Kernel_traits_baseILj1024ES2_S2_fS2_fjLj128EEEEELb0ELb1ELb0EEEvNS_9FwdParamsE:
        /* <DEDUP_REMOVED lines=13> */
[----:B------:R-:W-:Y:S02]  /*00d0*/  ISETP.GE.U32.AND P6, PT, R74, 0x40, PT ;  /* 0x000000404a00780c */ /* 0x000fe40003fc6070 */
[----:B------:R-:W-:Y:S02]  /*00e0*/  ISETP.GE.AND P4, PT, R108, c[0x0][0x164], PT ;  /* 0x000059006c007a0c */ /* 0x000fe40003f86270 */
[C---:B------:R-:W-:Y:S02]  /*00f0*/  ISETP.GE.U32.AND P1, PT, R74.reuse, 0x60, PT ;  /* 0x000000604a00780c */ /* 0x040fe40003f26070 */
        /* <DEDUP_REMOVED lines=15> */
.L_x_8354:
[----:B0-----:R-:W-:Y:S05]  /*01f0*/  BSYNC B0 ;  /* 0x0000000000007941 */ /* 0x001fea0003800000 */
.L_x_8353:
        /* <DEDUP_REMOVED lines=13> */
.L_x_8356:
[----:B0-----:R-:W-:Y:S05]  /*02d0*/  BSYNC B0 ;  /* 0x0000000000007941 */ /* 0x001fea0003800000 */
.L_x_8355:
        /* <DEDUP_REMOVED lines=13> */
.L_x_8358:
[----:B0-----:R-:W-:Y:S05]  /*03b0*/  BSYNC B0 ;  /* 0x0000000000007941 */ /* 0x001fea0003800000 */
.L_x_8357:
        /* <DEDUP_REMOVED lines=12> */
.L_x_8360:
[----:B0-----:R-:W-:Y:S05]  /*0480*/  BSYNC B0 ;  /* 0x0000000000007941 */ /* 0x001fea0003800000 */
.L_x_8359:
[----:B------:R-:W-:Y:S05]  /*0490*/  @P4 EXIT ;  /* 0x000000000000494d */ /* 0x000fea0003800000 */
[--C-:B-----5:R-:W-:Y:S01]  /*04a0*/  PRMT R72, RZ, 0x5410, R16.reuse ;  /* 0x00005410ff487816 */ /* 0x120fe20000000010 */
[----:B------:R-:W-:Y:S01]  /*04b0*/  ULDC.U8 UR6, c[0x0][0x1f0] ;  /* 0x00007c0000067ab9 */ /* 0x000fe20000000000 */
        /* <DEDUP_REMOVED lines=63> */
.L_x_8444:
        /* <DEDUP_REMOVED lines=30> */
.L_x_8363:
[----:B0----5:R-:W-:-:S05]  /*0a90*/  PRMT R33, RZ, 0x5410, R20 ;  /* 0x00005410ff217816 */ /* 0x021fca0000000014 */
[----:B------:R-:W-:-:S04]  /*0aa0*/  FADD.FTZ R32, R33, R32 ;  /* 0x0000002021207221 */ /* 0x000fc80000010000 */
[----:B------:R-:W-:Y:S02]  /*0ab0*/  @P3 FADD.FTZ R32, R24, R32 ;  /* 0x0000002018203221 */ /* 0x000fe40000010000 */
.L_x_8364:
[----:B------:R-:W-:Y:S01]  /*0ac0*/  PRMT R33, RZ, 0x7610, R36 ;  /* 0x00007610ff217816 */ /* 0x000fe20000000024 */
[----:B------:R-:W-:Y:S05]  /*0ad0*/  @P4 BRA `(.L_x_8365) ;  /* 0x0000003000004947 */ /* 0x000fea0003800000 */
[----:B------:R-:W-:Y:S05]  /*0ae0*/  @!P3 BRA `(.L_x_8366) ;  /* 0x000000500000b947 */ /* 0x000fea0003800000 */
[----:B-----5:R-:W-:Y:S01]  /*0af0*/  FADD.FTZ R33, R25, R33 ;  /* 0x0000002119217221 */ /* 0x020fe20000010000 */
[----:B------:R-:W-:Y:S05]  /*0b00*/  BRA `(.L_x_8366) ;  /* 0x0000003000007947 */ /* 0x000fea0003800000 */
.L_x_8365:
[----:B-----5:R-:W-:-:S05]  /*0b10*/  PRMT R34, RZ, 0x7610, R20 ;  /* 0x00007610ff227816 */ /* 0x020fca0000000014 */
[----:B------:R-:W-:-:S04]  /*0b20*/  FADD.FTZ R33, R34, R33 ;  /* 0x0000002122217221 */ /* 0x000fc80000010000 */
[----:B------:R-:W-:Y:S02]  /*0b30*/  @P3 FADD.FTZ R33, R25, R33 ;  /* 0x0000002119213221 */ /* 0x000fe40000010000 */
.L_x_8366:
[----:B------:R-:W-:Y:S01]  /*0b40*/  PRMT R34, RZ, 0x5410, R37 ;  /* 0x00005410ff227816 */ /* 0x000fe20000000025 */
[----:B------:R-:W-:Y:S05]  /*0b50*/  @P4 BRA `(.L_x_8367) ;  /* 0x0000003000004947 */ /* 0x000fea0003800000 */
[----:B------:R-:W-:Y:S05]  /*0b60*/  @!P3 BRA `(.L_x_8368) ;  /* 0x000000500000b947 */ /* 0x000fea0003800000 */
[----:B-----5:R-:W-:Y:S01]  /*0b70*/  FADD.FTZ R34, R26, R34 ;  /* 0x000000221a227221 */ /* 0x020fe20000010000 */
[----:B------:R-:W-:Y:S05]  /*0b80*/  BRA `(.L_x_8368) ;  /* 0x0000003000007947 */ /* 0x000fea0003800000 */
.L_x_8367:
[----:B-----5:R-:W-:-:S05]  /*0b90*/  PRMT R35, RZ, 0x5410, R21 ;  /* 0x00005410ff237816 */ /* 0x020fca0000000015 */
[----:B------:R-:W-:-:S04]  /*0ba0*/  FADD.FTZ R34, R35, R34 ;  /* 0x0000002223227221 */ /* 0x000fc80000010000 */
[----:B------:R-:W-:Y:S02]  /*0bb0*/  @P3 FADD.FTZ R34, R26, R34 ;  /* 0x000000221a223221 */ /* 0x000fe40000010000 */
.L_x_8368:
[----:B------:R-:W-:Y:S01]  /*0bc0*/  PRMT R35, RZ, 0x7610, R37 ;  /* 0x00007610ff237816 */ /* 0x000fe20000000025 */
[----:B------:R-:W-:Y:S05]  /*0bd0*/  @P4 BRA `(.L_x_8369) ;  /* 0x0000003000004947 */ /* 0x000fea0003800000 */
[----:B------:R-:W-:Y:S05]  /*0be0*/  @!P3 BRA `(.L_x_8370) ;  /* 0x000000500000b947 */ /* 0x000fea0003800000 */
[----:B-----5:R-:W-:Y:S01]  /*0bf0*/  FADD.FTZ R35, R27, R35 ;  /* 0x000000231b237221 */ /* 0x020fe20000010000 */
[----:B------:R-:W-:Y:S05]  /*0c00*/  BRA `(.L_x_8370) ;  /* 0x0000003000007947 */ /* 0x000fea0003800000 */
.L_x_8369:
[----:B-----5:R-:W-:-:S05]  /*0c10*/  PRMT R36, RZ, 0x7610, R21 ;  /* 0x00007610ff247816 */ /* 0x020fca0000000015 */
[----:B------:R-:W-:-:S04]  /*0c20*/  FADD.FTZ R35, R36, R35 ;  /* 0x0000002324237221 */ /* 0x000fc80000010000 */
[----:B------:R-:W-:Y:S02]  /*0c30*/  @P3 FADD.FTZ R35, R27, R35 ;  /* 0x000000231b233221 */ /* 0x000fe40000010000 */
.L_x_8370:
[----:B------:R-:W-:Y:S01]  /*0c40*/  PRMT R36, RZ, 0x5410, R38 ;  /* 0x00005410ff247816 */ /* 0x000fe20000000026 */
[----:B------:R-:W-:Y:S05]  /*0c50*/  @P4 BRA `(.L_x_8371) ;  /* 0x0000003000004947 */ /* 0x000fea0003800000 */
[----:B------:R-:W-:Y:S05]  /*0c60*/  @!P3 BRA `(.L_x_8372) ;  /* 0x000000500000b947 */ /* 0x000fea0003800000 */
[----:B-----5:R-:W-:Y:S01]  /*0c70*/  FADD.FTZ R36, R28, R36 ;  /* 0x000000241c247221 */ /* 0x020fe20000010000 */
[----:B------:R-:W-:Y:S05]  /*0c80*/  BRA `(.L_x_8372) ;  /* 0x0000003000007947 */ /* 0x000fea0003800000 */
.L_x_8371:
[----:B-----5:R-:W-:-:S05]  /*0c90*/  PRMT R37, RZ, 0x5410, R22 ;  /* 0x00005410ff257816 */ /* 0x020fca0000000016 */
[----:B------:R-:W-:-:S04]  /*0ca0*/  FADD.FTZ R36, R37, R36 ;  /* 0x0000002425247221 */ /* 0x000fc80000010000 */
[----:B------:R-:W-:Y:S02]  /*0cb0*/  @P3 FADD.FTZ R36, R28, R36 ;  /* 0x000000241c243221 */ /* 0x000fe40000010000 */
.L_x_8372:
[----:B------:R-:W-:Y:S01]  /*0cc0*/  PRMT R37, RZ, 0x7610, R38 ;  /* 0x00007610ff257816 */ /* 0x000fe20000000026 */
[----:B------:R-:W-:Y:S05]  /*0cd0*/  @P4 BRA `(.L_x_8373) ;  /* 0x0000003000004947 */ /* 0x000fea0003800000 */
[----:B------:R-:W-:Y:S05]  /*0ce0*/  @!P3 BRA `(.L_x_8374) ;  /* 0x000000500000b947 */ /* 0x000fea0003800000 */
[----:B-----5:R-:W-:Y:S01]  /*0cf0*/  FADD.FTZ R37, R29, R37 ;  /* 0x000000251d257221 */ /* 0x020fe20000010000 */
[----:B------:R-:W-:Y:S05]  /*0d00*/  BRA `(.L_x_8374) ;  /* 0x0000003000007947 */ /* 0x000fea0003800000 */
.L_x_8373:
[----:B-----5:R-:W-:-:S05]  /*0d10*/  PRMT R38, RZ, 0x7610, R22 ;  /* 0x00007610ff267816 */ /* 0x020fca0000000016 */
[----:B------:R-:W-:-:S04]  /*0d20*/  FADD.FTZ R37, R38, R37 ;  /* 0x0000002526257221 */ /* 0x000fc80000010000 */
[----:B------:R-:W-:Y:S02]  /*0d30*/  @P3 FADD.FTZ R37, R29, R37 ;  /* 0x000000251d253221 */ /* 0x000fe40000010000 */
.L_x_8374:
[----:B------:R-:W-:Y:S01]  /*0d40*/  PRMT R38, RZ, 0x5410, R39 ;  /* 0x00005410ff267816 */ /* 0x000fe20000000027 */
[----:B------:R-:W-:Y:S05]  /*0d50*/  @P4 BRA `(.L_x_8375) ;  /* 0x0000003000004947 */ /* 0x000fea0003800000 */
[----:B------:R-:W-:Y:S05]  /*0d60*/  @!P3 BRA `(.L_x_8376) ;  /* 0x000000500000b947 */ /* 0x000fea0003800000 */
[----:B-----5:R-:W-:Y:S01]  /*0d70*/  FADD.FTZ R38, R30, R38 ;  /* 0x000000261e267221 */ /* 0x020fe20000010000 */
[----:B------:R-:W-:Y:S05]  /*0d80*/  BRA `(.L_x_8376) ;  /* 0x0000003000007947 */ /* 0x000fea0003800000 */
.L_x_8375:
[----:B-----5:R-:W-:-:S05]  /*0d90*/  PRMT R65, RZ, 0x5410, R23 ;  /* 0x00005410ff417816 */ /* 0x020fca0000000017 */
[----:B------:R-:W-:-:S04]  /*0da0*/  FADD.FTZ R38, R65, R38 ;  /* 0x0000002641267221 */ /* 0x000fc80000010000 */
[----:B------:R-:W-:Y:S02]  /*0db0*/  @P3 FADD.FTZ R38, R30, R38 ;  /* 0x000000261e263221 */ /* 0x000fe40000010000 */
.L_x_8376:
[----:B------:R-:W-:Y:S01]  /*0dc0*/  PRMT R39, RZ, 0x7610, R39 ;  /* 0x00007610ff277816 */ /* 0x000fe20000000027 */
[----:B------:R-:W-:Y:S05]  /*0dd0*/  @P4 BRA `(.L_x_8377) ;  /* 0x0000003000004947 */ /* 0x000fea0003800000 */
[----:B------:R-:W-:Y:S05]  /*0de0*/  @!P3 BRA `(.L_x_8378) ;  /* 0x000000500000b947 */ /* 0x000fea0003800000 */
[----:B-----5:R-:W-:Y:S01]  /*0df0*/  FADD.FTZ R39, R31, R39 ;  /* 0x000000271f277221 */ /* 0x020fe20000010000 */
[----:B------:R-:W-:Y:S05]  /*0e00*/  BRA `(.L_x_8378) ;  /* 0x0000003000007947 */ /* 0x000fea0003800000 */
.L_x_8377:
[----:B-----5:R-:W-:-:S05]  /*0e10*/  PRMT R66, RZ, 0x7610, R23 ;  /* 0x00007610ff427816 */ /* 0x020fca0000000017 */
[----:B------:R-:W-:-:S04]  /*0e20*/  FADD.FTZ R39, R66, R39 ;  /* 0x0000002742277221 */ /* 0x000fc80000010000 */
[----:B------:R-:W-:Y:S02]  /*0e30*/  @P3 FADD.FTZ R39, R31, R39 ;  /* 0x000000271f273221 */ /* 0x000fe40000010000 */
.L_x_8378:
[C---:B------:R-:W-:Y:S02]  /*0e40*/  LEA R66, P3, R115.reuse, c[0x0][0x188], 0x5 ;  /* 0x0000620073427a11 */ /* 0x040fe400078628ff */
[C---:B------:R-:W-:Y:S02]  /*0e50*/  IADD3 R65, R115.reuse, 0x20, RZ ;  /* 0x0000002073417810 */ /* 0x040fe40007ffe0ff */
[----:B------:R-:W-:-:S05]  /*0e60*/  LEA.HI.X R67, R115, c[0x0][0x18c], RZ, 0x5, P3 ;  /* 0x0000630073437a11 */ /* 0x000fca00018f2cff */
[----:B------:R0:W-:Y:S04]  /*0e70*/  STG.E.128 [R66.64], R32 ;  /* 0x0000002042007986 */ /* 0x0001e8000c101d04 */
[----:B------:R0:W-:Y:S02]  /*0e80*/  STG.E.128 [R66.64+0x10], R36 ;  /* 0x0000102442007986 */ /* 0x0001e4000c101d04 */
.L_x_8362:
[----:B------:R-:W-:Y:S05]  /*0e90*/  BSYNC B0 ;  /* 0x0000000000007941 */ /* 0x000fea0003800000 */
.L_x_8361:
        /* <DEDUP_REMOVED lines=24> */
.L_x_8381:
[----:B-1---5:R-:W-:-:S05]  /*1020*/  PRMT R41, RZ, 0x5410, R20 ;  /* 0x00005410ff297816 */ /* 0x022fca0000000014 */
[----:B------:R-:W-:-:S04]  /*1030*/  FADD.FTZ R40, R41, R40 ;  /* 0x0000002829287221 */ /* 0x000fc80000010000 */
[----:B------:R-:W-:Y:S02]  /*1040*/  @P3 FADD.FTZ R40, R24, R40 ;  /* 0x0000002818283221 */ /* 0x000fe40000010000 */
.L_x_8382:
[----:B------:R-:W-:Y:S01]  /*1050*/  PRMT R41, RZ, 0x7610, R44 ;  /* 0x00007610ff297816 */ /* 0x000fe2000000002c */
[----:B------:R-:W-:Y:S05]  /*1060*/  @P4 BRA `(.L_x_8383) ;  /* 0x0000003000004947 */ /* 0x000fea0003800000 */
[----:B------:R-:W-:Y:S05]  /*1070*/  @!P3 BRA `(.L_x_8384) ;  /* 0x000000500000b947 */ /* 0x000fea0003800000 */
[----:B-----5:R-:W-:Y:S01]  /*1080*/  FADD.FTZ R41, R25, R41 ;  /* 0x0000002919297221 */ /* 0x020fe20000010000 */
[----:B------:R-:W-:Y:S05]  /*1090*/  BRA `(.L_x_8384) ;  /* 0x0000003000007947 */ /* 0x000fea0003800000 */
.L_x_8383:
[----:B-----5:R-:W-:-:S05]  /*10a0*/  PRMT R42, RZ, 0x7610, R20 ;  /* 0x00007610ff2a7816 */ /* 0x020fca0000000014 */
[----:B------:R-:W-:-:S04]  /*10b0*/  FADD.FTZ R41, R42, R41 ;  /* 0x000000292a297221 */ /* 0x000fc80000010000 */
[----:B------:R-:W-:Y:S02]  /*10c0*/  @P3 FADD.FTZ R41, R25, R41 ;  /* 0x0000002919293221 */ /* 0x000fe40000010000 */
.L_x_8384:
[----:B------:R-:W-:Y:S01]  /*10d0*/  PRMT R42, RZ, 0x5410, R45 ;  /* 0x00005410ff2a7816 */ /* 0x000fe2000000002d */
[----:B------:R-:W-:Y:S05]  /*10e0*/  @P4 BRA `(.L_x_8385) ;  /* 0x0000003000004947 */ /* 0x000fea0003800000 */
[----:B------:R-:W-:Y:S05]  /*10f0*/  @!P3 BRA `(.L_x_8386) ;  /* 0x000000500000b947 */ /* 0x000fea0003800000 */
[----:B-----5:R-:W-:Y:S01]  /*1100*/  FADD.FTZ R42, R26, R42 ;  /* 0x0000002a1a2a7221 */ /* 0x020fe20000010000 */
[----:B------:R-:W-:Y:S05]  /*1110*/  BRA `(.L_x_8386) ;  /* 0x0000003000007947 */ /* 0x000fea0003800000 */
.L_x_8385:
[----:B-----5:R-:W-:-:S05]  /*1120*/  PRMT R43, RZ, 0x5410, R21 ;  /* 0x00005410ff2b7816 */ /* 0x020fca0000000015 */
[----:B------:R-:W-:-:S04]  /*1130*/  FADD.FTZ R42, R43, R42 ;  /* 0x0000002a2b2a7221 */ /* 0x000fc80000010000 */
[----:B------:R-:W-:Y:S02]  /*1140*/  @P3 FADD.FTZ R42, R26, R42 ;  /* 0x0000002a1a2a3221 */ /* 0x000fe40000010000 */
.L_x_8386:
[----:B------:R-:W-:Y:S01]  /*1150*/  PRMT R43, RZ, 0x7610, R45 ;  /* 0x00007610ff2b7816 */ /* 0x000fe2000000002d */
[----:B------:R-:W-:Y:S05]  /*1160*/  @P4 BRA `(.L_x_8387) ;  /* 0x0000003000004947 */ /* 0x000fea0003800000 */
[----:B------:R-:W-:Y:S05]  /*1170*/  @!P3 BRA `(.L_x_8388) ;  /* 0x000000500000b947 */ /* 0x000fea0003800000 */
[----:B-----5:R-:W-:Y:S01]  /*1180*/  FADD.FTZ R43, R27, R43 ;  /* 0x0000002b1b2b7221 */ /* 0x020fe20000010000 */
[----:B------:R-:W-:Y:S05]  /*1190*/  BRA `(.L_x_8388) ;  /* 0x0000003000007947 */ /* 0x000fea0003800000 */
.L_x_8387:
[----:B-----5:R-:W-:-:S05]  /*11a0*/  PRMT R44, RZ, 0x7610, R21 ;  /* 0x00007610ff2c7816 */ /* 0x020fca0000000015 */
[----:B------:R-:W-:-:S04]  /*11b0*/  FADD.FTZ R43, R44, R43 ;  /* 0x0000002b2c2b7221 */ /* 0x000fc80000010000 */
[----:B------:R-:W-:Y:S02]  /*11c0*/  @P3 FADD.FTZ R43, R27, R43 ;  /* 0x0000002b1b2b3221 */ /* 0x000fe40000010000 */
.L_x_8388:
[----:B------:R-:W-:Y:S01]  /*11d0*/  PRMT R44, RZ, 0x5410, R46 ;  /* 0x00005410ff2c7816 */ /* 0x000fe2000000002e */
[----:B------:R-:W-:Y:S05]  /*11e0*/  @P4 BRA `(.L_x_8389) ;  /* 0x0000003000004947 */ /* 0x000fea0003800000 */
[----:B------:R-:W-:Y:S05]  /*11f0*/  @!P3 BRA `(.L_x_8390) ;  /* 0x000000500000b947 */ /* 0x000fea0003800000 */
[----:B-----5:R-:W-:Y:S01]  /*1200*/  FADD.FTZ R44, R28, R44 ;  /* 0x0000002c1c2c7221 */ /* 0x020fe20000010000 */
[----:B------:R-:W-:Y:S05]  /*1210*/  BRA `(.L_x_8390) ;  /* 0x0000003000007947 */ /* 0x000fea0003800000 */
.L_x_8389:
[----:B-----5:R-:W-:-:S05]  /*1220*/  PRMT R45, RZ, 0x5410, R22 ;  /* 0x00005410ff2d7816 */ /* 0x020fca0000000016 */
[----:B------:R-:W-:-:S04]  /*1230*/  FADD.FTZ R44, R45, R44 ;  /* 0x0000002c2d2c7221 */ /* 0x000fc80000010000 */
[----:B------:R-:W-:Y:S02]  /*1240*/  @P3 FADD.FTZ R44, R28, R44 ;  /* 0x0000002c1c2c3221 */ /* 0x000fe40000010000 */
.L_x_8390:
[----:B------:R-:W-:Y:S01]  /*1250*/  PRMT R45, RZ, 0x7610, R46 ;  /* 0x00007610ff2d7816 */ /* 0x000fe2000000002e */
[----:B------:R-:W-:Y:S05]  /*1260*/  @P4 BRA `(.L_x_8391) ;  /* 0x0000003000004947 */ /* 0x000fea0003800000 */
[----:B------:R-:W-:Y:S05]  /*1270*/  @!P3 BRA `(.L_x_8392) ;  /* 0x000000500000b947 */ /* 0x000fea0003800000 */
[----:B-----5:R-:W-:Y:S01]  /*1280*/  FADD.FTZ R45, R29, R45 ;  /* 0x0000002d1d2d7221 */ /* 0x020fe20000010000 */
[----:B------:R-:W-:Y:S05]  /*1290*/  BRA `(.L_x_8392) ;  /* 0x0000003000007947 */ /* 0x000fea0003800000 */
.L_x_8391:
[----:B-----5:R-:W-:-:S05]  /*12a0*/  PRMT R46, RZ, 0x7610, R22 ;  /* 0x00007610ff2e7816 */ /* 0x020fca0000000016 */
[----:B------:R-:W-:-:S04]  /*12b0*/  FADD.FTZ R45, R46, R45 ;  /* 0x0000002d2e2d7221 */ /* 0x000fc80000010000 */
[----:B------:R-:W-:Y:S02]  /*12c0*/  @P3 FADD.FTZ R45, R29, R45 ;  /* 0x0000002d1d2d3221 */ /* 0x000fe40000010000 */
.L_x_8392:
[----:B------:R-:W-:Y:S01]  /*12d0*/  PRMT R46, RZ, 0x5410, R47 ;  /* 0x00005410ff2e7816 */ /* 0x000fe2000000002f */
[----:B------:R-:W-:Y:S05]  /*12e0*/  @P4 BRA `(.L_x_8393) ;  /* 0x0000003000004947 */ /* 0x000fea0003800000 */
[----:B------:R-:W-:Y:S05]  /*12f0*/  @!P3 BRA `(.L_x_8394) ;  /* 0x000000500000b947 */ /* 0x000fea0003800000 */
[----:B-----5:R-:W-:Y:S01]  /*1300*/  FADD.FTZ R46, R30, R46 ;  /* 0x0000002e1e2e7221 */ /* 0x020fe20000010000 */
[----:B------:R-:W-:Y:S05]  /*1310*/  BRA `(.L_x_8394) ;  /* 0x0000003000007947 */ /* 0x000fea0003800000 */
.L_x_8393:
[----:B0----5:R-:W-:-:S05]  /*1320*/  PRMT R67, RZ, 0x5410, R23 ;  /* 0x00005410ff437816 */ /* 0x021fca0000000017 */
[----:B------:R-:W-:-:S04]  /*1330*/  FADD.FTZ R46, R67, R46 ;  /* 0x0000002e432e7221 */ /* 0x000fc80000010000 */
[----:B------:R-:W-:Y:S02]  /*1340*/  @P3 FADD.FTZ R46, R30, R46 ;  /* 0x0000002e1e2e3221 */ /* 0x000fe40000010000 */
.L_x_8394:
[----:B------:R-:W-:Y:S01]  /*1350*/  PRMT R47, RZ, 0x7610, R47 ;  /* 0x00007610ff2f7816 */ /* 0x000fe2000000002f */
[----:B------:R-:W-:Y:S05]  /*1360*/  @P4 BRA `(.L_x_8395) ;  /* 0x0000003000004947 */ /* 0x000fea0003800000 */
[----:B------:R-:W-:Y:S05]  /*1370*/  @!P3 BRA `(.L_x_8396) ;  /* 0x000000500000b947 */ /* 0x000fea0003800000 */
[----:B-----5:R-:W-:Y:S01]  /*1380*/  FADD.FTZ R47, R31, R47 ;  /* 0x0000002f1f2f7221 */ /* 0x020fe20000010000 */
[----:B------:R-:W-:Y:S05]  /*1390*/  BRA `(.L_x_8396) ;  /* 0x0000003000007947 */ /* 0x000fea0003800000 */
.L_x_8395:
[----:B0----5:R-:W-:-:S05]  /*13a0*/  PRMT R66, RZ, 0x7610, R23 ;  /* 0x00007610ff427816 */ /* 0x021fca0000000017 */
[----:B------:R-:W-:-:S04]  /*13b0*/  FADD.FTZ R47, R66, R47 ;  /* 0x0000002f422f7221 */ /* 0x000fc80000010000 */
[----:B------:R-:W-:Y:S02]  /*13c0*/  @P3 FADD.FTZ R47, R31, R47 ;  /* 0x0000002f1f2f3221 */ /* 0x000fe40000010000 */
.L_x_8396:
[----:B0-----:R-:W-:-:S04]  /*13d0*/  LEA R66, P3, R65, c[0x0][0x188], 0x5 ;  /* 0x0000620041427a11 */ /* 0x001fc800078628ff */
[C---:B------:R-:W-:Y:S02]  /*13e0*/  LEA.HI.X R67, R65.reuse, c[0x0][0x18c], RZ, 0x5, P3 ;  /* 0x0000630041437a11 */ /* 0x040fe400018f2cff */
[----:B------:R-:W-:-:S03]  /*13f0*/  IADD3 R65, R65, 0x20, RZ ;  /* 0x0000002041417810 */ /* 0x000fc60007ffe0ff */
[----:B------:R0:W-:Y:S04]  /*1400*/  STG.E.128 [R66.64], R40 ;  /* 0x0000002842007986 */ /* 0x0001e8000c101d04 */
[----:B------:R0:W-:Y:S02]  /*1410*/  STG.E.128 [R66.64+0x10], R44 ;  /* 0x0000102c42007986 */ /* 0x0001e4000c101d04 */
.L_x_8380:
[----:B------:R-:W-:Y:S05]  /*1420*/  BSYNC B0 ;  /* 0x0000000000007941 */ /* 0x000fea0003800000 */
.L_x_8379:
        /* <DEDUP_REMOVED lines=23> */
.L_x_8399:
[----:B-1---5:R-:W-:-:S05]  /*15a0*/  PRMT R49, RZ, 0x5410, R20 ;  /* 0x00005410ff317816 */ /* 0x022fca0000000014 */
[----:B------:R-:W-:-:S04]  /*15b0*/  FADD.FTZ R48, R49, R48 ;  /* 0x0000003031307221 */ /* 0x000fc80000010000 */
[----:B------:R-:W-:Y:S02]  /*15c0*/  @P3 FADD.FTZ R48, R24, R48 ;  /* 0x0000003018303221 */ /* 0x000fe40000010000 */
.L_x_8400:
[----:B------:R-:W-:Y:S01]  /*15d0*/  PRMT R49, RZ, 0x7610, R52 ;  /* 0x00007610ff317816 */ /* 0x000fe20000000034 */
[----:B------:R-:W-:Y:S05]  /*15e0*/  @P4 BRA `(.L_x_8401) ;  /* 0x0000003000004947 */ /* 0x000fea0003800000 */
[----:B------:R-:W-:Y:S05]  /*15f0*/  @!P3 BRA `(.L_x_8402) ;  /* 0x000000500000b947 */ /* 0x000fea0003800000 */
[----:B-----5:R-:W-:Y:S01]  /*1600*/  FADD.FTZ R49, R25, R49 ;  /* 0x0000003119317221 */ /* 0x020fe20000010000 */
[----:B------:R-:W-:Y:S05]  /*1610*/  BRA `(.L_x_8402) ;  /* 0x0000003000007947 */ /* 0x000fea0003800000 */
.L_x_8401:
[----:B-----5:R-:W-:-:S05]  /*1620*/  PRMT R50, RZ, 0x7610, R20 ;  /* 0x00007610ff327816 */ /* 0x020fca0000000014 */
[----:B------:R-:W-:-:S04]  /*1630*/  FADD.FTZ R49, R50, R49 ;  /* 0x0000003132317221 */ /* 0x000fc80000010000 */
[----:B------:R-:W-:Y:S02]  /*1640*/  @P3 FADD.FTZ R49, R25, R49 ;  /* 0x0000003119313221 */ /* 0x000fe40000010000 */
.L_x_8402:
[----:B------:R-:W-:Y:S01]  /*1650*/  PRMT R50, RZ, 0x5410, R53 ;  /* 0x00005410ff327816 */ /* 0x000fe20000000035 */
[----:B------:R-:W-:Y:S05]  /*1660*/  @P4 BRA `(.L_x_8403) ;  /* 0x0000003000004947 */ /* 0x000fea0003800000 */
[----:B------:R-:W-:Y:S05]  /*1670*/  @!P3 BRA `(.L_x_8404) ;  /* 0x000000500000b947 */ /* 0x000fea0003800000 */
[----:B-----5:R-:W-:Y:S01]  /*1680*/  FADD.FTZ R50, R26, R50 ;  /* 0x000000321a327221 */ /* 0x020fe20000010000 */
[----:B------:R-:W-:Y:S05]  /*1690*/  BRA `(.L_x_8404) ;  /* 0x0000003000007947 */ /* 0x000fea0003800000 */
.L_x_8403:
[----:B-----5:R-:W-:-:S05]  /*16a0*/  PRMT R51, RZ, 0x5410, R21 ;  /* 0x00005410ff337816 */ /* 0x020fca0000000015 */
[----:B------:R-:W-:-:S04]  /*16b0*/  FADD.FTZ R50, R51, R50 ;  /* 0x0000003233327221 */ /* 0x000fc80000010000 */
[----:B------:R-:W-:Y:S02]  /*16c0*/  @P3 FADD.FTZ R50, R26, R50 ;  /* 0x000000321a323221 */ /* 0x000fe40000010000 */
.L_x_8404:
[----:B------:R-:W-:Y:S01]  /*16d0*/  PRMT R51, RZ, 0x7610, R53 ;  /* 0x00007610ff337816 */ /* 0x000fe20000000035 */
[----:B------:R-:W-:Y:S05]  /*16e0*/  @P4 BRA `(.L_x_8405) ;  /* 0x0000003000004947 */ /* 0x000fea0003800000 */
[----:B------:R-:W-:Y:S05]  /*16f0*/  @!P3 BRA `(.L_x_8406) ;  /* 0x000000500000b947 */ /* 0x000fea0003800000 */
[----:B-----5:R-:W-:Y:S01]  /*1700*/  FADD.FTZ R51, R27, R51 ;  /* 0x000000331b337221 */ /* 0x020fe20000010000 */
[----:B------:R-:W-:Y:S05]  /*1710*/  BRA `(.L_x_8406) ;  /* 0x0000003000007947 */ /* 0x000fea0003800000 */
.L_x_8405:
[----:B-----5:R-:W-:-:S05]  /*1720*/  PRMT R52, RZ, 0x7610, R21 ;  /* 0x00007610ff347816 */ /* 0x020fca0000000015 */
[----:B------:R-:W-:-:S04]  /*1730*/  FADD.FTZ R51, R52, R51 ;  /* 0x0000003334337221 */ /* 0x000fc80000010000 */
[----:B------:R-:W-:Y:S02]  /*1740*/  @P3 FADD.FTZ R51, R27, R51 ;  /* 0x000000331b333221 */ /* 0x000fe40000010000 */
.L_x_8406:
[----:B------:R-:W-:Y:S01]  /*1750*/  PRMT R52, RZ, 0x5410, R54 ;  /* 0x00005410ff347816 */ /* 0x000fe20000000036 */
[----:B------:R-:W-:Y:S05]  /*1760*/  @P4 BRA `(.L_x_8407) ;  /* 0x0000003000004947 */ /* 0x000fea0003800000 */
[----:B------:R-:W-:Y:S05]  /*1770*/  @!P3 BRA `(.L_x_8408) ;  /* 0x000000500000b947 */ /* 0x000fea0003800000 */
[----:B-----5:R-:W-:Y:S01]  /*1780*/  FADD.FTZ R52, R28, R52 ;  /* 0x000000341c347221 */ /* 0x020fe20000010000 */
[----:B------:R-:W-:Y:S05]  /*1790*/  BRA `(.L_x_8408) ;  /* 0x0000003000007947 */ /* 0x000fea0003800000 */
.L_x_8407:
[----:B-----5:R-:W-:-:S05]  /*17a0*/  PRMT R53, RZ, 0x5410, R22 ;  /* 0x00005410ff357816 */ /* 0x020fca0000000016 */
[----:B------:R-:W-:-:S04]  /*17b0*/  FADD.FTZ R52, R53, R52 ;  /* 0x0000003435347221 */ /* 0x000fc80000010000 */
[----:B------:R-:W-:Y:S02]  /*17c0*/  @P3 FADD.FTZ R52, R28, R52 ;  /* 0x000000341c343221 */ /* 0x000fe40000010000 */
.L_x_8408:
[----:B------:R-:W-:Y:S01]  /*17d0*/  PRMT R53, RZ, 0x7610, R54 ;  /* 0x00007610ff357816 */ /* 0x000fe20000000036 */
[----:B------:R-:W-:Y:S05]  /*17e0*/  @P4 BRA `(.L_x_8409) ;  /* 0x0000003000004947 */ /* 0x000fea0003800000 */
[----:B------:R-:W-:Y:S05]  /*17f0*/  @!P3 BRA `(.L_x_8410) ;  /* 0x000000500000b947 */ /* 0x000fea0003800000 */
[----:B-----5:R-:W-:Y:S01]  /*1800*/  FADD.FTZ R53, R29, R53 ;  /* 0x000000351d357221 */ /* 0x020fe20000010000 */
[----:B------:R-:W-:Y:S05]  /*1810*/  BRA `(.L_x_8410) ;  /* 0x0000003000007947 */ /* 0x000fea0003800000 */
.L_x_8409:
[----:B-----5:R-:W-:-:S05]  /*1820*/  PRMT R54, RZ, 0x7610, R22 ;  /* 0x00007610ff367816 */ /* 0x020fca0000000016 */
[----:B------:R-:W-:-:S04]  /*1830*/  FADD.FTZ R53, R54, R53 ;  /* 0x0000003536357221 */ /* 0x000fc80000010000 */
[----:B------:R-:W-:Y:S02]  /*1840*/  @P3 FADD.FTZ R53, R29, R53 ;  /* 0x000000351d353221 */ /* 0x000fe40000010000 */
.L_x_8410:
[----:B------:R-:W-:Y:S01]  /*1850*/  PRMT R54, RZ, 0x5410, R55 ;  /* 0x00005410ff367816 */ /* 0x000fe20000000037 */
[----:B------:R-:W-:Y:S05]  /*1860*/  @P4 BRA `(.L_x_8411) ;  /* 0x0000003000004947 */ /* 0x000fea0003800000 */
[----:B------:R-:W-:Y:S05]  /*1870*/  @!P3 BRA `(.L_x_8412) ;  /* 0x000000500000b947 */ /* 0x000fea0003800000 */
[----:B-----5:R-:W-:Y:S01]  /*1880*/  FADD.FTZ R54, R30, R54 ;  /* 0x000000361e367221 */ /* 0x020fe20000010000 */
[----:B------:R-:W-:Y:S05]  /*1890*/  BRA `(.L_x_8412) ;  /* 0x0000003000007947 */ /* 0x000fea0003800000 */
.L_x_8411:
[----:B0----5:R-:W-:-:S05]  /*18a0*/  PRMT R67, RZ, 0x5410, R23 ;  /* 0x00005410ff437816 */ /* 0x021fca0000000017 */
[----:B------:R-:W-:-:S04]  /*18b0*/  FADD.FTZ R54, R67, R54 ;  /* 0x0000003643367221 */ /* 0x000fc80000010000 */
[----:B------:R-:W-:Y:S02]  /*18c0*/  @P3 FADD.FTZ R54, R30, R54 ;  /* 0x000000361e363221 */ /* 0x000fe40000010000 */
.L_x_8412:
[----:B------:R-:W-:Y:S01]  /*18d0*/  PRMT R55, RZ, 0x7610, R55 ;  /* 0x00007610ff377816 */ /* 0x000fe20000000037 */
[----:B------:R-:W-:Y:S05]  /*18e0*/  @P4 BRA `(.L_x_8413) ;  /* 0x0000003000004947 */ /* 0x000fea0003800000 */
[----:B------:R-:W-:Y:S05]  /*18f0*/  @!P3 BRA `(.L_x_8414) ;  /* 0x000000500000b947 */ /* 0x000fea0003800000 */
[----:B-----5:R-:W-:Y:S01]  /*1900*/  FADD.FTZ R55, R31, R55 ;  /* 0x000000371f377221 */ /* 0x020fe20000010000 */
[----:B------:R-:W-:Y:S05]  /*1910*/  BRA `(.L_x_8414) ;  /* 0x0000003000007947 */ /* 0x000fea0003800000 */
.L_x_8413:
[----:B0----5:R-:W-:-:S05]  /*1920*/  PRMT R66, RZ, 0x7610, R23 ;  /* 0x00007610ff427816 */ /* 0x021fca0000000017 */
[----:B------:R-:W-:-:S04]  /*1930*/  FADD.FTZ R55, R66, R55 ;  /* 0x0000003742377221 */ /* 0x000fc80000010000 */
[----:B------:R-:W-:Y:S02]  /*1940*/  @P3 FADD.FTZ R55, R31, R55 ;  /* 0x000000371f373221 */ /* 0x000fe40000010000 */
.L_x_8414:
[----:B0-----:R-:W-:-:S04]  /*1950*/  LEA R66, P3, R65, c[0x0][0x188], 0x5 ;  /* 0x0000620041427a11 */ /* 0x001fc800078628ff */
[C---:B------:R-:W-:Y:S02]  /*1960*/  LEA.HI.X R67, R65.reuse, c[0x0][0x18c], RZ, 0x5, P3 ;  /* 0x0000630041437a11 */ /* 0x040fe400018f2cff */
[----:B------:R-:W-:-:S03]  /*1970*/  IADD3 R65, R65, 0x20, RZ ;  /* 0x0000002041417810 */ /* 0x000fc60007ffe0ff */
[----:B------:R0:W-:Y:S04]  /*1980*/  STG.E.128 [R66.64], R48 ;  /* 0x0000003042007986 */ /* 0x0001e8000c101d04 */
[----:B------:R0:W-:Y:S02]  /*1990*/  STG.E.128 [R66.64+0x10], R52 ;  /* 0x0000103442007986 */ /* 0x0001e4000c101d04 */
.L_x_8398:
[----:B------:R-:W-:Y:S05]  /*19a0*/  BSYNC B0 ;  /* 0x0000000000007941 */ /* 0x000fea0003800000 */
.L_x_8397:
        /* <DEDUP_REMOVED lines=23> */
.L_x_8417:
[----:B-1---5:R-:W-:-:S05]  /*1b20*/  PRMT R57, RZ, 0x5410, R20 ;  /* 0x00005410ff397816 */ /* 0x022fca0000000014 */
[----:B------:R-:W-:-:S04]  /*1b30*/  FADD.FTZ R56, R57, R56 ;  /* 0x0000003839387221 */ /* 0x000fc80000010000 */
[----:B------:R-:W-:Y:S02]  /*1b40*/  @P3 FADD.FTZ R56, R24, R56 ;  /* 0x0000003818383221 */ /* 0x000fe40000010000 */
.L_x_8418:
[----:B------:R-:W-:Y:S01]  /*1b50*/  PRMT R57, RZ, 0x7610, R60 ;  /* 0x00007610ff397816 */ /* 0x000fe2000000003c */
[----:B------:R-:W-:Y:S05]  /*1b60*/  @P4 BRA `(.L_x_8419) ;  /* 0x0000003000004947 */ /* 0x000fea0003800000 */
[----:B------:R-:W-:Y:S05]  /*1b70*/  @!P3 BRA `(.L_x_8420) ;  /* 0x000000500000b947 */ /* 0x000fea0003800000 */
[----:B-----5:R-:W-:Y:S01]  /*1b80*/  FADD.FTZ R57, R25, R57 ;  /* 0x0000003919397221 */ /* 0x020fe20000010000 */
[----:B------:R-:W-:Y:S05]  /*1b90*/  BRA `(.L_x_8420) ;  /* 0x0000003000007947 */ /* 0x000fea0003800000 */
.L_x_8419:
[----:B-----5:R-:W-:-:S05]  /*1ba0*/  PRMT R58, RZ, 0x7610, R20 ;  /* 0x00007610ff3a7816 */ /* 0x020fca0000000014 */
[----:B------:R-:W-:-:S04]  /*1bb0*/  FADD.FTZ R57, R58, R57 ;  /* 0x000000393a397221 */ /* 0x000fc80000010000 */
[----:B------:R-:W-:Y:S02]  /*1bc0*/  @P3 FADD.FTZ R57, R25, R57 ;  /* 0x0000003919393221 */ /* 0x000fe40000010000 */
.L_x_8420:
[----:B------:R-:W-:Y:S01]  /*1bd0*/  PRMT R58, RZ, 0x5410, R61 ;  /* 0x00005410ff3a7816 */ /* 0x000fe2000000003d */
[----:B------:R-:W-:Y:S05]  /*1be0*/  @P4 BRA `(.L_x_8421) ;  /* 0x0000003000004947 */ /* 0x000fea0003800000 */
[----:B------:R-:W-:Y:S05]  /*1bf0*/  @!P3 BRA `(.L_x_8422) ;  /* 0x000000500000b947 */ /* 0x000fea0003800000 */
[----:B-----5:R-:W-:Y:S01]  /*1c00*/  FADD.FTZ R58, R26, R58 ;  /* 0x0000003a1a3a7221 */ /* 0x020fe20000010000 */
[----:B------:R-:W-:Y:S05]  /*1c10*/  BRA `(.L_x_8422) ;  /* 0x0000003000007947 */ /* 0x000fea0003800000 */
.L_x_8421:
[----:B-----5:R-:W-:-:S05]  /*1c20*/  PRMT R59, RZ, 0x5410, R21 ;  /* 0x00005410ff3b7816 */ /* 0x020fca0000000015 */
[----:B------:R-:W-:-:S04]  /*1c30*/  FADD.FTZ R58, R59, R58 ;  /* 0x0000003a3b3a7221 */ /* 0x000fc80000010000 */
[----:B------:R-:W-:Y:S02]  /*1c40*/  @P3 FADD.FTZ R58, R26, R58 ;  /* 0x0000003a1a3a3221 */ /* 0x000fe40000010000 */
.L_x_8422:
[----:B------:R-:W-:Y:S01]  /*1c50*/  PRMT R59, RZ, 0x7610, R61 ;  /* 0x00007610ff3b7816 */ /* 0x000fe2000000003d */
[----:B------:R-:W-:Y:S05]  /*1c60*/  @P4 BRA `(.L_x_8423) ;  /* 0x0000003000004947 */ /* 0x000fea0003800000 */
[----:B------:R-:W-:Y:S05]  /*1c70*/  @!P3 BRA `(.L_x_8424) ;  /* 0x000000500000b947 */ /* 0x000fea0003800000 */
[----:B-----5:R-:W-:Y:S01]  /*1c80*/  FADD.FTZ R59, R27, R59 ;  /* 0x0000003b1b3b7221 */ /* 0x020fe20000010000 */
[----:B------:R-:W-:Y:S05]  /*1c90*/  BRA `(.L_x_8424) ;  /* 0x0000003000007947 */ /* 0x000fea0003800000 */
.L_x_8423:
[----:B-----5:R-:W-:-:S05]  /*1ca0*/  PRMT R60, RZ, 0x7610, R21 ;  /* 0x00007610ff3c7816 */ /* 0x020fca0000000015 */
[----:B------:R-:W-:-:S04]  /*1cb0*/  FADD.FTZ R59, R60, R59 ;  /* 0x0000003b3c3b7221 */ /* 0x000fc80000010000 */
[----:B------:R-:W-:Y:S02]  /*1cc0*/  @P3 FADD.FTZ R59, R27, R59 ;  /* 0x0000003b1b3b3221 */ /* 0x000fe40000010000 */
.L_x_8424:
[----:B------:R-:W-:Y:S01]  /*1cd0*/  PRMT R60, RZ, 0x5410, R62 ;  /* 0x00005410ff3c7816 */ /* 0x000fe2000000003e */
[----:B------:R-:W-:Y:S05]  /*1ce0*/  @P4 BRA `(.L_x_8425) ;  /* 0x0000003000004947 */ /* 0x000fea0003800000 */
[----:B------:R-:W-:Y:S05]  /*1cf0*/  @!P3 BRA `(.L_x_8426) ;  /* 0x000000500000b947 */ /* 0x000fea0003800000 */
[----:B-----5:R-:W-:Y:S01]  /*1d00*/  FADD.FTZ R60, R28, R60 ;  /* 0x0000003c1c3c7221 */ /* 0x020fe20000010000 */
[----:B------:R-:W-:Y:S05]  /*1d10*/  BRA `(.L_x_8426) ;  /* 0x0000003000007947 */ /* 0x000fea0003800000 */
.L_x_8425:
[----:B-----5:R-:W-:-:S05]  /*1d20*/  PRMT R61, RZ, 0x5410, R22 ;  /* 0x00005410ff3d7816 */ /* 0x020fca0000000016 */
[----:B------:R-:W-:-:S04]  /*1d30*/  FADD.FTZ R60, R61, R60 ;  /* 0x0000003c3d3c7221 */ /* 0x000fc80000010000 */
[----:B------:R-:W-:Y:S02]  /*1d40*/  @P3 FADD.FTZ R60, R28, R60 ;  /* 0x0000003c1c3c3221 */ /* 0x000fe40000010000 */
.L_x_8426:
[----:B------:R-:W-:Y:S01]  /*1d50*/  PRMT R61, RZ, 0x7610, R62 ;  /* 0x00007610ff3d7816 */ /* 0x000fe2000000003e */
[----:B------:R-:W-:Y:S05]  /*1d60*/  @P4 BRA `(.L_x_8427) ;  /* 0x0000003000004947 */ /* 0x000fea0003800000 */
[----:B------:R-:W-:Y:S05]  /*1d70*/  @!P3 BRA `(.L_x_8428) ;  /* 0x000000500000b947 */ /* 0x000fea0003800000 */
[----:B-----5:R-:W-:Y:S01]  /*1d80*/  FADD.FTZ R61, R29, R61 ;  /* 0x0000003d1d3d7221 */ /* 0x020fe20000010000 */
[----:B------:R-:W-:Y:S05]  /*1d90*/  BRA `(.L_x_8428) ;  /* 0x0000003000007947 */ /* 0x000fea0003800000 */
.L_x_8427:
[----:B-----5:R-:W-:-:S05]  /*1da0*/  PRMT R62, RZ, 0x7610, R22 ;  /* 0x00007610ff3e7816 */ /* 0x020fca0000000016 */
[----:B------:R-:W-:-:S04]  /*1db0*/  FADD.FTZ R61, R62, R61 ;  /* 0x0000003d3e3d7221 */ /* 0x000fc80000010000 */
[----:B------:R-:W-:Y:S02]  /*1dc0*/  @P3 FADD.FTZ R61, R29, R61 ;  /* 0x0000003d1d3d3221 */ /* 0x000fe40000010000 */
.L_x_8428:
[----:B------:R-:W-:Y:S01]  /*1dd0*/  PRMT R62, RZ, 0x5410, R63 ;  /* 0x00005410ff3e7816 */ /* 0x000fe2000000003f */
[----:B------:R-:W-:Y:S05]  /*1de0*/  @P4 BRA `(.L_x_8429) ;  /* 0x0000003000004947 */ /* 0x000fea0003800000 */
[----:B------:R-:W-:Y:S05]  /*1df0*/  @!P3 BRA `(.L_x_8430) ;  /* 0x000000500000b947 */ /* 0x000fea0003800000 */
[----:B-----5:R-:W-:Y:S01]  /*1e00*/  FADD.FTZ R62, R30, R62 ;  /* 0x0000003e1e3e7221 */ /* 0x020fe20000010000 */
[----:B------:R-:W-:Y:S05]  /*1e10*/  BRA `(.L_x_8430) ;  /* 0x0000003000007947 */ /* 0x000fea0003800000 */
.L_x_8429:
[----:B0----5:R-:W-:-:S05]  /*1e20*/  PRMT R67, RZ, 0x5410, R23 ;  /* 0x00005410ff437816 */ /* 0x021fca0000000017 */
[----:B------:R-:W-:-:S04]  /*1e30*/  FADD.FTZ R62, R67, R62 ;  /* 0x0000003e433e7221 */ /* 0x000fc80000010000 */
[----:B------:R-:W-:Y:S02]  /*1e40*/  @P3 FADD.FTZ R62, R30, R62 ;  /* 0x0000003e1e3e3221 */ /* 0x000fe40000010000 */
.L_x_8430:
[----:B------:R-:W-:Y:S01]  /*1e50*/  PRMT R63, RZ, 0x7610, R63 ;  /* 0x00007610ff3f7816 */ /* 0x000fe2000000003f */
[----:B------:R-:W-:Y:S05]  /*1e60*/  @P4 BRA `(.L_x_8431) ;  /* 0x0000003000004947 */ /* 0x000fea0003800000 */
[----:B------:R-:W-:Y:S05]  /*1e70*/  @!P3 BRA `(.L_x_8432) ;  /* 0x000000500000b947 */ /* 0x000fea0003800000 */
[----:B-----5:R-:W-:Y:S01]  /*1e80*/  FADD.FTZ R63, R31, R63 ;  /* 0x0000003f1f3f7221 */ /* 0x020fe20000010000 */
[----:B------:R-:W-:Y:S05]  /*1e90*/  BRA `(.L_x_8432) ;  /* 0x0000003000007947 */ /* 0x000fea0003800000 */
.L_x_8431:
[----:B0----5:R-:W-:-:S05]  /*1ea0*/  PRMT R66, RZ, 0x7610, R23 ;  /* 0x00007610ff427816 */ /* 0x021fca0000000017 */
[----:B------:R-:W-:-:S04]  /*1eb0*/  FADD.FTZ R63, R66, R63 ;  /* 0x0000003f423f7221 */ /* 0x000fc80000010000 */
[----:B------:R-:W-:Y:S02]  /*1ec0*/  @P3 FADD.FTZ R63, R31, R63 ;  /* 0x0000003f1f3f3221 */ /* 0x000fe40000010000 */
.L_x_8432:
[----:B0-----:R-:W-:-:S04]  /*1ed0*/  LEA R66, P3, R65, c[0x0][0x188], 0x5 ;  /* 0x0000620041427a11 */ /* 0x001fc800078628ff */
[----:B------:R-:W-:-:S05]  /*1ee0*/  LEA.HI.X R67, R65, c[0x0][0x18c], RZ, 0x5, P3 ;  /* 0x0000630041437a11 */ /* 0x000fca00018f2cff */
[----:B------:R0:W-:Y:S04]  /*1ef0*/  STG.E.128 [R66.64], R56 ;  /* 0x0000003842007986 */ /* 0x0001e8000c101d04 */
[----:B------:R0:W-:Y:S02]  /*1f00*/  STG.E.128 [R66.64+0x10], R60 ;  /* 0x0000103c42007986 */ /* 0x0001e4000c101d04 */
.L_x_8416:
[----:B------:R-:W-:Y:S05]  /*1f10*/  BSYNC B0 ;  /* 0x0000000000007941 */ /* 0x000fea0003800000 */
.L_x_8415:
        /* <DEDUP_REMOVED lines=39> */
.L_x_8445:
        /* <DEDUP_REMOVED lines=85> */
.L_x_8446:
        /* <DEDUP_REMOVED lines=24> */
[--C-:B------:R-:W-:Y:S01]  /*2860*/  FADD.FTZ R118, R35, -R116.reuse ;  /* 0x8000007423767221 */ /* 0x100fe20000010000 */
[----:B------:R-:W-:Y:S01]  /*2870*/  F2FP.BF16.PACK_AB R64, R65, R64 ;  /* 0x000000404140723e */ /* 0x000fe200000010ff */
[----:B------:R-:W-:-:S02]  /*2880*/  FADD.FTZ R65, R39, -R116 ;  /* 0x8000007427417221 */ /* 0x000fc40000010000 */
[C---:B------:R-:W-:Y:S02]  /*2890*/  FMUL.FTZ R66, R117.reuse, R66 ;  /* 0x0000004275427220 */ /* 0x040fe40000410000 */
[C---:B------:R-:W-:Y:S02]  /*28a0*/  FMUL.FTZ R118, R117.reuse, R118 ;  /* 0x0000007675767220 */ /* 0x040fe40000410000 */
[----:B------:R-:W-:Y:S02]  /*28b0*/  FMUL.FTZ R119, R117, R65 ;  /* 0x0000004175777220 */ /* 0x000fe40000410000 */
[----:B------:R-:W-:Y:S02]  /*28c0*/  FFMA.FTZ R65, R70, R66, R15 ;  /* 0x0000004246417223 */ /* 0x000fe4000001000f */
[----:B------:R-:W-:Y:S02]  /*28d0*/  FFMA.FTZ R118, R71, R118, R14 ;  /* 0x0000007647767223 */ /* 0x000fe4000001000e */
[----:B0-----:R-:W-:-:S02]  /*28e0*/  FADD.FTZ R120, R36, -R116 ;  /* 0x8000007424787221 */ /* 0x001fc40000010000 */
[--C-:B------:R-:W-:Y:S01]  /*28f0*/  FADD.FTZ R122, R37, -R116.reuse ;  /* 0x80000074257a7221 */ /* 0x100fe20000010000 */
[----:B------:R-:W-:Y:S01]  /*2900*/  F2FP.BF16.PACK_AB R65, R118, R65 ;  /* 0x000000417641723e */ /* 0x000fe200000010ff */
[----:B------:R-:W-:Y:S01]  /*2910*/  FADD.FTZ R124, R38, -R116 ;  /* 0x80000074267c7221 */ /* 0x000fe20000010000 */
[----:B------:R-:W-:Y:S01]  /*2920*/  HFMA2.MMA R118, -RZ, RZ, 0, 9.5367431640625e-07 ;  /* 0x00000010ff767435 */ /* 0x000fe200000001ff */
[C---:B------:R-:W-:Y:S02]  /*2930*/  FMUL.FTZ R120, R117.reuse, R120 ;  /* 0x0000007875787220 */ /* 0x040fe40000410000 */
[C---:B------:R-:W-:Y:S02]  /*2940*/  FMUL.FTZ R122, R117.reuse, R122 ;  /* 0x0000007a757a7220 */ /* 0x040fe40000410000 */
[----:B------:R-:W-:Y:S02]  /*2950*/  FMUL.FTZ R124, R117, R124 ;  /* 0x0000007c757c7220 */ /* 0x000fe40000410000 */
[----:B------:R-:W-:-:S02]  /*2960*/  FFMA.FTZ R66, R68, R120, R13 ;  /* 0x0000007844427223 */ /* 0x000fc4000001000d */
[----:B------:R-:W-:Y:S02]  /*2970*/  FFMA.FTZ R67, R69, R122, R12 ;  /* 0x0000007a45437223 */ /* 0x000fe4000001000c */
[----:B------:R-:W-:Y:S02]  /*2980*/  FFMA.FTZ R124, R18, R124, R11 ;  /* 0x0000007c127c7223 */ /* 0x000fe4000001000b */
[----:B------:R-:W-:Y:S01]  /*2990*/  FFMA.FTZ R119, R19, R119, R10 ;  /* 0x0000007713777223 */ /* 0x000fe2000001000a */
[----:B------:R-:W-:-:S04]  /*29a0*/  F2FP.BF16.PACK_AB R66, R67, R66 ;  /* 0x000000424342723e */ /* 0x000fc800000010ff */
[----:B------:R-:W-:Y:S01]  /*29b0*/  F2FP.BF16.PACK_AB R67, R119, R124 ;  /* 0x0000007c7743723e */ /* 0x000fe200000010ff */
[C---:B------:R-:W-:Y:S01]  /*29c0*/  IMAD.WIDE.U32 R118, R115.reuse, R118, c[0x0][0x208] ;  /* 0x0000820073767625 */ /* 0x040fe200078e0076 */
[----:B------:R-:W-:-:S04]  /*29d0*/  IADD3 R115, R115, 0x20, RZ ;  /* 0x0000002073737810 */ /* 0x000fc80007ffe0ff */
[----:B------:R0:W-:Y:S03]  /*29e0*/  STG.E.128 [R118.64], R64 ;  /* 0x0000004076007986 */ /* 0x0001e6000c101d04 */
.L_x_8436:
[----:B------:R-:W-:Y:S05]  /*29f0*/  BSYNC B0 ;  /* 0x0000000000007941 */ /* 0x000fea0003800000 */
.L_x_8435:
        /* <DEDUP_REMOVED lines=13> */
[----:B------:R-:W-:Y:S02]  /*2ad0*/  FADD.FTZ R120, R44, -R116 ;  /* 0x800000742c787221 */ /* 0x000fe40000010000 */
[C---:B------:R-:W-:Y:S02]  /*2ae0*/  FMUL.FTZ R66, R117.reuse, R66 ;  /* 0x0000004275427220 */ /* 0x040fe40000410000 */
[----:B------:R-:W-:-:S02]  /*2af0*/  FMUL.FTZ R118, R117, R118 ;  /* 0x0000007675767220 */ /* 0x000fc40000410000 */
[--C-:B------:R-:W-:Y:S02]  /*2b00*/  FADD.FTZ R122, R45, -R116.reuse ;  /* 0x800000742d7a7221 */ /* 0x100fe40000010000 */
[----:B------:R-:W-:Y:S02]  /*2b10*/  FADD.FTZ R124, R46, -R116 ;  /* 0x800000742e7c7221 */ /* 0x000fe40000010000 */
[C---:B------:R-:W-:Y:S02]  /*2b20*/  FMUL.FTZ R119, R117.reuse, R65 ;  /* 0x0000004175777220 */ /* 0x040fe40000410000 */
[C---:B------:R-:W-:Y:S02]  /*2b30*/  FMUL.FTZ R120, R117.reuse, R120 ;  /* 0x0000007875787220 */ /* 0x040fe40000410000 */
[----:B------:R-:W-:Y:S02]  /*2b40*/  FMUL.FTZ R122, R117, R122 ;  /* 0x0000007a757a7220 */ /* 0x000fe40000410000 */
[----:B------:R-:W-:-:S02]  /*2b50*/  FFMA.FTZ R65, R7, R66, R76 ;  /* 0x0000004207417223 */ /* 0x000fc4000001004c */
[----:B------:R-:W-:Y:S02]  /*2b60*/  FFMA.FTZ R118, R6, R118, R77 ;  /* 0x0000007606767223 */ /* 0x000fe4000001004d */
[----:B------:R-:W-:Y:S02]  /*2b70*/  FMUL.FTZ R124, R117, R124 ;  /* 0x0000007c757c7220 */ /* 0x000fe40000410000 */
[----:B------:R-:W-:Y:S01]  /*2b80*/  FFMA.FTZ R66, R5, R120, R78 ;  /* 0x0000007805427223 */ /* 0x000fe2000001004e */
[----:B------:R-:W-:Y:S01]  /*2b90*/  F2FP.BF16.PACK_AB R65, R118, R65 ;  /* 0x000000417641723e */ /* 0x000fe200000010ff */
[----:B------:R-:W-:Y:S01]  /*2ba0*/  FFMA.FTZ R67, R4, R122, R79 ;  /* 0x0000007a04437223 */ /* 0x000fe2000001004f */
[----:B------:R-:W-:Y:S01]  /*2bb0*/  MOV R118, 0x10 ;  /* 0x0000001000767802 */ /* 0x000fe20000000f00 */
[----:B------:R-:W-:Y:S02]  /*2bc0*/  FFMA.FTZ R124, R3, R124, R80 ;  /* 0x0000007c037c7223 */ /* 0x000fe40000010050 */
[----:B------:R-:W-:Y:S01]  /*2bd0*/  FFMA.FTZ R119, R2, R119, R83 ;  /* 0x0000007702777223 */ /* 0x000fe20000010053 */
[----:B------:R-:W-:-:S04]  /*2be0*/  F2FP.BF16.PACK_AB R66, R67, R66 ;  /* 0x000000424342723e */ /* 0x000fc800000010ff */
[----:B------:R-:W-:Y:S01]  /*2bf0*/  F2FP.BF16.PACK_AB R67, R119, R124 ;  /* 0x0000007c7743723e */ /* 0x000fe200000010ff */
[C---:B------:R-:W-:Y:S01]  /*2c00*/  IMAD.WIDE.U32 R118, R115.reuse, R118, c[0x0][0x208] ;  /* 0x0000820073767625 */ /* 0x040fe200078e0076 */
[----:B------:R-:W-:-:S04]  /*2c10*/  IADD3 R115, R115, 0x20, RZ ;  /* 0x0000002073737810 */ /* 0x000fc80007ffe0ff */
[----:B------:R0:W-:Y:S03]  /*2c20*/  STG.E.128 [R118.64], R64 ;  /* 0x0000004076007986 */ /* 0x0001e6000c101d04 */
.L_x_8438:
[----:B------:R-:W-:Y:S05]  /*2c30*/  BSYNC B0 ;  /* 0x0000000000007941 */ /* 0x000fea0003800000 */
.L_x_8437:
[----:B------:R-:W-:Y:S01]  /*2c40*/  BSSY B0, `(.L_x_8439) ;  /* 0x0000022000007945 */ /* 0x000fe20003800000 */
        /* <DEDUP_REMOVED lines=10> */
[----:B------:R-:W-:Y:S02]  /*2cf0*/  FADD.FTZ R65, R55, -R116 ;  /* 0x8000007437417221 */ /* 0x000fe40000010000 */
[C---:B------:R-:W-:Y:S02]  /*2d00*/  FMUL.FTZ R66, R117.reuse, R66 ;  /* 0x0000004275427220 */ /* 0x040fe40000410000 */
[C---:B------:R-:W-:Y:S02]  /*2d10*/  FMUL.FTZ R118, R117.reuse, R118 ;  /* 0x0000007675767220 */ /* 0x040fe40000410000 */
[----:B------:R-:W-:-:S02]  /*2d20*/  FMUL.FTZ R119, R117, R65 ;  /* 0x0000004175777220 */ /* 0x000fc40000410000 */
[----:B------:R-:W-:Y:S02]  /*2d30*/  FFMA.FTZ R65, R82, R66, R91 ;  /* 0x0000004252417223 */ /* 0x000fe4000001005b */
[----:B------:R-:W-:Y:S02]  /*2d40*/  FFMA.FTZ R118, R86, R118, R95 ;  /* 0x0000007656767223 */ /* 0x000fe4000001005f */
[--C-:B------:R-:W-:Y:S02]  /*2d50*/  FADD.FTZ R120, R52, -R116.reuse ;  /* 0x8000007434787221 */ /* 0x100fe40000010000 */
[--C-:B------:R-:W-:Y:S01]  /*2d60*/  FADD.FTZ R122, R53, -R116.reuse ;  /* 0x80000074357a7221 */ /* 0x100fe20000010000 */
[----:B------:R-:W-:Y:S01]  /*2d70*/  F2FP.BF16.PACK_AB R65, R118, R65 ;  /* 0x000000417641723e */ /* 0x000fe200000010ff */
[----:B------:R-:W-:Y:S01]  /*2d80*/  FADD.FTZ R124, R54, -R116 ;  /* 0x80000074367c7221 */ /* 0x000fe20000010000 */
[----:B------:R-:W-:Y:S01]  /*2d90*/  HFMA2.MMA R118, -RZ, RZ, 0, 9.5367431640625e-07 ;  /* 0x00000010ff767435 */ /* 0x000fe200000001ff */
[----:B------:R-:W-:-:S02]  /*2da0*/  FMUL.FTZ R120, R117, R120 ;  /* 0x0000007875787220 */ /* 0x000fc40000410000 */
[C---:B------:R-:W-:Y:S02]  /*2db0*/  FMUL.FTZ R122, R117.reuse, R122 ;  /* 0x0000007a757a7220 */ /* 0x040fe40000410000 */
[----:B------:R-:W-:Y:S02]  /*2dc0*/  FMUL.FTZ R124, R117, R124 ;  /* 0x0000007c757c7220 */ /* 0x000fe40000410000 */
[----:B------:R-:W-:Y:S02]  /*2dd0*/  FFMA.FTZ R66, R85, R120, R92 ;  /* 0x0000007855427223 */ /* 0x000fe4000001005c */
        /* <DEDUP_REMOVED lines=8> */
.L_x_8440:
[----:B------:R-:W-:Y:S05]  /*2e60*/  BSYNC B0 ;  /* 0x0000000000007941 */ /* 0x000fea0003800000 */
.L_x_8439:
        /* <DEDUP_REMOVED lines=26> */
[----:B------:R-:W-:Y:S01]  /*3010*/  MOV R116, 0x10 ;  /* 0x0000001000747802 */ /* 0x000fe20000000f00 */
[----:B------:R-:W-:Y:S01]  /*3020*/  FFMA.FTZ R118, R102, R118, R111 ;  /* 0x0000007666767223 */ /* 0x000fe2000001006f */
[----:B------:R-:W-:-:S02]  /*3030*/  F2FP.BF16.PACK_AB R67, R122, R67 ;  /* 0x000000437a43723e */ /* 0x000fc400000010ff */
[----:B------:R-:W-:Y:S01]  /*3040*/  F2FP.BF16.PACK_AB R66, R119, R66 ;  /* 0x000000427742723e */ /* 0x000fe200000010ff */
[----:B------:R-:W-:Y:S01]  /*3050*/  IMAD.WIDE.U32 R116, R115, R116, c[0x0][0x208] ;  /* 0x0000820073747625 */ /* 0x000fe200078e0074 */
[----:B------:R-:W-:-:S05]  /*3060*/  F2FP.BF16.PACK_AB R65, R118, R65 ;  /* 0x000000417641723e */ /* 0x000fca00000010ff */
[----:B------:R0:W-:Y:S02]  /*3070*/  STG.E.128 [R116.64], R64 ;  /* 0x0000004074007986 */ /* 0x0001e4000c101d04 */
.L_x_8442:
[----:B------:R-:W-:Y:S05]  /*3080*/  BSYNC B0 ;  /* 0x0000000000007941 */ /* 0x000fea0003800000 */
.L_x_8441:
[----:B0-2---:R-:W-:-:S10]  /*3090*/  HFMA2.MMA R65, -RZ, RZ, 0, 2.384185791015625e-07 ;  /* 0x00000004ff417435 */ /* 0x005fd400000001ff */
[----:B------:R-:W-:-:S05]  /*30a0*/  IMAD R108, R65, c[0x0][0x160], R108 ;  /* 0x00005800416c7a24 */ /* 0x000fca00078e026c */
[----:B------:R-:W-:-:S13]  /*30b0*/  ISETP.GE.AND P3, PT, R108, c[0x0][0x164], PT ;  /* 0x000059006c007a0c */ /* 0x000fda0003f66270 */
[----:B-----5:R-:W-:Y:S01]  /*30c0*/  @P3 CALL.REL.NOINC `(.L_x_8443) ;  /* 0x0000001000003944 */ /* 0x020fe20003c00000 */
[----:B------:R-:W-:Y:S05]  /*30d0*/  BRA `(.L_x_8444) ;  /* 0xffffd7d000007947 */ /* 0x000fea000383ffff */
.L_x_8443:
[----:B------:R-:W-:Y:S05]  /*30e0*/  EXIT ;  /* 0x000000000000794d */ /* 0x000fea0003800000 */
.L_x_8433:
[----:B------:R-:W-:Y:S01]  /*30f0*/  HFMA2.MMA R116, -RZ, RZ, 0, 1.847743988037109375e-06 ;  /* 0x0000001fff747435 */ /* 0x000fe200000001ff */
[----:B------:R-:W-:Y:S02]  /*3100*/  MOV R118, 0x1 ;  /* 0x0000000100767802 */ /* 0x000fe40000000f00 */
[----:B------:R-:W-:Y:S02]  /*3110*/  MOV R117, 0xffffffff ;  /* 0xffffffff00757802 */ /* 0x000fe40000000f00 */
[----:B------:R-:W-:Y:S02]  /*3120*/  MOV R64, 0x3140 ;  /* 0x0000314000407802 */ /* 0x000fe40000000f00 */
[----:B-----5:R-:W-:Y:S05]  /*3130*/  CALL.REL.NOINC `($__internal_26_$__cuda_sm70_shflsync_bfly_p) ;  /* 0x000007c000007944 */ /* 0x020fea0003c00000 */
[----:B01----:R-:W-:Y:S05]  /*3140*/  BRA `(.L_x_8445) ;  /* 0xfffff04000007947 */ /* 0x003fea000383ffff */
.L_x_8434:
[----:B------:R-:W-:Y:S01]  /*3150*/  HFMA2.MMA R118, -RZ, RZ, 0, 1.1920928955078125e-07 ;  /* 0x00000002ff767435 */ /* 0x000fe200000001ff */
[----:B0-----:R-:W-:Y:S02]  /*3160*/  MOV R67, R120 ;  /* 0x0000007800437202 */ /* 0x001fe40000000f00 */
[----:B------:R-:W-:Y:S02]  /*3170*/  MOV R116, 0x1f ;  /* 0x0000001f00747802 */ /* 0x000fe40000000f00 */
[----:B------:R-:W-:-:S02]  /*3180*/  MOV R117, 0xffffffff ;  /* 0xffffffff00757802 */ /* 0x000fc40000000f00 */
[----:B------:R-:W-:Y:S02]  /*3190*/  MOV R64, 0x31b0 ;  /* 0x000031b000407802 */ /* 0x000fe40000000f00 */
[----:B-----5:R-:W-:Y:S05]  /*31a0*/  CALL.REL.NOINC `($__internal_26_$__cuda_sm70_shflsync_bfly_p) ;  /* 0x0000075000007944 */ /* 0x020fea0003c00000 */
[----:B0-----:R-:W-:Y:S01]  /*31b0*/  HFMA2.MMA R118, -RZ, RZ, 0, 2.384185791015625e-07 ;  /* 0x00000004ff767435 */ /* 0x001fe200000001ff */
[----:B-1----:R-:W-:Y:S01]  /*31c0*/  FADD.FTZ R67, R120, R117 ;  /* 0x0000007578437221 */ /* 0x002fe20000010000 */
[----:B------:R-:W-:Y:S02]  /*31d0*/  MOV R116, 0x1f ;  /* 0x0000001f00747802 */ /* 0x000fe40000000f00 */
[----:B------:R-:W-:Y:S02]  /*31e0*/  MOV R117, 0xffffffff ;  /* 0xffffffff00757802 */ /* 0x000fe40000000f00 */
[----:B------:R-:W-:Y:S02]  /*31f0*/  MOV R64, 0x3210 ;  /* 0x0000321000407802 */ /* 0x000fe40000000f00 */
[----:B------:R-:W-:Y:S05]  /*3200*/  CALL.REL.NOINC `($__internal_26_$__cuda_sm70_shflsync_bfly_p) ;  /* 0x000006f000007944 */ /* 0x000fea0003c00000 */
[----:B0-----:R-:W-:Y:S01]  /*3210*/  HFMA2.MMA R118, -RZ, RZ, 0, 4.76837158203125e-07 ;  /* 0x00000008ff767435 */ /* 0x001fe200000001ff */
[----:B-1----:R-:W-:Y:S01]  /*3220*/  FADD.FTZ R67, R67, R117 ;  /* 0x0000007543437221 */ /* 0x002fe20000010000 */
[----:B------:R-:W-:Y:S02]  /*3230*/  MOV R116, 0x1f ;  /* 0x0000001f00747802 */ /* 0x000fe40000000f00 */
[----:B------:R-:W-:-:S02]  /*3240*/  MOV R117, 0xffffffff ;  /* 0xffffffff00757802 */ /* 0x000fc40000000f00 */
[----:B------:R-:W-:Y:S02]  /*3250*/  MOV R64, 0x3270 ;  /* 0x0000327000407802 */ /* 0x000fe40000000f00 */
[----:B------:R-:W-:Y:S05]  /*3260*/  CALL.REL.NOINC `($__internal_26_$__cuda_sm70_shflsync_bfly_p) ;  /* 0x0000069000007944 */ /* 0x000fea0003c00000 */
[----:B0-----:R-:W-:Y:S01]  /*3270*/  HFMA2.MMA R118, -RZ, RZ, 0, 9.5367431640625e-07 ;  /* 0x00000010ff767435 */ /* 0x001fe200000001ff */
[----:B-1----:R-:W-:Y:S01]  /*3280*/  FADD.FTZ R67, R67, R117 ;  /* 0x0000007543437221 */ /* 0x002fe20000010000 */
[----:B------:R-:W-:Y:S02]  /*3290*/  MOV R116, 0x1f ;  /* 0x0000001f00747802 */ /* 0x000fe40000000f00 */
[----:B------:R-:W-:Y:S02]  /*32a0*/  MOV R117, 0xffffffff ;  /* 0xffffffff00757802 */ /* 0x000fe40000000f00 */
[----:B------:R-:W-:Y:S02]  /*32b0*/  MOV R64, 0x32d0 ;  /* 0x000032d000407802 */ /* 0x000fe40000000f00 */
[----:B------:R-:W-:Y:S05]  /*32c0*/  CALL.REL.NOINC `($__internal_26_$__cuda_sm70_shflsync_bfly_p) ;  /* 0x0000063000007944 */ /* 0x000fea0003c00000 */
        /* <DEDUP_REMOVED lines=72> */
[----:B------:R-:W-:Y:S05]  /*3750*/  CALL.REL.NOINC `($__internal_26_$__cuda_sm70_shflsync_bfly_p) ;  /* 0x000001a000007944 */ /* 0x000fea0003c00000 */
[----:B0-----:R-:W-:Y:S01]  /*3760*/  HFMA2.MMA R118, -RZ, RZ, 0, 1.1920928955078125e-07 ;  /* 0x00000002ff767435 */ /* 0x001fe200000001ff */
[----:B-1----:R-:W-:Y:S01]  /*3770*/  FADD.FTZ R67, R66, R117 ;  /* 0x0000007542437221 */ /* 0x002fe20000010000 */
[----:B------:R-:W-:Y:S02]  /*3780*/  MOV R116, 0x1f ;  /* 0x0000001f00747802 */ /* 0x000fe40000000f00 */
[----:B------:R-:W-:Y:S02]  /*3790*/  MOV R117, 0xffffffff ;  /* 0xffffffff00757802 */ /* 0x000fe40000000f00 */
[----:B------:R-:W-:Y:S02]  /*37a0*/  MOV R64, 0x37c0 ;  /* 0x000037c000407802 */ /* 0x000fe40000000f00 */
[----:B------:R-:W-:Y:S05]  /*37b0*/  CALL.REL.NOINC `($__internal_26_$__cuda_sm70_shflsync_bfly_p) ;  /* 0x0000014000007944 */ /* 0x000fea0003c00000 */
[----:B0-----:R-:W-:Y:S01]  /*37c0*/  HFMA2.MMA R118, -RZ, RZ, 0, 2.384185791015625e-07 ;  /* 0x00000004ff767435 */ /* 0x001fe200000001ff */
[----:B-1----:R-:W-:Y:S01]  /*37d0*/  FADD.FTZ R67, R67, R117 ;  /* 0x0000007543437221 */ /* 0x002fe20000010000 */
[----:B------:R-:W-:Y:S02]  /*37e0*/  MOV R116, 0x1f ;  /* 0x0000001f00747802 */ /* 0x000fe40000000f00 */
[----:B------:R-:W-:-:S02]  /*37f0*/  MOV R117, 0xffffffff ;  /* 0xffffffff00757802 */ /* 0x000fc40000000f00 */
[----:B------:R-:W-:Y:S02]  /*3800*/  MOV R64, 0x3820 ;  /* 0x0000382000407802 */ /* 0x000fe40000000f00 */
[----:B------:R-:W-:Y:S05]  /*3810*/  CALL.REL.NOINC `($__internal_26_$__cuda_sm70_shflsync_bfly_p) ;  /* 0x000000e000007944 */ /* 0x000fea0003c00000 */
[----:B0-----:R-:W-:Y:S01]  /*3820*/  HFMA2.MMA R118, -RZ, RZ, 0, 4.76837158203125e-07 ;  /* 0x00000008ff767435 */ /* 0x001fe200000001ff */
[----:B-1----:R-:W-:Y:S01]  /*3830*/  FADD.FTZ R67, R67, R117 ;  /* 0x0000007543437221 */ /* 0x002fe20000010000 */
[----:B------:R-:W-:Y:S02]  /*3840*/  MOV R116, 0x1f ;  /* 0x0000001f00747802 */ /* 0x000fe40000000f00 */
[----:B------:R-:W-:Y:S02]  /*3850*/  MOV R117, 0xffffffff ;  /* 0xffffffff00757802 */ /* 0x000fe40000000f00 */
[----:B------:R-:W-:Y:S02]  /*3860*/  MOV R64, 0x3880 ;  /* 0x0000388000407802 */ /* 0x000fe40000000f00 */
[----:B------:R-:W-:Y:S05]  /*3870*/  CALL.REL.NOINC `($__internal_26_$__cuda_sm70_shflsync_bfly_p) ;  /* 0x0000008000007944 */ /* 0x000fea0003c00000 */
[----:B-1----:R-:W-:Y:S01]  /*3880*/  FADD.FTZ R120, R67, R117 ;  /* 0x0000007543787221 */ /* 0x002fe20000010000 */
[----:B0-----:R-:W-:Y:S01]  /*3890*/  HFMA2.MMA R118, -RZ, RZ, 0, 9.5367431640625e-07 ;  /* 0x00000010ff767435 */ /* 0x001fe200000001ff */
[----:B------:R-:W-:Y:S02]  /*38a0*/  MOV R116, 0x1f ;  /* 0x0000001f00747802 */ /* 0x000fe40000000f00 */
[----:B------:R-:W-:-:S02]  /*38b0*/  MOV R117, 0xffffffff ;  /* 0xffffffff00757802 */ /* 0x000fc40000000f00 */
[----:B------:R-:W-:Y:S02]  /*38c0*/  MOV R67, R120 ;  /* 0x0000007800437202 */ /* 0x000fe40000000f00 */
[----:B------:R-:W-:Y:S02]  /*38d0*/  MOV R64, 0x38f0 ;  /* 0x000038f000407802 */ /* 0x000fe40000000f00 */
[----:B------:R-:W-:Y:S05]  /*38e0*/  CALL.REL.NOINC `($__internal_26_$__cuda_sm70_shflsync_bfly_p) ;  /* 0x0000001000007944 */ /* 0x000fea0003c00000 */
[----:B01----:R-:W-:Y:S05]  /*38f0*/  BRA `(.L_x_8446) ;  /* 0xffffede000007947 */ /* 0x003fea000383ffff */
        .weak           $__internal_26_$__cuda_sm70_shflsync_bfly_p
        .type           $__internal_26_$__cuda_sm70_shflsync_bfly_p,@function
        .size           $__internal_26_$__cuda_sm70_shflsync_bfly_p,(.L_x_26516 - $__internal_26_$__cuda_sm70_shflsync_bfly_p)
$__internal_26_$__cuda_sm70_shflsync_bfly_p:
[----:B------:R-:W-:Y:S01]  /*3900*/  HFMA2.MMA R65, -RZ, RZ, 0, 0 ;  /* 0x00000000ff417435 */ /* 0x000fe200000001ff */
[----:B------:R-:W-:Y:S04]  /*3910*/  WARPSYNC R117 ;  /* 0x0000007500007348 */ /* 0x000fe80003800000 */
[----:B------:R0:W1:Y:S01]  /*3920*/  SHFL.BFLY PT, R117, R67, R118, R116 ;  /* 0x0c00007643757389 */ /* 0x00006200000e0074 */
[----:B------:R-:W-:Y:S05]  /*3930*/  RET.REL.NODEC R64 `(_ZN10layer_norm31ln_parallel_residual_fwd_kernelINS_13Kernel_traitsI13__nv_bfloat16S2_fS2_fjLj1024ELj1ELj4ELj1ELj16ENS_18Kernel_traits_baseILj1024ES2_S2_fS2_fjLj128EEEEELb0ELb1ELb0EEEvNS_9FwdParamsE) ;  /* 0xffffc6c040007950 */ /* 0x000fea0003c3ffff */
.L_x_8447:
        /* <DEDUP_REMOVED lines=12> */
.L_x_26516:


//--------------------- .text._ZN10layer_norm31ln_parallel_residual_fwd_kernelINS_13Kernel_traitsI13__nv_bfloat16S2_fS2_fjLj1024ELj1ELj4ELj1ELj16ENS_18Kernel_traits_baseILj1024ES2_S2_fS2_fjLj128EEEEELb0ELb1ELb1EEEvNS_9FwdParamsE --------------------------
	.section	.text._ZN10layer_norm31ln_parallel_residual_fwd_kernelINS_13Kernel_traitsI13__nv_bfloat16S2_fS2_fjLj1024ELj1ELj4ELj1ELj16ENS_18Kernel_traits_baseILj1024ES2_S2_fS2_fjLj128EEEEELb0ELb1ELb1EEEvNS_9FwdParamsE,"ax",@progbits
	.sectioninfo	@"SHI_REGISTERS=127"
	.align	128
        .global         _ZN10layer_norm31ln_parallel_residual_fwd_kernelINS_13Kernel_traitsI13__nv_bfloat16S2_fS2_fjLj1024ELj1ELj4ELj1ELj16ENS_18Kernel_traits_baseILj1024ES2_S2_fS2_fjLj128EEEEELb0ELb1ELb1EEEvNS_9FwdParamsE
        .type           _ZN10layer_norm31ln_parallel_residual_fwd_kernelINS_13Kernel_traitsI13__nv_bfloat16S2_fS2_fjLj1024ELj1ELj4ELj1ELj16ENS_18Kernel_traits_baseILj1024ES2_S2_fS2_fjLj128EEEEELb0ELb1ELb1EEEvNS_9FwdParamsE,@function
        .size           _ZN10layer_norm31ln_parallel_residual_fwd_kernelINS_13Kernel_traitsI13__nv_bfloat16S2_fS2_fjLj1024ELj1ELj4ELj1ELj16ENS_18Kernel_traits_baseILj1024ES2_S2_fS2_fjLj128EEEEELb0ELb1ELb1EEEvNS_9FwdParamsE,(.L_x_26517 - _ZN10layer_norm31ln_parallel_residual_fwd_kernelINS_13Kernel_traitsI13__nv_bfloat16S2_fS2_fjLj1024ELj1ELj4ELj1ELj16ENS_18Kernel_traits_baseILj1024ES2_S2_fS2_fjLj128EEEEELb0ELb1ELb1EEEvNS_9FwdParamsE)
        .other          _ZN10layer_norm31ln_parallel_residual_fwd_kernelINS_13Kernel_traitsI13__nv_bfloat16S2_fS2_fjLj1024ELj1ELj4ELj1ELj16ENS_18Kernel_traits_baseILj1024ES2_S2_fS2_fjLj128EEEEELb0ELb1ELb1EEEvNS_9FwdParamsE,@"STO_CUDA_ENTRY STV_DEFAULT"
_ZN10layer_norm31ln_parallel_residual_fwd_kernelINS_13Kernel_traitsI13__nv_bfloat16S2_fS2_fjLj1024ELj1ELj4ELj1ELj16ENS_18Kernel_traits_baseILj1024ES2_S2_fS2_fjLj128EEEEELb0ELb1ELb1EEEvNS_9FwdParamsE:
.text._ZN10layer_norm31ln_parallel_residual_fwd_kernelINS_13Kernel_traitsI13__nv_bfloat16S2_fS2_fjLj1024ELj1ELj4ELj1ELj16ENS_18Kernel_traits_baseILj1024ES2_S2_fS2_fjLj128EEEEELb0ELb1ELb1EEEvNS_9FwdParamsE:
        /* <DEDUP_REMOVED lines=20> */
[----:B0-----:R0:W2:Y:S04]  /*0140*/  LDG.E.128 R68, [R2.64+0x400] ;  /* 0x0004000402447981 */ /* 0x0010a8000c1e1d00 */
[----:B------:R0:W3:Y:S01]  /*0150*/  LDG.E.128 R16, [R2.64+0x600] ;  /* 0x0006000402107981 */ /* 0x0000e2000c1e1d00 */
[----:B-----5:R-:W-:Y:S01]  /*0160*/  @!P0 CS2R R8, SRZ ;  /* 0x0000000000088805 */ /* 0x020fe2000001ff00 */
[----:B------:R-:W-:Y:S01]  /*0170*/  @!P0 CS2R R10, SRZ ;  /* 0x00000000000a8805 */ /* 0x000fe2000001ff00 */
[----:B------:R-:W-:Y:S01]  /*0180*/  @!P0 CS2R R28, SRZ ;  /* 0x00000000001c8805 */ /* 0x000fe2000001ff00 */
[----:B------:R-:W-:Y:S01]  /*0190*/  @!P0 CS2R R30, SRZ ;  /* 0x00000000001e8805 */ /* 0x000fe2000001ff00 */
[----:B------:R-:W-:Y:S01]  /*01a0*/  @!P0 CS2R R24, SRZ ;  /* 0x0000000000188805 */ /* 0x000fe2000001ff00 */
[----:B------:R-:W-:Y:S01]  /*01b0*/  @!P0 CS2R R26, SRZ ;  /* 0x00000000001a8805 */ /* 0x000fe2000001ff00 */
[----:B------:R-:W-:Y:S01]  /*01c0*/  @!P0 CS2R R20, SRZ ;  /* 0x0000000000148805 */ /* 0x000fe2000001ff00 */
[----:B------:R-:W-:Y:S01]  /*01d0*/  @!P0 CS2R R22, SRZ ;  /* 0x0000000000168805 */ /* 0x000fe2000001ff00 */
[----:B------:R0:W5:Y:S01]  /*01e0*/  LDG.E.128 R64, [R2.64] ;  /* 0x0000000402407981 */ /* 0x000162000c1e1d00 */
[----:B------:R-:W-:-:S02]  /*01f0*/  PRMT R85, RZ, 0x5410, R8 ;  /* 0x00005410ff557816 */ /* 0x000fc40000000008 */
[----:B------:R-:W-:Y:S01]  /*0200*/  PRMT R84, RZ, 0x7610, R8 ;  /* 0x00007610ff547816 */ /* 0x000fe20000000008 */
[----:B------:R0:W5:Y:S01]  /*0210*/  LDG.E.128 R60, [R2.64+0x200] ;  /* 0x00020004023c7981 */ /* 0x000162000c1e1d00 */
[--C-:B------:R-:W-:Y:S01]  /*0220*/  PRMT R83, RZ, 0x5410, R9.reuse ;  /* 0x00005410ff537816 */ /* 0x100fe20000000009 */
[----:B------:R-:W-:Y:S01]  /*0230*/  ULDC.U8 UR6, c[0x0][0x1f0] ;  /* 0x00007c0000067ab9 */ /* 0x000fe20000000000 */
        /* <DEDUP_REMOVED lines=32> */
[--C-:B---3--:R-:W-:Y:S02]  /*0440*/  PRMT R101, RZ, 0x5410, R17.reuse ;  /* 0x00005410ff657816 */ /* 0x108fe40000000011 */
[----:B------:R-:W-:-:S02]  /*0450*/  PRMT R70, RZ, 0x7610, R17 ;  /* 0x00007610ff467816 */ /* 0x000fc40000000011 */
[----:B------:R-:W-:Y:S02]  /*0460*/  PRMT R97, RZ, 0x5410, R16 ;  /* 0x00005410ff617816 */ /* 0x000fe40000000010 */
[----:B------:R-:W-:Y:S02]  /*0470*/  PRMT R17, RZ, 0x5410, R18 ;  /* 0x00005410ff117816 */ /* 0x000fe40000000012 */
[----:B------:R-:W-:Y:S02]  /*0480*/  PRMT R16, RZ, 0x7610, R16 ;  /* 0x00007610ff107816 */ /* 0x000fe40000000010 */
[----:B------:R-:W-:Y:S02]  /*0490*/  PRMT R18, RZ, 0x7610, R18 ;  /* 0x00007610ff127816 */ /* 0x000fe40000000012 */
.L_x_8515:
        /* <DEDUP_REMOVED lines=25> */
.L_x_8448:
[----:B0----5:R-:W-:-:S05]  /*0630*/  PRMT R21, RZ, 0x5410, R56 ;  /* 0x00005410ff157816 */ /* 0x021fca0000000038 */
[----:B------:R-:W-:-:S04]  /*0640*/  FADD.FTZ R44, R44, R21 ;  /* 0x000000152c2c7221 */ /* 0x000fc80000010000 */
[----:B------:R-:W-:Y:S02]  /*0650*/  @P1 FADD.FTZ R44, R52, R44 ;  /* 0x0000002c342c1221 */ /* 0x000fe40000010000 */
.L_x_8449:
[----:B------:R-:W-:Y:S01]  /*0660*/  PRMT R45, RZ, 0x7610, R40 ;  /* 0x00007610ff2d7816 */ /* 0x000fe20000000028 */
[----:B------:R-:W-:Y:S05]  /*0670*/  @P2 BRA `(.L_x_8450) ;  /* 0x0000003000002947 */ /* 0x000fea0003800000 */
[----:B------:R-:W-:Y:S05]  /*0680*/  @!P1 BRA `(.L_x_8451) ;  /* 0x0000005000009947 */ /* 0x000fea0003800000 */
[----:B-----5:R-:W-:Y:S01]  /*0690*/  FADD.FTZ R45, R53, R45 ;  /* 0x0000002d352d7221 */ /* 0x020fe20000010000 */
[----:B------:R-:W-:Y:S05]  /*06a0*/  BRA `(.L_x_8451) ;  /* 0x0000003000007947 */ /* 0x000fea0003800000 */
.L_x_8450:
[----:B-----5:R-:W-:-:S05]  /*06b0*/  PRMT R20, RZ, 0x7610, R56 ;  /* 0x00007610ff147816 */ /* 0x020fca0000000038 */
[----:B------:R-:W-:-:S04]  /*06c0*/  FADD.FTZ R45, R45, R20 ;  /* 0x000000142d2d7221 */ /* 0x000fc80000010000 */
[----:B------:R-:W-:Y:S02]  /*06d0*/  @P1 FADD.FTZ R45, R53, R45 ;  /* 0x0000002d352d1221 */ /* 0x000fe40000010000 */
.L_x_8451:
[----:B------:R-:W-:Y:S01]  /*06e0*/  PRMT R46, RZ, 0x5410, R41 ;  /* 0x00005410ff2e7816 */ /* 0x000fe20000000029 */
[----:B------:R-:W-:Y:S05]  /*06f0*/  @P2 BRA `(.L_x_8452) ;  /* 0x0000003000002947 */ /* 0x000fea0003800000 */
[----:B------:R-:W-:Y:S05]  /*0700*/  @!P1 BRA `(.L_x_8453) ;  /* 0x0000005000009947 */ /* 0x000fea0003800000 */
[----:B-----5:R-:W-:Y:S01]  /*0710*/  FADD.FTZ R46, R54, R46 ;  /* 0x0000002e362e7221 */ /* 0x020fe20000010000 */
[----:B------:R-:W-:Y:S05]  /*0720*/  BRA `(.L_x_8453) ;  /* 0x0000003000007947 */ /* 0x000fea0003800000 */
.L_x_8452:
[----:B-----5:R-:W-:-:S05]  /*0730*/  PRMT R21, RZ, 0x5410, R57 ;  /* 0x00005410ff157816 */ /* 0x020fca0000000039 */
[----:B------:R-:W-:-:S04]  /*0740*/  FADD.FTZ R46, R46, R21 ;  /* 0x000000152e2e7221 */ /* 0x000fc80000010000 */
[----:B------:R-:W-:Y:S02]  /*0750*/  @P1 FADD.FTZ R46, R54, R46 ;  /* 0x0000002e362e1221 */ /* 0x000fe40000010000 */
.L_x_8453:
[----:B------:R-:W-:Y:S01]  /*0760*/  PRMT R47, RZ, 0x7610, R41 ;  /* 0x00007610ff2f7816 */ /* 0x000fe20000000029 */
[----:B------:R-:W-:Y:S05]  /*0770*/  @P2 BRA `(.L_x_8454) ;  /* 0x0000003000002947 */ /* 0x000fea0003800000 */
[----:B------:R-:W-:Y:S05]  /*0780*/  @!P1 BRA `(.L_x_8455) ;  /* 0x0000005000009947 */ /* 0x000fea0003800000 */
[----:B-----5:R-:W-:Y:S01]  /*0790*/  FADD.FTZ R47, R55, R47 ;  /* 0x0000002f372f7221 */ /* 0x020fe20000010000 */
[----:B------:R-:W-:Y:S05]  /*07a0*/  BRA `(.L_x_8455) ;  /* 0x0000003000007947 */ /* 0x000fea0003800000 */
.L_x_8454:
[----:B-----5:R-:W-:-:S05]  /*07b0*/  PRMT R20, RZ, 0x7610, R57 ;  /* 0x00007610ff147816 */ /* 0x020fca0000000039 */
[----:B------:R-:W-:-:S04]  /*07c0*/  FADD.FTZ R47, R47, R20 ;  /* 0x000000142f2f7221 */ /* 0x000fc80000010000 */
[----:B------:R-:W-:Y:S02]  /*07d0*/  @P1 FADD.FTZ R47, R55, R47 ;  /* 0x0000002f372f1221 */ /* 0x000fe40000010000 */
.L_x_8455:
[----:B------:R-:W-:Y:S01]  /*07e0*/  PRMT R40, RZ, 0x5410, R42 ;  /* 0x00005410ff287816 */ /* 0x000fe2000000002a */
[----:B------:R-:W-:Y:S05]  /*07f0*/  @P2 BRA `(.L_x_8456) ;  /* 0x0000003000002947 */ /* 0x000fea0003800000 */
[----:B------:R-:W-:Y:S05]  /*0800*/  @!P1 BRA `(.L_x_8457) ;  /* 0x0000005000009947 */ /* 0x000fea0003800000 */
[----:B-----5:R-:W-:Y:S01]  /*0810*/  FADD.FTZ R40, R48, R40 ;  /* 0x0000002830287221 */ /* 0x020fe20000010000 */
[----:B------:R-:W-:Y:S05]  /*0820*/  BRA `(.L_x_8457) ;  /* 0x0000003000007947 */ /* 0x000fea0003800000 */
.L_x_8456:
[----:B-----5:R-:W-:-:S05]  /*0830*/  PRMT R21, RZ, 0x5410, R58 ;  /* 0x00005410ff157816 */ /* 0x020fca000000003a */
[----:B------:R-:W-:-:S04]  /*0840*/  FADD.FTZ R40, R40, R21 ;  /* 0x0000001528287221 */ /* 0x000fc80000010000 */
[----:B------:R-:W-:Y:S02]  /*0850*/  @P1 FADD.FTZ R40, R48, R40 ;  /* 0x0000002830281221 */ /* 0x000fe40000010000 */
.L_x_8457:
[----:B------:R-:W-:Y:S01]  /*0860*/  PRMT R41, RZ, 0x7610, R42 ;  /* 0x00007610ff297816 */ /* 0x000fe2000000002a */
[----:B------:R-:W-:Y:S05]  /*0870*/  @P2 BRA `(.L_x_8458) ;  /* 0x0000003000002947 */ /* 0x000fea0003800000 */
[----:B------:R-:W-:Y:S05]  /*0880*/  @!P1 BRA `(.L_x_8459) ;  /* 0x0000005000009947 */ /* 0x000fea0003800000 */
[----:B-----5:R-:W-:Y:S01]  /*0890*/  FADD.FTZ R41, R49, R41 ;  /* 0x0000002931297221 */ /* 0x020fe20000010000 */
[----:B------:R-:W-:Y:S05]  /*08a0*/  BRA `(.L_x_8459) ;  /* 0x0000003000007947 */ /* 0x000fea0003800000 */
.L_x_8458:
[----:B-----5:R-:W-:-:S05]  /*08b0*/  PRMT R20, RZ, 0x7610, R58 ;  /* 0x00007610ff147816 */ /* 0x020fca000000003a */
[----:B------:R-:W-:-:S04]  /*08c0*/  FADD.FTZ R41, R41, R20 ;  /* 0x0000001429297221 */ /* 0x000fc80000010000 */
[----:B------:R-:W-:Y:S02]  /*08d0*/  @P1 FADD.FTZ R41, R49, R41 ;  /* 0x0000002931291221 */ /* 0x000fe40000010000 */
.L_x_8459:
[----:B------:R-:W-:Y:S01]  /*08e0*/  PRMT R42, RZ, 0x5410, R43 ;  /* 0x00005410ff2a7816 */ /* 0x000fe2000000002b */
[----:B------:R-:W-:Y:S05]  /*08f0*/  @P2 BRA `(.L_x_8460) ;  /* 0x0000003000002947 */ /* 0x000fea0003800000 */
[----:B------:R-:W-:Y:S05]  /*0900*/  @!P1 BRA `(.L_x_8461) ;  /* 0x0000005000009947 */ /* 0x000fea0003800000 */
[----:B-----5:R-:W-:Y:S01]  /*0910*/  FADD.FTZ R42, R50, R42 ;  /* 0x0000002a322a7221 */ /* 0x020fe20000010000 */
[----:B------:R-:W-:Y:S05]  /*0920*/  BRA `(.L_x_8461) ;  /* 0x0000003000007947 */ /* 0x000fea0003800000 */
.L_x_8460:
[----:B-----5:R-:W-:-:S05]  /*0930*/  PRMT R21, RZ, 0x5410, R59 ;  /* 0x00005410ff157816 */ /* 0x020fca000000003b */
[----:B------:R-:W-:-:S04]  /*0940*/  FADD.FTZ R42, R42, R21 ;  /* 0x000000152a2a7221 */ /* 0x000fc80000010000 */
[----:B------:R-:W-:Y:S02]  /*0950*/  @P1 FADD.FTZ R42, R50, R42 ;  /* 0x0000002a322a1221 */ /* 0x000fe40000010000 */
.L_x_8461:
[----:B------:R-:W-:Y:S01]  /*0960*/  PRMT R43, RZ, 0x7610, R43 ;  /* 0x00007610ff2b7816 */ /* 0x000fe2000000002b */
[----:B------:R-:W-:Y:S05]  /*0970*/  @P2 BRA `(.L_x_8462) ;  /* 0x0000003000002947 */ /* 0x000fea0003800000 */
[----:B------:R-:W-:Y:S05]  /*0980*/  @!P1 BRA `(.L_x_8463) ;  /* 0x0000005000009947 */ /* 0x000fea0003800000 */
[----:B-----5:R-:W-:Y:S01]  /*0990*/  FADD.FTZ R43, R51, R43 ;  /* 0x0000002b332b7221 */ /* 0x020fe20000010000 */
[----:B------:R-:W-:Y:S05]  /*09a0*/  BRA `(.L_x_8463) ;  /* 0x0000003000007947 */ /* 0x000fea0003800000 */
.L_x_8462:
[----:B-----5:R-:W-:-:S05]  /*09b0*/  PRMT R20, RZ, 0x7610, R59 ;  /* 0x00007610ff147816 */ /* 0x020fca000000003b */
[----:B------:R-:W-:-:S04]  /*09c0*/  FADD.FTZ R43, R43, R20 ;  /* 0x000000142b2b7221 */ /* 0x000fc80000010000 */
[----:B------:R-:W-:Y:S02]  /*09d0*/  @P1 FADD.FTZ R43, R51, R43 ;  /* 0x0000002b332b1221 */ /* 0x000fe40000010000 */
.L_x_8463:
        /* <DEDUP_REMOVED lines=19> */
.L_x_8464:
[----:B0----5:R-:W-:-:S05]  /*0b10*/  PRMT R21, RZ, 0x5410, R56 ;  /* 0x00005410ff157816 */ /* 0x021fca0000000038 */
[----:B------:R-:W-:-:S04]  /*0b20*/  FADD.FTZ R36, R21, R36 ;  /* 0x0000002415247221 */ /* 0x000fc80000010000 */
[----:B------:R-:W-:Y:S02]  /*0b30*/  @P1 FADD.FTZ R36, R52, R36 ;  /* 0x0000002434241221 */ /* 0x000fe40000010000 */
.L_x_8465:
[----:B------:R-:W-:Y:S01]  /*0b40*/  PRMT R37, RZ, 0x7610, R32 ;  /* 0x00007610ff257816 */ /* 0x000fe20000000020 */
[----:B------:R-:W-:Y:S05]  /*0b50*/  @P2 BRA `(.L_x_8466) ;  /* 0x0000003000002947 */ /* 0x000fea0003800000 */
[----:B------:R-:W-:Y:S05]  /*0b60*/  @!P1 BRA `(.L_x_8467) ;  /* 0x0000005000009947 */ /* 0x000fea0003800000 */
[----:B-----5:R-:W-:Y:S01]  /*0b70*/  FADD.FTZ R37, R53, R37 ;  /* 0x0000002535257221 */ /* 0x020fe20000010000 */
[----:B------:R-:W-:Y:S05]  /*0b80*/  BRA `(.L_x_8467) ;  /* 0x0000003000007947 */ /* 0x000fea0003800000 */
.L_x_8466:
[----:B-----5:R-:W-:-:S05]  /*0b90*/  PRMT R20, RZ, 0x7610, R56 ;  /* 0x00007610ff147816 */ /* 0x020fca0000000038 */
[----:B------:R-:W-:-:S04]  /*0ba0*/  FADD.FTZ R37, R20, R37 ;  /* 0x0000002514257221 */ /* 0x000fc80000010000 */
[----:B------:R-:W-:Y:S02]  /*0bb0*/  @P1 FADD.FTZ R37, R53, R37 ;  /* 0x0000002535251221 */ /* 0x000fe40000010000 */
.L_x_8467:
[----:B------:R-:W-:Y:S01]  /*0bc0*/  PRMT R38, RZ, 0x5410, R33 ;  /* 0x00005410ff267816 */ /* 0x000fe20000000021 */
[----:B------:R-:W-:Y:S05]  /*0bd0*/  @P2 BRA `(.L_x_8468) ;  /* 0x0000003000002947 */ /* 0x000fea0003800000 */
[----:B------:R-:W-:Y:S05]  /*0be0*/  @!P1 BRA `(.L_x_8469) ;  /* 0x0000005000009947 */ /* 0x000fea0003800000 */
[----:B-----5:R-:W-:Y:S01]  /*0bf0*/  FADD.FTZ R38, R54, R38 ;  /* 0x0000002636267221 */ /* 0x020fe20000010000 */
[----:B------:R-:W-:Y:S05]  /*0c00*/  BRA `(.L_x_8469) ;  /* 0x0000003000007947 */ /* 0x000fea0003800000 */
.L_x_8468:
[----:B-----5:R-:W-:-:S05]  /*0c10*/  PRMT R21, RZ, 0x5410, R57 ;  /* 0x00005410ff157816 */ /* 0x020fca0000000039 */
[----:B------:R-:W-:-:S04]  /*0c20*/  FADD.FTZ R38, R21, R38 ;  /* 0x0000002615267221 */ /* 0x000fc80000010000 */
[----:B------:R-:W-:Y:S02]  /*0c30*/  @P1 FADD.FTZ R38, R54, R38 ;  /* 0x0000002636261221 */ /* 0x000fe40000010000 */
.L_x_8469:
[----:B------:R-:W-:Y:S01]  /*0c40*/  PRMT R39, RZ, 0x7610, R33 ;  /* 0x00007610ff277816 */ /* 0x000fe20000000021 */
[----:B------:R-:W-:Y:S05]  /*0c50*/  @P2 BRA `(.L_x_8470) ;  /* 0x0000003000002947 */ /* 0x000fea0003800000 */
[----:B------:R-:W-:Y:S05]  /*0c60*/  @!P1 BRA `(.L_x_8471) ;  /* 0x0000005000009947 */ /* 0x000fea0003800000 */
[----:B-----5:R-:W-:Y:S01]  /*0c70*/  FADD.FTZ R39, R55, R39 ;  /* 0x0000002737277221 */ /* 0x020fe20000010000 */
[----:B------:R-:W-:Y:S05]  /*0c80*/  BRA `(.L_x_8471) ;  /* 0x0000003000007947 */ /* 0x000fea0003800000 */
.L_x_8470:
[----:B-----5:R-:W-:-:S05]  /*0c90*/  PRMT R20, RZ, 0x7610, R57 ;  /* 0x00007610ff147816 */ /* 0x020fca0000000039 */
[----:B------:R-:W-:-:S04]  /*0ca0*/  FADD.FTZ R39, R20, R39 ;  /* 0x0000002714277221 */ /* 0x000fc80000010000 */
[----:B------:R-:W-:Y:S02]  /*0cb0*/  @P1 FADD.FTZ R39, R55, R39 ;  /* 0x0000002737271221 */ /* 0x000fe40000010000 */
.L_x_8471:
[----:B------:R-:W-:Y:S01]  /*0cc0*/  PRMT R32, RZ, 0x5410, R34 ;  /* 0x00005410ff207816 */ /* 0x000fe20000000022 */
[----:B------:R-:W-:Y:S05]  /*0cd0*/  @P2 BRA `(.L_x_8472) ;  /* 0x0000003000002947 */ /* 0x000fea0003800000 */
[----:B------:R-:W-:Y:S05]  /*0ce0*/  @!P1 BRA `(.L_x_8473) ;  /* 0x0000005000009947 */ /* 0x000fea0003800000 */
[----:B-----5:R-:W-:Y:S01]  /*0cf0*/  FADD.FTZ R32, R48, R32 ;  /* 0x0000002030207221 */ /* 0x020fe20000010000 */
[----:B------:R-:W-:Y:S05]  /*0d00*/  BRA `(.L_x_8473) ;  /* 0x0000003000007947 */ /* 0x000fea0003800000 */
.L_x_8472:
[----:B-----5:R-:W-:-:S05]  /*0d10*/  PRMT R21, RZ, 0x5410, R58 ;  /* 0x00005410ff157816 */ /* 0x020fca000000003a */
[----:B------:R-:W-:-:S04]  /*0d20*/  FADD.FTZ R32, R21, R32 ;  /* 0x0000002015207221 */ /* 0x000fc80000010000 */
[----:B------:R-:W-:Y:S02]  /*0d30*/  @P1 FADD.FTZ R32, R48, R32 ;  /* 0x0000002030201221 */ /* 0x000fe40000010000 */
.L_x_8473:
[----:B------:R-:W-:Y:S01]  /*0d40*/  PRMT R33, RZ, 0x7610, R34 ;  /* 0x00007610ff217816 */ /* 0x000fe20000000022 */
[----:B------:R-:W-:Y:S05]  /*0d50*/  @P2 BRA `(.L_x_8474) ;  /* 0x0000003000002947 */ /* 0x000fea0003800000 */
[----:B------:R-:W-:Y:S05]  /*0d60*/  @!P1 BRA `(.L_x_8475) ;  /* 0x0000005000009947 */ /* 0x000fea0003800000 */
[----:B-----5:R-:W-:Y:S01]  /*0d70*/  FADD.FTZ R33, R49, R33 ;  /* 0x0000002131217221 */ /* 0x020fe20000010000 */
[----:B------:R-:W-:Y:S05]  /*0d80*/  BRA `(.L_x_8475) ;  /* 0x0000003000007947 */ /* 0x000fea0003800000 */
.L_x_8474:
[----:B-----5:R-:W-:-:S05]  /*0d90*/  PRMT R20, RZ, 0x7610, R58 ;  /* 0x00007610ff147816 */ /* 0x020fca000000003a */
[----:B------:R-:W-:-:S04]  /*0da0*/  FADD.FTZ R33, R20, R33 ;  /* 0x0000002114217221 */ /* 0x000fc80000010000 */
[----:B------:R-:W-:Y:S02]  /*0db0*/  @P1 FADD.FTZ R33, R49, R33 ;  /* 0x0000002131211221 */ /* 0x000fe40000010000 */
.L_x_8475:
[----:B------:R-:W-:Y:S01]  /*0dc0*/  PRMT R34, RZ, 0x5410, R35 ;  /* 0x00005410ff227816 */ /* 0x000fe20000000023 */
[----:B------:R-:W-:Y:S05]  /*0dd0*/  @P2 BRA `(.L_x_8476) ;  /* 0x0000003000002947 */ /* 0x000fea0003800000 */
[----:B------:R-:W-:Y:S05]  /*0de0*/  @!P1 BRA `(.L_x_8477) ;  /* 0x0000005000009947 */ /* 0x000fea0003800000 */
[----:B-----5:R-:W-:Y:S01]  /*0df0*/  FADD.FTZ R34, R50, R34 ;  /* 0x0000002232227221 */ /* 0x020fe20000010000 */
[----:B------:R-:W-:Y:S05]  /*0e00*/  BRA `(.L_x_8477) ;  /* 0x0000003000007947 */ /* 0x000fea0003800000 */
.L_x_8476:
[----:B-----5:R-:W-:-:S05]  /*0e10*/  PRMT R21, RZ, 0x5410, R59 ;  /* 0x00005410ff157816 */ /* 0x020fca000000003b */
[----:B------:R-:W-:-:S04]  /*0e20*/  FADD.FTZ R34, R21, R34 ;  /* 0x0000002215227221 */ /* 0x000fc80000010000 */
[----:B------:R-:W-:Y:S02]  /*0e30*/  @P1 FADD.FTZ R34, R50, R34 ;  /* 0x0000002232221221 */ /* 0x000fe40000010000 */
.L_x_8477:
[----:B------:R-:W-:Y:S01]  /*0e40*/  PRMT R35, RZ, 0x7610, R35 ;  /* 0x00007610ff237816 */ /* 0x000fe20000000023 */
[----:B------:R-:W-:Y:S05]  /*0e50*/  @P2 BRA `(.L_x_8478) ;  /* 0x0000003000002947 */ /* 0x000fea0003800000 */
[----:B------:R-:W-:Y:S05]  /*0e60*/  @!P1 BRA `(.L_x_8479) ;  /* 0x0000005000009947 */ /* 0x000fea0003800000 */
[----:B-----5:R-:W-:Y:S01]  /*0e70*/  FADD.FTZ R35, R51, R35 ;  /* 0x0000002333237221 */ /* 0x020fe20000010000 */
[----:B------:R-:W-:Y:S05]  /*0e80*/  BRA `(.L_x_8479) ;  /* 0x0000003000007947 */ /* 0x000fea0003800000 */
.L_x_8478:
[----:B-----5:R-:W-:-:S05]  /*0e90*/  PRMT R20, RZ, 0x7610, R59 ;  /* 0x00007610ff147816 */ /* 0x020fca000000003b */
[----:B------:R-:W-:-:S04]  /*0ea0*/  FADD.FTZ R35, R20, R35 ;  /* 0x0000002314237221 */ /* 0x000fc80000010000 */
[----:B------:R-:W-:Y:S02]  /*0eb0*/  @P1 FADD.FTZ R35, R51, R35 ;  /* 0x0000002333231221 */ /* 0x000fe40000010000 */
.L_x_8479:
[----:B------:R-:W-:Y:S02]  /*0ec0*/  IADD3 R98, R104, 0x40, RZ ;  /* 0x0000004068627810 */ /* 0x000fe40007ffe0ff */
[----:B------:R-:W-:Y:S02]  /*0ed0*/  LEA R28, P3, R96, c[0x0][0x188], 0x5 ;  /* 0x00006200601c7a11 */ /* 0x000fe400078628ff */
[C---:B------:R-:W-:Y:S01]  /*0ee0*/  @P1 LEA R22, P4, R98.reuse, c[0x0][0x180], 0x5 ;  /* 0x0000600062161a11 */ /* 0x040fe200078828ff */
[----:B------:R-:W-:Y:S01]  /*0ef0*/  IMAD.WIDE.U32 R24, R98, R73, c[0x0][0x170] ;  /* 0x00005c0062187625 */ /* 0x000fe200078e0049 */
[----:B------:R-:W-:Y:S02]  /*0f00*/  LEA.HI.X R29, R96, c[0x0][0x18c], RZ, 0x5, P3 ;  /* 0x00006300601d7a11 */ /* 0x000fe400018f2cff */
[C---:B------:R-:W-:Y:S02]  /*0f10*/  @P0 LEA R20, P3, R98.reuse, c[0x0][0x178], 0x4 ;  /* 0x00005e0062140a11 */ /* 0x040fe400078620ff */
[C---:B------:R-:W-:Y:S01]  /*0f20*/  @P1 LEA.HI.X R23, R98.reuse, c[0x0][0x184], RZ, 0x5, P4 ;  /* 0x0000610062171a11 */ /* 0x040fe200020f2cff */
[----:B------:R-:W-:Y:S01]  /*0f30*/  STG.E.128 [R28.64], R36 ;  /* 0x000000241c007986 */ /* 0x000fe2000c101d04 */
[----:B------:R-:W-:-:S03]  /*0f40*/  @P0 LEA.HI.X R21, R98, c[0x0][0x17c], RZ, 0x4, P3 ;  /* 0x00005f0062150a11 */ /* 0x000fc600018f24ff */
[----:B------:R0:W-:Y:S04]  /*0f50*/  STG.E.128 [R28.64+0x10], R32 ;  /* 0x000010201c007986 */ /* 0x0001e8000c101d04 */
[----:B------:R-:W0:Y:S04]  /*0f60*/  LDG.E.128 R24, [R24.64] ;  /* 0x0000000418187981 */ /* 0x000e28000c1e1d00 */
[----:B-----5:R1:W5:Y:S04]  /*0f70*/  @P0 LDG.E.128 R56, [R20.64] ;  /* 0x0000000414380981 */ /* 0x020368000c1e1d00 */
[----:B------:R1:W5:Y:S04]  /*0f80*/  @P1 LDG.E.128 R52, [R22.64] ;  /* 0x0000000416341981 */ /* 0x000368000c1e1d00 */
[----:B------:R1:W5:Y:S01]  /*0f90*/  @P1 LDG.E.128 R48, [R22.64+0x10] ;  /* 0x0000100416301981 */ /* 0x000362000c1e1d00 */
[----:B0-----:R-:W-:Y:S01]  /*0fa0*/  PRMT R28, RZ, 0x5410, R24 ;  /* 0x00005410ff1c7816 */ /* 0x001fe20000000018 */
[----:B------:R-:W-:Y:S05]  /*0fb0*/  @P2 BRA `(.L_x_8480) ;  /* 0x0000003000002947 */ /* 0x000fea0003800000 */
[----:B-1----:R-:W-:Y:S05]  /*0fc0*/  @!P1 BRA `(.L_x_8481) ;  /* 0x0000005000009947 */ /* 0x002fea0003800000 */
[----:B-----5:R-:W-:Y:S01]  /*0fd0*/  FADD.FTZ R28, R52, R28 ;  /* 0x0000001c341c7221 */ /* 0x020fe20000010000 */
[----:B------:R-:W-:Y:S05]  /*0fe0*/  BRA `(.L_x_8481) ;  /* 0x0000003000007947 */ /* 0x000fea0003800000 */
.L_x_8480:
[----:B-1---5:R-:W-:-:S05]  /*0ff0*/  PRMT R21, RZ, 0x5410, R56 ;  /* 0x00005410ff157816 */ /* 0x022fca0000000038 */
[----:B------:R-:W-:-:S04]  /*1000*/  FADD.FTZ R28, R21, R28 ;  /* 0x0000001c151c7221 */ /* 0x000fc80000010000 */
[----:B------:R-:W-:Y:S02]  /*1010*/  @P1 FADD.FTZ R28, R52, R28 ;  /* 0x0000001c341c1221 */ /* 0x000fe40000010000 */
.L_x_8481:
[----:B------:R-:W-:Y:S01]  /*1020*/  PRMT R29, RZ, 0x7610, R24 ;  /* 0x00007610ff1d7816 */ /* 0x000fe20000000018 */
[----:B------:R-:W-:Y:S05]  /*1030*/  @P2 BRA `(.L_x_8482) ;  /* 0x0000003000002947 */ /* 0x000fea0003800000 */
[----:B------:R-:W-:Y:S05]  /*1040*/  @!P1 BRA `(.L_x_8483) ;  /* 0x0000005000009947 */ /* 0x000fea0003800000 */
[----:B-----5:R-:W-:Y:S01]  /*1050*/  FADD.FTZ R29, R53, R29 ;  /* 0x0000001d351d7221 */ /* 0x020fe20000010000 */
[----:B------:R-:W-:Y:S05]  /*1060*/  BRA `(.L_x_8483) ;  /* 0x0000003000007947 */ /* 0x000fea0003800000 */
.L_x_8482:
[----:B-----5:R-:W-:-:S05]  /*1070*/  PRMT R20, RZ, 0x7610, R56 ;  /* 0x00007610ff147816 */ /* 0x020fca0000000038 */
[----:B------:R-:W-:-:S04]  /*1080*/  FADD.FTZ R29, R20, R29 ;  /* 0x0000001d141d7221 */ /* 0x000fc80000010000 */
[----:B------:R-:W-:Y:S02]  /*1090*/  @P1 FADD.FTZ R29, R53, R29 ;  /* 0x0000001d351d1221 */ /* 0x000fe40000010000 */
.L_x_8483:
[----:B------:R-:W-:Y:S01]  /*10a0*/  PRMT R30, RZ, 0x5410, R25 ;  /* 0x00005410ff1e7816 */ /* 0x000fe20000000019 */
[----:B------:R-:W-:Y:S05]  /*10b0*/  @P2 BRA `(.L_x_8484) ;  /* 0x0000003000002947 */ /* 0x000fea0003800000 */
[----:B------:R-:W-:Y:S05]  /*10c0*/  @!P1 BRA `(.L_x_8485) ;  /* 0x0000005000009947 */ /* 0x000fea0003800000 */
[----:B-----5:R-:W-:Y:S01]  /*10d0*/  FADD.FTZ R30, R54, R30 ;  /* 0x0000001e361e7221 */ /* 0x020fe20000010000 */
[----:B------:R-:W-:Y:S05]  /*10e0*/  BRA `(.L_x_8485) ;  /* 0x0000003000007947 */ /* 0x000fea0003800000 */
.L_x_8484:
[----:B-----5:R-:W-:-:S05]  /*10f0*/  PRMT R21, RZ, 0x5410, R57 ;  /* 0x00005410ff157816 */ /* 0x020fca0000000039 */
[----:B------:R-:W-:-:S04]  /*1100*/  FADD.FTZ R30, R21, R30 ;  /* 0x0000001e151e7221 */ /* 0x000fc80000010000 */
[----:B------:R-:W-:Y:S02]  /*1110*/  @P1 FADD.FTZ R30, R54, R30 ;  /* 0x0000001e361e1221 */ /* 0x000fe40000010000 */
.L_x_8485:
[----:B------:R-:W-:Y:S01]  /*1120*/  PRMT R31, RZ, 0x7610, R25 ;  /* 0x00007610ff1f7816 */ /* 0x000fe20000000019 */
[----:B------:R-:W-:Y:S05]  /*1130*/  @P2 BRA `(.L_x_8486) ;  /* 0x0000003000002947 */ /* 0x000fea0003800000 */
[----:B------:R-:W-:Y:S05]  /*1140*/  @!P1 BRA `(.L_x_8487) ;  /* 0x0000005000009947 */ /* 0x000fea0003800000 */
[----:B-----5:R-:W-:Y:S01]  /*1150*/  FADD.FTZ R31, R55, R31 ;  /* 0x0000001f371f7221 */ /* 0x020fe20000010000 */
[----:B------:R-:W-:Y:S05]  /*1160*/  BRA `(.L_x_8487) ;  /* 0x0000003000007947 */ /* 0x000fea0003800000 */
.L_x_8486:
[----:B-----5:R-:W-:-:S05]  /*1170*/  PRMT R20, RZ, 0x7610, R57 ;  /* 0x00007610ff147816 */ /* 0x020fca0000000039 */
[----:B------:R-:W-:-:S04]  /*1180*/  FADD.FTZ R31, R20, R31 ;  /* 0x0000001f141f7221 */ /* 0x000fc80000010000 */
[----:B------:R-:W-:Y:S02]  /*1190*/  @P1 FADD.FTZ R31, R55, R31 ;  /* 0x0000001f371f1221 */ /* 0x000fe40000010000 */
.L_x_8487:
[----:B------:R-:W-:Y:S01]  /*11a0*/  PRMT R24, RZ, 0x5410, R26 ;  /* 0x00005410ff187816 */ /* 0x000fe2000000001a */
[----:B------:R-:W-:Y:S05]  /*11b0*/  @P2 BRA `(.L_x_8488) ;  /* 0x0000003000002947 */ /* 0x000fea0003800000 */
[----:B------:R-:W-:Y:S05]  /*11c0*/  @!P1 BRA `(.L_x_8489) ;  /* 0x0000005000009947 */ /* 0x000fea0003800000 */
[----:B-----5:R-:W-:Y:S01]  /*11d0*/  FADD.FTZ R24, R48, R24 ;  /* 0x0000001830187221 */ /* 0x020fe20000010000 */
[----:B------:R-:W-:Y:S05]  /*11e0*/  BRA `(.L_x_8489) ;  /* 0x0000003000007947 */ /* 0x000fea0003800000 */
.L_x_8488:
[----:B-----5:R-:W-:-:S05]  /*11f0*/  PRMT R21, RZ, 0x5410, R58 ;  /* 0x00005410ff157816 */ /* 0x020fca000000003a */
[----:B------:R-:W-:-:S04]  /*1200*/  FADD.FTZ R24, R21, R24 ;  /* 0x0000001815187221 */ /* 0x000fc80000010000 */
[----:B------:R-:W-:Y:S02]  /*1210*/  @P1 FADD.FTZ R24, R48, R24 ;  /* 0x0000001830181221 */ /* 0x000fe40000010000 */
.L_x_8489:
[----:B------:R-:W-:Y:S01]  /*1220*/  PRMT R25, RZ, 0x7610, R26 ;  /* 0x00007610ff197816 */ /* 0x000fe2000000001a */
[----:B------:R-:W-:Y:S05]  /*1230*/  @P2 BRA `(.L_x_8490) ;  /* 0x0000003000002947 */ /* 0x000fea0003800000 */
[----:B------:R-:W-:Y:S05]  /*1240*/  @!P1 BRA `(.L_x_8491) ;  /* 0x0000005000009947 */ /* 0x000fea0003800000 */
[----:B-----5:R-:W-:Y:S01]  /*1250*/  FADD.FTZ R25, R49, R25 ;  /* 0x0000001931197221 */ /* 0x020fe20000010000 */
[----:B------:R-:W-:Y:S05]  /*1260*/  BRA `(.L_x_8491) ;  /* 0x0000003000007947 */ /* 0x000fea0003800000 */
.L_x_8490:
[----:B-----5:R-:W-:-:S05]  /*1270*/  PRMT R20, RZ, 0x7610, R58 ;  /* 0x00007610ff147816 */ /* 0x020fca000000003a */
[----:B------:R-:W-:-:S04]  /*1280*/  FADD.FTZ R25, R20, R25 ;  /* 0x0000001914197221 */ /* 0x000fc80000010000 */
[----:B------:R-:W-:Y:S02]  /*1290*/  @P1 FADD.FTZ R25, R49, R25 ;  /* 0x0000001931191221 */ /* 0x000fe40000010000 */
.L_x_8491:
[----:B------:R-:W-:Y:S01]  /*12a0*/  PRMT R26, RZ, 0x5410, R27 ;  /* 0x00005410ff1a7816 */ /* 0x000fe2000000001b */
[----:B------:R-:W-:Y:S05]  /*12b0*/  @P2 BRA `(.L_x_8492) ;  /* 0x0000003000002947 */ /* 0x000fea0003800000 */
[----:B------:R-:W-:Y:S05]  /*12c0*/  @!P1 BRA `(.L_x_8493) ;  /* 0x0000005000009947 */ /* 0x000fea0003800000 */
[----:B-----5:R-:W-:Y:S01]  /*12d0*/  FADD.FTZ R26, R50, R26 ;  /* 0x0000001a321a7221 */ /* 0x020fe20000010000 */
[----:B------:R-:W-:Y:S05]  /*12e0*/  BRA `(.L_x_8493) ;  /* 0x0000003000007947 */ /* 0x000fea0003800000 */
.L_x_8492:
[----:B-----5:R-:W-:-:S05]  /*12f0*/  PRMT R21, RZ, 0x5410, R59 ;  /* 0x00005410ff157816 */ /* 0x020fca000000003b */
[----:B------:R-:W-:-:S04]  /*1300*/  FADD.FTZ R26, R21, R26 ;  /* 0x0000001a151a7221 */ /* 0x000fc80000010000 */
[----:B------:R-:W-:Y:S02]  /*1310*/  @P1 FADD.FTZ R26, R50, R26 ;  /* 0x0000001a321a1221 */ /* 0x000fe40000010000 */
.L_x_8493:
[----:B------:R-:W-:Y:S01]  /*1320*/  PRMT R27, RZ, 0x7610, R27 ;  /* 0x00007610ff1b7816 */ /* 0x000fe2000000001b */
[----:B------:R-:W-:Y:S05]  /*1330*/  @P2 BRA `(.L_x_8494) ;  /* 0x0000003000002947 */ /* 0x000fea0003800000 */
[----:B------:R-:W-:Y:S05]  /*1340*/  @!P1 BRA `(.L_x_8495) ;  /* 0x0000005000009947 */ /* 0x000fea0003800000 */
[----:B-----5:R-:W-:Y:S01]  /*1350*/  FADD.FTZ R27, R51, R27 ;  /* 0x0000001b331b7221 */ /* 0x020fe20000010000 */
[----:B------:R-:W-:Y:S05]  /*1360*/  BRA `(.L_x_8495) ;  /* 0x0000003000007947 */ /* 0x000fea0003800000 */
.L_x_8494:
[----:B-----5:R-:W-:-:S05]  /*1370*/  PRMT R20, RZ, 0x7610, R59 ;  /* 0x00007610ff147816 */ /* 0x020fca000000003b */
[----:B------:R-:W-:-:S04]  /*1380*/  FADD.FTZ R27, R20, R27 ;  /* 0x0000001b141b7221 */ /* 0x000fc80000010000 */
[----:B------:R-:W-:Y:S02]  /*1390*/  @P1 FADD.FTZ R27, R51, R27 ;  /* 0x0000001b331b1221 */ /* 0x000fe40000010000 */
.L_x_8495:
[----:B------:R-:W-:Y:S02]  /*13a0*/  IADD3 R100, R104, 0x60, RZ ;  /* 0x0000006068647810 */ /* 0x000fe40007ffe0ff */
[----:B------:R-:W-:Y:S02]  /*13b0*/  LEA R102, P3, R98, c[0x0][0x188], 0x5 ;  /* 0x0000620062667a11 */ /* 0x000fe400078628ff */
[C---:B------:R-:W-:Y:S01]  /*13c0*/  @P1 LEA R22, P4, R100.reuse, c[0x0][0x180], 0x5 ;  /* 0x0000600064161a11 */ /* 0x040fe200078828ff */
[----:B------:R-:W-:Y:S01]  /*13d0*/  IMAD.WIDE.U32 R72, R100, R73, c[0x0][0x170] ;  /* 0x00005c0064487625 */ /* 0x000fe200078e0049 */
[----:B------:R-:W-:Y:S02]  /*13e0*/  LEA.HI.X R103, R98, c[0x0][0x18c], RZ, 0x5, P3 ;  /* 0x0000630062677a11 */ /* 0x000fe400018f2cff */
[C---:B------:R-:W-:Y:S02]  /*13f0*/  @P1 LEA.HI.X R23, R100.reuse, c[0x0][0x184], RZ, 0x5, P4 ;  /* 0x0000610064171a11 */ /* 0x040fe400020f2cff */
[C---:B------:R-:W-:Y:S01]  /*1400*/  @P0 LEA R20, P3, R100.reuse, c[0x0][0x178], 0x4 ;  /* 0x00005e0064140a11 */ /* 0x040fe200078620ff */
[----:B------:R0:W-:Y:S03]  /*1410*/  STG.E.128 [R102.64], R28 ;  /* 0x0000001c66007986 */ /* 0x0001e6000c101d04 */
[----:B------:R-:W-:Y:S01]  /*1420*/  @P0 LEA.HI.X R21, R100, c[0x0][0x17c], RZ, 0x4, P3 ;  /* 0x00005f0064150a11 */ /* 0x000fe200018f24ff */
[----:B------:R0:W-:Y:S04]  /*1430*/  STG.E.128 [R102.64+0x10], R24 ;  /* 0x0000101866007986 */ /* 0x0001e8000c101d04 */
[----:B------:R-:W2:Y:S04]  /*1440*/  LDG.E.128 R72, [R72.64] ;  /* 0x0000000448487981 */ /* 0x000ea8000c1e1d00 */
[----:B-----5:R0:W5:Y:S04]  /*1450*/  @P1 LDG.E.128 R52, [R22.64] ;  /* 0x0000000416341981 */ /* 0x020168000c1e1d00 */
[----:B------:R0:W5:Y:S04]  /*1460*/  @P1 LDG.E.128 R48, [R22.64+0x10] ;  /* 0x0000100416301981 */ /* 0x000168000c1e1d00 */
[----:B------:R2:W5:Y:S02]  /*1470*/  @P0 LDG.E.128 R56, [R20.64] ;  /* 0x0000000414380981 */ /* 0x000564000c1e1d00 */
[----:B--2---:R-:W-:Y:S01]  /*1480*/  PRMT R20, RZ, 0x5410, R72 ;  /* 0x00005410ff147816 */ /* 0x004fe20000000048 */
[----:B------:R-:W-:Y:S05]  /*1490*/  @P2 BRA `(.L_x_8496) ;  /* 0x0000003000002947 */ /* 0x000fea0003800000 */
[----:B0-----:R-:W-:Y:S05]  /*14a0*/  @!P1 BRA `(.L_x_8497) ;  /* 0x0000005000009947 */ /* 0x001fea0003800000 */
[----:B-----5:R-:W-:Y:S01]  /*14b0*/  FADD.FTZ R20, R52, R20 ;  /* 0x0000001434147221 */ /* 0x020fe20000010000 */
[----:B------:R-:W-:Y:S05]  /*14c0*/  BRA `(.L_x_8497) ;  /* 0x0000003000007947 */ /* 0x000fea0003800000 */
.L_x_8496:
[----:B0----5:R-:W-:-:S05]  /*14d0*/  PRMT R21, RZ, 0x5410, R56 ;  /* 0x00005410ff157816 */ /* 0x021fca0000000038 */
[----:B------:R-:W-:-:S04]  /*14e0*/  FADD.FTZ R20, R21, R20 ;  /* 0x0000001415147221 */ /* 0x000fc80000010000 */
[----:B------:R-:W-:Y:S02]  /*14f0*/  @P1 FADD.FTZ R20, R52, R20 ;  /* 0x0000001434141221 */ /* 0x000fe40000010000 */
.L_x_8497:
[----:B------:R-:W-:Y:S01]  /*1500*/  PRMT R21, RZ, 0x7610, R72 ;  /* 0x00007610ff157816 */ /* 0x000fe20000000048 */
[----:B------:R-:W-:Y:S05]  /*1510*/  @P2 BRA `(.L_x_8498) ;  /* 0x0000003000002947 */ /* 0x000fea0003800000 */
[----:B------:R-:W-:Y:S05]  /*1520*/  @!P1 BRA `(.L_x_8499) ;  /* 0x0000005000009947 */ /* 0x000fea0003800000 */
[----:B-----5:R-:W-:Y:S01]  /*1530*/  FADD.FTZ R21, R53, R21 ;  /* 0x0000001535157221 */ /* 0x020fe20000010000 */
[----:B------:R-:W-:Y:S05]  /*1540*/  BRA `(.L_x_8499) ;  /* 0x0000003000007947 */ /* 0x000fea0003800000 */
.L_x_8498:
[----:B-----5:R-:W-:-:S05]  /*1550*/  PRMT R22, RZ, 0x7610, R56 ;  /* 0x00007610ff167816 */ /* 0x020fca0000000038 */
[----:B------:R-:W-:-:S04]  /*1560*/  FADD.FTZ R21, R22, R21 ;  /* 0x0000001516157221 */ /* 0x000fc80000010000 */
[----:B------:R-:W-:Y:S02]  /*1570*/  @P1 FADD.FTZ R21, R53, R21 ;  /* 0x0000001535151221 */ /* 0x000fe40000010000 */
.L_x_8499:
[----:B------:R-:W-:Y:S01]  /*1580*/  PRMT R22, RZ, 0x5410, R73 ;  /* 0x00005410ff167816 */ /* 0x000fe20000000049 */
[----:B------:R-:W-:Y:S05]  /*1590*/  @P2 BRA `(.L_x_8500) ;  /* 0x0000003000002947 */ /* 0x000fea0003800000 */
[----:B------:R-:W-:Y:S05]  /*15a0*/  @!P1 BRA `(.L_x_8501) ;  /* 0x0000005000009947 */ /* 0x000fea0003800000 */
[----:B-----5:R-:W-:Y:S01]  /*15b0*/  FADD.FTZ R22, R54, R22 ;  /* 0x0000001636167221 */ /* 0x020fe20000010000 */
[----:B------:R-:W-:Y:S05]  /*15c0*/  BRA `(.L_x_8501) ;  /* 0x0000003000007947 */ /* 0x000fea0003800000 */
.L_x_8500:
[----:B-----5:R-:W-:-:S05]  /*15d0*/  PRMT R23, RZ, 0x5410, R57 ;  /* 0x00005410ff177816 */ /* 0x020fca0000000039 */
[----:B------:R-:W-:-:S04]  /*15e0*/  FADD.FTZ R22, R23, R22 ;  /* 0x0000001617167221 */ /* 0x000fc80000010000 */
[----:B------:R-:W-:Y:S02]  /*15f0*/  @P1 FADD.FTZ R22, R54, R22 ;  /* 0x0000001636161221 */ /* 0x000fe40000010000 */
.L_x_8501:
[----:B------:R-:W-:Y:S01]  /*1600*/  PRMT R23, RZ, 0x7610, R73 ;  /* 0x00007610ff177816 */ /* 0x000fe20000000049 */
[----:B------:R-:W-:Y:S05]  /*1610*/  @P2 BRA `(.L_x_8502) ;  /* 0x0000003000002947 */ /* 0x000fea0003800000 */
[----:B------:R-:W-:Y:S05]  /*1620*/  @!P1 BRA `(.L_x_8503) ;  /* 0x0000005000009947 */ /* 0x000fea0003800000 */
[----:B-----5:R-:W-:Y:S01]  /*1630*/  FADD.FTZ R23, R55, R23 ;  /* 0x0000001737177221 */ /* 0x020fe20000010000 */
[----:B------:R-:W-:Y:S05]  /*1640*/  BRA `(.L_x_8503) ;  /* 0x0000003000007947 */ /* 0x000fea0003800000 */
.L_x_8502:
[----:B-----5:R-:W-:-:S05]  /*1650*/  PRMT R72, RZ, 0x7610, R57 ;  /* 0x00007610ff487816 */ /* 0x020fca0000000039 */
[----:B------:R-:W-:-:S04]  /*1660*/  FADD.FTZ R23, R72, R23 ;  /* 0x0000001748177221 */ /* 0x000fc80000010000 */
[----:B------:R-:W-:Y:S02]  /*1670*/  @P1 FADD.FTZ R23, R55, R23 ;  /* 0x0000001737171221 */ /* 0x000fe40000010000 */
.L_x_8503:
[----:B------:R-:W-:Y:S01]  /*1680*/  PRMT R72, RZ, 0x5410, R74 ;  /* 0x00005410ff487816 */ /* 0x000fe2000000004a */
[----:B------:R-:W-:Y:S05]  /*1690*/  @P2 BRA `(.L_x_8504) ;  /* 0x0000003000002947 */ /* 0x000fea0003800000 */
[----:B------:R-:W-:Y:S05]  /*16a0*/  @!P1 BRA `(.L_x_8505) ;  /* 0x0000005000009947 */ /* 0x000fea0003800000 */
[----:B-----5:R-:W-:Y:S01]  /*16b0*/  FADD.FTZ R72, R48, R72 ;  /* 0x0000004830487221 */ /* 0x020fe20000010000 */
[----:B------:R-:W-:Y:S05]  /*16c0*/  BRA `(.L_x_8505) ;  /* 0x0000003000007947 */ /* 0x000fea0003800000 */
.L_x_8504:
[----:B-----5:R-:W-:-:S05]  /*16d0*/  PRMT R73, RZ, 0x5410, R58 ;  /* 0x00005410ff497816 */ /* 0x020fca000000003a */
[----:B------:R-:W-:-:S04]  /*16e0*/  FADD.FTZ R72, R73, R72 ;  /* 0x0000004849487221 */ /* 0x000fc80000010000 */
[----:B------:R-:W-:Y:S02]  /*16f0*/  @P1 FADD.FTZ R72, R48, R72 ;  /* 0x0000004830481221 */ /* 0x000fe40000010000 */
.L_x_8505:
[----:B------:R-:W-:Y:S01]  /*1700*/  PRMT R73, RZ, 0x7610, R74 ;  /* 0x00007610ff497816 */ /* 0x000fe2000000004a */
[----:B------:R-:W-:Y:S05]  /*1710*/  @P2 BRA `(.L_x_8506) ;  /* 0x0000003000002947 */ /* 0x000fea0003800000 */
[----:B------:R-:W-:Y:S05]  /*1720*/  @!P1 BRA `(.L_x_8507) ;  /* 0x0000005000009947 */ /* 0x000fea0003800000 */
[----:B-----5:R-:W-:Y:S01]  /*1730*/  FADD.FTZ R73, R49, R73 ;  /* 0x0000004931497221 */ /* 0x020fe20000010000 */
[----:B------:R-:W-:Y:S05]  /*1740*/  BRA `(.L_x_8507) ;  /* 0x0000003000007947 */ /* 0x000fea0003800000 */
.L_x_8506:
[----:B-----5:R-:W-:-:S05]  /*1750*/  PRMT R74, RZ, 0x7610, R58 ;  /* 0x00007610ff4a7816 */ /* 0x020fca000000003a */
[----:B------:R-:W-:-:S04]  /*1760*/  FADD.FTZ R73, R74, R73 ;  /* 0x000000494a497221 */ /* 0x000fc80000010000 */
[----:B------:R-:W-:Y:S02]  /*1770*/  @P1 FADD.FTZ R73, R49, R73 ;  /* 0x0000004931491221 */ /* 0x000fe40000010000 */
.L_x_8507:
[----:B------:R-:W-:Y:S01]  /*1780*/  PRMT R74, RZ, 0x5410, R75 ;  /* 0x00005410ff4a7816 */ /* 0x000fe2000000004b */
[----:B------:R-:W-:Y:S05]  /*1790*/  @P2 BRA `(.L_x_8508) ;  /* 0x0000003000002947 */ /* 0x000fea0003800000 */
[----:B------:R-:W-:Y:S05]  /*17a0*/  @!P1 BRA `(.L_x_8509) ;  /* 0x0000005000009947 */ /* 0x000fea0003800000 */
[----:B-----5:R-:W-:Y:S01]  /*17b0*/  FADD.FTZ R74, R50, R74 ;  /* 0x0000004a324a7221 */ /* 0x020fe20000010000 */
[----:B------:R-:W-:Y:S05]  /*17c0*/  BRA `(.L_x_8509) ;  /* 0x0000003000007947 */ /* 0x000fea0003800000 */
.L_x_8508:
[----:B-----5:R-:W-:-:S05]  /*17d0*/  PRMT R103, RZ, 0x5410, R59 ;  /* 0x00005410ff677816 */ /* 0x020fca000000003b */
[----:B------:R-:W-:-:S04]  /*17e0*/  FADD.FTZ R74, R103, R74 ;  /* 0x0000004a674a7221 */ /* 0x000fc80000010000 */
[----:B------:R-:W-:Y:S02]  /*17f0*/  @P1 FADD.FTZ R74, R50, R74 ;  /* 0x0000004a324a1221 */ /* 0x000fe40000010000 */
.L_x_8509:
[----:B------:R-:W-:Y:S01]  /*1800*/  PRMT R75, RZ, 0x7610, R75 ;  /* 0x00007610ff4b7816 */ /* 0x000fe2000000004b */
[----:B------:R-:W-:Y:S05]  /*1810*/  @P2 BRA `(.L_x_8510) ;  /* 0x0000003000002947 */ /* 0x000fea0003800000 */
[----:B------:R-:W-:Y:S05]  /*1820*/  @!P1 BRA `(.L_x_8511) ;  /* 0x0000005000009947 */ /* 0x000fea0003800000 */
[----:B-----5:R-:W-:Y:S01]  /*1830*/  FADD.FTZ R75, R51, R75 ;  /* 0x0000004b334b7221 */ /* 0x020fe20000010000 */
[----:B------:R-:W-:Y:S05]  /*1840*/  BRA `(.L_x_8511) ;  /* 0x0000003000007947 */ /* 0x000fea0003800000 */
.L_x_8510:
[----:B-----5:R-:W-:-:S05]  /*1850*/  PRMT R102, RZ, 0x7610, R59 ;  /* 0x00007610ff667816 */ /* 0x020fca000000003b */
[----:B------:R-:W-:-:S04]  /*1860*/  FADD.FTZ R75, R102, R75 ;  /* 0x0000004b664b7221 */ /* 0x000fc80000010000 */
[----:B------:R-:W-:Y:S02]  /*1870*/  @P1 FADD.FTZ R75, R51, R75 ;  /* 0x0000004b334b1221 */ /* 0x000fe40000010000 */
.L_x_8511:
        /* <DEDUP_REMOVED lines=39> */
.L_x_8516:
        /* <DEDUP_REMOVED lines=84> */
.L_x_8517:
[----:B------:R-:W-:Y:S01]  /*2030*/  HFMA2.MMA R106, -RZ, RZ, 0, 2.384185791015625e-07 ;  /* 0x00000004ff6a7435 */ /* 0x000fe200000001ff */
[----:B01----:R-:W-:Y:S01]  /*2040*/  FADD.FTZ R109, R108, R109 ;  /* 0x0000006d6c6d7221 */ /* 0x003fe20000010000 */
[----:B------:R-:W-:Y:S01]  /*2050*/  MOV R108, c[0x0][0x1e0] ;  /* 0x00007800006c7a02 */ /* 0x000fe20000000f00 */
[----:B------:R-:W-:Y:S01]  /*2060*/  FMUL.FTZ R105, R107, R107 ;  /* 0x0000006b6b697220 */ /* 0x000fe20000410000 */
[----:B------:R-:W-:-:S03]  /*2070*/  ISETP.NE.AND P0, PT, RZ, UR6, PT ;  /* 0x00000006ff007c0c */ /* 0x000fc6000bf05270 */
[----:B------:R-:W-:Y:S01]  /*2080*/  FFMA.FTZ R108, R109, R108, c[0x0][0x228] ;  /* 0x00008a006d6c7623 */ /* 0x000fe2000001006c */
[----:B------:R-:W-:Y:S02]  /*2090*/  FSEL R109, R105, RZ, P0 ;  /* 0x000000ff696d7208 */ /* 0x000fe40000000000 */
[----:B------:R-:W-:Y:S01]  /*20a0*/  @!P1 IMAD.WIDE R102, R93, R106, c[0x0][0x1a0] ;  /* 0x000068005d669625 */ /* 0x000fe200078e026a */
[----:B------:R-:W-:-:S03]  /*20b0*/  FSEL R105, R107, RZ, !P0 ;  /* 0x000000ff6b697208 */ /* 0x000fc60004000000 */
[----:B------:R-:W-:Y:S01]  /*20c0*/  FADD.FTZ R109, R108, R109 ;  /* 0x0000006d6c6d7221 */ /* 0x000fe20000010000 */
[----:B------:R0:W-:Y:S01]  /*20d0*/  @!P1 STG.E [R102.64], R107 ;  /* 0x0000006b66009986 */ /* 0x0001e2000c101904 */
[C---:B------:R-:W-:Y:S02]  /*20e0*/  FADD.FTZ R118, -R105.reuse, R20 ;  /* 0x0000001469767221 */ /* 0x040fe40000010100 */
[----:B------:R-:W-:Y:S02]  /*20f0*/  FADD.FTZ R114, -R105, R21 ;  /* 0x0000001569727221 */ /* 0x000fe40000010100 */
[----:B------:R-:W-:-:S04]  /*2100*/  @!P1 IMAD.WIDE R20, R93, R106, c[0x0][0x1a8] ;  /* 0x00006a005d149625 */ /* 0x000fc800078e026a */
[C---:B------:R-:W-:Y:S02]  /*2110*/  FADD.FTZ R24, -R105.reuse, R24 ;  /* 0x0000001869187221 */ /* 0x040fe40000010100 */
[C---:B------:R-:W-:Y:S02]  /*2120*/  FADD.FTZ R40, -R105.reuse, R40 ;  /* 0x0000002869287221 */ /* 0x040fe40000010100 */
[C---:B0-----:R-:W-:Y:S02]  /*2130*/  FADD.FTZ R102, -R105.reuse, R29 ;  /* 0x0000001d69667221 */ /* 0x041fe40000010100 */
[----:B------:R-:W0:Y:S01]  /*2140*/  MUFU.RSQ R29, R109 ;  /* 0x0000006d001d7308 */ /* 0x000e220000001400 */
[C---:B------:R-:W-:Y:S02]  /*2150*/  FADD.FTZ R41, -R105.reuse, R41 ;  /* 0x0000002969297221 */ /* 0x040fe40000010100 */
[C---:B------:R-:W-:Y:S02]  /*2160*/  FADD.FTZ R44, -R105.reuse, R44 ;  /* 0x0000002c692c7221 */ /* 0x040fe40000010100 */
[----:B------:R-:W-:-:S02]  /*2170*/  FADD.FTZ R45, -R105, R45 ;  /* 0x0000002d692d7221 */ /* 0x000fc40000010100 */
[C---:B------:R-:W-:Y:S02]  /*2180*/  FADD.FTZ R34, -R105.reuse, R34 ;  /* 0x0000002269227221 */ /* 0x040fe40000010100 */
[C---:B------:R-:W-:Y:S02]  /*2190*/  FADD.FTZ R35, -R105.reuse, R35 ;  /* 0x0000002369237221 */ /* 0x040fe40000010100 */
[C---:B------:R-:W-:Y:S02]  /*21a0*/  FADD.FTZ R32, -R105.reuse, R32 ;  /* 0x0000002069207221 */ /* 0x040fe40000010100 */
[C---:B------:R-:W-:Y:S02]  /*21b0*/  FADD.FTZ R33, -R105.reuse, R33 ;  /* 0x0000002169217221 */ /* 0x040fe40000010100 */
[----:B------:R-:W-:Y:S01]  /*21c0*/  FADD.FTZ R38, -R105, R38 ;  /* 0x0000002669267221 */ /* 0x000fe20000010100 */
[----:B0-----:R0:W-:Y:S01]  /*21d0*/  @!P1 STG.E [R20.64], R29 ;  /* 0x0000001d14009986 */ /* 0x0011e2000c101904 */
[----:B------:R-:W-:-:S02]  /*21e0*/  FMUL.FTZ R40, R29, R40 ;  /* 0x000000281d287220 */ /* 0x000fc40000410000 */
[C---:B------:R-:W-:Y:S02]  /*21f0*/  FMUL.FTZ R41, R29.reuse, R41 ;  /* 0x000000291d297220 */ /* 0x040fe40000410000 */
[C---:B------:R-:W-:Y:S02]  /*2200*/  FMUL.FTZ R44, R29.reuse, R44 ;  /* 0x0000002c1d2c7220 */ /* 0x040fe40000410000 */
[C---:B------:R-:W-:Y:S02]  /*2210*/  FMUL.FTZ R45, R29.reuse, R45 ;  /* 0x0000002d1d2d7220 */ /* 0x040fe40000410000 */
[C---:B------:R-:W-:Y:S02]  /*2220*/  FMUL.FTZ R34, R29.reuse, R34 ;  /* 0x000000221d227220 */ /* 0x040fe40000410000 */
[C---:B------:R-:W-:Y:S02]  /*2230*/  FMUL.FTZ R35, R29.reuse, R35 ;  /* 0x000000231d237220 */ /* 0x040fe40000410000 */
[C---:B0-----:R-:W-:Y:S01]  /*2240*/  FMUL.FTZ R20, R29.reuse, R24 ;  /* 0x000000181d147220 */ /* 0x041fe20000410000 */
[----:B------:R-:W-:Y:S01]  /*2250*/  PRMT R24, RZ, 0x5410, R66 ;  /* 0x00005410ff187816 */ /* 0x000fe20000000042 */
[----:B------:R-:W-:-:S02]  /*2260*/  FMUL.FTZ R124, R29, R32 ;  /* 0x000000201d7c7220 */ /* 0x000fc40000410000 */
[C---:B------:R-:W-:Y:S02]  /*2270*/  FMUL.FTZ R33, R29.reuse, R33 ;  /* 0x000000211d217220 */ /* 0x040fe40000410000 */
[----:B------:R-:W-:Y:S01]  /*2280*/  FFMA.FTZ R40, R40, R24, R81 ;  /* 0x0000001828287223 */ /* 0x000fe20000010051 */
[----:B------:R-:W-:Y:S01]  /*2290*/  PRMT R24, RZ, 0x7610, R66 ;  /* 0x00007610ff187816 */ /* 0x000fe20000000042 */
[----:B------:R-:W-:Y:S02]  /*22a0*/  FMUL.FTZ R38, R29, R38 ;  /* 0x000000261d267220 */ /* 0x000fe40000410000 */
[----:B------:R-:W-:Y:S02]  /*22b0*/  FADD.FTZ R39, -R105, R39 ;  /* 0x0000002769277221 */ /* 0x000fe40000010100 */
[----:B------:R-:W-:Y:S01]  /*22c0*/  FFMA.FTZ R41, R41, R24, R80 ;  /* 0x0000001829297223 */ /* 0x000fe20000010050 */
[----:B------:R-:W-:Y:S01]  /*22d0*/  PRMT R24, RZ, 0x5410, R64 ;  /* 0x00005410ff187816 */ /* 0x000fe20000000040 */
[----:B------:R-:W-:-:S02]  /*22e0*/  FADD.FTZ R116, -R105, R22 ;  /* 0x0000001669747221 */ /* 0x000fc40000010100 */
[C---:B------:R-:W-:Y:S02]  /*22f0*/  FADD.FTZ R46, -R105.reuse, R46 ;  /* 0x0000002e692e7221 */ /* 0x040fe40000010100 */
[----:B------:R-:W-:Y:S01]  /*2300*/  FFMA.FTZ R44, R44, R24, R85 ;  /* 0x000000182c2c7223 */ /* 0x000fe20000010055 */
[----:B------:R-:W-:Y:S01]  /*2310*/  PRMT R24, RZ, 0x7610, R64 ;  /* 0x00007610ff187816 */ /* 0x000fe20000000040 */
[C---:B------:R-:W-:Y:S02]  /*2320*/  FADD.FTZ R47, -R105.reuse, R47 ;  /* 0x0000002f692f7221 */ /* 0x040fe40000010100 */
        /* <DEDUP_REMOVED lines=12> */
[C---:B------:R-:W-:Y:S01]  /*23f0*/  FADD.FTZ R108, -R105.reuse, R31 ;  /* 0x0000001f696c7221 */ /* 0x040fe20000010100 */
[----:B------:R-:W-:Y:S01]  /*2400*/  PRMT R31, RZ, 0x5410, R67 ;  /* 0x00005410ff1f7816 */ /* 0x000fe20000000043 */
        /* <DEDUP_REMOVED lines=8> */
[C---:B------:R-:W-:Y:S02]  /*2490*/  FADD.FTZ R72, -R105.reuse, R72 ;  /* 0x0000004869487221 */ /* 0x040fe40000010100 */
[C---:B------:R-:W-:Y:S02]  /*24a0*/  FADD.FTZ R120, -R105.reuse, R73 ;  /* 0x0000004969787221 */ /* 0x040fe40000010100 */
[C---:B------:R-:W-:Y:S02]  /*24b0*/  FADD.FTZ R74, -R105.reuse, R74 ;  /* 0x0000004a694a7221 */ /* 0x040fe40000010100 */
[----:B------:R-:W-:Y:S02]  /*24c0*/  FADD.FTZ R122, -R105, R75 ;  /* 0x0000004b697a7221 */ /* 0x000fe40000010100 */
[----:B------:R-:W-:Y:S01]  /*24d0*/  FFMA.FTZ R38, R38, R24, R15 ;  /* 0x0000001826267223 */ /* 0x000fe2000001000f */
[----:B------:R-:W-:Y:S01]  /*24e0*/  PRMT R24, RZ, 0x7610, R61 ;  /* 0x00007610ff187816 */ /* 0x000fe2000000003d */
        /* <DEDUP_REMOVED lines=17> */
[C---:B------:R-:W-:Y:S01]  /*2600*/  FMUL.FTZ R32, R29.reuse, R22 ;  /* 0x000000161d207220 */ /* 0x040fe20000410000 */
[----:B------:R-:W-:Y:S01]  /*2610*/  PRMT R22, RZ, 0x7610, R67 ;  /* 0x00007610ff167816 */ /* 0x000fe20000000043 */
[----:B------:R-:W-:-:S02]  /*2620*/  FMUL.FTZ R72, R29, R72 ;  /* 0x000000481d487220 */ /* 0x000fc40000410000 */
[C---:B------:R-:W-:Y:S02]  /*2630*/  FMUL.FTZ R120, R29.reuse, R120 ;  /* 0x000000781d787220 */ /* 0x040fe40000410000 */
[C---:B------:R-:W-:Y:S01]  /*2640*/  FMUL.FTZ R27, R29.reuse, R74 ;  /* 0x0000004a1d1b7220 */ /* 0x040fe20000410000 */
[----:B------:R-:W-:Y:S01]  /*2650*/  PRMT R74, RZ, 0x5410, R68 ;  /* 0x00005410ff4a7816 */ /* 0x000fe20000000044 */
[----:B------:R-:W-:Y:S01]  /*2660*/  FMUL.FTZ R73, R29, R122 ;  /* 0x0000007a1d497220 */ /* 0x000fe20000410000 */
[----:B------:R-:W-:Y:S01]  /*2670*/  PRMT R29, RZ, 0x5410, R65 ;  /* 0x00005410ff1d7816 */ /* 0x000fe20000000041 */
[----:B------:R-:W-:Y:S01]  /*2680*/  FFMA.FTZ R39, R39, R24, R14 ;  /* 0x0000001827277223 */ /* 0x000fe2000001000e */
[--C-:B------:R-:W-:Y:S01]  /*2690*/  PRMT R24, RZ, 0x5410, R60.reuse ;  /* 0x00005410ff187816 */ /* 0x100fe2000000003c */
        /* <DEDUP_REMOVED lines=17> */
[----:B------:R-:W-:Y:S01]  /*27b0*/  LEA R24, P0, R104, c[0x0][0x208], 0x4 ;  /* 0x0000820068187a11 */ /* 0x000fe200078020ff */
[----:B------:R-:W-:Y:S01]  /*27c0*/  FFMA.FTZ R43, R30, R43, R7 ;  /* 0x0000002b1e2b7223 */ /* 0x000fe20000010007 */
[----:B------:R-:W-:Y:S01]  /*27d0*/  F2FP.BF16.PACK_AB R31, R22, R31 ;  /* 0x0000001f161f723e */ /* 0x000fe200000010ff */
        /* <DEDUP_REMOVED lines=9> */
[----:B------:R-:W-:Y:S01]  /*2870*/  LEA.HI.X R25, R104, c[0x0][0x20c], RZ, 0x4, P0 ;  /* 0x0000830068197a11 */ /* 0x000fe200000f24ff */
[----:B------:R-:W-:Y:S01]  /*2880*/  FFMA.FTZ R72, R17, R72, R88 ;  /* 0x0000004811487223 */ /* 0x000fe20000010058 */
[----:B------:R-:W-:Y:S01]  /*2890*/  PRMT R21, RZ, 0x7610, R19 ;  /* 0x00007610ff157816 */ /* 0x000fe20000000013 */
[----:B------:R-:W-:Y:S01]  /*28a0*/  IMAD R93, R106, c[0x0][0x160], R93 ;  /* 0x000058006a5d7a24 */ /* 0x000fe200078e025d */
[----:B------:R-:W-:Y:S01]  /*28b0*/  F2FP.BF16.PACK_AB R23, R35, R34 ;  /* 0x000000222317723e */ /* 0x000fe200000010ff */
[----:B------:R0:W-:Y:S01]  /*28c0*/  STG.E.128 [R24.64], R28 ;  /* 0x0000001c18007986 */ /* 0x0001e2000c101d04 */
        /* <DEDUP_REMOVED lines=8> */
[----:B------:R-:W-:-:S02]  /*2950*/  LEA R36, P0, R96, c[0x0][0x208], 0x4 ;  /* 0x0000820060247a11 */ /* 0x000fc400078020ff */
[----:B------:R-:W-:Y:S02]  /*2960*/  LEA R34, P1, R98, c[0x0][0x208], 0x4 ;  /* 0x0000820062227a11 */ /* 0x000fe400078220ff */
[----:B------:R-:W-:Y:S02]  /*2970*/  LEA R32, P2, R100, c[0x0][0x208], 0x4 ;  /* 0x0000820064207a11 */ /* 0x000fe400078420ff */
[----:B------:R-:W-:Y:S02]  /*2980*/  LEA.HI.X R37, R96, c[0x0][0x20c], RZ, 0x4, P0 ;  /* 0x0000830060257a11 */ /* 0x000fe400000f24ff */
[----:B------:R-:W-:Y:S01]  /*2990*/  ISETP.GE.AND P0, PT, R93, c[0x0][0x164], PT ;  /* 0x000059005d007a0c */ /* 0x000fe20003f06270 */
[----:B0-----:R-:W-:Y:S01]  /*29a0*/  FFMA.FTZ R28, R97, R118, R0 ;  /* 0x00000076611c7223 */ /* 0x001fe20000010000 */
[----:B------:R-:W-:Y:S01]  /*29b0*/  F2FP.BF16.PACK_AB R30, R35, R72 ;  /* 0x00000048231e723e */ /* 0x000fe200000010ff */
[----:B------:R-:W-:Y:S01]  /*29c0*/  FFMA.FTZ R29, R101, R116, R86 ;  /* 0x00000074651d7223 */ /* 0x000fe20000010056 */
[----:B------:R-:W-:Y:S01]  /*29d0*/  F2FP.BF16.PACK_AB R25, R46, R43 ;  /* 0x0000002b2e19723e */ /* 0x000fe200000010ff */
[----:B------:R0:W-:Y:S01]  /*29e0*/  STG.E.128 [R36.64], R20 ;  /* 0x0000001424007986 */ /* 0x0001e2000c101d04 */
[----:B------:R-:W-:-:S02]  /*29f0*/  F2FP.BF16.PACK_AB R24, R75, R74 ;  /* 0x0000004a4b18723e */ /* 0x000fc400000010ff */
[----:B------:R-:W-:Y:S02]  /*2a00*/  LEA.HI.X R35, R98, c[0x0][0x20c], RZ, 0x4, P1 ;  /* 0x0000830062237a11 */ /* 0x000fe400008f24ff */
[----:B------:R-:W-:Y:S02]  /*2a10*/  F2FP.BF16.PACK_AB R28, R33, R28 ;  /* 0x0000001c211c723e */ /* 0x000fe400000010ff */
[----:B------:R-:W-:Y:S01]  /*2a20*/  F2FP.BF16.PACK_AB R31, R73, R40 ;  /* 0x00000028491f723e */ /* 0x000fe200000010ff */
[----:B------:R0:W-:Y:S01]  /*2a30*/  STG.E.128 [R34.64], R24 ;  /* 0x0000001822007986 */ /* 0x0001e2000c101d04 */
[----:B------:R-:W-:Y:S02]  /*2a40*/  F2FP.BF16.PACK_AB R29, R38, R29 ;  /* 0x0000001d261d723e */ /* 0x000fe400000010ff */
[----:B------:R-:W-:-:S05]  /*2a50*/  LEA.HI.X R33, R100, c[0x0][0x20c], RZ, 0x4, P2 ;  /* 0x0000830064217a11 */ /* 0x000fca00010f24ff */
[----:B------:R0:W-:Y:S02]  /*2a60*/  STG.E.128 [R32.64], R28 ;  /* 0x0000001c20007986 */ /* 0x0001e4000c101d04 */
[----:B0----5:R-:W-:Y:S01]  /*2a70*/  @P0 CALL.REL.NOINC `(.L_x_8514) ;  /* 0x0000001000000944 */ /* 0x021fe20003c00000 */
[----:B------:R-:W-:Y:S05]  /*2a80*/  BRA `(.L_x_8515) ;  /* 0xffffda1000007947 */ /* 0x000fea000383ffff */
.L_x_8514:
[----:B------:R-:W-:Y:S05]  /*2a90*/  EXIT ;  /* 0x000000000000794d */ /* 0x000fea0003800000 */
.L_x_8512:
[----:B0-----:R-:W-:Y:S01]  /*2aa0*/  HFMA2.MMA R105, -RZ, RZ, 0, 1.847743988037109375e-06 ;  /* 0x0000001fff697435 */ /* 0x001fe200000001ff */
[----:B------:R-:W-:Y:S02]  /*2ab0*/  MOV R108, 0x1 ;  /* 0x00000001006c7802 */ /* 0x000fe40000000f00 */
[----:B------:R-:W-:Y:S02]  /*2ac0*/  MOV R106, 0xffffffff ;  /* 0xffffffff006a7802 */ /* 0x000fe40000000f00 */
[----:B------:R-:W-:Y:S02]  /*2ad0*/  MOV R102, 0x2af0 ;  /* 0x00002af000667802 */ /* 0x000fe40000000f00 */
[----:B-----5:R-:W-:Y:S05]  /*2ae0*/  CALL.REL.NOINC `($__internal_27_$__cuda_sm70_shflsync_bfly_p) ;  /* 0x0000079000007944 */ /* 0x020fea0003c00000 */
[----:B-1----:R-:W-:Y:S01]  /*2af0*/  MOV R102, R108 ;  /* 0x0000006c00667202 */ /* 0x002fe20000000f00 */
[----:B0-----:R-:W-:Y:S05]  /*2b00*/  BRA `(.L_x_8516) ;  /* 0xffffefe000007947 */ /* 0x001fea000383ffff */
.L_x_8513:
[----:B------:R-:W-:Y:S01]  /*2b10*/  HFMA2.MMA R108, -RZ, RZ, 0, 1.1920928955078125e-07 ;  /* 0x00000002ff6c7435 */ /* 0x000fe200000001ff */
[----:B------:R-:W-:Y:S02]  /*2b20*/  MOV R105, 0x1f ;  /* 0x0000001f00697802 */ /* 0x000fe40000000f00 */
[----:B------:R-:W-:-:S02]  /*2b30*/  MOV R106, 0xffffffff ;  /* 0xffffffff006a7802 */ /* 0x000fc40000000f00 */
[----:B------:R-:W-:Y:S02]  /*2b40*/  MOV R102, 0x2b60 ;  /* 0x00002b6000667802 */ /* 0x000fe40000000f00 */
[----:B-----5:R-:W-:Y:S05]  /*2b50*/  CALL.REL.NOINC `($__internal_27_$__cuda_sm70_shflsync_bfly_p) ;  /* 0x0000072000007944 */ /* 0x020fea0003c00000 */
[----:B01----:R-:W-:Y:S01]  /*2b60*/  FADD.FTZ R109, R109, R108 ;  /* 0x0000006c6d6d7221 */ /* 0x003fe20000010000 */
[----:B------:R-:W-:Y:S01]  /*2b70*/  HFMA2.MMA R108, -RZ, RZ, 0, 2.384185791015625e-07 ;  /* 0x00000004ff6c7435 */ /* 0x000fe200000001ff */
[----:B------:R-:W-:Y:S02]  /*2b80*/  MOV R105, 0x1f ;  /* 0x0000001f00697802 */ /* 0x000fe40000000f00 */
[----:B------:R-:W-:Y:S02]  /*2b90*/  MOV R106, 0xffffffff ;  /* 0xffffffff006a7802 */ /* 0x000fe40000000f00 */
[----:B------:R-:W-:Y:S02]  /*2ba0*/  MOV R102, 0x2bc0 ;  /* 0x00002bc000667802 */ /* 0x000fe40000000f00 */
[----:B------:R-:W-:Y:S05]  /*2bb0*/  CALL.REL.NOINC `($__internal_27_$__cuda_sm70_shflsync_bfly_p) ;  /* 0x000006c000007944 */ /* 0x000fea0003c00000 */
[----:B01----:R-:W-:Y:S01]  /*2bc0*/  FADD.FTZ R109, R109, R108 ;  /* 0x0000006c6d6d7221 */ /* 0x003fe20000010000 */
[----:B------:R-:W-:Y:S01]  /*2bd0*/  HFMA2.MMA R108, -RZ, RZ, 0, 4.76837158203125e-07 ;  /* 0x00000008ff6c7435 */ /* 0x000fe200000001ff */
[----:B------:R-:W-:Y:S02]  /*2be0*/  MOV R105, 0x1f ;  /* 0x0000001f00697802 */ /* 0x000fe40000000f00 */
[----:B------:R-:W-:-:S02]  /*2bf0*/  MOV R106, 0xffffffff ;  /* 0xffffffff006a7802 */ /* 0x000fc40000000f00 */
[----:B------:R-:W-:Y:S02]  /*2c00*/  MOV R102, 0x2c20 ;  /* 0x00002c2000667802 */ /* 0x000fe40000000f00 */
[----:B------:R-:W-:Y:S05]  /*2c10*/  CALL.REL.NOINC `($__internal_27_$__cuda_sm70_shflsync_bfly_p) ;  /* 0x0000066000007944 */ /* 0x000fea0003c00000 */
[----:B01----:R-:W-:Y:S01]  /*2c20*/  FADD.FTZ R109, R109, R108 ;  /* 0x0000006c6d6d7221 */ /* 0x003fe20000010000 */
[----:B------:R-:W-:Y:S01]  /*2c30*/  HFMA2.MMA R108, -RZ, RZ, 0, 9.5367431640625e-07 ;  /* 0x00000010ff6c7435 */ /* 0x000fe200000001ff */
[----:B------:R-:W-:Y:S02]  /*2c40*/  MOV R105, 0x1f ;  /* 0x0000001f00697802 */ /* 0x000fe40000000f00 */
[----:B------:R-:W-:Y:S02]  /*2c50*/  MOV R106, 0xffffffff ;  /* 0xffffffff006a7802 */ /* 0x000fe40000000f00 */
[----:B------:R-:W-:Y:S02]  /*2c60*/  MOV R102, 0x2c80 ;  /* 0x00002c8000667802 */ /* 0x000fe40000000f00 */
[----:B------:R-:W-:Y:S05]  /*2c70*/  CALL.REL.NOINC `($__internal_27_$__cuda_sm70_shflsync_bfly_p) ;  /* 0x0000060000007944 */ /* 0x000fea0003c00000 */
        /* <DEDUP_REMOVED lines=70> */
[----:B------:R-:W-:Y:S05]  /*30e0*/  CALL.REL.NOINC `($__internal_27_$__cuda_sm70_shflsync_bfly_p) ;  /* 0x0000019000007944 */ /* 0x000fea0003c00000 */
[----:B01----:R-:W-:Y:S01]  /*30f0*/  FADD.FTZ R109, R109, R108 ;  /* 0x0000006c6d6d7221 */ /* 0x003fe20000010000 */
[----:B------:R-:W-:Y:S01]  /*3100*/  HFMA2.MMA R108, -RZ, RZ, 0, 1.1920928955078125e-07 ;  /* 0x00000002ff6c7435 */ /* 0x000fe200000001ff */
[----:B------:R-:W-:Y:S02]  /*3110*/  MOV R105, 0x1f ;  /* 0x0000001f00697802 */ /* 0x000fe40000000f00 */
[----:B------:R-:W-:Y:S02]  /*3120*/  MOV R106, 0xffffffff ;  /* 0xffffffff006a7802 */ /* 0x000fe40000000f00 */
[----:B------:R-:W-:Y:S02]  /*3130*/  MOV R102, 0x3150 ;  /* 0x0000315000667802 */ /* 0x000fe40000000f00 */
[----:B------:R-:W-:Y:S05]  /*3140*/  CALL.REL.NOINC `($__internal_27_$__cuda_sm70_shflsync_bfly_p) ;  /* 0x0000013000007944 */ /* 0x000fea0003c00000 */
[----:B01----:R-:W-:Y:S01]  /*3150*/  FADD.FTZ R109, R109, R108 ;  /* 0x0000006c6d6d7221 */ /* 0x003fe20000010000 */
[----:B------:R-:W-:Y:S01]  /*3160*/  HFMA2.MMA R108, -RZ, RZ, 0, 2.384185791015625e-07 ;  /* 0x00000004ff6c7435 */ /* 0x000fe200000001ff */
[----:B------:R-:W-:Y:S02]  /*3170*/  MOV R105, 0x1f ;  /* 0x0000001f00697802 */ /* 0x000fe40000000f00 */
[----:B------:R-:W-:-:S02]  /*3180*/  MOV R106, 0xffffffff ;  /* 0xffffffff006a7802 */ /* 0x000fc40000000f00 */
[----:B------:R-:W-:Y:S02]  /*3190*/  MOV R102, 0x31b0 ;  /* 0x000031b000667802 */ /* 0x000fe40000000f00 */
[----:B------:R-:W-:Y:S05]  /*31a0*/  CALL.REL.NOINC `($__internal_27_$__cuda_sm70_shflsync_bfly_p) ;  /* 0x000000d000007944 */ /* 0x000fea0003c00000 */
[----:B01----:R-:W-:Y:S01]  /*31b0*/  FADD.FTZ R109, R109, R108 ;  /* 0x0000006c6d6d7221 */ /* 0x003fe20000010000 */
[----:B------:R-:W-:Y:S01]  /*31c0*/  HFMA2.MMA R108, -RZ, RZ, 0, 4.76837158203125e-07 ;  /* 0x00000008ff6c7435 */ /* 0x000fe200000001ff */
[----:B------:R-:W-:Y:S02]  /*31d0*/  MOV R105, 0x1f ;  /* 0x0000001f00697802 */ /* 0x000fe40000000f00 */
[----:B------:R-:W-:Y:S02]  /*31e0*/  MOV R106, 0xffffffff ;  /* 0xffffffff006a7802 */ /* 0x000fe40000000f00 */
[----:B------:R-:W-:Y:S02]  /*31f0*/  MOV R102, 0x3210 ;  /* 0x0000321000667802 */ /* 0x000fe40000000f00 */
[----:B------:R-:W-:Y:S05]  /*3200*/  CALL.REL.NOINC `($__internal_27_$__cuda_sm70_shflsync_bfly_p) ;  /* 0x0000007000007944 */ /* 0x000fea0003c00000 */
[----:B01----:R-:W-:Y:S01]  /*3210*/  FADD.FTZ R109, R109, R108 ;  /* 0x0000006c6d6d7221 */ /* 0x003fe20000010000 */
[----:B------:R-:W-:Y:S01]  /*3220*/  HFMA2.MMA R108, -RZ, RZ, 0, 9.5367431640625e-07 ;  /* 0x00000010ff6c7435 */ /* 0x000fe200000001ff */
[----:B------:R-:W-:Y:S02]  /*3230*/  MOV R105, 0x1f ;  /* 0x0000001f00697802 */ /* 0x000fe40000000f00 */
[----:B------:R-:W-:-:S02]  /*3240*/  MOV R106, 0xffffffff ;  /* 0xffffffff006a7802 */ /* 0x000fc40000000f00 */
[----:B------:R-:W-:Y:S02]  /*3250*/  MOV R102, 0x3270 ;  /* 0x0000327000667802 */ /* 0x000fe40000000f00 */
[----:B------:R-:W-:Y:S05]  /*3260*/  CALL.REL.NOINC `($__internal_27_$__cuda_sm70_shflsync_bfly_p) ;  /* 0x0000001000007944 */ /* 0x000fea0003c00000 */
[----:B01----:R-:W-:Y:S05]  /*3270*/  BRA `(.L_x_8517) ;  /* 0xffffedb000007947 */ /* 0x003fea000383ffff */
        .weak           $__internal_27_$__cuda_sm70_shflsync_bfly_p
        .type           $__internal_27_$__cuda_sm70_shflsync_bfly_p,@function
        .size           $__internal_27_$__cuda_sm70_shflsync_bfly_p,(.L_x_26517 - $__internal_27_$__cuda_sm70_shflsync_bfly_p)
$__internal_27_$__cuda_sm70_shflsync_bfly_p:
[----:B------:R-:W-:Y:S01]  /*3280*/  HFMA2.MMA R103, -RZ, RZ, 0, 0 ;  /* 0x00000000ff677435 */ /* 0x000fe200000001ff */
[----:B------:R-:W-:Y:S04]  /*3290*/  WARPSYNC R106 ;  /* 0x0000006a00007348 */ /* 0x000fe80003800000 */
[----:B------:R0:W1:Y:S01]  /*32a0*/  SHFL.BFLY PT, R108, R109, R108, R105 ;  /* 0x0c00006c6d6c7389 */ /* 0x00006200000e0069 */
[----:B------:R-:W-:Y:S05]  /*32b0*/  RET.REL.NODEC R102 `(_ZN10layer_norm31ln_parallel_residual_fwd_kernelINS_13Kernel_traitsI13__nv_bfloat16S2_fS2_fjLj1024ELj1ELj4ELj1ELj16ENS_18Kernel_traits_baseILj1024ES2_S2_fS2_fjLj128EEEEELb0ELb1ELb1EEEvNS_9FwdParamsE) ;  /* 0xffffcd4066007950 */ /* 0x000fea0003c3ffff */
.L_x_8518:
        /* <DEDUP_REMOVED lines=12> */
.L_x_26517:


//--------------------- .text._ZN10layer_norm31ln_parallel_residual_fwd_kernelINS_13Kernel_traitsI13__nv_bfloat16S2_fS2_fjLj1024ELj1ELj4ELj1ELj16ENS_18Kernel_traits_baseILj1024ES2_S2_fS2_fjLj128EEEEELb1ELb0ELb0EEEvNS_9FwdParamsE --------------------------
	.section	.text._ZN10layer_norm31ln_parallel_residual_fwd_kernelINS_13Kernel_traitsI13__nv_bfloat16S2_fS2_fjLj1024ELj1ELj4ELj1ELj16ENS_18Kernel_traits_baseILj1024ES2_S2_fS2_fjLj128EEEEELb1ELb0ELb0EEEvNS_9FwdParamsE,"ax",@progbits
	.sectioninfo	@"SHI_REGISTERS=217"
	.align	128
        .global         _ZN10layer_norm31ln_parallel_residual_fwd_kernelINS_13Kernel_traitsI13__nv_bfloat16S2_fS2_fjLj1024ELj1ELj4ELj1ELj16ENS_18Kernel_traits_baseILj1024ES2_S2_fS2_fjLj128EEEEELb1ELb0ELb0EEEvNS_9FwdParamsE
        .type           _ZN10layer_norm31ln_parallel_residual_fwd_kernelINS_13Kernel_traitsI13__nv_bfloat16S2_fS2_fjLj1024ELj1ELj4ELj1ELj16ENS_18Kernel_traits_baseILj1024ES2_S2_fS2_fjLj128EEEEELb1ELb0ELb0EEEvNS_9FwdParamsE,@function
        .size           _ZN10layer_norm31ln_parallel_residual_fwd_kernelINS_13Kernel_traitsI13__nv_bfloat16S2_fS2_fjLj1024ELj1ELj4ELj1ELj16ENS_18Kernel_traits_baseILj1024ES2_S2_fS2_fjLj128EEEEELb1ELb0ELb0EEEvNS_9FwdParamsE,(.L_x_26518 - _ZN10layer_norm31ln_parallel_residual_fwd_kernelINS_13Kernel_traitsI13__nv_bfloat16S2_fS2_fjLj1024ELj1ELj4ELj1ELj16ENS_18Kernel_traits_baseILj1024ES2_S2_fS2_fjLj128EEEEELb1ELb0ELb0EEEvNS_9FwdParamsE)
        .other          _ZN10layer_norm31ln_parallel_residual_fwd_kernelINS_13Kernel_traitsI13__nv_bfloat16S2_fS2_fjLj1024ELj1ELj4ELj1ELj16ENS_18Kernel_traits_baseILj1024ES2_S2_fS2_fjLj128EEEEELb1ELb0ELb0EEEvNS_9FwdParamsE,@"STO_CUDA_ENTRY STV_DEFAULT"
_ZN10layer_norm31ln_parallel_residual_fwd_kernelINS_13Kernel_traitsI13__nv_bfloat16S2_fS2_fjLj1024ELj1ELj4ELj1ELj16ENS_18Kernel_traits_baseILj1024ES2_S2_fS2_fjLj128EEEEELb1ELb0ELb0EEEvNS_9FwdParamsE:
.text._ZN10layer_norm31ln_parallel_residual_fwd_kernelINS_13Kernel_traitsI13__nv_bfloat16S2_fS2_fjLj1024ELj1ELj4ELj1ELj16ENS_18Kernel_traits_baseILj1024ES2_S2_fS2_fjLj128EEEEELb1ELb0ELb0EEEvNS_9FwdParamsE:
        /* <DEDUP_REMOVED lines=119> */
.L_x_8520:
[----:B0-----:R-:W-:Y:S05]  /*0770*/  BSYNC B0 ;  /* 0x0000000000007941 */ /* 0x001fea0003800000 */
.L_x_8519:
        /* <DEDUP_REMOVED lines=25> */
.L_x_8522:
[----:B------:R-:W-:Y:S05]  /*0910*/  BSYNC B0 ;  /* 0x0000000000007941 */ /* 0x000fea0003800000 */
.L_x_8521:
        /* <DEDUP_REMOVED lines=25> */
.L_x_8524:
[----:B------:R-:W-:Y:S05]  /*0ab0*/  BSYNC B0 ;  /* 0x0000000000007941 */ /* 0x000fea0003800000 */
.L_x_8523:
        /* <DEDUP_REMOVED lines=24> */
.L_x_8526:
[----:B0-----:R-:W-:Y:S05]  /*0c40*/  BSYNC B0 ;  /* 0x0000000000007941 */ /* 0x001fea0003800000 */
.L_x_8525:
        /* <DEDUP_REMOVED lines=32> */
[----:B------:R-:W-:Y:S01]  /*0e50*/  PRMT R49, RZ, 0x7610, R52 ;  /* 0x00007610ff317816 */ /* 0x000fe20000000034 */
[----:B------:R-:W-:Y:S01]  /*0e60*/  IMAD.HI.U32 R52, R192, -0x326172a9, RZ ;  /* 0xcd9e8d57c0347827 */ /* 0x000fe200078e00ff */
[----:B------:R-:W-:-:S02]  /*0e70*/  PRMT R48, RZ, 0x5410, R53 ;  /* 0x00005410ff307816 */ /* 0x000fc40000000035 */
[----:B------:R-:W-:Y:S01]  /*0e80*/  PRMT R51, RZ, 0x7610, R53 ;  /* 0x00007610ff337816 */ /* 0x000fe20000000035 */
[----:B------:R-:W-:Y:S01]  /*0e90*/  IMAD.HI.U32 R53, R190, -0x2daee0ad, RZ ;  /* 0xd2511f53be357827 */ /* 0x000fe200078e00ff */
[--C-:B------:R-:W-:Y:S02]  /*0ea0*/  PRMT R24, RZ, 0x5410, R16.reuse ;  /* 0x00005410ff187816 */ /* 0x100fe40000000010 */
[----:B------:R-:W-:Y:S01]  /*0eb0*/  PRMT R25, RZ, 0x7610, R16 ;  /* 0x00007610ff197816 */ /* 0x000fe20000000010 */
[----:B------:R-:W-:Y:S01]  /*0ec0*/  IMAD R192, R192, -0x326172a9, RZ ;  /* 0xcd9e8d57c0c07824 */ /* 0x000fe200078e02ff */
[--C-:B------:R-:W-:Y:S01]  /*0ed0*/  PRMT R22, RZ, 0x5410, R17.reuse ;  /* 0x00005410ff167816 */ /* 0x100fe20000000011 */
[----:B------:R-:W-:Y:S01]  /*0ee0*/  IMAD R190, R190, -0x2daee0ad, RZ ;  /* 0xd2511f53bebe7824 */ /* 0x000fe200078e02ff */
        /* <DEDUP_REMOVED lines=102> */
.L_x_9062:
        /* <DEDUP_REMOVED lines=25> */
[----:B------:R0:W5:Y:S04]  /*16e0*/  @P0 LDG.E.128 R56, [R66.64] ;  /* 0x0000000642380981 */ /* 0x000168000c1e1d00 */
[----:B------:R0:W5:Y:S01]  /*16f0*/  @P0 LDG.E.128 R60, [R66.64+0x10] ;  /* 0x00001006423c0981 */ /* 0x000162000c1e1d00 */
        /* <DEDUP_REMOVED lines=11> */
.L_x_8531:
[----:B0-----:R-:W-:Y:S02]  /*17b0*/  IMAD.MOV.U32 R100, RZ, RZ, R192 ;  /* 0x000000ffff647224 */ /* 0x001fe400078e00c0 */
.L_x_8532:
[----:B------:R-:W-:Y:S05]  /*17c0*/  BSYNC B2 ;  /* 0x0000000000027941 */ /* 0x000fea0003800000 */
.L_x_8530:
        /* <DEDUP_REMOVED lines=16> */
.L_x_8536:
[----:B------:R-:W-:Y:S05]  /*18d0*/  BSYNC B3 ;  /* 0x0000000000037941 */ /* 0x000fea0003800000 */
.L_x_8535:
        /* <DEDUP_REMOVED lines=44> */
.L_x_8534:
[----:B------:R-:W-:Y:S05]  /*1ba0*/  BSYNC B2 ;  /* 0x0000000000027941 */ /* 0x000fea0003800000 */
.L_x_8533:
        /* <DEDUP_REMOVED lines=14> */
[----:B------:R-:W-:Y:S02]  /*1c90*/  IMAD.MOV.U32 R65, RZ, RZ, R96 ;  /* 0x000000ffff417224 */ /* 0x000fe400078e0060 */
[----:B------:R-:W-:Y:S01]  /*1ca0*/  FADD.FTZ R64, R56, R64 ;  /* 0x0000004038407221 */ /* 0x000fe20000010000 */
[----:B------:R-:W-:Y:S05]  /*1cb0*/  BRA `(.L_x_8538) ;  /* 0x0000055000007947 */ /* 0x000fea0003800000 */
.L_x_8537:
        /* <DEDUP_REMOVED lines=12> */
.L_x_8540:
[----:B------:R-:W-:Y:S02]  /*1d80*/  IMAD.MOV.U32 R102, RZ, RZ, R192 ;  /* 0x000000ffff667224 */ /* 0x000fe400078e00c0 */
.L_x_8541:
[----:B------:R-:W-:Y:S05]  /*1d90*/  BSYNC B2 ;  /* 0x0000000000027941 */ /* 0x000fea0003800000 */
.L_x_8539:
        /* <DEDUP_REMOVED lines=16> */
.L_x_8545:
[----:B------:R-:W-:Y:S05]  /*1ea0*/  BSYNC B3 ;  /* 0x0000000000037941 */ /* 0x000fea0003800000 */
.L_x_8544:
        /* <DEDUP_REMOVED lines=44> */
.L_x_8543:
[----:B------:R-:W-:Y:S05]  /*2170*/  BSYNC B2 ;  /* 0x0000000000027941 */ /* 0x000fea0003800000 */
.L_x_8542:
[----:B------:R-:W0:Y:S01]  /*2180*/  I2F.U32 R66, R102 ;  /* 0x0000006600427306 */ /* 0x000e220000201000 */
[----:B------:R-:W-:-:S05]  /*2190*/  PRMT R67, RZ, 0x5410, R52 ;  /* 0x00005410ff437816 */ /* 0x000fca0000000034 */
[----:B------:R-:W-:Y:S02]  /*21a0*/  FMUL.FTZ R67, R67, c[0x0][0x1e8] ;  /* 0x00007a0043437a20 */ /* 0x000fe40000410000 */
[----:B0-----:R-:W-:-:S05]  /*21b0*/  FFMA.FTZ R66, R66, R151, 1.1641532182693481445e-10 ;  /* 0x2f00000042427423 */ /* 0x001fca0000010097 */
[----:B------:R-:W-:-:S04]  /*21c0*/  FSETP.GTU.FTZ.AND P2, PT, R66, c[0x0][0x1e4], PT ;  /* 0x0000790042007a0b */ /* 0x000fc80003f5c000 */
[----:B------:R-:W-:Y:S02]  /*21d0*/  FSEL R67, R67, RZ, !P2 ;  /* 0x000000ff43437208 */ /* 0x000fe40005000000 */
[----:B------:R-:W-:-:S03]  /*21e0*/  SEL R197, RZ, 0x1, P2 ;  /* 0x00000001ffc57807 */ /* 0x000fc60001000000 */
[----:B------:R-:W-:-:S04]  /*21f0*/  FADD.FTZ R64, R67, R64 ;  /* 0x0000004043407221 */ /* 0x000fc80000010000 */
[----:B------:R-:W-:Y:S02]  /*2200*/  @P0 FADD.FTZ R64, R56, R64 ;  /* 0x0000004038400221 */ /* 0x000fe40000010000 */
.L_x_8538:
        /* <DEDUP_REMOVED lines=12> */
.L_x_8547:
[----:B------:R-:W-:Y:S02]  /*22d0*/  IMAD.MOV.U32 R102, RZ, RZ, R192 ;  /* 0x000000ffff667224 */ /* 0x000fe400078e00c0 */
.L_x_8548:
[----:B------:R-:W-:Y:S05]  /*22e0*/  BSYNC B2 ;  /* 0x0000000000027941 */ /* 0x000fea0003800000 */
.L_x_8546:
        /* <DEDUP_REMOVED lines=16> */
.L_x_8552:
[----:B------:R-:W-:Y:S05]  /*23f0*/  BSYNC B3 ;  /* 0x0000000000037941 */ /* 0x000fea0003800000 */
.L_x_8551:
        /* <DEDUP_REMOVED lines=44> */
.L_x_8550:
[----:B------:R-:W-:Y:S05]  /*26c0*/  BSYNC B2 ;  /* 0x0000000000027941 */ /* 0x000fea0003800000 */
.L_x_8549:
        /* <DEDUP_REMOVED lines=14> */
.L_x_8553:
        /* <DEDUP_REMOVED lines=12> */
.L_x_8556:
[----:B------:R-:W-:Y:S02]  /*2870*/  IMAD.MOV.U32 R68, RZ, RZ, R192 ;  /* 0x000000ffff447224 */ /* 0x000fe400078e00c0 */
.L_x_8557:
[----:B------:R-:W-:Y:S05]  /*2880*/  BSYNC B2 ;  /* 0x0000000000027941 */ /* 0x000fea0003800000 */
.L_x_8555:
        /* <DEDUP_REMOVED lines=16> */
.L_x_8561:
[----:B------:R-:W-:Y:S05]  /*2990*/  BSYNC B3 ;  /* 0x0000000000037941 */ /* 0x000fea0003800000 */
.L_x_8560:
        /* <DEDUP_REMOVED lines=44> */
.L_x_8559:
[----:B------:R-:W-:Y:S05]  /*2c60*/  BSYNC B2 ;  /* 0x0000000000027941 */ /* 0x000fea0003800000 */
.L_x_8558:
[----:B------:R0:W1:Y:S02]  /*2c70*/  I2F.U32 R66, R68 ;  /* 0x0000004400427306 */ /* 0x0000640000201000 */
[----:B0-----:R-:W-:-:S05]  /*2c80*/  PRMT R68, RZ, 0x7610, R52 ;  /* 0x00007610ff447816 */ /* 0x001fca0000000034 */
[----:B------:R-:W-:Y:S02]  /*2c90*/  FMUL.FTZ R96, R68, c[0x0][0x1e8] ;  /* 0x00007a0044607a20 */ /* 0x000fe40000410000 */
[----:B-1----:R-:W-:-:S05]  /*2ca0*/  FFMA.FTZ R66, R66, R151, 1.1641532182693481445e-10 ;  /* 0x2f00000042427423 */ /* 0x002fca0000010097 */
[----:B------:R-:W-:-:S04]  /*2cb0*/  FSETP.GTU.FTZ.AND P2, PT, R66, c[0x0][0x1e4], PT ;  /* 0x0000790042007a0b */ /* 0x000fc80003f5c000 */
[----:B------:R-:W-:Y:S02]  /*2cc0*/  FSEL R96, R96, RZ, !P2 ;  /* 0x000000ff60607208 */ /* 0x000fe40005000000 */
[----:B------:R-:W-:-:S03]  /*2cd0*/  SEL R198, RZ, 0x1, P2 ;  /* 0x00000001ffc67807 */ /* 0x000fc60001000000 */
[----:B------:R-:W-:-:S04]  /*2ce0*/  FADD.FTZ R65, R96, R65 ;  /* 0x0000004160417221 */ /* 0x000fc80000010000 */
[----:B------:R-:W-:Y:S02]  /*2cf0*/  @P0 FADD.FTZ R65, R57, R65 ;  /* 0x0000004139410221 */ /* 0x000fe40000010000 */
.L_x_8554:
        /* <DEDUP_REMOVED lines=12> */
.L_x_8563:
[----:B------:R-:W-:Y:S02]  /*2dc0*/  IMAD.MOV.U32 R68, RZ, RZ, R192 ;  /* 0x000000ffff447224 */ /* 0x000fe400078e00c0 */
.L_x_8564:
[----:B------:R-:W-:Y:S05]  /*2dd0*/  BSYNC B2 ;  /* 0x0000000000027941 */ /* 0x000fea0003800000 */
.L_x_8562:
        /* <DEDUP_REMOVED lines=16> */
.L_x_8568:
[----:B------:R-:W-:Y:S05]  /*2ee0*/  BSYNC B3 ;  /* 0x0000000000037941 */ /* 0x000fea0003800000 */
.L_x_8567:
        /* <DEDUP_REMOVED lines=44> */
.L_x_8566:
[----:B------:R-:W-:Y:S05]  /*31b0*/  BSYNC B2 ;  /* 0x0000000000027941 */ /* 0x000fea0003800000 */
.L_x_8565:
        /* <DEDUP_REMOVED lines=14> */
.L_x_8569:
        /* <DEDUP_REMOVED lines=12> */
.L_x_8572:
[----:B------:R-:W-:Y:S02]  /*3360*/  IMAD.MOV.U32 R67, RZ, RZ, R192 ;  /* 0x000000ffff437224 */ /* 0x000fe400078e00c0 */
.L_x_8573:
[----:B------:R-:W-:Y:S05]  /*3370*/  BSYNC B2 ;  /* 0x0000000000027941 */ /* 0x000fea0003800000 */
.L_x_8571:
        /* <DEDUP_REMOVED lines=16> */
.L_x_8577:
[----:B------:R-:W-:Y:S05]  /*3480*/  BSYNC B3 ;  /* 0x0000000000037941 */ /* 0x000fea0003800000 */
.L_x_8576:
        /* <DEDUP_REMOVED lines=44> */
.L_x_8575:
[----:B------:R-:W-:Y:S05]  /*3750*/  BSYNC B2 ;  /* 0x0000000000027941 */ /* 0x000fea0003800000 */
.L_x_8574:
        /* <DEDUP_REMOVED lines=9> */
.L_x_8570:
        /* <DEDUP_REMOVED lines=12> */
.L_x_8579:
[----:B------:R-:W-:Y:S02]  /*38b0*/  IMAD.MOV.U32 R68, RZ, RZ, R192 ;  /* 0x000000ffff447224 */ /* 0x000fe400078e00c0 */
.L_x_8580:
[----:B------:R-:W-:Y:S05]  /*38c0*/  BSYNC B2 ;  /* 0x0000000000027941 */ /* 0x000fea0003800000 */
.L_x_8578:
        /* <DEDUP_REMOVED lines=16> */
.L_x_8584:
[----:B------:R-:W-:Y:S05]  /*39d0*/  BSYNC B3 ;  /* 0x0000000000037941 */ /* 0x000fea0003800000 */
.L_x_8583:
        /* <DEDUP_REMOVED lines=44> */
.L_x_8582:
[----:B------:R-:W-:Y:S05]  /*3ca0*/  BSYNC B2 ;  /* 0x0000000000027941 */ /* 0x000fea0003800000 */
.L_x_8581:
        /* <DEDUP_REMOVED lines=14> */
.L_x_8585:
        /* <DEDUP_REMOVED lines=12> */
.L_x_8588:
[----:B------:R-:W-:Y:S02]  /*3e50*/  IMAD.MOV.U32 R102, RZ, RZ, R192 ;  /* 0x000000ffff667224 */ /* 0x000fe400078e00c0 */
.L_x_8589:
[----:B------:R-:W-:Y:S05]  /*3e60*/  BSYNC B2 ;  /* 0x0000000000027941 */ /* 0x000fea0003800000 */
.L_x_8587:
        /* <DEDUP_REMOVED lines=16> */
.L_x_8593:
[----:B------:R-:W-:Y:S05]  /*3f70*/  BSYNC B3 ;  /* 0x0000000000037941 */ /* 0x000fea0003800000 */
.L_x_8592:
        /* <DEDUP_REMOVED lines=44> */
.L_x_8591:
[----:B------:R-:W-:Y:S05]  /*4240*/  BSYNC B2 ;  /* 0x0000000000027941 */ /* 0x000fea0003800000 */
.L_x_8590:
        /* <DEDUP_REMOVED lines=9> */
.L_x_8586:
        /* <DEDUP_REMOVED lines=12> */
.L_x_8595:
[----:B------:R-:W-:Y:S02]  /*43a0*/  IMAD.MOV.U32 R102, RZ, RZ, R192 ;  /* 0x000000ffff667224 */ /* 0x000fe400078e00c0 */
.L_x_8596:
[----:B------:R-:W-:Y:S05]  /*43b0*/  BSYNC B2 ;  /* 0x0000000000027941 */ /* 0x000fea0003800000 */
.L_x_8594:
        /* <DEDUP_REMOVED lines=16> */
.L_x_8600:
[----:B------:R-:W-:Y:S05]  /*44c0*/  BSYNC B3 ;  /* 0x0000000000037941 */ /* 0x000fea0003800000 */
.L_x_8599:
        /* <DEDUP_REMOVED lines=44> */
.L_x_8598:
[----:B------:R-:W-:Y:S05]  /*4790*/  BSYNC B2 ;  /* 0x0000000000027941 */ /* 0x000fea0003800000 */
.L_x_8597:
        /* <DEDUP_REMOVED lines=9> */
[----:B------:R-:W-:Y:S02]  /*4830*/  IMAD.MOV.U32 R97, RZ, RZ, R96 ;  /* 0x000000ffff617224 */ /* 0x000fe400078e0060 */
[----:B------:R-:W-:Y:S01]  /*4840*/  FADD.FTZ R68, R60, R68 ;  /* 0x000000443c447221 */ /* 0x000fe20000010000 */
[----:B------:R-:W-:Y:S05]  /*4850*/  BRA `(.L_x_8602) ;  /* 0x0000055000007947 */ /* 0x000fea0003800000 */
.L_x_8601:
        /* <DEDUP_REMOVED lines=12> */
.L_x_8604:
[----:B------:R-:W-:Y:S02]  /*4920*/  IMAD.MOV.U32 R69, RZ, RZ, R192 ;  /* 0x000000ffff457224 */ /* 0x000fe400078e00c0 */
.L_x_8605:
[----:B------:R-:W-:Y:S05]  /*4930*/  BSYNC B2 ;  /* 0x0000000000027941 */ /* 0x000fea0003800000 */
.L_x_8603:
        /* <DEDUP_REMOVED lines=16> */
.L_x_8609:
[----:B------:R-:W-:Y:S05]  /*4a40*/  BSYNC B3 ;  /* 0x0000000000037941 */ /* 0x000fea0003800000 */
.L_x_8608:
        /* <DEDUP_REMOVED lines=44> */
.L_x_8607:
[----:B------:R-:W-:Y:S05]  /*4d10*/  BSYNC B2 ;  /* 0x0000000000027941 */ /* 0x000fea0003800000 */
.L_x_8606:
        /* <DEDUP_REMOVED lines=9> */
.L_x_8602:
        /* <DEDUP_REMOVED lines=12> */
.L_x_8611:
[----:B------:R-:W-:Y:S02]  /*4e70*/  IMAD.MOV.U32 R152, RZ, RZ, R192 ;  /* 0x000000ffff987224 */ /* 0x000fe400078e00c0 */
.L_x_8612:
[----:B------:R-:W-:Y:S05]  /*4e80*/  BSYNC B2 ;  /* 0x0000000000027941 */ /* 0x000fea0003800000 */
.L_x_8610:
        /* <DEDUP_REMOVED lines=16> */
.L_x_8616:
[----:B------:R-:W-:Y:S05]  /*4f90*/  BSYNC B3 ;  /* 0x0000000000037941 */ /* 0x000fea0003800000 */
.L_x_8615:
        /* <DEDUP_REMOVED lines=44> */
.L_x_8614:
[----:B------:R-:W-:Y:S05]  /*5260*/  BSYNC B2 ;  /* 0x0000000000027941 */ /* 0x000fea0003800000 */
.L_x_8613:
        /* <DEDUP_REMOVED lines=12> */
.L_x_8617:
        /* <DEDUP_REMOVED lines=12> */
.L_x_8620:
[----:B------:R-:W-:Y:S02]  /*53f0*/  IMAD.MOV.U32 R70, RZ, RZ, R192 ;  /* 0x000000ffff467224 */ /* 0x000fe400078e00c0 */
.L_x_8621:
[----:B------:R-:W-:Y:S05]  /*5400*/  BSYNC B2 ;  /* 0x0000000000027941 */ /* 0x000fea0003800000 */
.L_x_8619:
        /* <DEDUP_REMOVED lines=16> */
.L_x_8625:
[----:B------:R-:W-:Y:S05]  /*5510*/  BSYNC B3 ;  /* 0x0000000000037941 */ /* 0x000fea0003800000 */
.L_x_8624:
        /* <DEDUP_REMOVED lines=44> */
.L_x_8623:
[----:B------:R-:W-:Y:S05]  /*57e0*/  BSYNC B2 ;  /* 0x0000000000027941 */ /* 0x000fea0003800000 */
.L_x_8622:
[----:B------:R-:W0:Y:S02]  /*57f0*/  I2F.U32 R70, R70 ;  /* 0x0000004600467306 */ /* 0x000e240000201000 */
[----:B0-----:R-:W-:Y:S01]  /*5800*/  FFMA.FTZ R96, R70, R151, 1.1641532182693481445e-10 ;  /* 0x2f00000046607423 */ /* 0x001fe20000010097 */
[----:B------:R-:W-:-:S04]  /*5810*/  PRMT R70, RZ, 0x7610, R54 ;  /* 0x00007610ff467816 */ /* 0x000fc80000000036 */
[----:B------:R-:W-:Y:S01]  /*5820*/  FSETP.GTU.FTZ.AND P4, PT, R96, c[0x0][0x1e4], PT ;  /* 0x0000790060007a0b */ /* 0x000fe20003f9c000 */
[----:B------:R-:W-:-:S03]  /*5830*/  FMUL.FTZ R98, R70, c[0x0][0x1e8] ;  /* 0x00007a0046627a20 */ /* 0x000fc60000410000 */
[----:B------:R-:W-:Y:S02]  /*5840*/  SEL R202, RZ, 0x1, P4 ;  /* 0x00000001ffca7807 */ /* 0x000fe40002000000 */
[----:B------:R-:W-:-:S05]  /*5850*/  FSEL R98, R98, RZ, !P4 ;  /* 0x000000ff62627208 */ /* 0x000fca0006000000 */
[----:B------:R-:W-:-:S04]  /*5860*/  FADD.FTZ R69, R98, R69 ;  /* 0x0000004562457221 */ /* 0x000fc80000010000 */
[----:B------:R-:W-:Y:S02]  /*5870*/  @P0 FADD.FTZ R69, R61, R69 ;  /* 0x000000453d450221 */ /* 0x000fe40000010000 */
.L_x_8618:
        /* <DEDUP_REMOVED lines=12> */
.L_x_8627:
[----:B------:R-:W-:Y:S02]  /*5940*/  IMAD.MOV.U32 R152, RZ, RZ, R192 ;  /* 0x000000ffff987224 */ /* 0x000fe400078e00c0 */
.L_x_8628:
[----:B------:R-:W-:Y:S05]  /*5950*/  BSYNC B2 ;  /* 0x0000000000027941 */ /* 0x000fea0003800000 */
.L_x_8626:
        /* <DEDUP_REMOVED lines=16> */
.L_x_8632:
[----:B------:R-:W-:Y:S05]  /*5a60*/  BSYNC B3 ;  /* 0x0000000000037941 */ /* 0x000fea0003800000 */
.L_x_8631:
        /* <DEDUP_REMOVED lines=44> */
.L_x_8630:
[----:B------:R-:W-:Y:S05]  /*5d30*/  BSYNC B2 ;  /* 0x0000000000027941 */ /* 0x000fea0003800000 */
.L_x_8629:
        /* <DEDUP_REMOVED lines=12> */
.L_x_8633:
        /* <DEDUP_REMOVED lines=12> */
.L_x_8636:
[----:B------:R-:W-:Y:S02]  /*5ec0*/  IMAD.MOV.U32 R152, RZ, RZ, R192 ;  /* 0x000000ffff987224 */ /* 0x000fe400078e00c0 */
.L_x_8637:
[----:B------:R-:W-:Y:S05]  /*5ed0*/  BSYNC B2 ;  /* 0x0000000000027941 */ /* 0x000fea0003800000 */
.L_x_8635:
        /* <DEDUP_REMOVED lines=16> */
.L_x_8641:
[----:B------:R-:W-:Y:S05]  /*5fe0*/  BSYNC B3 ;  /* 0x0000000000037941 */ /* 0x000fea0003800000 */
.L_x_8640:
        /* <DEDUP_REMOVED lines=44> */
.L_x_8639:
[----:B------:R-:W-:Y:S05]  /*62b0*/  BSYNC B2 ;  /* 0x0000000000027941 */ /* 0x000fea0003800000 */
.L_x_8638:
        /* <DEDUP_REMOVED lines=9> */
.L_x_8634:
        /* <DEDUP_REMOVED lines=12> */
.L_x_8643:
[----:B------:R-:W-:Y:S02]  /*6410*/  IMAD.MOV.U32 R152, RZ, RZ, R192 ;  /* 0x000000ffff987224 */ /* 0x000fe400078e00c0 */
.L_x_8644:
[----:B------:R-:W-:Y:S05]  /*6420*/  BSYNC B2 ;  /* 0x0000000000027941 */ /* 0x000fea0003800000 */
.L_x_8642:
        /* <DEDUP_REMOVED lines=16> */
.L_x_8648:
[----:B------:R-:W-:Y:S05]  /*6530*/  BSYNC B3 ;  /* 0x0000000000037941 */ /* 0x000fea0003800000 */
.L_x_8647:
        /* <DEDUP_REMOVED lines=44> */
.L_x_8646:
[----:B------:R-:W-:Y:S05]  /*6800*/  BSYNC B2 ;  /* 0x0000000000027941 */ /* 0x000fea0003800000 */
.L_x_8645:
        /* <DEDUP_REMOVED lines=12> */
.L_x_8649:
        /* <DEDUP_REMOVED lines=12> */
.L_x_8652:
[----:B------:R-:W-:Y:S02]  /*6990*/  IMAD.MOV.U32 R152, RZ, RZ, R192 ;  /* 0x000000ffff987224 */ /* 0x000fe400078e00c0 */
.L_x_8653:
[----:B------:R-:W-:Y:S05]  /*69a0*/  BSYNC B2 ;  /* 0x0000000000027941 */ /* 0x000fea0003800000 */
.L_x_8651:
        /* <DEDUP_REMOVED lines=16> */
.L_x_8657:
[----:B------:R-:W-:Y:S05]  /*6ab0*/  BSYNC B3 ;  /* 0x0000000000037941 */ /* 0x000fea0003800000 */
.L_x_8656:
        /* <DEDUP_REMOVED lines=44> */
.L_x_8655:
[----:B------:R-:W-:Y:S05]  /*6d80*/  BSYNC B2 ;  /* 0x0000000000027941 */ /* 0x000fea0003800000 */
.L_x_8654:
        /* <DEDUP_REMOVED lines=9> */
.L_x_8650:
[----:B------:R-:W-:Y:S01]  /*6e20*/  SEL R97, RZ, 0x10000, P4 ;  /* 0x00010000ff617807 */ /* 0x000fe20002000000 */
[----:B------:R-:W-:Y:S01]  /*6e30*/  IMAD.SHL.U32 R152, R205, 0x8, RZ ;  /* 0x00000008cd987824 */ /* 0x000fe200078e00ff */
        /* <DEDUP_REMOVED lines=12> */
[----:B------:R-:W-:Y:S02]  /*6f00*/  LOP3.LUT P6, RZ, R47, 0x8, RZ, 0xc0, !PT ;  /* 0x000000082fff7812 */ /* 0x000fe400078cc0ff */
[----:B------:R-:W-:Y:S01]  /*6f10*/  LOP3.LUT R151, R101, R102, R151, 0xfe, !PT ;  /* 0x0000006665977212 */ /* 0x000fe200078efe97 */
[----:B------:R-:W-:Y:S01]  /*6f20*/  IMAD.WIDE.U32 R96, R96, 0x100, RZ ;  /* 0x0000010060607825 */ /* 0x000fe200078e00ff */
[----:B------:R-:W-:-:S02]  /*6f30*/  LEA R102, P0, R205, c[0x0][0x188], 0x5 ;  /* 0x00006200cd667a11 */ /* 0x000fc400078028ff */
[C---:B------:R-:W-:Y:S02]  /*6f40*/  SHF.L.U64.HI R153, R205.reuse, 0x3, RZ ;  /* 0x00000003cd997819 */ /* 0x040fe400000102ff */
[----:B------:R-:W-:Y:S02]  /*6f50*/  LOP3.LUT R100, R96, R100, R98, 0xfe, !PT ;  /* 0x0000006460647212 */ /* 0x000fe400078efe62 */
[----:B------:R-:W-:Y:S02]  /*6f60*/  LEA.HI.X R103, R205, c[0x0][0x18c], RZ, 0x5, P0 ;  /* 0x00006300cd677a11 */ /* 0x000fe400000f2cff */
[----:B------:R-:W-:Y:S02]  /*6f70*/  IADD3 R96, P0, R152, c[0x0][0x190], RZ ;  /* 0x0000640098607a10 */ /* 0x000fe40007f1e0ff */
[----:B------:R-:W-:Y:S01]  /*6f80*/  SEL R101, RZ, 0x1, P6 ;  /* 0x00000001ff657807 */ /* 0x000fe20003000000 */
[----:B------:R0:W-:Y:S01]  /*6f90*/  STG.E.128 [R102.64], R64 ;  /* 0x0000004066007986 */ /* 0x0001e2000c101d06 */
[----:B------:R-:W-:-:S02]  /*6fa0*/  LOP3.LUT R99, R97, R151, R99, 0xfe, !PT ;  /* 0x0000009761637212 */ /* 0x000fc400078efe63 */
[----:B------:R-:W-:Y:S01]  /*6fb0*/  IADD3.X R97, R153, c[0x0][0x194], RZ, P0, !PT ;  /* 0x0000650099617a10 */ /* 0x000fe200007fe4ff */
[----:B------:R0:W-:Y:S01]  /*6fc0*/  STG.E.128 [R102.64+0x10], R68 ;  /* 0x0000104466007986 */ /* 0x0001e2000c101d06 */
[----:B------:R-:W-:Y:S02]  /*6fd0*/  LOP3.LUT R98, R100, R101, RZ, 0xfc, !PT ;  /* 0x0000006564627212 */ /* 0x000fe400078efcff */
        /* <DEDUP_REMOVED lines=23> */
.L_x_8658:
[----:B------:R-:W-:Y:S02]  /*7150*/  IADD3 R151, R205, 0x20, RZ ;  /* 0x00000020cd977810 */ /* 0x000fe40007ffe0ff */
.L_x_8529:
[----:B------:R-:W-:Y:S05]  /*7160*/  BSYNC B1 ;  /* 0x0000000000017941 */ /* 0x000fea0003800000 */
.L_x_8528:
[----:B------:R-:W-:Y:S01]  /*7170*/  LOP3.LUT P0, RZ, R47, 0x100, RZ, 0xc0, !PT ;  /* 0x000001002fff7812 */ /* 0x000fe2000780c0ff */
[----:B------:R-:W-:-:S12]  /*7180*/  BSSY B1, `(.L_x_8659) ;  /* 0x00005b9000017945 */ /* 0x000fd80003800000 */
        /* <DEDUP_REMOVED lines=29> */
.L_x_8662:
[----:B-1----:R-:W-:Y:S02]  /*7360*/  IMAD.MOV.U32 R100, RZ, RZ, R192 ;  /* 0x000000ffff647224 */ /* 0x002fe400078e00c0 */
.L_x_8663:
[----:B------:R-:W-:Y:S05]  /*7370*/  BSYNC B2 ;  /* 0x0000000000027941 */ /* 0x000fea0003800000 */
.L_x_8661:
        /* <DEDUP_REMOVED lines=16> */
.L_x_8667:
[----:B------:R-:W-:Y:S05]  /*7480*/  BSYNC B3 ;  /* 0x0000000000037941 */ /* 0x000fea0003800000 */
.L_x_8666:
        /* <DEDUP_REMOVED lines=44> */
.L_x_8665:
[----:B------:R-:W-:Y:S05]  /*7750*/  BSYNC B2 ;  /* 0x0000000000027941 */ /* 0x000fea0003800000 */
.L_x_8664:
        /* <DEDUP_REMOVED lines=17> */
.L_x_8668:
        /* <DEDUP_REMOVED lines=12> */
.L_x_8671:
[----:B------:R-:W-:Y:S02]  /*7930*/  IMAD.MOV.U32 R73, RZ, RZ, R192 ;  /* 0x000000ffff497224 */ /* 0x000fe400078e00c0 */
.L_x_8672:
[----:B------:R-:W-:Y:S05]  /*7940*/  BSYNC B2 ;  /* 0x0000000000027941 */ /* 0x000fea0003800000 */
.L_x_8670:
        /* <DEDUP_REMOVED lines=16> */
.L_x_8676:
[----:B------:R-:W-:Y:S05]  /*7a50*/  BSYNC B3 ;  /* 0x0000000000037941 */ /* 0x000fea0003800000 */
.L_x_8675:
        /* <DEDUP_REMOVED lines=44> */
.L_x_8674:
[----:B------:R-:W-:Y:S05]  /*7d20*/  BSYNC B2 ;  /* 0x0000000000027941 */ /* 0x000fea0003800000 */
.L_x_8673:
        /* <DEDUP_REMOVED lines=9> */
.L_x_8669:
        /* <DEDUP_REMOVED lines=12> */
.L_x_8678:
[----:B------:R-:W-:Y:S02]  /*7e80*/  IMAD.MOV.U32 R102, RZ, RZ, R192 ;  /* 0x000000ffff667224 */ /* 0x000fe400078e00c0 */
.L_x_8679:
[----:B------:R-:W-:Y:S05]  /*7e90*/  BSYNC B2 ;  /* 0x0000000000027941 */ /* 0x000fea0003800000 */
.L_x_8677:
        /* <DEDUP_REMOVED lines=16> */
.L_x_8683:
[----:B------:R-:W-:Y:S05]  /*7fa0*/  BSYNC B3 ;  /* 0x0000000000037941 */ /* 0x000fea0003800000 */
.L_x_8682:
        /* <DEDUP_REMOVED lines=44> */
.L_x_8681:
[----:B------:R-:W-:Y:S05]  /*8270*/  BSYNC B2 ;  /* 0x0000000000027941 */ /* 0x000fea0003800000 */
.L_x_8680:
        /* <DEDUP_REMOVED lines=14> */
.L_x_8684:
        /* <DEDUP_REMOVED lines=12> */
.L_x_8687:
[----:B------:R-:W-:Y:S02]  /*8420*/  IMAD.MOV.U32 R76, RZ, RZ, R192 ;  /* 0x000000ffff4c7224 */ /* 0x000fe400078e00c0 */
.L_x_8688:
[----:B------:R-:W-:Y:S05]  /*8430*/  BSYNC B2 ;  /* 0x0000000000027941 */ /* 0x000fea0003800000 */
.L_x_8686:
        /* <DEDUP_REMOVED lines=16> */
.L_x_8692:
[----:B------:R-:W-:Y:S05]  /*8540*/  BSYNC B3 ;  /* 0x0000000000037941 */ /* 0x000fea0003800000 */
.L_x_8691:
        /* <DEDUP_REMOVED lines=44> */
.L_x_8690:
[----:B------:R-:W-:Y:S05]  /*8810*/  BSYNC B2 ;  /* 0x0000000000027941 */ /* 0x000fea0003800000 */
.L_x_8689:
        /* <DEDUP_REMOVED lines=9> */
.L_x_8685:
        /* <DEDUP_REMOVED lines=12> */
.L_x_8694:
[----:B------:R-:W-:Y:S02]  /*8970*/  IMAD.MOV.U32 R76, RZ, RZ, R192 ;  /* 0x000000ffff4c7224 */ /* 0x000fe400078e00c0 */
.L_x_8695:
[----:B------:R-:W-:Y:S05]  /*8980*/  BSYNC B2 ;  /* 0x0000000000027941 */ /* 0x000fea0003800000 */
.L_x_8693:
        /* <DEDUP_REMOVED lines=16> */
.L_x_8699:
[----:B------:R-:W-:Y:S05]  /*8a90*/  BSYNC B3 ;  /* 0x0000000000037941 */ /* 0x000fea0003800000 */
.L_x_8698:
        /* <DEDUP_REMOVED lines=44> */
.L_x_8697:
[----:B------:R-:W-:Y:S05]  /*8d60*/  BSYNC B2 ;  /* 0x0000000000027941 */ /* 0x000fea0003800000 */
.L_x_8696:
        /* <DEDUP_REMOVED lines=14> */
.L_x_8700:
        /* <DEDUP_REMOVED lines=12> */
.L_x_8703:
[----:B------:R-:W-:Y:S02]  /*8f10*/  IMAD.MOV.U32 R75, RZ, RZ, R192 ;  /* 0x000000ffff4b7224 */ /* 0x000fe400078e00c0 */
.L_x_8704:
[----:B------:R-:W-:Y:S05]  /*8f20*/  BSYNC B2 ;  /* 0x0000000000027941 */ /* 0x000fea0003800000 */
.L_x_8702:
        /* <DEDUP_REMOVED lines=16> */
.L_x_8708:
[----:B------:R-:W-:Y:S05]  /*9030*/  BSYNC B3 ;  /* 0x0000000000037941 */ /* 0x000fea0003800000 */
.L_x_8707:
        /* <DEDUP_REMOVED lines=44> */
.L_x_8706:
[----:B------:R-:W-:Y:S05]  /*9300*/  BSYNC B2 ;  /* 0x0000000000027941 */ /* 0x000fea0003800000 */
.L_x_8705:
        /* <DEDUP_REMOVED lines=9> */
.L_x_8701:
        /* <DEDUP_REMOVED lines=12> */
.L_x_8710:
[----:B------:R-:W-:Y:S02]  /*9460*/  IMAD.MOV.U32 R76, RZ, RZ, R192 ;  /* 0x000000ffff4c7224 */ /* 0x000fe400078e00c0 */
.L_x_8711:
[----:B------:R-:W-:Y:S05]  /*9470*/  BSYNC B2 ;  /* 0x0000000000027941 */ /* 0x000fea0003800000 */
.L_x_8709:
        /* <DEDUP_REMOVED lines=16> */
.L_x_8715:
[----:B------:R-:W-:Y:S05]  /*9580*/  BSYNC B3 ;  /* 0x0000000000037941 */ /* 0x000fea0003800000 */
.L_x_8714:
        /* <DEDUP_REMOVED lines=44> */
.L_x_8713:
[----:B------:R-:W-:Y:S05]  /*9850*/  BSYNC B2 ;  /* 0x0000000000027941 */ /* 0x000fea0003800000 */
.L_x_8712:
        /* <DEDUP_REMOVED lines=14> */
.L_x_8716:
        /* <DEDUP_REMOVED lines=12> */
.L_x_8719:
[----:B------:R-:W-:Y:S02]  /*9a00*/  IMAD.MOV.U32 R102, RZ, RZ, R192 ;  /* 0x000000ffff667224 */ /* 0x000fe400078e00c0 */
.L_x_8720:
[----:B------:R-:W-:Y:S05]  /*9a10*/  BSYNC B2 ;  /* 0x0000000000027941 */ /* 0x000fea0003800000 */
.L_x_8718:
        /* <DEDUP_REMOVED lines=16> */
.L_x_8724:
[----:B------:R-:W-:Y:S05]  /*9b20*/  BSYNC B3 ;  /* 0x0000000000037941 */ /* 0x000fea0003800000 */
.L_x_8723:
        /* <DEDUP_REMOVED lines=44> */
.L_x_8722:
[----:B------:R-:W-:Y:S05]  /*9df0*/  BSYNC B2 ;  /* 0x0000000000027941 */ /* 0x000fea0003800000 */
.L_x_8721:
        /* <DEDUP_REMOVED lines=9> */
.L_x_8717:
        /* <DEDUP_REMOVED lines=12> */
.L_x_8726:
[----:B------:R-:W-:Y:S02]  /*9f50*/  IMAD.MOV.U32 R102, RZ, RZ, R192 ;  /* 0x000000ffff667224 */ /* 0x000fe400078e00c0 */
.L_x_8727:
[----:B------:R-:W-:Y:S05]  /*9f60*/  BSYNC B2 ;  /* 0x0000000000027941 */ /* 0x000fea0003800000 */
.L_x_8725:
        /* <DEDUP_REMOVED lines=16> */
.L_x_8731:
[----:B------:R-:W-:Y:S05]  /*a070*/  BSYNC B3 ;  /* 0x0000000000037941 */ /* 0x000fea0003800000 */
.L_x_8730:
        /* <DEDUP_REMOVED lines=44> */
.L_x_8729:
[----:B------:R-:W-:Y:S05]  /*a340*/  BSYNC B2 ;  /* 0x0000000000027941 */ /* 0x000fea0003800000 */
.L_x_8728:
        /* <DEDUP_REMOVED lines=12> */
.L_x_8732:
        /* <DEDUP_REMOVED lines=12> */
.L_x_8735:
[----:B------:R-:W-:Y:S02]  /*a4d0*/  IMAD.MOV.U32 R77, RZ, RZ, R192 ;  /* 0x000000ffff4d7224 */ /* 0x000fe400078e00c0 */
.L_x_8736:
[----:B------:R-:W-:Y:S05]  /*a4e0*/  BSYNC B2 ;  /* 0x0000000000027941 */ /* 0x000fea0003800000 */
.L_x_8734:
        /* <DEDUP_REMOVED lines=16> */
.L_x_8740:
[----:B------:R-:W-:Y:S05]  /*a5f0*/  BSYNC B3 ;  /* 0x0000000000037941 */ /* 0x000fea0003800000 */
.L_x_8739:
        /* <DEDUP_REMOVED lines=44> */
.L_x_8738:
[----:B------:R-:W-:Y:S05]  /*a8c0*/  BSYNC B2 ;  /* 0x0000000000027941 */ /* 0x000fea0003800000 */
.L_x_8737:
        /* <DEDUP_REMOVED lines=9> */
.L_x_8733:
        /* <DEDUP_REMOVED lines=12> */
.L_x_8742:
[----:B------:R-:W-:Y:S02]  /*aa20*/  IMAD.MOV.U32 R153, RZ, RZ, R192 ;  /* 0x000000ffff997224 */ /* 0x000fe400078e00c0 */
.L_x_8743:
[----:B------:R-:W-:Y:S05]  /*aa30*/  BSYNC B2 ;  /* 0x0000000000027941 */ /* 0x000fea0003800000 */
.L_x_8741:
        /* <DEDUP_REMOVED lines=16> */
.L_x_8747:
[----:B------:R-:W-:Y:S05]  /*ab40*/  BSYNC B3 ;  /* 0x0000000000037941 */ /* 0x000fea0003800000 */
.L_x_8746:
        /* <DEDUP_REMOVED lines=44> */
.L_x_8745:
[----:B------:R-:W-:Y:S05]  /*ae10*/  BSYNC B2 ;  /* 0x0000000000027941 */ /* 0x000fea0003800000 */
.L_x_8744:
        /* <DEDUP_REMOVED lines=12> */
.L_x_8748:
        /* <DEDUP_REMOVED lines=12> */
.L_x_8751:
[----:B------:R-:W-:Y:S02]  /*afa0*/  IMAD.MOV.U32 R78, RZ, RZ, R192 ;  /* 0x000000ffff4e7224 */ /* 0x000fe400078e00c0 */
.L_x_8752:
[----:B------:R-:W-:Y:S05]  /*afb0*/  BSYNC B2 ;  /* 0x0000000000027941 */ /* 0x000fea0003800000 */
.L_x_8750:
        /* <DEDUP_REMOVED lines=16> */
.L_x_8756:
[----:B------:R-:W-:Y:S05]  /*b0c0*/  BSYNC B3 ;  /* 0x0000000000037941 */ /* 0x000fea0003800000 */
.L_x_8755:
        /* <DEDUP_REMOVED lines=44> */
.L_x_8754:
[----:B------:R-:W-:Y:S05]  /*b390*/  BSYNC B2 ;  /* 0x0000000000027941 */ /* 0x000fea0003800000 */
.L_x_8753:
        /* <DEDUP_REMOVED lines=9> */
.L_x_8749:
        /* <DEDUP_REMOVED lines=12> */
.L_x_8758:
[----:B------:R-:W-:Y:S02]  /*b4f0*/  IMAD.MOV.U32 R153, RZ, RZ, R192 ;  /* 0x000000ffff997224 */ /* 0x000fe400078e00c0 */
.L_x_8759:
[----:B------:R-:W-:Y:S05]  /*b500*/  BSYNC B2 ;  /* 0x0000000000027941 */ /* 0x000fea0003800000 */
.L_x_8757:
        /* <DEDUP_REMOVED lines=16> */
.L_x_8763:
[----:B------:R-:W-:Y:S05]  /*b610*/  BSYNC B3 ;  /* 0x0000000000037941 */ /* 0x000fea0003800000 */
.L_x_8762:
        /* <DEDUP_REMOVED lines=44> */
.L_x_8761:
[----:B------:R-:W-:Y:S05]  /*b8e0*/  BSYNC B2 ;  /* 0x0000000000027941 */ /* 0x000fea0003800000 */
.L_x_8760:
        /* <DEDUP_REMOVED lines=12> */
.L_x_8764:
        /* <DEDUP_REMOVED lines=12> */
.L_x_8767:
[----:B------:R-:W-:Y:S02]  /*ba70*/  IMAD.MOV.U32 R153, RZ, RZ, R192 ;  /* 0x000000ffff997224 */ /* 0x000fe400078e00c0 */
.L_x_8768:
[----:B------:R-:W-:Y:S05]  /*ba80*/  BSYNC B2 ;  /* 0x0000000000027941 */ /* 0x000fea0003800000 */
.L_x_8766:
        /* <DEDUP_REMOVED lines=16> */
.L_x_8772:
[----:B------:R-:W-:Y:S05]  /*bb90*/  BSYNC B3 ;  /* 0x0000000000037941 */ /* 0x000fea0003800000 */
.L_x_8771:
        /* <DEDUP_REMOVED lines=44> */
.L_x_8770:
[----:B------:R-:W-:Y:S05]  /*be60*/  BSYNC B2 ;  /* 0x0000000000027941 */ /* 0x000fea0003800000 */
.L_x_8769:
        /* <DEDUP_REMOVED lines=9> */
.L_x_8765:
        /* <DEDUP_REMOVED lines=12> */
.L_x_8774:
[----:B------:R-:W-:Y:S02]  /*bfc0*/  IMAD.MOV.U32 R153, RZ, RZ, R192 ;  /* 0x000000ffff997224 */ /* 0x000fe400078e00c0 */
.L_x_8775:
[----:B------:R-:W-:Y:S05]  /*bfd0*/  BSYNC B2 ;  /* 0x0000000000027941 */ /* 0x000fea0003800000 */
.L_x_8773:
        /* <DEDUP_REMOVED lines=16> */
.L_x_8779:
[----:B------:R-:W-:Y:S05]  /*c0e0*/  BSYNC B3 ;  /* 0x0000000000037941 */ /* 0x000fea0003800000 */
.L_x_8778:
        /* <DEDUP_REMOVED lines=44> */
.L_x_8777:
[----:B------:R-:W-:Y:S05]  /*c3b0*/  BSYNC B2 ;  /* 0x0000000000027941 */ /* 0x000fea0003800000 */
.L_x_8776:
        /* <DEDUP_REMOVED lines=12> */
.L_x_8780:
        /* <DEDUP_REMOVED lines=12> */
.L_x_8783:
[----:B------:R-:W-:Y:S02]  /*c540*/  IMAD.MOV.U32 R153, RZ, RZ, R192 ;  /* 0x000000ffff997224 */ /* 0x000fe400078e00c0 */
.L_x_8784:
[----:B------:R-:W-:Y:S05]  /*c550*/  BSYNC B2 ;  /* 0x0000000000027941 */ /* 0x000fea0003800000 */
.L_x_8782:
        /* <DEDUP_REMOVED lines=16> */
.L_x_8788:
[----:B------:R-:W-:Y:S05]  /*c660*/  BSYNC B3 ;  /* 0x0000000000037941 */ /* 0x000fea0003800000 */
.L_x_8787:
        /* <DEDUP_REMOVED lines=44> */
.L_x_8786:
[----:B------:R-:W-:Y:S05]  /*c930*/  BSYNC B2 ;  /* 0x0000000000027941 */ /* 0x000fea0003800000 */
.L_x_8785:
        /* <DEDUP_REMOVED lines=9> */
.L_x_8781:
        /* <DEDUP_REMOVED lines=51> */
.L_x_8789:
[----:B------:R-:W-:Y:S02]  /*cd00*/  IADD3 R151, R151, 0x20, RZ ;  /* 0x0000002097977810 */ /* 0x000fe40007ffe0ff */
.L_x_8660:
[----:B------:R-:W-:Y:S05]  /*cd10*/  BSYNC B1 ;  /* 0x0000000000017941 */ /* 0x000fea0003800000 */
.L_x_8659:
        /* <DEDUP_REMOVED lines=31> */
.L_x_8793:
[----:B-1----:R-:W-:Y:S02]  /*cf10*/  IMAD.MOV.U32 R100, RZ, RZ, R192 ;  /* 0x000000ffff647224 */ /* 0x002fe400078e00c0 */
.L_x_8794:
[----:B------:R-:W-:Y:S05]  /*cf20*/  BSYNC B2 ;  /* 0x0000000000027941 */ /* 0x000fea0003800000 */
.L_x_8792:
        /* <DEDUP_REMOVED lines=16> */
.L_x_8798:
[----:B------:R-:W-:Y:S05]  /*d030*/  BSYNC B3 ;  /* 0x0000000000037941 */ /* 0x000fea0003800000 */
.L_x_8797:
        /* <DEDUP_REMOVED lines=44> */
.L_x_8796:
[----:B------:R-:W-:Y:S05]  /*d300*/  BSYNC B2 ;  /* 0x0000000000027941 */ /* 0x000fea0003800000 */
.L_x_8795:
        /* <DEDUP_REMOVED lines=17> */
.L_x_8799:
        /* <DEDUP_REMOVED lines=12> */
.L_x_8802:
[----:B------:R-:W-:Y:S02]  /*d4e0*/  IMAD.MOV.U32 R81, RZ, RZ, R192 ;  /* 0x000000ffff517224 */ /* 0x000fe400078e00c0 */
.L_x_8803:
[----:B------:R-:W-:Y:S05]  /*d4f0*/  BSYNC B2 ;  /* 0x0000000000027941 */ /* 0x000fea0003800000 */
.L_x_8801:
        /* <DEDUP_REMOVED lines=16> */
.L_x_8807:
[----:B------:R-:W-:Y:S05]  /*d600*/  BSYNC B3 ;  /* 0x0000000000037941 */ /* 0x000fea0003800000 */
.L_x_8806:
        /* <DEDUP_REMOVED lines=44> */
.L_x_8805:
[----:B------:R-:W-:Y:S05]  /*d8d0*/  BSYNC B2 ;  /* 0x0000000000027941 */ /* 0x000fea0003800000 */
.L_x_8804:
        /* <DEDUP_REMOVED lines=9> */
.L_x_8800:
        /* <DEDUP_REMOVED lines=12> */
.L_x_8809:
[----:B------:R-:W-:Y:S02]  /*da30*/  IMAD.MOV.U32 R102, RZ, RZ, R192 ;  /* 0x000000ffff667224 */ /* 0x000fe400078e00c0 */
.L_x_8810:
[----:B------:R-:W-:Y:S05]  /*da40*/  BSYNC B2 ;  /* 0x0000000000027941 */ /* 0x000fea0003800000 */
.L_x_8808:
        /* <DEDUP_REMOVED lines=16> */
.L_x_8814:
[----:B------:R-:W-:Y:S05]  /*db50*/  BSYNC B3 ;  /* 0x0000000000037941 */ /* 0x000fea0003800000 */
.L_x_8813:
        /* <DEDUP_REMOVED lines=44> */
.L_x_8812:
[----:B------:R-:W-:Y:S05]  /*de20*/  BSYNC B2 ;  /* 0x0000000000027941 */ /* 0x000fea0003800000 */
.L_x_8811:
        /* <DEDUP_REMOVED lines=14> */
.L_x_8815:
        /* <DEDUP_REMOVED lines=12> */
.L_x_8818:
[----:B------:R-:W-:Y:S02]  /*dfd0*/  IMAD.MOV.U32 R84, RZ, RZ, R192 ;  /* 0x000000ffff547224 */ /* 0x000fe400078e00c0 */
.L_x_8819:
[----:B------:R-:W-:Y:S05]  /*dfe0*/  BSYNC B2 ;  /* 0x0000000000027941 */ /* 0x000fea0003800000 */
.L_x_8817:
        /* <DEDUP_REMOVED lines=16> */
.L_x_8823:
[----:B------:R-:W-:Y:S05]  /*e0f0*/  BSYNC B3 ;  /* 0x0000000000037941 */ /* 0x000fea0003800000 */
.L_x_8822:
        /* <DEDUP_REMOVED lines=44> */
.L_x_8821:
[----:B------:R-:W-:Y:S05]  /*e3c0*/  BSYNC B2 ;  /* 0x0000000000027941 */ /* 0x000fea0003800000 */
.L_x_8820:
        /* <DEDUP_REMOVED lines=9> */
.L_x_8816:
        /* <DEDUP_REMOVED lines=12> */
.L_x_8825:
[----:B------:R-:W-:Y:S02]  /*e520*/  IMAD.MOV.U32 R84, RZ, RZ, R192 ;  /* 0x000000ffff547224 */ /* 0x000fe400078e00c0 */
.L_x_8826:
[----:B------:R-:W-:Y:S05]  /*e530*/  BSYNC B2 ;  /* 0x0000000000027941 */ /* 0x000fea0003800000 */
.L_x_8824:
        /* <DEDUP_REMOVED lines=16> */
.L_x_8830:
[----:B------:R-:W-:Y:S05]  /*e640*/  BSYNC B3 ;  /* 0x0000000000037941 */ /* 0x000fea0003800000 */
.L_x_8829:
        /* <DEDUP_REMOVED lines=44> */
.L_x_8828:
[----:B------:R-:W-:Y:S05]  /*e910*/  BSYNC B2 ;  /* 0x0000000000027941 */ /* 0x000fea0003800000 */
.L_x_8827:
        /* <DEDUP_REMOVED lines=14> */
.L_x_8831:
        /* <DEDUP_REMOVED lines=12> */
.L_x_8834:
[----:B------:R-:W-:Y:S02]  /*eac0*/  IMAD.MOV.U32 R83, RZ, RZ, R192 ;  /* 0x000000ffff537224 */ /* 0x000fe400078e00c0 */
.L_x_8835:
[----:B------:R-:W-:Y:S05]  /*ead0*/  BSYNC B2 ;  /* 0x0000000000027941 */ /* 0x000fea0003800000 */
.L_x_8833:
        /* <DEDUP_REMOVED lines=16> */
.L_x_8839:
[----:B------:R-:W-:Y:S05]  /*ebe0*/  BSYNC B3 ;  /* 0x0000000000037941 */ /* 0x000fea0003800000 */
.L_x_8838:
        /* <DEDUP_REMOVED lines=44> */
.L_x_8837:
[----:B------:R-:W-:Y:S05]  /*eeb0*/  BSYNC B2 ;  /* 0x0000000000027941 */ /* 0x000fea0003800000 */
.L_x_8836:
        /* <DEDUP_REMOVED lines=9> */
.L_x_8832:
        /* <DEDUP_REMOVED lines=12> */
.L_x_8841:
[----:B------:R-:W-:Y:S02]  /*f010*/  IMAD.MOV.U32 R84, RZ, RZ, R192 ;  /* 0x000000ffff547224 */ /* 0x000fe400078e00c0 */
.L_x_8842:
[----:B------:R-:W-:Y:S05]  /*f020*/  BSYNC B2 ;  /* 0x0000000000027941 */ /* 0x000fea0003800000 */
.L_x_8840:
        /* <DEDUP_REMOVED lines=16> */
.L_x_8846:
[----:B------:R-:W-:Y:S05]  /*f130*/  BSYNC B3 ;  /* 0x0000000000037941 */ /* 0x000fea0003800000 */
.L_x_8845:
        /* <DEDUP_REMOVED lines=44> */
.L_x_8844:
[----:B------:R-:W-:Y:S05]  /*f400*/  BSYNC B2 ;  /* 0x0000000000027941 */ /* 0x000fea0003800000 */
.L_x_8843:
        /* <DEDUP_REMOVED lines=14> */
.L_x_8847:
        /* <DEDUP_REMOVED lines=12> */
.L_x_8850:
[----:B------:R-:W-:Y:S02]  /*f5b0*/  IMAD.MOV.U32 R102, RZ, RZ, R192 ;  /* 0x000000ffff667224 */ /* 0x000fe400078e00c0 */
.L_x_8851:
[----:B------:R-:W-:Y:S05]  /*f5c0*/  BSYNC B2 ;  /* 0x0000000000027941 */ /* 0x000fea0003800000 */
.L_x_8849:
        /* <DEDUP_REMOVED lines=16> */
.L_x_8855:
[----:B------:R-:W-:Y:S05]  /*f6d0*/  BSYNC B3 ;  /* 0x0000000000037941 */ /* 0x000fea0003800000 */
.L_x_8854:
        /* <DEDUP_REMOVED lines=44> */
.L_x_8853:
[----:B------:R-:W-:Y:S05]  /*f9a0*/  BSYNC B2 ;  /* 0x0000000000027941 */ /* 0x000fea0003800000 */
.L_x_8852:
        /* <DEDUP_REMOVED lines=9> */
.L_x_8848:
        /* <DEDUP_REMOVED lines=12> */
.L_x_8857:
[----:B------:R-:W-:Y:S02]  /*fb00*/  IMAD.MOV.U32 R102, RZ, RZ, R192 ;  /* 0x000000ffff667224 */ /* 0x000fe400078e00c0 */
.L_x_8858:
[----:B------:R-:W-:Y:S05]  /*fb10*/  BSYNC B2 ;  /* 0x0000000000027941 */ /* 0x000fea0003800000 */
.L_x_8856:
        /* <DEDUP_REMOVED lines=16> */
.L_x_8862:
[----:B------:R-:W-:Y:S05]  /*fc20*/  BSYNC B3 ;  /* 0x0000000000037941 */ /* 0x000fea0003800000 */
.L_x_8861:
        /* <DEDUP_REMOVED lines=44> */
.L_x_8860:
[----:B------:R-:W-:Y:S05]  /*fef0*/  BSYNC B2 ;  /* 0x0000000000027941 */ /* 0x000fea0003800000 */
.L_x_8859:
        /* <DEDUP_REMOVED lines=12> */
.L_x_8863:
        /* <DEDUP_REMOVED lines=12> */
.L_x_8866:
[----:B------:R-:W-:Y:S02]  /*10080*/  IMAD.MOV.U32 R85, RZ, RZ, R192 ;  /* 0x000000ffff557224 */ /* 0x000fe400078e00c0 */
.L_x_8867:
[----:B------:R-:W-:Y:S05]  /*10090*/  BSYNC B2 ;  /* 0x0000000000027941 */ /* 0x000fea0003800000 */
.L_x_8865:
        /* <DEDUP_REMOVED lines=16> */
.L_x_8871:
[----:B------:R-:W-:Y:S05]  /*101a0*/  BSYNC B3 ;  /* 0x0000000000037941 */ /* 0x000fea0003800000 */
.L_x_8870:
        /* <DEDUP_REMOVED lines=44> */
.L_x_8869:
[----:B------:R-:W-:Y:S05]  /*10470*/  BSYNC B2 ;  /* 0x0000000000027941 */ /* 0x000fea0003800000 */
.L_x_8868:
        /* <DEDUP_REMOVED lines=9> */
.L_x_8864:
        /* <DEDUP_REMOVED lines=12> */
.L_x_8873:
[----:B------:R-:W-:Y:S02]  /*105d0*/  IMAD.MOV.U32 R153, RZ, RZ, R192 ;  /* 0x000000ffff997224 */ /* 0x000fe400078e00c0 */
.L_x_8874:
[----:B------:R-:W-:Y:S05]  /*105e0*/  BSYNC B2 ;  /* 0x0000000000027941 */ /* 0x000fea0003800000 */
.L_x_8872:
        /* <DEDUP_REMOVED lines=16> */
.L_x_8878:
[----:B------:R-:W-:Y:S05]  /*106f0*/  BSYNC B3 ;  /* 0x0000000000037941 */ /* 0x000fea0003800000 */
.L_x_8877:
        /* <DEDUP_REMOVED lines=44> */
.L_x_8876:
[----:B------:R-:W-:Y:S05]  /*109c0*/  BSYNC B2 ;  /* 0x0000000000027941 */ /* 0x000fea0003800000 */
.L_x_8875:
        /* <DEDUP_REMOVED lines=12> */
.L_x_8879:
        /* <DEDUP_REMOVED lines=12> */
.L_x_8882:
[----:B------:R-:W-:Y:S02]  /*10b50*/  IMAD.MOV.U32 R86, RZ, RZ, R192 ;  /* 0x000000ffff567224 */ /* 0x000fe400078e00c0 */
.L_x_8883:
[----:B------:R-:W-:Y:S05]  /*10b60*/  BSYNC B2 ;  /* 0x0000000000027941 */ /* 0x000fea0003800000 */
.L_x_8881:
        /* <DEDUP_REMOVED lines=16> */
.L_x_8887:
[----:B------:R-:W-:Y:S05]  /*10c70*/  BSYNC B3 ;  /* 0x0000000000037941 */ /* 0x000fea0003800000 */
.L_x_8886:
        /* <DEDUP_REMOVED lines=44> */
.L_x_8885:
[----:B------:R-:W-:Y:S05]  /*10f40*/  BSYNC B2 ;  /* 0x0000000000027941 */ /* 0x000fea0003800000 */
.L_x_8884:
        /* <DEDUP_REMOVED lines=9> */
.L_x_8880:
        /* <DEDUP_REMOVED lines=12> */
.L_x_8889:
[----:B------:R-:W-:Y:S02]  /*110a0*/  IMAD.MOV.U32 R153, RZ, RZ, R192 ;  /* 0x000000ffff997224 */ /* 0x000fe400078e00c0 */
.L_x_8890:
[----:B------:R-:W-:Y:S05]  /*110b0*/  BSYNC B2 ;  /* 0x0000000000027941 */ /* 0x000fea0003800000 */
.L_x_8888:
        /* <DEDUP_REMOVED lines=16> */
.L_x_8894:
[----:B------:R-:W-:Y:S05]  /*111c0*/  BSYNC B3 ;  /* 0x0000000000037941 */ /* 0x000fea0003800000 */
.L_x_8893:
        /* <DEDUP_REMOVED lines=44> */
.L_x_8892:
[----:B------:R-:W-:Y:S05]  /*11490*/  BSYNC B2 ;  /* 0x0000000000027941 */ /* 0x000fea0003800000 */
.L_x_8891:
        /* <DEDUP_REMOVED lines=12> */
.L_x_8895:
        /* <DEDUP_REMOVED lines=12> */
.L_x_8898:
[----:B------:R-:W-:Y:S02]  /*11620*/  IMAD.MOV.U32 R153, RZ, RZ, R192 ;  /* 0x000000ffff997224 */ /* 0x000fe400078e00c0 */
.L_x_8899:
[----:B------:R-:W-:Y:S05]  /*11630*/  BSYNC B2 ;  /* 0x0000000000027941 */ /* 0x000fea0003800000 */
.L_x_8897:
        /* <DEDUP_REMOVED lines=16> */
.L_x_8903:
[----:B------:R-:W-:Y:S05]  /*11740*/  BSYNC B3 ;  /* 0x0000000000037941 */ /* 0x000fea0003800000 */
.L_x_8902:
        /* <DEDUP_REMOVED lines=44> */
.L_x_8901:
[----:B------:R-:W-:Y:S05]  /*11a10*/  BSYNC B2 ;  /* 0x0000000000027941 */ /* 0x000fea0003800000 */
.L_x_8900:
        /* <DEDUP_REMOVED lines=9> */
.L_x_8896:
        /* <DEDUP_REMOVED lines=12> */
.L_x_8905:
[----:B------:R-:W-:Y:S02]  /*11b70*/  IMAD.MOV.U32 R153, RZ, RZ, R192 ;  /* 0x000000ffff997224 */ /* 0x000fe400078e00c0 */
.L_x_8906:
[----:B------:R-:W-:Y:S05]  /*11b80*/  BSYNC B2 ;  /* 0x0000000000027941 */ /* 0x000fea0003800000 */
.L_x_8904:
        /* <DEDUP_REMOVED lines=16> */
.L_x_8910:
[----:B------:R-:W-:Y:S05]  /*11c90*/  BSYNC B3 ;  /* 0x0000000000037941 */ /* 0x000fea0003800000 */
.L_x_8909:
        /* <DEDUP_REMOVED lines=44> */
.L_x_8908:
[----:B------:R-:W-:Y:S05]  /*11f60*/  BSYNC B2 ;  /* 0x0000000000027941 */ /* 0x000fea0003800000 */
.L_x_8907:
        /* <DEDUP_REMOVED lines=12> */
.L_x_8911:
        /* <DEDUP_REMOVED lines=12> */
.L_x_8914:
[----:B------:R-:W-:Y:S02]  /*120f0*/  IMAD.MOV.U32 R153, RZ, RZ, R192 ;  /* 0x000000ffff997224 */ /* 0x000fe400078e00c0 */
.L_x_8915:
[----:B------:R-:W-:Y:S05]  /*12100*/  BSYNC B2 ;  /* 0x0000000000027941 */ /* 0x000fea0003800000 */
.L_x_8913:
        /* <DEDUP_REMOVED lines=16> */
.L_x_8919:
[----:B------:R-:W-:Y:S05]  /*12210*/  BSYNC B3 ;  /* 0x0000000000037941 */ /* 0x000fea0003800000 */
.L_x_8918:
        /* <DEDUP_REMOVED lines=44> */
.L_x_8917:
[----:B------:R-:W-:Y:S05]  /*124e0*/  BSYNC B2 ;  /* 0x0000000000027941 */ /* 0x000fea0003800000 */
.L_x_8916:
        /* <DEDUP_REMOVED lines=9> */
.L_x_8912:
        /* <DEDUP_REMOVED lines=51> */
.L_x_8920:
[----:B------:R-:W-:Y:S02]  /*128b0*/  IADD3 R151, R151, 0x20, RZ ;  /* 0x0000002097977810 */ /* 0x000fe40007ffe0ff */
.L_x_8791:
[----:B------:R-:W-:Y:S05]  /*128c0*/  BSYNC B1 ;  /* 0x0000000000017941 */ /* 0x000fea0003800000 */
.L_x_8790:
        /* <DEDUP_REMOVED lines=31> */
.L_x_8924:
[----:B-1----:R-:W-:Y:S02]  /*12ac0*/  IMAD.MOV.U32 R100, RZ, RZ, R192 ;  /* 0x000000ffff647224 */ /* 0x002fe400078e00c0 */
.L_x_8925:
[----:B------:R-:W-:Y:S05]  /*12ad0*/  BSYNC B2 ;  /* 0x0000000000027941 */ /* 0x000fea0003800000 */
.L_x_8923:
        /* <DEDUP_REMOVED lines=16> */
.L_x_8929:
[----:B------:R-:W-:Y:S05]  /*12be0*/  BSYNC B3 ;  /* 0x0000000000037941 */ /* 0x000fea0003800000 */
.L_x_8928:
        /* <DEDUP_REMOVED lines=44> */
.L_x_8927:
[----:B------:R-:W-:Y:S05]  /*12eb0*/  BSYNC B2 ;  /* 0x0000000000027941 */ /* 0x000fea0003800000 */
.L_x_8926:
        /* <DEDUP_REMOVED lines=17> */
.L_x_8930:
        /* <DEDUP_REMOVED lines=12> */
.L_x_8933:
[----:B------:R-:W-:Y:S02]  /*13090*/  IMAD.MOV.U32 R89, RZ, RZ, R192 ;  /* 0x000000ffff597224 */ /* 0x000fe400078e00c0 */
.L_x_8934:
[----:B------:R-:W-:Y:S05]  /*130a0*/  BSYNC B2 ;  /* 0x0000000000027941 */ /* 0x000fea0003800000 */
.L_x_8932:
        /* <DEDUP_REMOVED lines=16> */
.L_x_8938:
[----:B------:R-:W-:Y:S05]  /*131b0*/  BSYNC B3 ;  /* 0x0000000000037941 */ /* 0x000fea0003800000 */
.L_x_8937:
        /* <DEDUP_REMOVED lines=44> */
.L_x_8936:
[----:B------:R-:W-:Y:S05]  /*13480*/  BSYNC B2 ;  /* 0x0000000000027941 */ /* 0x000fea0003800000 */
.L_x_8935:
        /* <DEDUP_REMOVED lines=9> */
.L_x_8931:
        /* <DEDUP_REMOVED lines=12> */
.L_x_8940:
[----:B------:R-:W-:Y:S02]  /*135e0*/  IMAD.MOV.U32 R102, RZ, RZ, R192 ;  /* 0x000000ffff667224 */ /* 0x000fe400078e00c0 */
.L_x_8941:
[----:B------:R-:W-:Y:S05]  /*135f0*/  BSYNC B2 ;  /* 0x0000000000027941 */ /* 0x000fea0003800000 */
.L_x_8939:
        /* <DEDUP_REMOVED lines=16> */
.L_x_8945:
[----:B------:R-:W-:Y:S05]  /*13700*/  BSYNC B3 ;  /* 0x0000000000037941 */ /* 0x000fea0003800000 */
.L_x_8944:
        /* <DEDUP_REMOVED lines=44> */
.L_x_8943:
[----:B------:R-:W-:Y:S05]  /*139d0*/  BSYNC B2 ;  /* 0x0000000000027941 */ /* 0x000fea0003800000 */
.L_x_8942:
        /* <DEDUP_REMOVED lines=14> */
.L_x_8946:
        /* <DEDUP_REMOVED lines=12> */
.L_x_8949:
[----:B------:R-:W-:Y:S02]  /*13b80*/  IMAD.MOV.U32 R92, RZ, RZ, R192 ;  /* 0x000000ffff5c7224 */ /* 0x000fe400078e00c0 */
.L_x_8950:
[----:B------:R-:W-:Y:S05]  /*13b90*/  BSYNC B2 ;  /* 0x0000000000027941 */ /* 0x000fea0003800000 */
.L_x_8948:
        /* <DEDUP_REMOVED lines=16> */
.L_x_8954:
[----:B------:R-:W-:Y:S05]  /*13ca0*/  BSYNC B3 ;  /* 0x0000000000037941 */ /* 0x000fea0003800000 */
.L_x_8953:
        /* <DEDUP_REMOVED lines=44> */
.L_x_8952:
[----:B------:R-:W-:Y:S05]  /*13f70*/  BSYNC B2 ;  /* 0x0000000000027941 */ /* 0x000fea0003800000 */
.L_x_8951:
        /* <DEDUP_REMOVED lines=9> */
.L_x_8947:
        /* <DEDUP_REMOVED lines=12> */
.L_x_8956:
[----:B------:R-:W-:Y:S02]  /*140d0*/  IMAD.MOV.U32 R92, RZ, RZ, R192 ;  /* 0x000000ffff5c7224 */ /* 0x000fe400078e00c0 */
.L_x_8957:
[----:B------:R-:W-:Y:S05]  /*140e0*/  BSYNC B2 ;  /* 0x0000000000027941 */ /* 0x000fea0003800000 */
.L_x_8955:
        /* <DEDUP_REMOVED lines=16> */
.L_x_8961:
[----:B------:R-:W-:Y:S05]  /*141f0*/  BSYNC B3 ;  /* 0x0000000000037941 */ /* 0x000fea0003800000 */
.L_x_8960:
        /* <DEDUP_REMOVED lines=44> */
.L_x_8959:
[----:B------:R-:W-:Y:S05]  /*144c0*/  BSYNC B2 ;  /* 0x0000000000027941 */ /* 0x000fea0003800000 */
.L_x_8958:
        /* <DEDUP_REMOVED lines=14> */
.L_x_8962:
        /* <DEDUP_REMOVED lines=12> */
.L_x_8965:
[----:B------:R-:W-:Y:S02]  /*14670*/  IMAD.MOV.U32 R91, RZ, RZ, R192 ;  /* 0x000000ffff5b7224 */ /* 0x000fe400078e00c0 */
.L_x_8966:
[----:B------:R-:W-:Y:S05]  /*14680*/  BSYNC B2 ;  /* 0x0000000000027941 */ /* 0x000fea0003800000 */
.L_x_8964:
        /* <DEDUP_REMOVED lines=16> */
.L_x_8970:
[----:B------:R-:W-:Y:S05]  /*14790*/  BSYNC B3 ;  /* 0x0000000000037941 */ /* 0x000fea0003800000 */
.L_x_8969:
        /* <DEDUP_REMOVED lines=44> */
.L_x_8968:
[----:B------:R-:W-:Y:S05]  /*14a60*/  BSYNC B2 ;  /* 0x0000000000027941 */ /* 0x000fea0003800000 */
.L_x_8967:
        /* <DEDUP_REMOVED lines=9> */
.L_x_8963:
        /* <DEDUP_REMOVED lines=12> */
.L_x_8972:
[----:B------:R-:W-:Y:S02]  /*14bc0*/  IMAD.MOV.U32 R92, RZ, RZ, R192 ;  /* 0x000000ffff5c7224 */ /* 0x000fe400078e00c0 */
.L_x_8973:
[----:B------:R-:W-:Y:S05]  /*14bd0*/  BSYNC B2 ;  /* 0x0000000000027941 */ /* 0x000fea0003800000 */
.L_x_8971:
        /* <DEDUP_REMOVED lines=16> */
.L_x_8977:
[----:B------:R-:W-:Y:S05]  /*14ce0*/  BSYNC B3 ;  /* 0x0000000000037941 */ /* 0x000fea0003800000 */
.L_x_8976:
        /* <DEDUP_REMOVED lines=44> */
.L_x_8975:
[----:B------:R-:W-:Y:S05]  /*14fb0*/  BSYNC B2 ;  /* 0x0000000000027941 */ /* 0x000fea0003800000 */
.L_x_8974:
        /* <DEDUP_REMOVED lines=14> */
.L_x_8978:
        /* <DEDUP_REMOVED lines=12> */
.L_x_8981:
[----:B------:R-:W-:Y:S02]  /*15160*/  IMAD.MOV.U32 R102, RZ, RZ, R192 ;  /* 0x000000ffff667224 */ /* 0x000fe400078e00c0 */
.L_x_8982:
[----:B------:R-:W-:Y:S05]  /*15170*/  BSYNC B2 ;  /* 0x0000000000027941 */ /* 0x000fea0003800000 */
.L_x_8980:
        /* <DEDUP_REMOVED lines=16> */
.L_x_8986:
[----:B------:R-:W-:Y:S05]  /*15280*/  BSYNC B3 ;  /* 0x0000000000037941 */ /* 0x000fea0003800000 */
.L_x_8985:
        /* <DEDUP_REMOVED lines=44> */
.L_x_8984:
[----:B------:R-:W-:Y:S05]  /*15550*/  BSYNC B2 ;  /* 0x0000000000027941 */ /* 0x000fea0003800000 */
.L_x_8983:
        /* <DEDUP_REMOVED lines=9> */
.L_x_8979:
        /* <DEDUP_REMOVED lines=12> */
.L_x_8988:
[----:B------:R-:W-:Y:S02]  /*156b0*/  IMAD.MOV.U32 R102, RZ, RZ, R192 ;  /* 0x000000ffff667224 */ /* 0x000fe400078e00c0 */
.L_x_8989:
[----:B------:R-:W-:Y:S05]  /*156c0*/  BSYNC B2 ;  /* 0x0000000000027941 */ /* 0x000fea0003800000 */
.L_x_8987:
        /* <DEDUP_REMOVED lines=16> */
.L_x_8993:
[----:B------:R-:W-:Y:S05]  /*157d0*/  BSYNC B3 ;  /* 0x0000000000037941 */ /* 0x000fea0003800000 */
.L_x_8992:
        /* <DEDUP_REMOVED lines=44> */
.L_x_8991:
[----:B------:R-:W-:Y:S05]  /*15aa0*/  BSYNC B2 ;  /* 0x0000000000027941 */ /* 0x000fea0003800000 */
.L_x_8990:
        /* <DEDUP_REMOVED lines=12> */
.L_x_8994:
        /* <DEDUP_REMOVED lines=12> */
.L_x_8997:
[----:B------:R-:W-:Y:S02]  /*15c30*/  IMAD.MOV.U32 R93, RZ, RZ, R192 ;  /* 0x000000ffff5d7224 */ /* 0x000fe400078e00c0 */
.L_x_8998:
[----:B------:R-:W-:Y:S05]  /*15c40*/  BSYNC B2 ;  /* 0x0000000000027941 */ /* 0x000fea0003800000 */
.L_x_8996:
        /* <DEDUP_REMOVED lines=16> */
.L_x_9002:
[----:B------:R-:W-:Y:S05]  /*15d50*/  BSYNC B3 ;  /* 0x0000000000037941 */ /* 0x000fea0003800000 */
.L_x_9001:
        /* <DEDUP_REMOVED lines=44> */
.L_x_9000:
[----:B------:R-:W-:Y:S05]  /*16020*/  BSYNC B2 ;  /* 0x0000000000027941 */ /* 0x000fea0003800000 */
.L_x_8999:
        /* <DEDUP_REMOVED lines=9> */
.L_x_8995:
        /* <DEDUP_REMOVED lines=12> */
.L_x_9004:
[----:B------:R-:W-:Y:S02]  /*16180*/  IMAD.MOV.U32 R153, RZ, RZ, R192 ;  /* 0x000000ffff997224 */ /* 0x000fe400078e00c0 */
.L_x_9005:
[----:B------:R-:W-:Y:S05]  /*16190*/  BSYNC B2 ;  /* 0x0000000000027941 */ /* 0x000fea0003800000 */
.L_x_9003:
        /* <DEDUP_REMOVED lines=16> */
.L_x_9009:
[----:B------:R-:W-:Y:S05]  /*162a0*/  BSYNC B3 ;  /* 0x0000000000037941 */ /* 0x000fea0003800000 */
.L_x_9008:
        /* <DEDUP_REMOVED lines=44> */
.L_x_9007:
[----:B------:R-:W-:Y:S05]  /*16570*/  BSYNC B2 ;  /* 0x0000000000027941 */ /* 0x000fea0003800000 */
.L_x_9006:
        /* <DEDUP_REMOVED lines=12> */
.L_x_9010:
        /* <DEDUP_REMOVED lines=12> */
.L_x_9013:
[----:B------:R-:W-:Y:S02]  /*16700*/  IMAD.MOV.U32 R94, RZ, RZ, R192 ;  /* 0x000000ffff5e7224 */ /* 0x000fe400078e00c0 */
.L_x_9014:
[----:B------:R-:W-:Y:S05]  /*16710*/  BSYNC B2 ;  /* 0x0000000000027941 */ /* 0x000fea0003800000 */
.L_x_9012:
        /* <DEDUP_REMOVED lines=16> */
.L_x_9018:
[----:B------:R-:W-:Y:S05]  /*16820*/  BSYNC B3 ;  /* 0x0000000000037941 */ /* 0x000fea0003800000 */
.L_x_9017:
        /* <DEDUP_REMOVED lines=44> */
.L_x_9016:
[----:B------:R-:W-:Y:S05]  /*16af0*/  BSYNC B2 ;  /* 0x0000000000027941 */ /* 0x000fea0003800000 */
.L_x_9015:
        /* <DEDUP_REMOVED lines=9> */
.L_x_9011:
        /* <DEDUP_REMOVED lines=12> */
.L_x_9020:
[----:B------:R-:W-:Y:S02]  /*16c50*/  IMAD.MOV.U32 R153, RZ, RZ, R192 ;  /* 0x000000ffff997224 */ /* 0x000fe400078e00c0 */
.L_x_9021:
[----:B------:R-:W-:Y:S05]  /*16c60*/  BSYNC B2 ;  /* 0x0000000000027941 */ /* 0x000fea0003800000 */
.L_x_9019:
        /* <DEDUP_REMOVED lines=16> */
.L_x_9025:
[----:B------:R-:W-:Y:S05]  /*16d70*/  BSYNC B3 ;  /* 0x0000000000037941 */ /* 0x000fea0003800000 */
.L_x_9024:
        /* <DEDUP_REMOVED lines=44> */
.L_x_9023:
[----:B------:R-:W-:Y:S05]  /*17040*/  BSYNC B2 ;  /* 0x0000000000027941 */ /* 0x000fea0003800000 */
.L_x_9022:
        /* <DEDUP_REMOVED lines=12> */
.L_x_9026:
        /* <DEDUP_REMOVED lines=12> */
.L_x_9029:
[----:B------:R-:W-:Y:S02]  /*171d0*/  IMAD.MOV.U32 R153, RZ, RZ, R192 ;  /* 0x000000ffff997224 */ /* 0x000fe400078e00c0 */
.L_x_9030:
[----:B------:R-:W-:Y:S05]  /*171e0*/  BSYNC B2 ;  /* 0x0000000000027941 */ /* 0x000fea0003800000 */
.L_x_9028:
        /* <DEDUP_REMOVED lines=16> */
.L_x_9034:
[----:B------:R-:W-:Y:S05]  /*172f0*/  BSYNC B3 ;  /* 0x0000000000037941 */ /* 0x000fea0003800000 */
.L_x_9033:
        /* <DEDUP_REMOVED lines=44> */
.L_x_9032:
[----:B------:R-:W-:Y:S05]  /*175c0*/  BSYNC B2 ;  /* 0x0000000000027941 */ /* 0x000fea0003800000 */
.L_x_9031:
        /* <DEDUP_REMOVED lines=9> */
.L_x_9027:
        /* <DEDUP_REMOVED lines=12> */
.L_x_9036:
[----:B------:R-:W-:Y:S02]  /*17720*/  IMAD.MOV.U32 R153, RZ, RZ, R192 ;  /* 0x000000ffff997224 */ /* 0x000fe400078e00c0 */
.L_x_9037:
[----:B------:R-:W-:Y:S05]  /*17730*/  BSYNC B2 ;  /* 0x0000000000027941 */ /* 0x000fea0003800000 */
.L_x_9035:
        /* <DEDUP_REMOVED lines=16> */
.L_x_9041:
[----:B------:R-:W-:Y:S05]  /*17840*/  BSYNC B3 ;  /* 0x0000000000037941 */ /* 0x000fea0003800000 */
.L_x_9040:
        /* <DEDUP_REMOVED lines=44> */
.L_x_9039:
[----:B------:R-:W-:Y:S05]  /*17b10*/  BSYNC B2 ;  /* 0x0000000000027941 */ /* 0x000fea0003800000 */
.L_x_9038:
        /* <DEDUP_REMOVED lines=12> */
.L_x_9042:
        /* <DEDUP_REMOVED lines=12> */
.L_x_9045:
[----:B------:R-:W-:Y:S02]  /*17ca0*/  IMAD.MOV.U32 R153, RZ, RZ, R192 ;  /* 0x000000ffff997224 */ /* 0x000fe400078e00c0 */
.L_x_9046:
[----:B------:R-:W-:Y:S05]  /*17cb0*/  BSYNC B2 ;  /* 0x0000000000027941 */ /* 0x000fea0003800000 */
.L_x_9044:
        /* <DEDUP_REMOVED lines=16> */
.L_x_9050:
[----:B------:R-:W-:Y:S05]  /*17dc0*/  BSYNC B3 ;  /* 0x0000000000037941 */ /* 0x000fea0003800000 */
.L_x_9049:
        /* <DEDUP_REMOVED lines=44> */
.L_x_9048:
[----:B------:R-:W-:Y:S05]  /*18090*/  BSYNC B2 ;  /* 0x0000000000027941 */ /* 0x000fea0003800000 */
.L_x_9047:
        /* <DEDUP_REMOVED lines=9> */
.L_x_9043:
        /* <DEDUP_REMOVED lines=18> */
[----:B------:R-:W-:Y:S02]  /*18250*/  SHF.R.U32.HI R206, RZ, 0x1d, R151 ;  /* 0x0000001dffce7819 */ /* 0x000fe40000011697 */
        /* <DEDUP_REMOVED lines=32> */
.L_x_8922:
[----:B------:R-:W-:Y:S05]  /*18460*/  BSYNC B1 ;  /* 0x0000000000017941 */ /* 0x000fea0003800000 */
.L_x_8921:
        /* <DEDUP_REMOVED lines=40> */
.L_x_9063:
        /* <DEDUP_REMOVED lines=86> */
.L_x_9064:
        /* <DEDUP_REMOVED lines=64> */
.L_x_9054:
[----:B------:R-:W-:Y:S05]  /*19050*/  BSYNC B1 ;  /* 0x0000000000017941 */ /* 0x000fea0003800000 */
.L_x_9053:
        /* <DEDUP_REMOVED lines=49> */
.L_x_9056:
[----:B------:R-:W-:Y:S05]  /*19370*/  BSYNC B1 ;  /* 0x0000000000017941 */ /* 0x000fea0003800000 */
.L_x_9055:
        /* <DEDUP_REMOVED lines=49> */
.L_x_9058:
[----:B------:R-:W-:Y:S05]  /*19690*/  BSYNC B1 ;  /* 0x0000000000017941 */ /* 0x000fea0003800000 */
.L_x_9057:
        /* <DEDUP_REMOVED lines=48> */
.L_x_9060:
[----:B------:R-:W-:Y:S05]  /*199a0*/  BSYNC B1 ;  /* 0x0000000000017941 */ /* 0x000fea0003800000 */
.L_x_9059:
[----:B0-----:R-:W-:-:S04]  /*199b0*/  IMAD.MOV.U32 R97, RZ, RZ, 0x4 ;  /* 0x00000004ff617424 */ /* 0x001fc800078e00ff */
[----:B------:R-:W-:-:S05]  /*199c0*/  IMAD R42, R97, c[0x0][0x160], R42 ;  /* 0x00005800612a7a24 */ /* 0x000fca00078e022a */
[----:B------:R-:W-:-:S13]  /*199d0*/  ISETP.GE.AND P0, PT, R42, c[0x0][0x164], PT ;  /* 0x000059002a007a0c */ /* 0x000fda0003f06270 */
[----:B------:R-:W-:Y:S01]  /*199e0*/  @P0 CALL.REL.NOINC `(.L_x_9061) ;  /* 0x0000001000000944 */ /* 0x000fe20003c00000 */
[----:B------:R-:W-:Y:S05]  /*199f0*/  BRA `(.L_x_9062) ;  /* 0xfffe7b5000007947 */ /* 0x000fea000383ffff */
.L_x_9061:
[----:B------:R-:W-:Y:S05]  /*19a00*/  BSYNC B0 ;  /* 0x0000000000007941 */ /* 0x000fea0003800000 */
.L_x_8527:
[----:B------:R-:W-:Y:S05]  /*19a10*/  EXIT ;  /* 0x000000000000794d */ /* 0x000fea0003800000 */
.L_x_9051:
[----:B------:R-:W-:Y:S01]  /*19a20*/  IMAD.MOV.U32 R100, RZ, RZ, 0x1 ;  /* 0x00000001ff647424 */ /* 0x000fe200078e00ff */
[----:B------:R-:W-:Y:S01]  /*19a30*/  MOV R96, 0x19a70 ;  /* 0x00019a7000607802 */ /* 0x000fe20000000f00 */
[----:B------:R-:W-:Y:S02]  /*19a40*/  IMAD.MOV.U32 R98, RZ, RZ, 0x1f ;  /* 0x0000001fff627424 */ /* 0x000fe400078e00ff */
[----:B------:R-:W-:Y:S02]  /*19a50*/  IMAD.MOV.U32 R151, RZ, RZ, -0x1 ;  /* 0xffffffffff977424 */ /* 0x000fe400078e00ff */
[----:B------:R-:W-:Y:S05]  /*19a60*/  CALL.REL.NOINC `($__internal_28_$__cuda_sm70_shflsync_bfly_p) ;  /* 0x000007d000007944 */ /* 0x000fea0003c00000 */
[----:B-1----:R-:W-:Y:S01]  /*19a70*/  IMAD.MOV.U32 R96, RZ, RZ, R100 ;  /* 0x000000ffff607224 */ /* 0x002fe200078e0064 */
[----:B0-----:R-:W-:Y:S05]  /*19a80*/  BRA `(.L_x_9063) ;  /* 0xffffec6000007947 */ /* 0x001fea000383ffff */
.L_x_9052:
[----:B0-----:R-:W-:Y:S01]  /*19a90*/  IMAD.MOV.U32 R99, RZ, RZ, R103 ;  /* 0x000000ffff637224 */ /* 0x001fe200078e0067 */
[----:B------:R-:W-:Y:S01]  /*19aa0*/  MOV R96, 0x19af0 ;  /* 0x00019af000607802 */ /* 0x000fe20000000f00 */
[----:B------:R-:W-:Y:S02]  /*19ab0*/  IMAD.MOV.U32 R100, RZ, RZ, 0x2 ;  /* 0x00000002ff647424 */ /* 0x000fe400078e00ff */
[----:B------:R-:W-:Y:S02]  /*19ac0*/  IMAD.MOV.U32 R98, RZ, RZ, 0x1f ;  /* 0x0000001fff627424 */ /* 0x000fe400078e00ff */
[----:B------:R-:W-:-:S02]  /*19ad0*/  IMAD.MOV.U32 R151, RZ, RZ, -0x1 ;  /* 0xffffffffff977424 */ /* 0x000fc400078e00ff */
[----:B------:R-:W-:Y:S05]  /*19ae0*/  CALL.REL.NOINC `($__internal_28_$__cuda_sm70_shflsync_bfly_p) ;  /* 0x0000075000007944 */ /* 0x000fea0003c00000 */
[----:B01----:R-:W-:Y:S01]  /*19af0*/  FADD.FTZ R99, R103, R100 ;  /* 0x0000006467637221 */ /* 0x003fe20000010000 */
[----:B------:R-:W-:Y:S01]  /*19b00*/  MOV R96, 0x19b50 ;  /* 0x00019b5000607802 */ /* 0x000fe20000000f00 */
[----:B------:R-:W-:-:S02]  /*19b10*/  IMAD.MOV.U32 R100, RZ, RZ, 0x4 ;  /* 0x00000004ff647424 */ /* 0x000fc400078e00ff */
[----:B------:R-:W-:Y:S02]  /*19b20*/  IMAD.MOV.U32 R98, RZ, RZ, 0x1f ;  /* 0x0000001fff627424 */ /* 0x000fe400078e00ff */
[----:B------:R-:W-:Y:S02]  /*19b30*/  IMAD.MOV.U32 R151, RZ, RZ, -0x1 ;  /* 0xffffffffff977424 */ /* 0x000fe400078e00ff */
[----:B------:R-:W-:Y:S05]  /*19b40*/  CALL.REL.NOINC `($__internal_28_$__cuda_sm70_shflsync_bfly_p) ;  /* 0x000006f000007944 */ /* 0x000fea0003c00000 */
[----:B01----:R-:W-:Y:S01]  /*19b50*/  FADD.FTZ R99, R99, R100 ;  /* 0x0000006463637221 */ /* 0x003fe20000010000 */
[----:B------:R-:W-:Y:S01]  /*19b60*/  MOV R96, 0x19bb0 ;  /* 0x00019bb000607802 */ /* 0x000fe20000000f00 */
[----:B------:R-:W-:Y:S02]  /*19b70*/  IMAD.MOV.U32 R100, RZ, RZ, 0x8 ;  /* 0x00000008ff647424 */ /* 0x000fe400078e00ff */
[----:B------:R-:W-:Y:S02]  /*19b80*/  IMAD.MOV.U32 R98, RZ, RZ, 0x1f ;  /* 0x0000001fff627424 */ /* 0x000fe400078e00ff */
[----:B------:R-:W-:Y:S02]  /*19b90*/  IMAD.MOV.U32 R151, RZ, RZ, -0x1 ;  /* 0xffffffffff977424 */ /* 0x000fe400078e00ff */
[----:B------:R-:W-:Y:S05]  /*19ba0*/  CALL.REL.NOINC `($__internal_28_$__cuda_sm70_shflsync_bfly_p) ;  /* 0x0000069000007944 */ /* 0x000fea0003c00000 */
[----:B01----:R-:W-:Y:S01]  /*19bb0*/  FADD.FTZ R99, R99, R100 ;  /* 0x0000006463637221 */ /* 0x003fe20000010000 */
[----:B------:R-:W-:Y:S01]  /*19bc0*/  MOV R96, 0x19c10 ;  /* 0x00019c1000607802 */ /* 0x000fe20000000f00 */
[----:B------:R-:W-:-:S02]  /*19bd0*/  IMAD.MOV.U32 R100, RZ, RZ, 0x10 ;  /* 0x00000010ff647424 */ /* 0x000fc400078e00ff */
[----:B------:R-:W-:Y:S02]  /*19be0*/  IMAD.MOV.U32 R98, RZ, RZ, 0x1f ;  /* 0x0000001fff627424 */ /* 0x000fe400078e00ff */
[----:B------:R-:W-:Y:S02]  /*19bf0*/  IMAD.MOV.U32 R151, RZ, RZ, -0x1 ;  /* 0xffffffffff977424 */ /* 0x000fe400078e00ff */
[----:B------:R-:W-:Y:S05]  /*19c00*/  CALL.REL.NOINC `($__internal_28_$__cuda_sm70_shflsync_bfly_p) ;  /* 0x0000063000007944 */ /* 0x000fea0003c00000 */
[----:B-1----:R-:W-:Y:S01]  /*19c10*/  FADD.FTZ R100, R99, R100 ;  /* 0x0000006463647221 */ /* 0x002fe20000010000 */
[----:B------:R-:W-:Y:S01]  /*19c20*/  LOP3.LUT P4, RZ, R47, 0x20, RZ, 0xc0, !PT ;  /* 0x000000202fff7812 */ /* 0x000fe2000788c0ff */
[----:B0-----:R-:W-:Y:S02]  /*19c30*/  IMAD.MOV.U32 R151, RZ, RZ, -0x1 ;  /* 0xffffffffff977424 */ /* 0x001fe400078e00ff */
        /* <DEDUP_REMOVED lines=67> */
[----:B------:R-:W-:Y:S02]  /*1a070*/  @P2 FFMA.FTZ R99, R97, R97, R98 ;  /* 0x0000006161632223 */ /* 0x000fe40000010062 */
[----:B------:R-:W-:Y:S02]  /*1a080*/  IMAD.MOV.U32 R98, RZ, RZ, 0x1f ;  /* 0x0000001fff627424 */ /* 0x000fe400078e00ff */
        /* <DEDUP_REMOVED lines=19> */
[----:B-1----:R-:W-:Y:S01]  /*1a1c0*/  FADD.FTZ R103, R99, R100 ;  /* 0x0000006463677221 */ /* 0x002fe20000010000 */
[----:B------:R-:W-:Y:S01]  /*1a1d0*/  MOV R96, 0x1a230 ;  /* 0x0001a23000607802 */ /* 0x000fe20000000f00 */
[----:B------:R-:W-:-:S02]  /*1a1e0*/  IMAD.MOV.U32 R100, RZ, RZ, 0x10 ;  /* 0x00000010ff647424 */ /* 0x000fc400078e00ff */
[----:B0-----:R-:W-:Y:S02]  /*1a1f0*/  IMAD.MOV.U32 R98, RZ, RZ, 0x1f ;  /* 0x0000001fff627424 */ /* 0x001fe400078e00ff */
[----:B------:R-:W-:Y:S02]  /*1a200*/  IMAD.MOV.U32 R151, RZ, RZ, -0x1 ;  /* 0xffffffffff977424 */ /* 0x000fe400078e00ff */
[----:B------:R-:W-:Y:S02]  /*1a210*/  IMAD.MOV.U32 R99, RZ, RZ, R103 ;  /* 0x000000ffff637224 */ /* 0x000fe400078e0067 */
[----:B------:R-:W-:Y:S05]  /*1a220*/  CALL.REL.NOINC `($__internal_28_$__cuda_sm70_shflsync_bfly_p) ;  /* 0x0000001000007944 */ /* 0x000fea0003c00000 */
[----:B01----:R-:W-:Y:S05]  /*1a230*/  BRA `(.L_x_9064) ;  /* 0xffffea1000007947 */ /* 0x003fea000383ffff */
        .weak           $__internal_28_$__cuda_sm70_shflsync_bfly_p
        .type           $__internal_28_$__cuda_sm70_shflsync_bfly_p,@function
        .size           $__internal_28_$__cuda_sm70_shflsync_bfly_p,(.L_x_26518 - $__internal_28_$__cuda_sm70_shflsync_bfly_p)
$__internal_28_$__cuda_sm70_shflsync_bfly_p:
[----:B------:R-:W-:Y:S01]  /*1a240*/  IMAD.MOV.U32 R97, RZ, RZ, 0x0 ;  /* 0x00000000ff617424 */ /* 0x000fe200078e00ff */
[----:B------:R-:W-:Y:S04]  /*1a250*/  WARPSYNC R151 ;  /* 0x0000009700007348 */ /* 0x000fe80003800000 */
[----:B------:R0:W1:Y:S01]  /*1a260*/  SHFL.BFLY PT, R100, R99, R100, R98 ;  /* 0x0c00006463647389 */ /* 0x00006200000e0062 */
[----:B------:R-:W-:Y:S05]  /*1a270*/  RET.REL.NODEC R96 `(_ZN10layer_norm31ln_parallel_residual_fwd_kernelINS_13Kernel_traitsI13__nv_bfloat16S2_fS2_fjLj1024ELj1ELj4ELj1ELj16ENS_18Kernel_traits_baseILj1024ES2_S2_fS2_fjLj128EEEEELb1ELb0ELb0EEEvNS_9FwdParamsE) ;  /* 0xfffe5d8060007950 */ /* 0x000fea0003c3ffff */
.L_x_9065:
        /* <DEDUP_REMOVED lines=16> */
.L_x_26518:


//--------------------- .text._ZN10layer_norm31ln_parallel_residual_fwd_kernelINS_13Kernel_traitsI13__nv_bfloat16S2_fS2_fjLj1024ELj1ELj4ELj1ELj16ENS_18Kernel_traits_baseILj1024ES2_S2_fS2_fjLj128EEEEELb1ELb0ELb1EEEvNS_9FwdParamsE --------------------------
	.section	.text._ZN10layer_norm31ln_parallel_residual_fwd_kernelINS_13Kernel_traitsI13__nv_bfloat16S2_fS2_fjLj1024ELj1ELj4ELj1ELj16ENS_18Kernel_traits_baseILj1024ES2_S2_fS2_fjLj128EEEEELb1ELb0ELb1EEEvNS_9FwdParamsE,"ax",@progbits
	.sectioninfo	@"SHI_REGISTERS=223"
	.align	128
        .global         _ZN10layer_norm31ln_parallel_residual_fwd_kernelINS_13Kernel_traitsI13__nv_bfloat16S2_fS2_fjLj1024ELj1ELj4ELj1ELj16ENS_18Kernel_traits_baseILj1024ES2_S2_fS2_fjLj128EEEEELb1ELb0ELb1EEEvNS_9FwdParamsE
        .type           _ZN10layer_norm31ln_parallel_residual_fwd_kernelINS_13Kernel_traitsI13__nv_bfloat16S2_fS2_fjLj1024ELj1ELj4ELj1ELj16ENS_18Kernel_traits_baseILj1024ES2_S2_fS2_fjLj128EEEEELb1ELb0ELb1EEEvNS_9FwdParamsE,@function
        .size           _ZN10layer_norm31ln_parallel_residual_fwd_kernelINS_13Kernel_traitsI13__nv_bfloat16S2_fS2_fjLj1024ELj1ELj4ELj1ELj16ENS_18Kernel_traits_baseILj1024ES2_S2_fS2_fjLj128EEEEELb1ELb0ELb1EEEvNS_9FwdParamsE,(.L_x_26519 - _ZN10layer_norm31ln_parallel_residual_fwd_kernelINS_13Kernel_traitsI13__nv_bfloat16S2_fS2_fjLj1024ELj1ELj4ELj1ELj16ENS_18Kernel_traits_baseILj1024ES2_S2_fS2_fjLj128EEEEELb1ELb0ELb1EEEvNS_9FwdParamsE)
        .other          _ZN10layer_norm31ln_parallel_residual_fwd_kernelINS_13Kernel_traitsI13__nv_bfloat16S2_fS2_fjLj1024ELj1ELj4ELj1ELj16ENS_18Kernel_traits_baseILj1024ES2_S2_fS2_fjLj128EEEEELb1ELb0ELb1EEEvNS_9FwdParamsE,@"STO_CUDA_ENTRY STV_DEFAULT"
_ZN10layer_norm31ln_parallel_residual_fwd_kernelINS_13Kernel_traitsI13__nv_bfloat16S2_fS2_fjLj1024ELj1ELj4ELj1ELj16ENS_18Kernel_traits_baseILj1024ES2_S2_fS2_fjLj128EEEEELb1ELb0ELb1EEEvNS_9FwdParamsE:
.text._ZN10layer_norm31ln_parallel_residual_fwd_kernelINS_13Kernel_traitsI13__nv_bfloat16S2_fS2_fjLj1024ELj1ELj4ELj1ELj16ENS_18Kernel_traits_baseILj1024ES2_S2_fS2_fjLj128EEEEELb1ELb0ELb1EEEvNS_9FwdParamsE:
        /* <DEDUP_REMOVED lines=100> */
[----:B------:R-:W-:Y:S02]  /*0640*/  IADD3 R16, R132, -0xe443238, RZ ;  /* 0xf1bbcdc884107810 */ /* 0x000fe40007ffe0ff */
[----:B------:R-:W-:Y:S01]  /*0650*/  IADD3 R17, R133, -0x24c28bd8, RZ ;  /* 0xdb3d742885117810 */ /* 0x000fe20007ffe0ff */
[----:B------:R-:W-:Y:S01]  /*0660*/  IMAD.HI.U32 R19, R169, -0x2daee0ad, RZ ;  /* 0xd2511f53a9137827 */ /* 0x000fe200078e00ff */
[----:B------:R-:W-:Y:S01]  /*0670*/  @!P0 CS2R R24, SRZ ;  /* 0x0000000000188805 */ /* 0x000fe2000001ff00 */
[----:B------:R-:W-:Y:S01]  /*0680*/  @!P1 CS2R R48, SRZ ;  /* 0x0000000000309805 */ /* 0x000fe2000001ff00 */
[----:B------:R-:W-:Y:S01]  /*0690*/  @!P0 CS2R R26, SRZ ;  /* 0x00000000001a8805 */ /* 0x000fe2000001ff00 */
[----:B------:R-:W-:Y:S01]  /*06a0*/  LOP3.LUT R158, R21, R28, R16, 0x96, !PT ;  /* 0x0000001c159e7212 */ /* 0x000fe200078e9610 */
[----:B------:R-:W-:Y:S01]  /*06b0*/  @!P0 CS2R R32, SRZ ;  /* 0x0000000000208805 */ /* 0x000fe2000001ff00 */
[----:B------:R-:W-:Y:S01]  /*06c0*/  LOP3.LUT R156, R19, R18, R17, 0x96, !PT ;  /* 0x00000012139c7212 */ /* 0x000fe200078e9611 */
[----:B------:R-:W-:Y:S01]  /*06d0*/  @!P0 CS2R R34, SRZ ;  /* 0x0000000000228805 */ /* 0x000fe2000001ff00 */
[----:B------:R-:W-:Y:S01]  /*06e0*/  @!P0 CS2R R40, SRZ ;  /* 0x0000000000288805 */ /* 0x000fe2000001ff00 */
        /* <DEDUP_REMOVED lines=19> */
[----:B------:R-:W-:Y:S01]  /*0820*/  IMAD R169, R169, -0x2daee0ad, RZ ;  /* 0xd2511f53a9a97824 */ /* 0x000fe200078e02ff */
[--C-:B------:R-:W-:Y:S01]  /*0830*/  PRMT R22, RZ, 0x5410, R26.reuse ;  /* 0x00005410ff167816 */ /* 0x100fe2000000001a */
[----:B------:R-:W-:Y:S01]  /*0840*/  IMAD.HI.U32 R48, R158, -0x2daee0ad, RZ ;  /* 0xd2511f539e307827 */ /* 0x000fe200078e00ff */
[----:B------:R-:W-:-:S02]  /*0850*/  PRMT R23, RZ, 0x7610, R26 ;  /* 0x00007610ff177816 */ /* 0x000fc4000000001a */
[--C-:B------:R-:W-:Y:S01]  /*0860*/  PRMT R24, RZ, 0x5410, R27.reuse ;  /* 0x00005410ff187816 */ /* 0x100fe2000000001b */
[----:B------:R-:W-:Y:S01]  /*0870*/  IMAD.HI.U32 R49, R156, -0x326172a9, RZ ;  /* 0xcd9e8d579c317827 */ /* 0x000fe200078e00ff */
[----:B------:R-:W-:Y:S02]  /*0880*/  PRMT R25, RZ, 0x7610, R27 ;  /* 0x00007610ff197816 */ /* 0x000fe4000000001b */
[--C-:B------:R-:W-:Y:S02]  /*0890*/  PRMT R26, RZ, 0x5410, R32.reuse ;  /* 0x00005410ff1a7816 */ /* 0x100fe40000000020 */
[----:B------:R-:W-:Y:S02]  /*08a0*/  PRMT R27, RZ, 0x7610, R32 ;  /* 0x00007610ff1b7816 */ /* 0x000fe40000000020 */
[--C-:B------:R-:W-:Y:S02]  /*08b0*/  PRMT R28, RZ, 0x5410, R33.reuse ;  /* 0x00005410ff1c7816 */ /* 0x100fe40000000021 */
[----:B------:R-:W-:-:S02]  /*08c0*/  PRMT R29, RZ, 0x7610, R33 ;  /* 0x00007610ff1d7816 */ /* 0x000fc40000000021 */
[----:B------:R-:W-:Y:S02]  /*08d0*/  IADD3 R150, R133, -0x695add53, RZ ;  /* 0x96a522ad85967810 */ /* 0x000fe40007ffe0ff */
[----:B------:R-:W-:Y:S02]  /*08e0*/  IADD3 R151, R132, -0x700cb87f, RZ ;  /* 0x8ff3478184977810 */ /* 0x000fe40007ffe0ff */
        /* <DEDUP_REMOVED lines=43> */
[----:B------:R-:W-:-:S02]  /*0ba0*/  LOP3.LUT R169, R48, R169, R150, 0x96, !PT ;  /* 0x000000a930a97212 */ /* 0x000fc400078e9696 */
[----:B------:R-:W-:Y:S02]  /*0bb0*/  LOP3.LUT R168, R49, R168, R151, 0x96, !PT ;  /* 0x000000a831a87212 */ /* 0x000fe400078e9697 */
[----:B------:R-:W-:Y:S02]  /*0bc0*/  LOP3.LUT R191, R191, 0x3, RZ, 0xc0, !PT ;  /* 0x00000003bfbf7812 */ /* 0x000fe400078ec0ff */
        /* <DEDUP_REMOVED lines=8> */
.L_x_9585:
[----:B------:R-:W-:Y:S01]  /*0c50*/  ISETP.NE.U32.AND P0, PT, RZ, c[0x0][0x180], PT ;  /* 0x00006000ff007a0c */ /* 0x000fe20003f05070 */
[----:B------:R-:W-:Y:S01]  /*0c60*/  IMAD R44, R157, c[0x0][0x168], RZ ;  /* 0x00005a009d2c7a24 */ /* 0x000fe200078e02ff */
[----:B------:R-:W-:Y:S01]  /*0c70*/  ISETP.NE.U32.AND P1, PT, RZ, c[0x0][0x178], PT ;  /* 0x00005e00ff007a0c */ /* 0x000fe20003f25070 */
[----:B------:R-:W-:Y:S01]  /*0c80*/  IMAD.MOV.U32 R166, RZ, RZ, 0x10 ;  /* 0x00000010ffa67424 */ /* 0x000fe200078e00ff */
[----:B------:R-:W-:-:S02]  /*0c90*/  ISETP.NE.AND.EX P0, PT, RZ, c[0x0][0x184], PT, P0 ;  /* 0x00006100ff007a0c */ /* 0x000fc40003f05300 */
[----:B------:R-:W-:Y:S02]  /*0ca0*/  SHF.R.S32.HI R45, RZ, 0x1f, R44 ;  /* 0x0000001fff2d7819 */ /* 0x000fe4000001142c */
[----:B------:R-:W-:Y:S02]  /*0cb0*/  ISETP.NE.AND.EX P2, PT, RZ, c[0x0][0x17c], PT, P1 ;  /* 0x00005f00ff007a0c */ /* 0x000fe40003f45310 */
[----:B------:R-:W-:Y:S02]  /*0cc0*/  LEA.HI R45, R45, R44, RZ, 0x3 ;  /* 0x0000002c2d2d7211 */ /* 0x000fe400078f18ff */
[----:B------:R-:W-:Y:S02]  /*0cd0*/  LOP3.LUT R184, R184, 0xffffffdf, RZ, 0xc0, !PT ;  /* 0xffffffdfb8b87812 */ /* 0x000fe400078ec0ff */
[----:B------:R-:W-:-:S03]  /*0ce0*/  LEA.HI.SX32 R186, R45, R0, 0x1d ;  /* 0x000000002dba7211 */ /* 0x000fc600078feaff */
[----:B------:R-:W-:Y:S02]  /*0cf0*/  @P0 MOV R49, 0x20 ;  /* 0x0000002000310802 */ /* 0x000fe40000000f00 */
[-C--:B------:R-:W-:Y:S01]  /*0d00*/  IMAD.WIDE.U32 R44, R186, R166.reuse, c[0x0][0x170] ;  /* 0x00005c00ba2c7625 */ /* 0x080fe200078e00a6 */
[----:B------:R-:W-:Y:S01]  /*0d10*/  ISETP.NE.AND P1, PT, R191, 0x1, PT ;  /* 0x00000001bf00780c */ /* 0x000fe20003f25270 */
[----:B------:R-:W-:Y:S01]  /*0d20*/  BSSY B0, `(.L_x_9066) ;  /* 0x0000013000007945 */ /* 0x000fe20003800000 */
[----:B------:R-:W-:Y:S01]  /*0d30*/  @P2 LOP3.LUT R184, R184, 0x20, RZ, 0xfc, !PT ;  /* 0x00000020b8b82812 */ /* 0x000fe200078efcff */
[C---:B------:R-:W-:Y:S02]  /*0d40*/  @P2 IMAD.WIDE.U32 R50, R186.reuse, R166, c[0x0][0x178] ;  /* 0x00005e00ba322625 */ /* 0x040fe400078e00a6 */
[----:B-----5:R-:W5:Y:S02]  /*0d50*/  LDG.E.128 R44, [R44.64] ;  /* 0x000000042c2c7981 */ /* 0x020f64000c1e1d00 */
[----:B------:R-:W-:-:S02]  /*0d60*/  @P0 IMAD.WIDE.U32 R48, R186, R49, c[0x0][0x180] ;  /* 0x00006000ba300625 */ /* 0x000fc400078e0031 */
[----:B------:R0:W5:Y:S04]  /*0d70*/  @P2 LDG.E.128 R80, [R50.64] ;  /* 0x0000000432502981 */ /* 0x000168000c1e1d00 */
[----:B------:R0:W5:Y:S04]  /*0d80*/  @P0 LDG.E.128 R76, [R48.64] ;  /* 0x00000004304c0981 */ /* 0x000168000c1e1d00 */
[----:B------:R0:W5:Y:S01]  /*0d90*/  @P0 LDG.E.128 R72, [R48.64+0x10] ;  /* 0x0000100430480981 */ /* 0x000162000c1e1d00 */
        /* <DEDUP_REMOVED lines=10> */
.L_x_9067:
[----:B------:R-:W-:Y:S02]  /*0e40*/  IMAD.MOV.U32 R56, RZ, RZ, R156 ;  /* 0x000000ffff387224 */ /* 0x000fe400078e009c */
.L_x_9068:
[----:B------:R-:W-:Y:S05]  /*0e50*/  BSYNC B0 ;  /* 0x0000000000007941 */ /* 0x000fea0003800000 */
.L_x_9066:
        /* <DEDUP_REMOVED lines=16> */
.L_x_9072:
[----:B------:R-:W-:Y:S05]  /*0f60*/  BSYNC B1 ;  /* 0x0000000000017941 */ /* 0x000fea0003800000 */
.L_x_9071:
        /* <DEDUP_REMOVED lines=44> */
.L_x_9070:
[----:B------:R-:W-:Y:S05]  /*1230*/  BSYNC B0 ;  /* 0x0000000000007941 */ /* 0x000fea0003800000 */
.L_x_9069:
        /* <DEDUP_REMOVED lines=17> */
.L_x_9073:
        /* <DEDUP_REMOVED lines=12> */
.L_x_9076:
[----:B------:R-:W-:Y:S02]  /*1410*/  IMAD.MOV.U32 R56, RZ, RZ, R156 ;  /* 0x000000ffff387224 */ /* 0x000fe400078e009c */
.L_x_9077:
[----:B------:R-:W-:Y:S05]  /*1420*/  BSYNC B0 ;  /* 0x0000000000007941 */ /* 0x000fea0003800000 */
.L_x_9075:
        /* <DEDUP_REMOVED lines=16> */
.L_x_9081:
[----:B------:R-:W-:Y:S05]  /*1530*/  BSYNC B1 ;  /* 0x0000000000017941 */ /* 0x000fea0003800000 */
.L_x_9080:
        /* <DEDUP_REMOVED lines=44> */
.L_x_9079:
[----:B------:R-:W-:Y:S05]  /*1800*/  BSYNC B0 ;  /* 0x0000000000007941 */ /* 0x000fea0003800000 */
.L_x_9078:
        /* <DEDUP_REMOVED lines=9> */
.L_x_9074:
        /* <DEDUP_REMOVED lines=12> */
.L_x_9083:
[----:B------:R-:W-:Y:S02]  /*1960*/  IMAD.MOV.U32 R56, RZ, RZ, R156 ;  /* 0x000000ffff387224 */ /* 0x000fe400078e009c */
.L_x_9084:
[----:B------:R-:W-:Y:S05]  /*1970*/  BSYNC B0 ;  /* 0x0000000000007941 */ /* 0x000fea0003800000 */
.L_x_9082:
        /* <DEDUP_REMOVED lines=16> */
.L_x_9088:
[----:B------:R-:W-:Y:S05]  /*1a80*/  BSYNC B1 ;  /* 0x0000000000017941 */ /* 0x000fea0003800000 */
.L_x_9087:
        /* <DEDUP_REMOVED lines=44> */
.L_x_9086:
[----:B------:R-:W-:Y:S05]  /*1d50*/  BSYNC B0 ;  /* 0x0000000000007941 */ /* 0x000fea0003800000 */
.L_x_9085:
        /* <DEDUP_REMOVED lines=14> */
.L_x_9089:
        /* <DEDUP_REMOVED lines=12> */
.L_x_9092:
[----:B------:R-:W-:Y:S02]  /*1f00*/  IMAD.MOV.U32 R56, RZ, RZ, R156 ;  /* 0x000000ffff387224 */ /* 0x000fe400078e009c */
.L_x_9093:
[----:B------:R-:W-:Y:S05]  /*1f10*/  BSYNC B0 ;  /* 0x0000000000007941 */ /* 0x000fea0003800000 */
.L_x_9091:
        /* <DEDUP_REMOVED lines=16> */
.L_x_9097:
[----:B------:R-:W-:Y:S05]  /*2020*/  BSYNC B1 ;  /* 0x0000000000017941 */ /* 0x000fea0003800000 */
.L_x_9096:
        /* <DEDUP_REMOVED lines=44> */
.L_x_9095:
[----:B------:R-:W-:Y:S05]  /*22f0*/  BSYNC B0 ;  /* 0x0000000000007941 */ /* 0x000fea0003800000 */
.L_x_9094:
        /* <DEDUP_REMOVED lines=9> */
.L_x_9090:
        /* <DEDUP_REMOVED lines=12> */
.L_x_9099:
[----:B------:R-:W-:Y:S02]  /*2450*/  IMAD.MOV.U32 R56, RZ, RZ, R156 ;  /* 0x000000ffff387224 */ /* 0x000fe400078e009c */
.L_x_9100:
[----:B------:R-:W-:Y:S05]  /*2460*/  BSYNC B0 ;  /* 0x0000000000007941 */ /* 0x000fea0003800000 */
.L_x_9098:
        /* <DEDUP_REMOVED lines=16> */
.L_x_9104:
[----:B------:R-:W-:Y:S05]  /*2570*/  BSYNC B1 ;  /* 0x0000000000017941 */ /* 0x000fea0003800000 */
.L_x_9103:
        /* <DEDUP_REMOVED lines=44> */
.L_x_9102:
[----:B------:R-:W-:Y:S05]  /*2840*/  BSYNC B0 ;  /* 0x0000000000007941 */ /* 0x000fea0003800000 */
.L_x_9101:
        /* <DEDUP_REMOVED lines=14> */
.L_x_9105:
        /* <DEDUP_REMOVED lines=12> */
.L_x_9108:
[----:B------:R-:W-:Y:S02]  /*29f0*/  IMAD.MOV.U32 R56, RZ, RZ, R156 ;  /* 0x000000ffff387224 */ /* 0x000fe400078e009c */
.L_x_9109:
[----:B------:R-:W-:Y:S05]  /*2a00*/  BSYNC B0 ;  /* 0x0000000000007941 */ /* 0x000fea0003800000 */
.L_x_9107:
        /* <DEDUP_REMOVED lines=16> */
.L_x_9113:
[----:B------:R-:W-:Y:S05]  /*2b10*/  BSYNC B1 ;  /* 0x0000000000017941 */ /* 0x000fea0003800000 */
.L_x_9112:
        /* <DEDUP_REMOVED lines=44> */
.L_x_9111:
[----:B------:R-:W-:Y:S05]  /*2de0*/  BSYNC B0 ;  /* 0x0000000000007941 */ /* 0x000fea0003800000 */
.L_x_9110:
        /* <DEDUP_REMOVED lines=9> */
.L_x_9106:
        /* <DEDUP_REMOVED lines=12> */
.L_x_9115:
[----:B------:R-:W-:Y:S02]  /*2f40*/  IMAD.MOV.U32 R56, RZ, RZ, R156 ;  /* 0x000000ffff387224 */ /* 0x000fe400078e009c */
.L_x_9116:
[----:B------:R-:W-:Y:S05]  /*2f50*/  BSYNC B0 ;  /* 0x0000000000007941 */ /* 0x000fea0003800000 */
.L_x_9114:
        /* <DEDUP_REMOVED lines=16> */
.L_x_9120:
[----:B------:R-:W-:Y:S05]  /*3060*/  BSYNC B1 ;  /* 0x0000000000017941 */ /* 0x000fea0003800000 */
.L_x_9119:
        /* <DEDUP_REMOVED lines=44> */
.L_x_9118:
[----:B------:R-:W-:Y:S05]  /*3330*/  BSYNC B0 ;  /* 0x0000000000007941 */ /* 0x000fea0003800000 */
.L_x_9117:
        /* <DEDUP_REMOVED lines=14> */
.L_x_9121:
        /* <DEDUP_REMOVED lines=12> */
.L_x_9124:
[----:B------:R-:W-:Y:S02]  /*34e0*/  IMAD.MOV.U32 R54, RZ, RZ, R156 ;  /* 0x000000ffff367224 */ /* 0x000fe400078e009c */
.L_x_9125:
[----:B------:R-:W-:Y:S05]  /*34f0*/  BSYNC B0 ;  /* 0x0000000000007941 */ /* 0x000fea0003800000 */
.L_x_9123:
        /* <DEDUP_REMOVED lines=16> */
.L_x_9129:
[----:B------:R-:W-:Y:S05]  /*3600*/  BSYNC B1 ;  /* 0x0000000000017941 */ /* 0x000fea0003800000 */
.L_x_9128:
        /* <DEDUP_REMOVED lines=44> */
.L_x_9127:
[----:B------:R-:W-:Y:S05]  /*38d0*/  BSYNC B0 ;  /* 0x0000000000007941 */ /* 0x000fea0003800000 */
.L_x_9126:
        /* <DEDUP_REMOVED lines=9> */
.L_x_9122:
        /* <DEDUP_REMOVED lines=12> */
.L_x_9131:
[----:B------:R-:W-:Y:S02]  /*3a30*/  IMAD.MOV.U32 R54, RZ, RZ, R156 ;  /* 0x000000ffff367224 */ /* 0x000fe400078e009c */
.L_x_9132:
[----:B------:R-:W-:Y:S05]  /*3a40*/  BSYNC B0 ;  /* 0x0000000000007941 */ /* 0x000fea0003800000 */
.L_x_9130:
        /* <DEDUP_REMOVED lines=16> */
.L_x_9136:
[----:B------:R-:W-:Y:S05]  /*3b50*/  BSYNC B1 ;  /* 0x0000000000017941 */ /* 0x000fea0003800000 */
.L_x_9135:
        /* <DEDUP_REMOVED lines=44> */
.L_x_9134:
[----:B------:R-:W-:Y:S05]  /*3e20*/  BSYNC B0 ;  /* 0x0000000000007941 */ /* 0x000fea0003800000 */
.L_x_9133:
        /* <DEDUP_REMOVED lines=12> */
.L_x_9137:
        /* <DEDUP_REMOVED lines=12> */
.L_x_9140:
[----:B------:R-:W-:Y:S02]  /*3fb0*/  MOV R54, R156 ;  /* 0x0000009c00367202 */ /* 0x000fe40000000f00 */
.L_x_9141:
[----:B------:R-:W-:Y:S05]  /*3fc0*/  BSYNC B0 ;  /* 0x0000000000007941 */ /* 0x000fea0003800000 */
.L_x_9139:
        /* <DEDUP_REMOVED lines=16> */
.L_x_9145:
[----:B------:R-:W-:Y:S05]  /*40d0*/  BSYNC B1 ;  /* 0x0000000000017941 */ /* 0x000fea0003800000 */
.L_x_9144:
        /* <DEDUP_REMOVED lines=44> */
.L_x_9143:
[----:B------:R-:W-:Y:S05]  /*43a0*/  BSYNC B0 ;  /* 0x0000000000007941 */ /* 0x000fea0003800000 */
.L_x_9142:
        /* <DEDUP_REMOVED lines=9> */
.L_x_9138:
        /* <DEDUP_REMOVED lines=12> */
.L_x_9147:
[----:B------:R-:W-:Y:S02]  /*4500*/  IMAD.MOV.U32 R54, RZ, RZ, R156 ;  /* 0x000000ffff367224 */ /* 0x000fe400078e009c */
.L_x_9148:
[----:B------:R-:W-:Y:S05]  /*4510*/  BSYNC B0 ;  /* 0x0000000000007941 */ /* 0x000fea0003800000 */
.L_x_9146:
        /* <DEDUP_REMOVED lines=16> */
.L_x_9152:
[----:B------:R-:W-:Y:S05]  /*4620*/  BSYNC B1 ;  /* 0x0000000000017941 */ /* 0x000fea0003800000 */
.L_x_9151:
        /* <DEDUP_REMOVED lines=44> */
.L_x_9150:
[----:B------:R-:W-:Y:S05]  /*48f0*/  BSYNC B0 ;  /* 0x0000000000007941 */ /* 0x000fea0003800000 */
.L_x_9149:
        /* <DEDUP_REMOVED lines=12> */
.L_x_9153:
        /* <DEDUP_REMOVED lines=12> */
.L_x_9156:
[----:B------:R-:W-:Y:S02]  /*4a80*/  IMAD.MOV.U32 R46, RZ, RZ, R156 ;  /* 0x000000ffff2e7224 */ /* 0x000fe400078e009c */
.L_x_9157:
[----:B------:R-:W-:Y:S05]  /*4a90*/  BSYNC B0 ;  /* 0x0000000000007941 */ /* 0x000fea0003800000 */
.L_x_9155:
        /* <DEDUP_REMOVED lines=16> */
.L_x_9161:
[----:B------:R-:W-:Y:S05]  /*4ba0*/  BSYNC B1 ;  /* 0x0000000000017941 */ /* 0x000fea0003800000 */
.L_x_9160:
        /* <DEDUP_REMOVED lines=44> */
.L_x_9159:
[----:B------:R-:W-:Y:S05]  /*4e70*/  BSYNC B0 ;  /* 0x0000000000007941 */ /* 0x000fea0003800000 */
.L_x_9158:
        /* <DEDUP_REMOVED lines=9> */
.L_x_9154:
        /* <DEDUP_REMOVED lines=12> */
.L_x_9163:
[----:B------:R-:W-:Y:S02]  /*4fd0*/  IMAD.MOV.U32 R46, RZ, RZ, R156 ;  /* 0x000000ffff2e7224 */ /* 0x000fe400078e009c */
.L_x_9164:
[----:B------:R-:W-:Y:S05]  /*4fe0*/  BSYNC B0 ;  /* 0x0000000000007941 */ /* 0x000fea0003800000 */
.L_x_9162:
        /* <DEDUP_REMOVED lines=16> */
.L_x_9168:
[----:B------:R-:W-:Y:S05]  /*50f0*/  BSYNC B1 ;  /* 0x0000000000017941 */ /* 0x000fea0003800000 */
.L_x_9167:
        /* <DEDUP_REMOVED lines=44> */
.L_x_9166:
[----:B------:R-:W-:Y:S05]  /*53c0*/  BSYNC B0 ;  /* 0x0000000000007941 */ /* 0x000fea0003800000 */
.L_x_9165:
        /* <DEDUP_REMOVED lines=12> */
.L_x_9169:
        /* <DEDUP_REMOVED lines=12> */
.L_x_9172:
[----:B------:R-:W-:Y:S02]  /*5550*/  IMAD.MOV.U32 R46, RZ, RZ, R156 ;  /* 0x000000ffff2e7224 */ /* 0x000fe400078e009c */
.L_x_9173:
[----:B------:R-:W-:Y:S05]  /*5560*/  BSYNC B0 ;  /* 0x0000000000007941 */ /* 0x000fea0003800000 */
.L_x_9171:
        /* <DEDUP_REMOVED lines=16> */
.L_x_9177:
[----:B------:R-:W-:Y:S05]  /*5670*/  BSYNC B1 ;  /* 0x0000000000017941 */ /* 0x000fea0003800000 */
.L_x_9176:
        /* <DEDUP_REMOVED lines=44> */
.L_x_9175:
[----:B------:R-:W-:Y:S05]  /*5940*/  BSYNC B0 ;  /* 0x0000000000007941 */ /* 0x000fea0003800000 */
.L_x_9174:
        /* <DEDUP_REMOVED lines=9> */
.L_x_9170:
        /* <DEDUP_REMOVED lines=12> */
.L_x_9179:
[----:B------:R-:W-:Y:S02]  /*5aa0*/  IMAD.MOV.U32 R46, RZ, RZ, R156 ;  /* 0x000000ffff2e7224 */ /* 0x000fe400078e009c */
.L_x_9180:
[----:B------:R-:W-:Y:S05]  /*5ab0*/  BSYNC B0 ;  /* 0x0000000000007941 */ /* 0x000fea0003800000 */
.L_x_9178:
        /* <DEDUP_REMOVED lines=16> */
.L_x_9184:
[----:B------:R-:W-:Y:S05]  /*5bc0*/  BSYNC B1 ;  /* 0x0000000000017941 */ /* 0x000fea0003800000 */
.L_x_9183:
        /* <DEDUP_REMOVED lines=44> */
.L_x_9182:
[----:B------:R-:W-:Y:S05]  /*5e90*/  BSYNC B0 ;  /* 0x0000000000007941 */ /* 0x000fea0003800000 */
.L_x_9181:
        /* <DEDUP_REMOVED lines=12> */
.L_x_9185:
        /* <DEDUP_REMOVED lines=12> */
.L_x_9188:
[----:B------:R-:W-:Y:S02]  /*6020*/  IMAD.MOV.U32 R52, RZ, RZ, R156 ;  /* 0x000000ffff347224 */ /* 0x000fe400078e009c */
.L_x_9189:
[----:B------:R-:W-:Y:S05]  /*6030*/  BSYNC B0 ;  /* 0x0000000000007941 */ /* 0x000fea0003800000 */
.L_x_9187:
        /* <DEDUP_REMOVED lines=18> */
.L_x_9193:
[----:B------:R-:W-:Y:S05]  /*6160*/  BSYNC B1 ;  /* 0x0000000000017941 */ /* 0x000fea0003800000 */
.L_x_9192:
        /* <DEDUP_REMOVED lines=44> */
.L_x_9191:
[----:B------:R-:W-:Y:S05]  /*6430*/  BSYNC B0 ;  /* 0x0000000000007941 */ /* 0x000fea0003800000 */
.L_x_9190:
        /* <DEDUP_REMOVED lines=9> */
.L_x_9186:
[----:B------:R-:W-:Y:S01]  /*64d0*/  P2R R44, PR, RZ, 0x2 ;  /* 0x00000002ff2c7803 */ /* 0x000fe20000000000 */
[----:B------:R-:W-:Y:S01]  /*64e0*/  IMAD.MOV.U32 R190, RZ, RZ, 0x20 ;  /* 0x00000020ffbe7424 */ /* 0x000fe200078e00ff */
[----:B------:R-:W-:Y:S01]  /*64f0*/  LOP3.LUT P1, RZ, R184, 0x2, RZ, 0xc0, !PT ;  /* 0x00000002b8ff7812 */ /* 0x000fe2000782c0ff */
[----:B------:R-:W-:Y:S01]  /*6500*/  IMAD.MOV.U32 R188, RZ, RZ, 0x8 ;  /* 0x00000008ffbc7424 */ /* 0x000fe200078e00ff */
[----:B------:R-:W-:Y:S01]  /*6510*/  SEL R46, RZ, 0x1000000, P5 ;  /* 0x01000000ff2e7807 */ /* 0x000fe20002800000 */
[C---:B------:R-:W-:Y:S01]  /*6520*/  IMAD.WIDE.U32 R54, R186.reuse, R190, c[0x0][0x188] ;  /* 0x00006200ba367625 */ /* 0x040fe200078e00be */
[----:B------:R-:W-:Y:S02]  /*6530*/  SEL R45, RZ, 0x10000, P4 ;  /* 0x00010000ff2d7807 */ /* 0x000fe40002000000 */
[----:B------:R-:W-:Y:S01]  /*6540*/  SEL R50, RZ, 0x100, P3 ;  /* 0x00000100ff327807 */ /* 0x000fe20001800000 */
[----:B------:R-:W-:Y:S01]  /*6550*/  IMAD.WIDE.U32 R52, R186, R188, c[0x0][0x190] ;  /* 0x00006400ba347625 */ /* 0x000fe200078e00bc */
[C---:B------:R-:W-:Y:S01]  /*6560*/  LOP3.LUT P4, RZ, R184.reuse, 0x8, RZ, 0xc0, !PT ;  /* 0x00000008b8ff7812 */ /* 0x040fe2000788c0ff */
[----:B------:R0:W-:Y:S01]  /*6570*/  STG.E.128 [R54.64], R68 ;  /* 0x0000004436007986 */ /* 0x0001e2000c101d04 */
[----:B------:R-:W-:-:S02]  /*6580*/  LOP3.LUT P3, RZ, R184, 0x4, RZ, 0xc0, !PT ;  /* 0x00000004b8ff7812 */ /* 0x000fc4000786c0ff */
[----:B------:R-:W-:Y:S01]  /*6590*/  SEL R48, RZ, 0x1, P1 ;  /* 0x00000001ff307807 */ /* 0x000fe20000800000 */
[----:B------:R0:W-:Y:S01]  /*65a0*/  STG.E.128 [R54.64+0x10], R64 ;  /* 0x0000104036007986 */ /* 0x0001e2000c101d04 */
[----:B------:R-:W-:Y:S02]  /*65b0*/  ISETP.NE.AND P1, PT, R44, RZ, PT ;  /* 0x000000ff2c00720c */ /* 0x000fe40003f25270 */
[----:B------:R-:W-:Y:S01]  /*65c0*/  LOP3.LUT R50, R50, R46, R45, 0xfe, !PT ;  /* 0x0000002e32327212 */ /* 0x000fe200078efe2d */
[----:B------:R-:W-:Y:S01]  /*65d0*/  IMAD.WIDE.U32 R48, R48, 0x1000000, RZ ;  /* 0x0100000030307825 */ /* 0x000fe200078e00ff */
[----:B------:R-:W-:Y:S02]  /*65e0*/  SEL R44, RZ, 0x1, P3 ;  /* 0x00000001ff2c7807 */ /* 0x000fe40001800000 */
[----:B------:R-:W-:Y:S02]  /*65f0*/  SEL R46, RZ, 0x1, P4 ;  /* 0x00000001ff2e7807 */ /* 0x000fe40002000000 */
[----:B------:R-:W-:Y:S01]  /*6600*/  SEL R51, RZ, 0x1, P2 ;  /* 0x00000001ff337807 */ /* 0x000fe20001000000 */
[----:B------:R-:W-:Y:S01]  /*6610*/  IMAD.WIDE.U32 R44, R44, 0x10000, RZ ;  /* 0x000100002c2c7825 */ /* 0x000fe200078e00ff */
[----:B------:R-:W-:-:S02]  /*6620*/  LOP3.LUT P5, RZ, R184, 0x10, RZ, 0xc0, !PT ;  /* 0x00000010b8ff7812 */ /* 0x000fc400078ac0ff */
[----:B------:R-:W-:Y:S01]  /*6630*/  LOP3.LUT R51, R49, R50, R51, 0xfe, !PT ;  /* 0x0000003231337212 */ /* 0x000fe200078efe33 */
[----:B------:R-:W-:Y:S01]  /*6640*/  IMAD.WIDE.U32 R46, R46, 0x100, RZ ;  /* 0x000001002e2e7825 */ /* 0x000fe200078e00ff */
[----:B------:R-:W-:Y:S02]  /*6650*/  SEL R49, RZ, 0x1, P5 ;  /* 0x00000001ff317807 */ /* 0x000fe40002800000 */
[----:B------:R-:W-:Y:S02]  /*6660*/  LOP3.LUT P6, RZ, R184, 0x20, RZ, 0xc0, !PT ;  /* 0x00000020b8ff7812 */ /* 0x000fe400078cc0ff */
[----:B------:R-:W-:Y:S02]  /*6670*/  LOP3.LUT R48, R46, R48, R44, 0xfe, !PT ;  /* 0x000000302e307212 */ /* 0x000fe400078efe2c */
[----:B------:R-:W-:Y:S02]  /*6680*/  LOP3.LUT R47, R47, R51, R45, 0xfe, !PT ;  /* 0x000000332f2f7212 */ /* 0x000fe400078efe2d */
[----:B------:R-:W-:-:S02]  /*6690*/  LOP3.LUT R46, R48, R49, RZ, 0xfc, !PT ;  /* 0x00000031302e7212 */ /* 0x000fc400078efcff */
[----:B------:R-:W-:-:S03]  /*66a0*/  IADD3 R117, R186, 0x20, RZ ;  /* 0x00000020ba757810 */ /* 0x000fc60007ffe0ff */
[----:B------:R0:W-:Y:S02]  /*66b0*/  STG.E.64 [R52.64], R46 ;  /* 0x0000002e34007986 */ /* 0x0001e4000c101b04 */
[----:B------:R-:W-:-:S04]  /*66c0*/  @P6 IMAD.WIDE.U32 R50, R117, R166, c[0x0][0x178] ;  /* 0x00005e0075326625 */ /* 0x000fc800078e00a6 */
[----:B------:R-:W-:-:S04]  /*66d0*/  @P0 IMAD.WIDE.U32 R48, R117, R190, c[0x0][0x180] ;  /* 0x0000600075300625 */ /* 0x000fc800078e00be */
[----:B------:R-:W-:Y:S01]  /*66e0*/  IMAD.WIDE.U32 R44, R117, R166, c[0x0][0x170] ;  /* 0x00005c00752c7625 */ /* 0x000fe200078e00a6 */
        /* <DEDUP_REMOVED lines=15> */
[----:B------:R-:W-:Y:S02]  /*67e0*/  LOP3.LUT R46, R46, R54, R52, 0xfe, !PT ;  /* 0x000000362e2e7212 */ /* 0x000fe400078efe34 */
[----:B------:R-:W-:Y:S01]  /*67f0*/  LOP3.LUT R47, R53, R47, RZ, 0xfc, !PT ;  /* 0x0000002f352f7212 */ /* 0x000fe200078efcff */
[----:B------:R-:W-:Y:S01]  /*6800*/  IMAD.WIDE.U32 R52, R186, R188, c[0x0][0x198] ;  /* 0x00006600ba347625 */ /* 0x000fe200078e00bc */
[----:B------:R-:W-:-:S05]  /*6810*/  LOP3.LUT R46, R46, 0xff, R183, 0xf8, !PT ;  /* 0x000000ff2e2e7812 */ /* 0x000fca00078ef8b7 */
[----:B------:R0:W-:Y:S02]  /*6820*/  STG.E.64 [R52.64], R46 ;  /* 0x0000002e34007986 */ /* 0x0001e4000c101b04 */
.L_x_9194:
[----:B------:R1:W5:Y:S04]  /*6830*/  @P6 LDG.E.128 R80, [R50.64] ;  /* 0x0000000432506981 */ /* 0x000368000c1e1d00 */
[----:B------:R1:W5:Y:S04]  /*6840*/  @P0 LDG.E.128 R76, [R48.64] ;  /* 0x00000004304c0981 */ /* 0x000368000c1e1d00 */
[----:B------:R1:W5:Y:S04]  /*6850*/  @P0 LDG.E.128 R72, [R48.64+0x10] ;  /* 0x0000100430480981 */ /* 0x000368000c1e1d00 */
[----:B0-----:R-:W5:Y:S01]  /*6860*/  LDG.E.128 R44, [R44.64] ;  /* 0x000000042c2c7981 */ /* 0x001f62000c1e1d00 */
        /* <DEDUP_REMOVED lines=12> */
.L_x_9196:
[----:B-1----:R-:W-:Y:S02]  /*6930*/  IMAD.MOV.U32 R57, RZ, RZ, R156 ;  /* 0x000000ffff397224 */ /* 0x002fe400078e009c */
.L_x_9197:
[----:B------:R-:W-:Y:S05]  /*6940*/  BSYNC B0 ;  /* 0x0000000000007941 */ /* 0x000fea0003800000 */
.L_x_9195:
        /* <DEDUP_REMOVED lines=16> */
.L_x_9201:
[----:B------:R-:W-:Y:S05]  /*6a50*/  BSYNC B1 ;  /* 0x0000000000017941 */ /* 0x000fea0003800000 */
.L_x_9200:
        /* <DEDUP_REMOVED lines=44> */
.L_x_9199:
[----:B------:R-:W-:Y:S05]  /*6d20*/  BSYNC B0 ;  /* 0x0000000000007941 */ /* 0x000fea0003800000 */
.L_x_9198:
        /* <DEDUP_REMOVED lines=14> */
.L_x_9202:
        /* <DEDUP_REMOVED lines=12> */
.L_x_9205:
[----:B------:R-:W-:Y:S02]  /*6ed0*/  IMAD.MOV.U32 R56, RZ, RZ, R156 ;  /* 0x000000ffff387224 */ /* 0x000fe400078e009c */
.L_x_9206:
[----:B------:R-:W-:Y:S05]  /*6ee0*/  BSYNC B0 ;  /* 0x0000000000007941 */ /* 0x000fea0003800000 */
.L_x_9204:
        /* <DEDUP_REMOVED lines=16> */
.L_x_9210:
[----:B------:R-:W-:Y:S05]  /*6ff0*/  BSYNC B1 ;  /* 0x0000000000017941 */ /* 0x000fea0003800000 */
.L_x_9209:
        /* <DEDUP_REMOVED lines=44> */
.L_x_9208:
[----:B------:R-:W-:Y:S05]  /*72c0*/  BSYNC B0 ;  /* 0x0000000000007941 */ /* 0x000fea0003800000 */
.L_x_9207:
        /* <DEDUP_REMOVED lines=9> */
.L_x_9203:
        /* <DEDUP_REMOVED lines=12> */
.L_x_9212:
[----:B------:R-:W-:Y:S02]  /*7420*/  IMAD.MOV.U32 R56, RZ, RZ, R156 ;  /* 0x000000ffff387224 */ /* 0x000fe400078e009c */
.L_x_9213:
[----:B------:R-:W-:Y:S05]  /*7430*/  BSYNC B0 ;  /* 0x0000000000007941 */ /* 0x000fea0003800000 */
.L_x_9211:
        /* <DEDUP_REMOVED lines=16> */
.L_x_9217:
[----:B------:R-:W-:Y:S05]  /*7540*/  BSYNC B1 ;  /* 0x0000000000017941 */ /* 0x000fea0003800000 */
.L_x_9216:
        /* <DEDUP_REMOVED lines=44> */
.L_x_9215:
[----:B------:R-:W-:Y:S05]  /*7810*/  BSYNC B0 ;  /* 0x0000000000007941 */ /* 0x000fea0003800000 */
.L_x_9214:
        /* <DEDUP_REMOVED lines=14> */
.L_x_9218:
        /* <DEDUP_REMOVED lines=12> */
.L_x_9221:
[----:B------:R-:W-:Y:S02]  /*79c0*/  IMAD.MOV.U32 R56, RZ, RZ, R156 ;  /* 0x000000ffff387224 */ /* 0x000fe400078e009c */
.L_x_9222:
[----:B------:R-:W-:Y:S05]  /*79d0*/  BSYNC B0 ;  /* 0x0000000000007941 */ /* 0x000fea0003800000 */
.L_x_9220:
        /* <DEDUP_REMOVED lines=16> */
.L_x_9226:
[----:B------:R-:W-:Y:S05]  /*7ae0*/  BSYNC B1 ;  /* 0x0000000000017941 */ /* 0x000fea0003800000 */
.L_x_9225:
        /* <DEDUP_REMOVED lines=44> */
.L_x_9224:
[----:B------:R-:W-:Y:S05]  /*7db0*/  BSYNC B0 ;  /* 0x0000000000007941 */ /* 0x000fea0003800000 */
.L_x_9223:
        /* <DEDUP_REMOVED lines=9> */
.L_x_9219:
        /* <DEDUP_REMOVED lines=12> */
.L_x_9228:
[----:B------:R-:W-:Y:S02]  /*7f10*/  IMAD.MOV.U32 R56, RZ, RZ, R156 ;  /* 0x000000ffff387224 */ /* 0x000fe400078e009c */
.L_x_9229:
[----:B------:R-:W-:Y:S05]  /*7f20*/  BSYNC B0 ;  /* 0x0000000000007941 */ /* 0x000fea0003800000 */
.L_x_9227:
        /* <DEDUP_REMOVED lines=16> */
.L_x_9233:
[----:B------:R-:W-:Y:S05]  /*8030*/  BSYNC B1 ;  /* 0x0000000000017941 */ /* 0x000fea0003800000 */
.L_x_9232:
        /* <DEDUP_REMOVED lines=44> */
.L_x_9231:
[----:B------:R-:W-:Y:S05]  /*8300*/  BSYNC B0 ;  /* 0x0000000000007941 */ /* 0x000fea0003800000 */
.L_x_9230:
        /* <DEDUP_REMOVED lines=14> */
.L_x_9234:
        /* <DEDUP_REMOVED lines=12> */
.L_x_9237:
[----:B------:R-:W-:Y:S02]  /*84b0*/  MOV R56, R156 ;  /* 0x0000009c00387202 */ /* 0x000fe40000000f00 */
.L_x_9238:
[----:B------:R-:W-:Y:S05]  /*84c0*/  BSYNC B0 ;  /* 0x0000000000007941 */ /* 0x000fea0003800000 */
.L_x_9236:
        /* <DEDUP_REMOVED lines=16> */
.L_x_9242:
[----:B------:R-:W-:Y:S05]  /*85d0*/  BSYNC B1 ;  /* 0x0000000000017941 */ /* 0x000fea0003800000 */
.L_x_9241:
        /* <DEDUP_REMOVED lines=44> */
.L_x_9240:
[----:B------:R-:W-:Y:S05]  /*88a0*/  BSYNC B0 ;  /* 0x0000000000007941 */ /* 0x000fea0003800000 */
.L_x_9239:
        /* <DEDUP_REMOVED lines=9> */
.L_x_9235:
        /* <DEDUP_REMOVED lines=12> */
.L_x_9244:
[----:B------:R-:W-:Y:S02]  /*8a00*/  IMAD.MOV.U32 R56, RZ, RZ, R156 ;  /* 0x000000ffff387224 */ /* 0x000fe400078e009c */
.L_x_9245:
[----:B------:R-:W-:Y:S05]  /*8a10*/  BSYNC B0 ;  /* 0x0000000000007941 */ /* 0x000fea0003800000 */
.L_x_9243:
        /* <DEDUP_REMOVED lines=16> */
.L_x_9249:
[----:B------:R-:W-:Y:S05]  /*8b20*/  BSYNC B1 ;  /* 0x0000000000017941 */ /* 0x000fea0003800000 */
.L_x_9248:
        /* <DEDUP_REMOVED lines=44> */
.L_x_9247:
[----:B------:R-:W-:Y:S05]  /*8df0*/  BSYNC B0 ;  /* 0x0000000000007941 */ /* 0x000fea0003800000 */
.L_x_9246:
        /* <DEDUP_REMOVED lines=14> */
.L_x_9250:
        /* <DEDUP_REMOVED lines=12> */
.L_x_9253:
[----:B------:R-:W-:Y:S02]  /*8fa0*/  IMAD.MOV.U32 R54, RZ, RZ, R156 ;  /* 0x000000ffff367224 */ /* 0x000fe400078e009c */
.L_x_9254:
[----:B------:R-:W-:Y:S05]  /*8fb0*/  BSYNC B0 ;  /* 0x0000000000007941 */ /* 0x000fea0003800000 */
.L_x_9252:
        /* <DEDUP_REMOVED lines=16> */
.L_x_9258:
[----:B------:R-:W-:Y:S05]  /*90c0*/  BSYNC B1 ;  /* 0x0000000000017941 */ /* 0x000fea0003800000 */
.L_x_9257:
        /* <DEDUP_REMOVED lines=44> */
.L_x_9256:
[----:B------:R-:W-:Y:S05]  /*9390*/  BSYNC B0 ;  /* 0x0000000000007941 */ /* 0x000fea0003800000 */
.L_x_9255:
        /* <DEDUP_REMOVED lines=9> */
.L_x_9251:
        /* <DEDUP_REMOVED lines=12> */
.L_x_9260:
[----:B------:R-:W-:Y:S02]  /*94f0*/  IMAD.MOV.U32 R54, RZ, RZ, R156 ;  /* 0x000000ffff367224 */ /* 0x000fe400078e009c */
.L_x_9261:
[----:B------:R-:W-:Y:S05]  /*9500*/  BSYNC B0 ;  /* 0x0000000000007941 */ /* 0x000fea0003800000 */
.L_x_9259:
        /* <DEDUP_REMOVED lines=16> */
.L_x_9265:
[----:B------:R-:W-:Y:S05]  /*9610*/  BSYNC B1 ;  /* 0x0000000000017941 */ /* 0x000fea0003800000 */
.L_x_9264:
        /* <DEDUP_REMOVED lines=44> */
.L_x_9263:
[----:B------:R-:W-:Y:S05]  /*98e0*/  BSYNC B0 ;  /* 0x0000000000007941 */ /* 0x000fea0003800000 */
.L_x_9262:
        /* <DEDUP_REMOVED lines=12> */
.L_x_9266:
        /* <DEDUP_REMOVED lines=12> */
.L_x_9269:
[----:B------:R-:W-:Y:S02]  /*9a70*/  IMAD.MOV.U32 R54, RZ, RZ, R156 ;  /* 0x000000ffff367224 */ /* 0x000fe400078e009c */
.L_x_9270:
[----:B------:R-:W-:Y:S05]  /*9a80*/  BSYNC B0 ;  /* 0x0000000000007941 */ /* 0x000fea0003800000 */
.L_x_9268:
        /* <DEDUP_REMOVED lines=16> */
.L_x_9274:
[----:B------:R-:W-:Y:S05]  /*9b90*/  BSYNC B1 ;  /* 0x0000000000017941 */ /* 0x000fea0003800000 */
.L_x_9273:
        /* <DEDUP_REMOVED lines=44> */
.L_x_9272:
[----:B------:R-:W-:Y:S05]  /*9e60*/  BSYNC B0 ;  /* 0x0000000000007941 */ /* 0x000fea0003800000 */
.L_x_9271:
        /* <DEDUP_REMOVED lines=9> */
.L_x_9267:
        /* <DEDUP_REMOVED lines=12> */
.L_x_9276:
[----:B------:R-:W-:Y:S02]  /*9fc0*/  IMAD.MOV.U32 R54, RZ, RZ, R156 ;  /* 0x000000ffff367224 */ /* 0x000fe400078e009c */
.L_x_9277:
[----:B------:R-:W-:Y:S05]  /*9fd0*/  BSYNC B0 ;  /* 0x0000000000007941 */ /* 0x000fea0003800000 */
.L_x_9275:
        /* <DEDUP_REMOVED lines=16> */
.L_x_9281:
[----:B------:R-:W-:Y:S05]  /*a0e0*/  BSYNC B1 ;  /* 0x0000000000017941 */ /* 0x000fea0003800000 */
.L_x_9280:
        /* <DEDUP_REMOVED lines=44> */
.L_x_9279:
[----:B------:R-:W-:Y:S05]  /*a3b0*/  BSYNC B0 ;  /* 0x0000000000007941 */ /* 0x000fea0003800000 */
.L_x_9278:
        /* <DEDUP_REMOVED lines=12> */
.L_x_9282:
        /* <DEDUP_REMOVED lines=12> */
.L_x_9285:
[----:B------:R-:W-:Y:S02]  /*a540*/  IMAD.MOV.U32 R46, RZ, RZ, R156 ;  /* 0x000000ffff2e7224 */ /* 0x000fe400078e009c */
.L_x_9286:
[----:B------:R-:W-:Y:S05]  /*a550*/  BSYNC B0 ;  /* 0x0000000000007941 */ /* 0x000fea0003800000 */
.L_x_9284:
        /* <DEDUP_REMOVED lines=16> */
.L_x_9290:
[----:B------:R-:W-:Y:S05]  /*a660*/  BSYNC B1 ;  /* 0x0000000000017941 */ /* 0x000fea0003800000 */
.L_x_9289:
        /* <DEDUP_REMOVED lines=44> */
.L_x_9288:
[----:B------:R-:W-:Y:S05]  /*a930*/  BSYNC B0 ;  /* 0x0000000000007941 */ /* 0x000fea0003800000 */
.L_x_9287:
        /* <DEDUP_REMOVED lines=9> */
.L_x_9283:
        /* <DEDUP_REMOVED lines=12> */
.L_x_9292:
[----:B------:R-:W-:Y:S02]  /*aa90*/  IMAD.MOV.U32 R46, RZ, RZ, R156 ;  /* 0x000000ffff2e7224 */ /* 0x000fe400078e009c */
.L_x_9293:
[----:B------:R-:W-:Y:S05]  /*aaa0*/  BSYNC B0 ;  /* 0x0000000000007941 */ /* 0x000fea0003800000 */
.L_x_9291:
        /* <DEDUP_REMOVED lines=16> */
.L_x_9297:
[----:B------:R-:W-:Y:S05]  /*abb0*/  BSYNC B1 ;  /* 0x0000000000017941 */ /* 0x000fea0003800000 */
.L_x_9296:
        /* <DEDUP_REMOVED lines=44> */
.L_x_9295:
[----:B------:R-:W-:Y:S05]  /*ae80*/  BSYNC B0 ;  /* 0x0000000000007941 */ /* 0x000fea0003800000 */
.L_x_9294:
        /* <DEDUP_REMOVED lines=12> */
.L_x_9298:
        /* <DEDUP_REMOVED lines=12> */
.L_x_9301:
[----:B------:R-:W-:Y:S02]  /*b010*/  IMAD.MOV.U32 R46, RZ, RZ, R156 ;  /* 0x000000ffff2e7224 */ /* 0x000fe400078e009c */
.L_x_9302:
[----:B------:R-:W-:Y:S05]  /*b020*/  BSYNC B0 ;  /* 0x0000000000007941 */ /* 0x000fea0003800000 */
.L_x_9300:
        /* <DEDUP_REMOVED lines=16> */
.L_x_9306:
[----:B------:R-:W-:Y:S05]  /*b130*/  BSYNC B1 ;  /* 0x0000000000017941 */ /* 0x000fea0003800000 */
.L_x_9305:
        /* <DEDUP_REMOVED lines=44> */
.L_x_9304:
[----:B------:R-:W-:Y:S05]  /*b400*/  BSYNC B0 ;  /* 0x0000000000007941 */ /* 0x000fea0003800000 */
.L_x_9303:
        /* <DEDUP_REMOVED lines=9> */
.L_x_9299:
        /* <DEDUP_REMOVED lines=12> */
.L_x_9308:
[----:B------:R-:W-:Y:S02]  /*b560*/  IMAD.MOV.U32 R46, RZ, RZ, R156 ;  /* 0x000000ffff2e7224 */ /* 0x000fe400078e009c */
.L_x_9309:
[----:B------:R-:W-:Y:S05]  /*b570*/  BSYNC B0 ;  /* 0x0000000000007941 */ /* 0x000fea0003800000 */
.L_x_9307:
        /* <DEDUP_REMOVED lines=16> */
.L_x_9313:
[----:B------:R-:W-:Y:S05]  /*b680*/  BSYNC B1 ;  /* 0x0000000000017941 */ /* 0x000fea0003800000 */
.L_x_9312:
        /* <DEDUP_REMOVED lines=44> */
.L_x_9311:
[----:B------:R-:W-:Y:S05]  /*b950*/  BSYNC B0 ;  /* 0x0000000000007941 */ /* 0x000fea0003800000 */
.L_x_9310:
        /* <DEDUP_REMOVED lines=9> */
[----:B------:R-:W-:Y:S02]  /*b9f0*/  IMAD.MOV.U32 R116, RZ, RZ, R45 ;  /* 0x000000ffff747224 */ /* 0x000fe400078e002d */
[----:B------:R-:W-:Y:S01]  /*ba00*/  FADD.FTZ R59, R75, R59 ;  /* 0x0000003b4b3b7221 */ /* 0x000fe20000010000 */
[----:B------:R-:W-:Y:S05]  /*ba10*/  BRA `(.L_x_9315) ;  /* 0x0000057000007947 */ /* 0x000fea0003800000 */
.L_x_9314:
        /* <DEDUP_REMOVED lines=12> */
.L_x_9317:
[----:B------:R-:W-:Y:S02]  /*bae0*/  IMAD.MOV.U32 R52, RZ, RZ, R156 ;  /* 0x000000ffff347224 */ /* 0x000fe400078e009c */
.L_x_9318:
[----:B------:R-:W-:Y:S05]  /*baf0*/  BSYNC B0 ;  /* 0x0000000000007941 */ /* 0x000fea0003800000 */
.L_x_9316:
        /* <DEDUP_REMOVED lines=18> */
.L_x_9322:
[----:B------:R-:W-:Y:S05]  /*bc20*/  BSYNC B1 ;  /* 0x0000000000017941 */ /* 0x000fea0003800000 */
.L_x_9321:
        /* <DEDUP_REMOVED lines=44> */
.L_x_9320:
[----:B------:R-:W-:Y:S05]  /*bef0*/  BSYNC B0 ;  /* 0x0000000000007941 */ /* 0x000fea0003800000 */
.L_x_9319:
        /* <DEDUP_REMOVED lines=9> */
.L_x_9315:
[----:B------:R-:W-:Y:S01]  /*bf90*/  P2R R44, PR, RZ, 0x2 ;  /* 0x00000002ff2c7803 */ /* 0x000fe20000000000 */
[----:B------:R-:W-:Y:S01]  /*bfa0*/  IMAD.WIDE.U32 R48, R117, R190, c[0x0][0x188] ;  /* 0x0000620075307625 */ /* 0x000fe200078e00be */
[C---:B------:R-:W-:Y:S02]  /*bfb0*/  LOP3.LUT P1, RZ, R184.reuse, 0x2, RZ, 0xc0, !PT ;  /* 0x00000002b8ff7812 */ /* 0x040fe4000782c0ff */
[----:B------:R-:W-:Y:S02]  /*bfc0*/  SEL R45, RZ, 0x10000, P4 ;  /* 0x00010000ff2d7807 */ /* 0x000fe40002000000 */
[----:B------:R-:W-:Y:S01]  /*bfd0*/  SEL R52, RZ, 0x100, P3 ;  /* 0x00000100ff347807 */ /* 0x000fe20001800000 */
[----:B------:R0:W-:Y:S01]  /*bfe0*/  STG.E.128 [R48.64], R60 ;  /* 0x0000003c30007986 */ /* 0x0001e2000c101d04 */
[C---:B------:R-:W-:Y:S02]  /*bff0*/  LOP3.LUT P4, RZ, R184.reuse, 0x8, RZ, 0xc0, !PT ;  /* 0x00000008b8ff7812 */ /* 0x040fe4000788c0ff */
[----:B------:R-:W-:Y:S01]  /*c000*/  LOP3.LUT P3, RZ, R184, 0x4, RZ, 0xc0, !PT ;  /* 0x00000004b8ff7812 */ /* 0x000fe2000786c0ff */
[----:B------:R0:W-:Y:S01]  /*c010*/  STG.E.128 [R48.64+0x10], R56 ;  /* 0x0000103830007986 */ /* 0x0001e2000c101d04 */
[----:B------:R-:W-:-:S02]  /*c020*/  SEL R50, RZ, 0x1, P1 ;  /* 0x00000001ff327807 */ /* 0x000fc40000800000 */
[----:B------:R-:W-:Y:S02]  /*c030*/  ISETP.NE.AND P1, PT, R44, RZ, PT ;  /* 0x000000ff2c00720c */ /* 0x000fe40003f25270 */
[----:B------:R-:W-:Y:S01]  /*c040*/  SEL R47, RZ, 0x1000000, P5 ;  /* 0x01000000ff2f7807 */ /* 0x000fe20002800000 */
[----:B------:R-:W-:Y:S01]  /*c050*/  IMAD.WIDE.U32 R50, R50, 0x1000000, RZ ;  /* 0x0100000032327825 */ /* 0x000fe200078e00ff */
[----:B------:R-:W-:Y:S02]  /*c060*/  SEL R46, RZ, 0x1, P3 ;  /* 0x00000001ff2e7807 */ /* 0x000fe40001800000 */
[----:B------:R-:W-:Y:S02]  /*c070*/  SEL R44, RZ, 0x1, P4 ;  /* 0x00000001ff2c7807 */ /* 0x000fe40002000000 */
[----:B------:R-:W-:Y:S01]  /*c080*/  LOP3.LUT R52, R52, R47, R45, 0xfe, !PT ;  /* 0x0000002f34347212 */ /* 0x000fe200078efe2d */
[----:B------:R-:W-:Y:S01]  /*c090*/  IMAD.WIDE.U32 R46, R46, 0x10000, RZ ;  /* 0x000100002e2e7825 */ /* 0x000fe200078e00ff */
[----:B------:R-:W-:-:S02]  /*c0a0*/  SEL R53, RZ, 0x1, P2 ;  /* 0x00000001ff357807 */ /* 0x000fc40001000000 */
[----:B------:R-:W-:Y:S01]  /*c0b0*/  LOP3.LUT P5, RZ, R184, 0x10, RZ, 0xc0, !PT ;  /* 0x00000010b8ff7812 */ /* 0x000fe200078ac0ff */
[----:B------:R-:W-:Y:S01]  /*c0c0*/  IMAD.WIDE.U32 R44, R44, 0x100, RZ ;  /* 0x000001002c2c7825 */ /* 0x000fe200078e00ff */
[----:B------:R-:W-:Y:S02]  /*c0d0*/  LOP3.LUT R53, R51, R52, R53, 0xfe, !PT ;  /* 0x0000003433357212 */ /* 0x000fe400078efe35 */
[----:B------:R-:W-:Y:S02]  /*c0e0*/  SEL R51, RZ, 0x1, P5 ;  /* 0x00000001ff337807 */ /* 0x000fe40002800000 */
[----:B------:R-:W-:Y:S02]  /*c0f0*/  LOP3.LUT R50, R44, R50, R46, 0xfe, !PT ;  /* 0x000000322c327212 */ /* 0x000fe400078efe2e */
[----:B------:R-:W-:Y:S01]  /*c100*/  LOP3.LUT R45, R45, R53, R47, 0xfe, !PT ;  /* 0x000000352d2d7212 */ /* 0x000fe200078efe2f */
[----:B------:R-:W-:Y:S01]  /*c110*/  IMAD.WIDE.U32 R46, R117, R188, c[0x0][0x190] ;  /* 0x00006400752e7625 */ /* 0x000fe200078e00bc */
[----:B------:R-:W-:-:S02]  /*c120*/  LOP3.LUT R44, R50, R51, RZ, 0xfc, !PT ;  /* 0x00000033322c7212 */ /* 0x000fc400078efcff */
        /* <DEDUP_REMOVED lines=26> */
.L_x_9323:
[----:B------:R1:W5:Y:S04]  /*c2d0*/  @P6 LDG.E.128 R80, [R52.64] ;  /* 0x0000000434506981 */ /* 0x000368000c1e1d00 */
[----:B------:R1:W5:Y:S04]  /*c2e0*/  @P0 LDG.E.128 R76, [R50.64] ;  /* 0x00000004324c0981 */ /* 0x000368000c1e1d00 */
[----:B------:R1:W5:Y:S04]  /*c2f0*/  @P0 LDG.E.128 R72, [R50.64+0x10] ;  /* 0x0000100432480981 */ /* 0x000368000c1e1d00 */
        /* <DEDUP_REMOVED lines=13> */
.L_x_9325:
[----:B-1----:R-:W-:Y:S02]  /*c3d0*/  IMAD.MOV.U32 R117, RZ, RZ, R156 ;  /* 0x000000ffff757224 */ /* 0x002fe400078e009c */
.L_x_9326:
[----:B------:R-:W-:Y:S05]  /*c3e0*/  BSYNC B0 ;  /* 0x0000000000007941 */ /* 0x000fea0003800000 */
.L_x_9324:
        /* <DEDUP_REMOVED lines=16> */
.L_x_9330:
[----:B------:R-:W-:Y:S05]  /*c4f0*/  BSYNC B1 ;  /* 0x0000000000017941 */ /* 0x000fea0003800000 */
.L_x_9329:
        /* <DEDUP_REMOVED lines=44> */
.L_x_9328:
[----:B------:R-:W-:Y:S05]  /*c7c0*/  BSYNC B0 ;  /* 0x0000000000007941 */ /* 0x000fea0003800000 */
.L_x_9327:
        /* <DEDUP_REMOVED lines=14> */
.L_x_9331:
        /* <DEDUP_REMOVED lines=12> */
.L_x_9334:
[----:B------:R-:W-:Y:S02]  /*c970*/  IMAD.MOV.U32 R53, RZ, RZ, R156 ;  /* 0x000000ffff357224 */ /* 0x000fe400078e009c */
.L_x_9335:
[----:B------:R-:W-:Y:S05]  /*c980*/  BSYNC B0 ;  /* 0x0000000000007941 */ /* 0x000fea0003800000 */
.L_x_9333:
        /* <DEDUP_REMOVED lines=16> */
.L_x_9339:
[----:B------:R-:W-:Y:S05]  /*ca90*/  BSYNC B1 ;  /* 0x0000000000017941 */ /* 0x000fea0003800000 */
.L_x_9338:
        /* <DEDUP_REMOVED lines=44> */
.L_x_9337:
[----:B------:R-:W-:Y:S05]  /*cd60*/  BSYNC B0 ;  /* 0x0000000000007941 */ /* 0x000fea0003800000 */
.L_x_9336:
        /* <DEDUP_REMOVED lines=9> */
.L_x_9332:
        /* <DEDUP_REMOVED lines=12> */
.L_x_9341:
[----:B------:R-:W-:Y:S02]  /*cec0*/  IMAD.MOV.U32 R118, RZ, RZ, R156 ;  /* 0x000000ffff767224 */ /* 0x000fe400078e009c */
.L_x_9342:
[----:B------:R-:W-:Y:S05]  /*ced0*/  BSYNC B0 ;  /* 0x0000000000007941 */ /* 0x000fea0003800000 */
.L_x_9340:
        /* <DEDUP_REMOVED lines=16> */
.L_x_9346:
[----:B------:R-:W-:Y:S05]  /*cfe0*/  BSYNC B1 ;  /* 0x0000000000017941 */ /* 0x000fea0003800000 */
.L_x_9345:
        /* <DEDUP_REMOVED lines=44> */
.L_x_9344:
[----:B------:R-:W-:Y:S05]  /*d2b0*/  BSYNC B0 ;  /* 0x0000000000007941 */ /* 0x000fea0003800000 */
.L_x_9343:
        /* <DEDUP_REMOVED lines=11> */
[----:B------:R-:W-:Y:S02]  /*d370*/  IMAD.MOV.U32 R44, RZ, RZ, R48 ;  /* 0x000000ffff2c7224 */ /* 0x000fe400078e0030 */
[----:B------:R-:W-:Y:S01]  /*d380*/  FADD.FTZ R53, R77, R53 ;  /* 0x000000354d357221 */ /* 0x000fe20000010000 */
[----:B------:R-:W-:Y:S05]  /*d390*/  BRA `(.L_x_9348) ;  /* 0x0000055000007947 */ /* 0x000fea0003800000 */
.L_x_9347:
        /* <DEDUP_REMOVED lines=12> */
.L_x_9350:
[----:B------:R-:W-:Y:S02]  /*d460*/  IMAD.MOV.U32 R118, RZ, RZ, R156 ;  /* 0x000000ffff767224 */ /* 0x000fe400078e009c */
.L_x_9351:
[----:B------:R-:W-:Y:S05]  /*d470*/  BSYNC B0 ;  /* 0x0000000000007941 */ /* 0x000fea0003800000 */
.L_x_9349:
        /* <DEDUP_REMOVED lines=16> */
.L_x_9355:
[----:B------:R-:W-:Y:S05]  /*d580*/  BSYNC B1 ;  /* 0x0000000000017941 */ /* 0x000fea0003800000 */
.L_x_9354:
        /* <DEDUP_REMOVED lines=44> */
.L_x_9353:
[----:B------:R-:W-:Y:S05]  /*d850*/  BSYNC B0 ;  /* 0x0000000000007941 */ /* 0x000fea0003800000 */
.L_x_9352:
        /* <DEDUP_REMOVED lines=9> */
.L_x_9348:
        /* <DEDUP_REMOVED lines=12> */
.L_x_9357:
[----:B------:R-:W-:Y:S02]  /*d9b0*/  MOV R118, R156 ;  /* 0x0000009c00767202 */ /* 0x000fe40000000f00 */
.L_x_9358:
[----:B------:R-:W-:Y:S05]  /*d9c0*/  BSYNC B0 ;  /* 0x0000000000007941 */ /* 0x000fea0003800000 */
.L_x_9356:
        /* <DEDUP_REMOVED lines=16> */
.L_x_9362:
[----:B------:R-:W-:Y:S05]  /*dad0*/  BSYNC B1 ;  /* 0x0000000000017941 */ /* 0x000fea0003800000 */
.L_x_9361:
        /* <DEDUP_REMOVED lines=44> */
.L_x_9360:
[----:B------:R-:W-:Y:S05]  /*dda0*/  BSYNC B0 ;  /* 0x0000000000007941 */ /* 0x000fea0003800000 */
.L_x_9359:
        /* <DEDUP_REMOVED lines=14> */
.L_x_9363:
        /* <DEDUP_REMOVED lines=12> */
.L_x_9366:
[----:B------:R-:W-:Y:S02]  /*df50*/  IMAD.MOV.U32 R55, RZ, RZ, R156 ;  /* 0x000000ffff377224 */ /* 0x000fe400078e009c */
.L_x_9367:
[----:B------:R-:W-:Y:S05]  /*df60*/  BSYNC B0 ;  /* 0x0000000000007941 */ /* 0x000fea0003800000 */
.L_x_9365:
        /* <DEDUP_REMOVED lines=16> */
.L_x_9371:
[----:B------:R-:W-:Y:S05]  /*e070*/  BSYNC B1 ;  /* 0x0000000000017941 */ /* 0x000fea0003800000 */
.L_x_9370:
        /* <DEDUP_REMOVED lines=44> */
.L_x_9369:
[----:B------:R-:W-:Y:S05]  /*e340*/  BSYNC B0 ;  /* 0x0000000000007941 */ /* 0x000fea0003800000 */
.L_x_9368:
        /* <DEDUP_REMOVED lines=9> */
.L_x_9364:
        /* <DEDUP_REMOVED lines=12> */
.L_x_9373:
[----:B------:R-:W-:Y:S02]  /*e4a0*/  IMAD.MOV.U32 R162, RZ, RZ, R156 ;  /* 0x000000ffffa27224 */ /* 0x000fe400078e009c */
.L_x_9374:
[----:B------:R-:W-:Y:S05]  /*e4b0*/  BSYNC B0 ;  /* 0x0000000000007941 */ /* 0x000fea0003800000 */
.L_x_9372:
        /* <DEDUP_REMOVED lines=16> */
.L_x_9378:
[----:B------:R-:W-:Y:S05]  /*e5c0*/  BSYNC B1 ;  /* 0x0000000000017941 */ /* 0x000fea0003800000 */
.L_x_9377:
        /* <DEDUP_REMOVED lines=44> */
.L_x_9376:
[----:B------:R-:W-:Y:S05]  /*e890*/  BSYNC B0 ;  /* 0x0000000000007941 */ /* 0x000fea0003800000 */
.L_x_9375:
        /* <DEDUP_REMOVED lines=11> */
[----:B------:R-:W-:Y:S01]  /*e950*/  MOV R44, R48 ;  /* 0x00000030002c7202 */ /* 0x000fe20000000f00 */
[----:B------:R-:W-:Y:S01]  /*e960*/  FADD.FTZ R55, R79, R55 ;  /* 0x000000374f377221 */ /* 0x000fe20000010000 */
[----:B------:R-:W-:Y:S05]  /*e970*/  BRA `(.L_x_9380) ;  /* 0x0000055000007947 */ /* 0x000fea0003800000 */
.L_x_9379:
        /* <DEDUP_REMOVED lines=12> */
.L_x_9382:
[----:B------:R-:W-:Y:S02]  /*ea40*/  IMAD.MOV.U32 R118, RZ, RZ, R156 ;  /* 0x000000ffff767224 */ /* 0x000fe400078e009c */
.L_x_9383:
[----:B------:R-:W-:Y:S05]  /*ea50*/  BSYNC B0 ;  /* 0x0000000000007941 */ /* 0x000fea0003800000 */
.L_x_9381:
        /* <DEDUP_REMOVED lines=16> */
.L_x_9387:
[----:B------:R-:W-:Y:S05]  /*eb60*/  BSYNC B1 ;  /* 0x0000000000017941 */ /* 0x000fea0003800000 */
.L_x_9386:
        /* <DEDUP_REMOVED lines=44> */
.L_x_9385:
[----:B------:R-:W-:Y:S05]  /*ee30*/  BSYNC B0 ;  /* 0x0000000000007941 */ /* 0x000fea0003800000 */
.L_x_9384:
        /* <DEDUP_REMOVED lines=9> */
.L_x_9380:
        /* <DEDUP_REMOVED lines=12> */
.L_x_9389:
[----:B------:R-:W-:Y:S02]  /*ef90*/  IMAD.MOV.U32 R118, RZ, RZ, R156 ;  /* 0x000000ffff767224 */ /* 0x000fe400078e009c */
.L_x_9390:
[----:B------:R-:W-:Y:S05]  /*efa0*/  BSYNC B0 ;  /* 0x0000000000007941 */ /* 0x000fea0003800000 */
.L_x_9388:
        /* <DEDUP_REMOVED lines=16> */
.L_x_9394:
[----:B------:R-:W-:Y:S05]  /*f0b0*/  BSYNC B1 ;  /* 0x0000000000017941 */ /* 0x000fea0003800000 */
.L_x_9393:
        /* <DEDUP_REMOVED lines=44> */
.L_x_9392:
[----:B------:R-:W-:Y:S05]  /*f380*/  BSYNC B0 ;  /* 0x0000000000007941 */ /* 0x000fea0003800000 */
.L_x_9391:
        /* <DEDUP_REMOVED lines=12> */
.L_x_9395:
        /* <DEDUP_REMOVED lines=12> */
.L_x_9398:
[----:B------:R-:W-:Y:S02]  /*f510*/  IMAD.MOV.U32 R49, RZ, RZ, R156 ;  /* 0x000000ffff317224 */ /* 0x000fe400078e009c */
.L_x_9399:
[----:B------:R-:W-:Y:S05]  /*f520*/  BSYNC B0 ;  /* 0x0000000000007941 */ /* 0x000fea0003800000 */
.L_x_9397:
        /* <DEDUP_REMOVED lines=16> */
.L_x_9403:
[----:B------:R-:W-:Y:S05]  /*f630*/  BSYNC B1 ;  /* 0x0000000000017941 */ /* 0x000fea0003800000 */
.L_x_9402:
        /* <DEDUP_REMOVED lines=44> */
.L_x_9401:
[----:B------:R-:W-:Y:S05]  /*f900*/  BSYNC B0 ;  /* 0x0000000000007941 */ /* 0x000fea0003800000 */
.L_x_9400:
        /* <DEDUP_REMOVED lines=9> */
.L_x_9396:
        /* <DEDUP_REMOVED lines=12> */
.L_x_9405:
[----:B------:R-:W-:Y:S02]  /*fa60*/  IMAD.MOV.U32 R162, RZ, RZ, R156 ;  /* 0x000000ffffa27224 */ /* 0x000fe400078e009c */
.L_x_9406:
[----:B------:R-:W-:Y:S05]  /*fa70*/  BSYNC B0 ;  /* 0x0000000000007941 */ /* 0x000fea0003800000 */
.L_x_9404:
        /* <DEDUP_REMOVED lines=16> */
.L_x_9410:
[----:B------:R-:W-:Y:S05]  /*fb80*/  BSYNC B1 ;  /* 0x0000000000017941 */ /* 0x000fea0003800000 */
.L_x_9409:
        /* <DEDUP_REMOVED lines=44> */
.L_x_9408:
[----:B------:R-:W-:Y:S05]  /*fe50*/  BSYNC B0 ;  /* 0x0000000000007941 */ /* 0x000fea0003800000 */
.L_x_9407:
        /* <DEDUP_REMOVED lines=12> */
.L_x_9411:
        /* <DEDUP_REMOVED lines=12> */
.L_x_9414:
[----:B------:R-:W-:Y:S02]  /*ffe0*/  IMAD.MOV.U32 R46, RZ, RZ, R156 ;  /* 0x000000ffff2e7224 */ /* 0x000fe400078e009c */
.L_x_9415:
[----:B------:R-:W-:Y:S05]  /*fff0*/  BSYNC B0 ;  /* 0x0000000000007941 */ /* 0x000fea0003800000 */
.L_x_9413:
        /* <DEDUP_REMOVED lines=16> */
.L_x_9419:
[----:B------:R-:W-:Y:S05]  /*10100*/  BSYNC B1 ;  /* 0x0000000000017941 */ /* 0x000fea0003800000 */
.L_x_9418:
        /* <DEDUP_REMOVED lines=44> */
.L_x_9417:
[----:B------:R-:W-:Y:S05]  /*103d0*/  BSYNC B0 ;  /* 0x0000000000007941 */ /* 0x000fea0003800000 */
.L_x_9416:
        /* <DEDUP_REMOVED lines=9> */
.L_x_9412:
        /* <DEDUP_REMOVED lines=12> */
.L_x_9421:
[----:B------:R-:W-:Y:S02]  /*10530*/  IMAD.MOV.U32 R46, RZ, RZ, R156 ;  /* 0x000000ffff2e7224 */ /* 0x000fe400078e009c */
.L_x_9422:
[----:B------:R-:W-:Y:S05]  /*10540*/  BSYNC B0 ;  /* 0x0000000000007941 */ /* 0x000fea0003800000 */
.L_x_9420:
        /* <DEDUP_REMOVED lines=16> */
.L_x_9426:
[----:B------:R-:W-:Y:S05]  /*10650*/  BSYNC B1 ;  /* 0x0000000000017941 */ /* 0x000fea0003800000 */
.L_x_9425:
        /* <DEDUP_REMOVED lines=44> */
.L_x_9424:
[----:B------:R-:W-:Y:S05]  /*10920*/  BSYNC B0 ;  /* 0x0000000000007941 */ /* 0x000fea0003800000 */
.L_x_9423:
        /* <DEDUP_REMOVED lines=12> */
.L_x_9427:
        /* <DEDUP_REMOVED lines=12> */
.L_x_9430:
[----:B------:R-:W-:Y:S02]  /*10ab0*/  IMAD.MOV.U32 R46, RZ, RZ, R156 ;  /* 0x000000ffff2e7224 */ /* 0x000fe400078e009c */
.L_x_9431:
[----:B------:R-:W-:Y:S05]  /*10ac0*/  BSYNC B0 ;  /* 0x0000000000007941 */ /* 0x000fea0003800000 */
.L_x_9429:
        /* <DEDUP_REMOVED lines=16> */
.L_x_9435:
[----:B------:R-:W-:Y:S05]  /*10bd0*/  BSYNC B1 ;  /* 0x0000000000017941 */ /* 0x000fea0003800000 */
.L_x_9434:
        /* <DEDUP_REMOVED lines=44> */
.L_x_9433:
[----:B------:R-:W-:Y:S05]  /*10ea0*/  BSYNC B0 ;  /* 0x0000000000007941 */ /* 0x000fea0003800000 */
.L_x_9432:
        /* <DEDUP_REMOVED lines=9> */
.L_x_9428:
        /* <DEDUP_REMOVED lines=12> */
.L_x_9437:
[----:B------:R-:W-:Y:S02]  /*11000*/  IMAD.MOV.U32 R46, RZ, RZ, R156 ;  /* 0x000000ffff2e7224 */ /* 0x000fe400078e009c */
.L_x_9438:
[----:B------:R-:W-:Y:S05]  /*11010*/  BSYNC B0 ;  /* 0x0000000000007941 */ /* 0x000fea0003800000 */
.L_x_9436:
        /* <DEDUP_REMOVED lines=16> */
.L_x_9442:
[----:B------:R-:W-:Y:S05]  /*11120*/  BSYNC B1 ;  /* 0x0000000000017941 */ /* 0x000fea0003800000 */
.L_x_9441:
        /* <DEDUP_REMOVED lines=44> */
.L_x_9440:
[----:B------:R-:W-:Y:S05]  /*113f0*/  BSYNC B0 ;  /* 0x0000000000007941 */ /* 0x000fea0003800000 */
.L_x_9439:
        /* <DEDUP_REMOVED lines=12> */
.L_x_9443:
        /* <DEDUP_REMOVED lines=12> */
.L_x_9446:
[----:B------:R-:W-:Y:S02]  /*11580*/  IMAD.MOV.U32 R162, RZ, RZ, R156 ;  /* 0x000000ffffa27224 */ /* 0x000fe400078e009c */
.L_x_9447:
[----:B------:R-:W-:Y:S05]  /*11590*/  BSYNC B0 ;  /* 0x0000000000007941 */ /* 0x000fea0003800000 */
.L_x_9445:
        /* <DEDUP_REMOVED lines=18> */
.L_x_9451:
[----:B------:R-:W-:Y:S05]  /*116c0*/  BSYNC B1 ;  /* 0x0000000000017941 */ /* 0x000fea0003800000 */
.L_x_9450:
        /* <DEDUP_REMOVED lines=44> */
.L_x_9449:
[----:B------:R-:W-:Y:S05]  /*11990*/  BSYNC B0 ;  /* 0x0000000000007941 */ /* 0x000fea0003800000 */
.L_x_9448:
        /* <DEDUP_REMOVED lines=9> */
.L_x_9444:
        /* <DEDUP_REMOVED lines=29> */
[----:B------:R-:W-:-:S04]  /*11c00*/  IMAD.WIDE.U32 R118, R187, R166, c[0x0][0x170] ;  /* 0x00005c00bb767625 */ /* 0x000fc800078e00a6 */
[----:B------:R-:W-:-:S04]  /*11c10*/  @P0 IMAD.WIDE.U32 R162, R187, R190, c[0x0][0x180] ;  /* 0x00006000bba20625 */ /* 0x000fc800078e00be */
        /* <DEDUP_REMOVED lines=21> */
.L_x_9452:
        /* <DEDUP_REMOVED lines=16> */
.L_x_9454:
[----:B-1----:R-:W-:Y:S02]  /*11e70*/  IMAD.MOV.U32 R166, RZ, RZ, R156 ;  /* 0x000000ffffa67224 */ /* 0x002fe400078e009c */
.L_x_9455:
[----:B------:R-:W-:Y:S05]  /*11e80*/  BSYNC B0 ;  /* 0x0000000000007941 */ /* 0x000fea0003800000 */
.L_x_9453:
        /* <DEDUP_REMOVED lines=16> */
.L_x_9459:
[----:B------:R-:W-:Y:S05]  /*11f90*/  BSYNC B1 ;  /* 0x0000000000017941 */ /* 0x000fea0003800000 */
.L_x_9458:
        /* <DEDUP_REMOVED lines=44> */
.L_x_9457:
[----:B------:R-:W-:Y:S05]  /*12260*/  BSYNC B0 ;  /* 0x0000000000007941 */ /* 0x000fea0003800000 */
.L_x_9456:
        /* <DEDUP_REMOVED lines=14> */
.L_x_9460:
        /* <DEDUP_REMOVED lines=12> */
.L_x_9463:
[----:B------:R-:W-:Y:S02]  /*12410*/  IMAD.MOV.U32 R191, RZ, RZ, R156 ;  /* 0x000000ffffbf7224 */ /* 0x000fe400078e009c */
.L_x_9464:
[----:B------:R-:W-:Y:S05]  /*12420*/  BSYNC B0 ;  /* 0x0000000000007941 */ /* 0x000fea0003800000 */
.L_x_9462:
        /* <DEDUP_REMOVED lines=16> */
.L_x_9468:
[----:B------:R-:W-:Y:S05]  /*12530*/  BSYNC B1 ;  /* 0x0000000000017941 */ /* 0x000fea0003800000 */
.L_x_9467:
        /* <DEDUP_REMOVED lines=44> */
.L_x_9466:
[----:B------:R-:W-:Y:S05]  /*12800*/  BSYNC B0 ;  /* 0x0000000000007941 */ /* 0x000fea0003800000 */
.L_x_9465:
        /* <DEDUP_REMOVED lines=9> */
.L_x_9461:
        /* <DEDUP_REMOVED lines=12> */
.L_x_9470:
[----:B------:R-:W-:Y:S02]  /*12960*/  IMAD.MOV.U32 R191, RZ, RZ, R156 ;  /* 0x000000ffffbf7224 */ /* 0x000fe400078e009c */
.L_x_9471:
[----:B------:R-:W-:Y:S05]  /*12970*/  BSYNC B0 ;  /* 0x0000000000007941 */ /* 0x000fea0003800000 */
.L_x_9469:
        /* <DEDUP_REMOVED lines=16> */
.L_x_9475:
[----:B------:R-:W-:Y:S05]  /*12a80*/  BSYNC B1 ;  /* 0x0000000000017941 */ /* 0x000fea0003800000 */
.L_x_9474:
        /* <DEDUP_REMOVED lines=44> */
.L_x_9473:
[----:B------:R-:W-:Y:S05]  /*12d50*/  BSYNC B0 ;  /* 0x0000000000007941 */ /* 0x000fea0003800000 */
.L_x_9472:
        /* <DEDUP_REMOVED lines=14> */
.L_x_9476:
        /* <DEDUP_REMOVED lines=12> */
.L_x_9479:
[----:B------:R-:W-:Y:S02]  /*12f00*/  IMAD.MOV.U32 R116, RZ, RZ, R156 ;  /* 0x000000ffff747224 */ /* 0x000fe400078e009c */
.L_x_9480:
[----:B------:R-:W-:Y:S05]  /*12f10*/  BSYNC B0 ;  /* 0x0000000000007941 */ /* 0x000fea0003800000 */
.L_x_9478:
        /* <DEDUP_REMOVED lines=16> */
.L_x_9484:
[----:B------:R-:W-:Y:S05]  /*13020*/  BSYNC B1 ;  /* 0x0000000000017941 */ /* 0x000fea0003800000 */
.L_x_9483:
        /* <DEDUP_REMOVED lines=44> */
.L_x_9482:
[----:B------:R-:W-:Y:S05]  /*132f0*/  BSYNC B0 ;  /* 0x0000000000007941 */ /* 0x000fea0003800000 */
.L_x_9481:
        /* <DEDUP_REMOVED lines=9> */
.L_x_9477:
        /* <DEDUP_REMOVED lines=12> */
.L_x_9486:
[----:B------:R-:W-:Y:S02]  /*13450*/  IMAD.MOV.U32 R116, RZ, RZ, R156 ;  /* 0x000000ffff747224 */ /* 0x000fe400078e009c */
.L_x_9487:
[----:B------:R-:W-:Y:S05]  /*13460*/  BSYNC B0 ;  /* 0x0000000000007941 */ /* 0x000fea0003800000 */
.L_x_9485:
        /* <DEDUP_REMOVED lines=16> */
.L_x_9491:
[----:B------:R-:W-:Y:S05]  /*13570*/  BSYNC B1 ;  /* 0x0000000000017941 */ /* 0x000fea0003800000 */
.L_x_9490:
        /* <DEDUP_REMOVED lines=44> */
.L_x_9489:
[----:B------:R-:W-:Y:S05]  /*13840*/  BSYNC B0 ;  /* 0x0000000000007941 */ /* 0x000fea0003800000 */
.L_x_9488:
[----:B------:R0:W1:Y:S01]  /*13850*/  I2F.U32 R46, R116 ;  /* 0x00000074002e7306 */ /* 0x0000620000201000 */
[----:B------:R-:W-:Y:S02]  /*13860*/  LOP3.LUT R184, R184, 0xfffffffd, RZ, 0xc0, !PT ;  /* 0xfffffffdb8b87812 */ /* 0x000fe400078ec0ff */
[----:B0-----:R-:W-:Y:S01]  /*13870*/  PRMT R116, RZ, 0x5410, R117 ;  /* 0x00005410ff747816 */ /* 0x001fe20000000075 */
[----:B-1----:R-:W-:-:S05]  /*13880*/  FFMA.FTZ R46, R46, R189, 1.1641532182693481445e-10 ;  /* 0x2f0000002e2e7423 */ /* 0x002fca00000100bd */
[----:B------:R-:W-:Y:S01]  /*13890*/  FSETP.GTU.FTZ.AND P2, PT, R46, c[0x0][0x1e4], PT ;  /* 0x000079002e007a0b */ /* 0x000fe20003f5c000 */
[----:B------:R-:W-:-:S05]  /*138a0*/  FMUL.FTZ R46, R116, c[0x0][0x1e8] ;  /* 0x00007a00742e7a20 */ /* 0x000fca0000410000 */
[----:B------:R-:W-:-:S07]  /*138b0*/  FSEL R46, R46, RZ, !P2 ;  /* 0x000000ff2e2e7208 */ /* 0x000fce0005000000 */
[----:B------:R-:W-:Y:S01]  /*138c0*/  @P2 LOP3.LUT R184, R184, 0x2, RZ, 0xfc, !PT ;  /* 0x00000002b8b82812 */ /* 0x000fe200078efcff */
[----:B------:R-:W-:Y:S05]  /*138d0*/  @P1 BRA `(.L_x_9492) ;  /* 0x0000005000001947 */ /* 0x000fea0003800000 */
[----:B------:R-:W-:Y:S01]  /*138e0*/  IMAD.MOV.U32 R116, RZ, RZ, R47 ;  /* 0x000000ffff747224 */ /* 0x000fe200078e002f */
[----:B------:R-:W-:Y:S05]  /*138f0*/  @!P0 BRA `(.L_x_9493) ;  /* 0x0000058000008947 */ /* 0x000fea0003800000 */
[----:B------:R-:W-:Y:S02]  /*13900*/  IMAD.MOV.U32 R116, RZ, RZ, R47 ;  /* 0x000000ffff747224 */ /* 0x000fe400078e002f */
[----:B------:R-:W-:Y:S01]  /*13910*/  FADD.FTZ R46, R78, R46 ;  /* 0x0000002e4e2e7221 */ /* 0x000fe20000010000 */
[----:B------:R-:W-:Y:S05]  /*13920*/  BRA `(.L_x_9493) ;  /* 0x0000055000007947 */ /* 0x000fea0003800000 */
.L_x_9492:
        /* <DEDUP_REMOVED lines=12> */
.L_x_9495:
[----:B------:R-:W-:Y:S02]  /*139f0*/  IMAD.MOV.U32 R191, RZ, RZ, R156 ;  /* 0x000000ffffbf7224 */ /* 0x000fe400078e009c */
.L_x_9496:
[----:B------:R-:W-:Y:S05]  /*13a00*/  BSYNC B0 ;  /* 0x0000000000007941 */ /* 0x000fea0003800000 */
.L_x_9494:
        /* <DEDUP_REMOVED lines=16> */
.L_x_9500:
[----:B------:R-:W-:Y:S05]  /*13b10*/  BSYNC B1 ;  /* 0x0000000000017941 */ /* 0x000fea0003800000 */
.L_x_9499:
        /* <DEDUP_REMOVED lines=44> */
.L_x_9498:
[----:B------:R-:W-:Y:S05]  /*13de0*/  BSYNC B0 ;  /* 0x0000000000007941 */ /* 0x000fea0003800000 */
.L_x_9497:
        /* <DEDUP_REMOVED lines=9> */
.L_x_9493:
        /* <DEDUP_REMOVED lines=12> */
.L_x_9502:
[----:B------:R-:W-:Y:S02]  /*13f40*/  IMAD.MOV.U32 R191, RZ, RZ, R156 ;  /* 0x000000ffffbf7224 */ /* 0x000fe400078e009c */
.L_x_9503:
[----:B------:R-:W-:Y:S05]  /*13f50*/  BSYNC B0 ;  /* 0x0000000000007941 */ /* 0x000fea0003800000 */
.L_x_9501:
        /* <DEDUP_REMOVED lines=16> */
.L_x_9507:
[----:B------:R-:W-:Y:S05]  /*14060*/  BSYNC B1 ;  /* 0x0000000000017941 */ /* 0x000fea0003800000 */
.L_x_9506:
        /* <DEDUP_REMOVED lines=44> */
.L_x_9505:
[----:B------:R-:W-:Y:S05]  /*14330*/  BSYNC B0 ;  /* 0x0000000000007941 */ /* 0x000fea0003800000 */
.L_x_9504:
        /* <DEDUP_REMOVED lines=14> */
.L_x_9508:
        /* <DEDUP_REMOVED lines=12> */
.L_x_9511:
[----:B------:R-:W-:Y:S02]  /*144e0*/  IMAD.MOV.U32 R191, RZ, RZ, R156 ;  /* 0x000000ffffbf7224 */ /* 0x000fe400078e009c */
.L_x_9512:
[----:B------:R-:W-:Y:S05]  /*144f0*/  BSYNC B0 ;  /* 0x0000000000007941 */ /* 0x000fea0003800000 */
.L_x_9510:
        /* <DEDUP_REMOVED lines=16> */
.L_x_9516:
[----:B------:R-:W-:Y:S05]  /*14600*/  BSYNC B1 ;  /* 0x0000000000017941 */ /* 0x000fea0003800000 */
.L_x_9515:
        /* <DEDUP_REMOVED lines=44> */
.L_x_9514:
[----:B------:R-:W-:Y:S05]  /*148d0*/  BSYNC B0 ;  /* 0x0000000000007941 */ /* 0x000fea0003800000 */
.L_x_9513:
        /* <DEDUP_REMOVED lines=9> */
.L_x_9509:
        /* <DEDUP_REMOVED lines=12> */
.L_x_9518:
[----:B------:R-:W-:Y:S02]  /*14a30*/  IMAD.MOV.U32 R191, RZ, RZ, R156 ;  /* 0x000000ffffbf7224 */ /* 0x000fe400078e009c */
.L_x_9519:
[----:B------:R-:W-:Y:S05]  /*14a40*/  BSYNC B0 ;  /* 0x0000000000007941 */ /* 0x000fea0003800000 */
.L_x_9517:
        /* <DEDUP_REMOVED lines=16> */
.L_x_9523:
[----:B------:R-:W-:Y:S05]  /*14b50*/  BSYNC B1 ;  /* 0x0000000000017941 */ /* 0x000fea0003800000 */
.L_x_9522:
        /* <DEDUP_REMOVED lines=44> */
.L_x_9521:
[----:B------:R-:W-:Y:S05]  /*14e20*/  BSYNC B0 ;  /* 0x0000000000007941 */ /* 0x000fea0003800000 */
.L_x_9520:
        /* <DEDUP_REMOVED lines=12> */
.L_x_9524:
        /* <DEDUP_REMOVED lines=12> */
.L_x_9527:
[----:B------:R-:W-:Y:S02]  /*14fb0*/  IMAD.MOV.U32 R191, RZ, RZ, R156 ;  /* 0x000000ffffbf7224 */ /* 0x000fe400078e009c */
.L_x_9528:
[----:B------:R-:W-:Y:S05]  /*14fc0*/  BSYNC B0 ;  /* 0x0000000000007941 */ /* 0x000fea0003800000 */
.L_x_9526:
        /* <DEDUP_REMOVED lines=16> */
.L_x_9532:
[----:B------:R-:W-:Y:S05]  /*150d0*/  BSYNC B1 ;  /* 0x0000000000017941 */ /* 0x000fea0003800000 */
.L_x_9531:
        /* <DEDUP_REMOVED lines=44> */
.L_x_9530:
[----:B------:R-:W-:Y:S05]  /*153a0*/  BSYNC B0 ;  /* 0x0000000000007941 */ /* 0x000fea0003800000 */
.L_x_9529:
        /* <DEDUP_REMOVED lines=9> */
.L_x_9525:
        /* <DEDUP_REMOVED lines=12> */
.L_x_9534:
[----:B------:R-:W-:Y:S02]  /*15500*/  IMAD.MOV.U32 R191, RZ, RZ, R156 ;  /* 0x000000ffffbf7224 */ /* 0x000fe400078e009c */
.L_x_9535:
[----:B------:R-:W-:Y:S05]  /*15510*/  BSYNC B0 ;  /* 0x0000000000007941 */ /* 0x000fea0003800000 */
.L_x_9533:
        /* <DEDUP_REMOVED lines=16> */
.L_x_9539:
[----:B------:R-:W-:Y:S05]  /*15620*/  BSYNC B1 ;  /* 0x0000000000017941 */ /* 0x000fea0003800000 */
.L_x_9538:
        /* <DEDUP_REMOVED lines=44> */
.L_x_9537:
[----:B------:R-:W-:Y:S05]  /*158f0*/  BSYNC B0 ;  /* 0x0000000000007941 */ /* 0x000fea0003800000 */
.L_x_9536:
        /* <DEDUP_REMOVED lines=12> */
.L_x_9540:
        /* <DEDUP_REMOVED lines=12> */
.L_x_9543:
[----:B------:R-:W-:Y:S02]  /*15a80*/  IMAD.MOV.U32 R191, RZ, RZ, R156 ;  /* 0x000000ffffbf7224 */ /* 0x000fe400078e009c */
.L_x_9544:
[----:B------:R-:W-:Y:S05]  /*15a90*/  BSYNC B0 ;  /* 0x0000000000007941 */ /* 0x000fea0003800000 */
.L_x_9542:
        /* <DEDUP_REMOVED lines=16> */
.L_x_9548:
[----:B------:R-:W-:Y:S05]  /*15ba0*/  BSYNC B1 ;  /* 0x0000000000017941 */ /* 0x000fea0003800000 */
.L_x_9547:
        /* <DEDUP_REMOVED lines=44> */
.L_x_9546:
[----:B------:R-:W-:Y:S05]  /*15e70*/  BSYNC B0 ;  /* 0x0000000000007941 */ /* 0x000fea0003800000 */
.L_x_9545:
        /* <DEDUP_REMOVED lines=9> */
.L_x_9541:
        /* <DEDUP_REMOVED lines=12> */
.L_x_9550:
[----:B------:R-:W-:Y:S02]  /*15fd0*/  IMAD.MOV.U32 R191, RZ, RZ, R156 ;  /* 0x000000ffffbf7224 */ /* 0x000fe400078e009c */
.L_x_9551:
[----:B------:R-:W-:Y:S05]  /*15fe0*/  BSYNC B0 ;  /* 0x0000000000007941 */ /* 0x000fea0003800000 */
.L_x_9549:
        /* <DEDUP_REMOVED lines=16> */
.L_x_9555:
[----:B------:R-:W-:Y:S05]  /*160f0*/  BSYNC B1 ;  /* 0x0000000000017941 */ /* 0x000fea0003800000 */
.L_x_9554:
        /* <DEDUP_REMOVED lines=44> */
.L_x_9553:
[----:B------:R-:W-:Y:S05]  /*163c0*/  BSYNC B0 ;  /* 0x0000000000007941 */ /* 0x000fea0003800000 */
.L_x_9552:
        /* <DEDUP_REMOVED lines=12> */
.L_x_9556:
        /* <DEDUP_REMOVED lines=12> */
.L_x_9559:
[----:B------:R-:W-:Y:S02]  /*16550*/  IMAD.MOV.U32 R191, RZ, RZ, R156 ;  /* 0x000000ffffbf7224 */ /* 0x000fe400078e009c */
.L_x_9560:
[----:B------:R-:W-:Y:S05]  /*16560*/  BSYNC B0 ;  /* 0x0000000000007941 */ /* 0x000fea0003800000 */
.L_x_9558:
        /* <DEDUP_REMOVED lines=16> */
.L_x_9564:
[----:B------:R-:W-:Y:S05]  /*16670*/  BSYNC B1 ;  /* 0x0000000000017941 */ /* 0x000fea0003800000 */
.L_x_9563:
        /* <DEDUP_REMOVED lines=44> */
.L_x_9562:
[----:B------:R-:W-:Y:S05]  /*16940*/  BSYNC B0 ;  /* 0x0000000000007941 */ /* 0x000fea0003800000 */
.L_x_9561:
        /* <DEDUP_REMOVED lines=9> */
.L_x_9557:
        /* <DEDUP_REMOVED lines=12> */
.L_x_9566:
[----:B------:R-:W-:Y:S02]  /*16aa0*/  IMAD.MOV.U32 R191, RZ, RZ, R156 ;  /* 0x000000ffffbf7224 */ /* 0x000fe400078e009c */
.L_x_9567:
[----:B------:R-:W-:Y:S05]  /*16ab0*/  BSYNC B0 ;  /* 0x0000000000007941 */ /* 0x000fea0003800000 */
.L_x_9565:
        /* <DEDUP_REMOVED lines=16> */
.L_x_9571:
[----:B------:R-:W-:Y:S05]  /*16bc0*/  BSYNC B1 ;  /* 0x0000000000017941 */ /* 0x000fea0003800000 */
.L_x_9570:
        /* <DEDUP_REMOVED lines=44> */
.L_x_9569:
[----:B------:R-:W-:Y:S05]  /*16e90*/  BSYNC B0 ;  /* 0x0000000000007941 */ /* 0x000fea0003800000 */
.L_x_9568:
        /* <DEDUP_REMOVED lines=12> */
.L_x_9572:
        /* <DEDUP_REMOVED lines=12> */
.L_x_9575:
[----:B------:R-:W-:Y:S02]  /*17020*/  IMAD.MOV.U32 R192, RZ, RZ, R156 ;  /* 0x000000ffffc07224 */ /* 0x000fe400078e009c */
.L_x_9576:
[----:B------:R-:W-:Y:S05]  /*17030*/  BSYNC B0 ;  /* 0x0000000000007941 */ /* 0x000fea0003800000 */
.L_x_9574:
        /* <DEDUP_REMOVED lines=16> */
.L_x_9580:
[----:B------:R-:W-:Y:S05]  /*17140*/  BSYNC B1 ;  /* 0x0000000000017941 */ /* 0x000fea0003800000 */
.L_x_9579:
        /* <DEDUP_REMOVED lines=43> */
[----:B------:R-:W-:Y:S02]  /*17400*/  MOV R158, R162 ;  /* 0x000000a2009e7202 */ /* 0x000fe40000000f00 */
.L_x_9578:
[----:B------:R-:W-:Y:S05]  /*17410*/  BSYNC B0 ;  /* 0x0000000000007941 */ /* 0x000fea0003800000 */
.L_x_9577:
        /* <DEDUP_REMOVED lines=9> */
.L_x_9573:
[----:B------:R-:W-:Y:S01]  /*174b0*/  FADD.FTZ R162, RZ, R68 ;  /* 0x00000044ffa27221 */ /* 0x000fe20000010000 */
[----:B------:R-:W-:Y:S02]  /*174c0*/  SEL R164, RZ, 0x10000, P4 ;  /* 0x00010000ffa47807 */ /* 0x000fe40002000000 */
[----:B------:R-:W-:Y:S01]  /*174d0*/  SEL R165, RZ, 0x1000000, P5 ;  /* 0x01000000ffa57807 */ /* 0x000fe20002800000 */
[----:B------:R-:W-:Y:S01]  /*174e0*/  FADD.FTZ R163, R162, R69 ;  /* 0x00000045a2a37221 */ /* 0x000fe20000010000 */
[C---:B------:R-:W-:Y:S02]  /*174f0*/  LOP3.LUT P4, RZ, R184.reuse, 0x1, RZ, 0xc0, !PT ;  /* 0x00000001b8ff7812 */ /* 0x040fe4000788c0ff */
[----:B------:R-:W-:Y:S01]  /*17500*/  SEL R193, RZ, 0x100, P3 ;  /* 0x00000100ffc17807 */ /* 0x000fe20001800000 */
[----:B------:R-:W-:Y:S01]  /*17510*/  FADD.FTZ R162, R163, R70 ;  /* 0x00000046a3a27221 */ /* 0x000fe20000010000 */
[C---:B------:R-:W-:Y:S02]  /*17520*/  LOP3.LUT P6, RZ, R184.reuse, 0x4, RZ, 0xc0, !PT ;  /* 0x00000004b8ff7812 */ /* 0x040fe400078cc0ff */
[----:B------:R-:W-:Y:S01]  /*17530*/  LOP3.LUT P5, RZ, R184, 0x2, RZ, 0xc0, !PT ;  /* 0x00000002b8ff7812 */ /* 0x000fe200078ac0ff */
[----:B------:R-:W-:Y:S01]  /*17540*/  FADD.FTZ R163, R162, R71 ;  /* 0x00000047a2a37221 */ /* 0x000fe20000010000 */
[----:B------:R-:W-:-:S02]  /*17550*/  SEL R166, RZ, 0x1, P4 ;  /* 0x00000001ffa67807 */ /* 0x000fc40002000000 */
[----:B------:R-:W-:Y:S01]  /*17560*/  LOP3.LUT R193, R193, R165, R164, 0xfe, !PT ;  /* 0x000000a5c1c17212 */ /* 0x000fe200078efea4 */
[----:B------:R-:W-:Y:S01]  /*17570*/  FADD.FTZ R162, R163, R64 ;  /* 0x00000040a3a27221 */ /* 0x000fe20000010000 */
[----:B------:R-:W-:Y:S01]  /*17580*/  SEL R164, RZ, 0x1, P6 ;  /* 0x00000001ffa47807 */ /* 0x000fe20003000000 */
[----:B------:R-:W-:Y:S01]  /*17590*/  IMAD.WIDE.U32 R166, R166, 0x1000000, RZ ;  /* 0x01000000a6a67825 */ /* 0x000fe200078e00ff */
[----:B------:R-:W-:Y:S02]  /*175a0*/  SEL R195, RZ, 0x1, P2 ;  /* 0x00000001ffc37807 */ /* 0x000fe40001000000 */
[----:B------:R-:W-:Y:S01]  /*175b0*/  LOP3.LUT P1, RZ, R184, 0x8, RZ, 0xc0, !PT ;  /* 0x00000008b8ff7812 */ /* 0x000fe2000782c0ff */
[----:B------:R-:W-:Y:S01]  /*175c0*/  FADD.FTZ R163, R162, R65 ;  /* 0x00000041a2a37221 */ /* 0x000fe20000010000 */
[----:B------:R-:W-:Y:S01]  /*175d0*/  LOP3.LUT R195, R167, R193, R195, 0xfe, !PT ;  /* 0x000000c1a7c37212 */ /* 0x000fe200078efec3 */
[----:B------:R-:W-:Y:S01]  /*175e0*/  IMAD.WIDE.U32 R164, R164, 0x100, RZ ;  /* 0x00000100a4a47825 */ /* 0x000fe200078e00ff */
[----:B------:R-:W-:-:S02]  /*175f0*/  SEL R193, RZ, 0x1, P1 ;  /* 0x00000001ffc17807 */ /* 0x000fc40000800000 */
[----:B------:R-:W-:Y:S01]  /*17600*/  LOP3.LUT P0, RZ, R184, 0x20, RZ, 0xc0, !PT ;  /* 0x00000020b8ff7812 */ /* 0x000fe2000780c0ff */
[----:B------:R-:W-:Y:S01]  /*17610*/  FADD.FTZ R162, R163, R66 ;  /* 0x00000042a3a27221 */ /* 0x000fe20000010000 */
        /* <DEDUP_REMOVED lines=17> */
[----:B------:R-:W-:Y:S02]  /*17730*/  FADD.FTZ R192, R163, R50 ;  /* 0x00000032a3c07221 */ /* 0x000fe40000010000 */
[----:B------:R-:W-:-:S04]  /*17740*/  IMAD.WIDE.U32 R162, R162, 0x10000, RZ ;  /* 0x00010000a2a27825 */ /* 0x000fc800078e00ff */
[----:B------:R-:W-:Y:S01]  /*17750*/  FADD.FTZ R189, R192, R51 ;  /* 0x00000033c0bd7221 */ /* 0x000fe20000010000 */
[----:B------:R-:W-:Y:S01]  /*17760*/  LOP3.LUT R162, R164, R166, R162, 0xfe, !PT ;  /* 0x000000a6a4a27212 */ /* 0x000fe200078efea2 */
[----:B------:R-:W-:Y:S01]  /*17770*/  IMAD.WIDE.U32 R166, R187, R190, c[0x0][0x188] ;  /* 0x00006200bba67625 */ /* 0x000fe200078e00be */
[----:B------:R-:W-:Y:S02]  /*17780*/  LOP3.LUT R163, R165, R195, R163, 0xfe, !PT ;  /* 0x000000c3a5a37212 */ /* 0x000fe400078efea3 */
[----:B------:R-:W-:Y:S01]  /*17790*/  LOP3.LUT R162, R162, R193, RZ, 0xfc, !PT ;  /* 0x000000c1a2a27212 */ /* 0x000fe200078efcff */
[----:B------:R-:W-:Y:S01]  /*177a0*/  IMAD.WIDE.U32 R164, R187, R188, c[0x0][0x190] ;  /* 0x00006400bba47625 */ /* 0x000fe200078e00bc */
[----:B------:R0:W-:Y:S03]  /*177b0*/  STG.E.128 [R166.64], R44 ;  /* 0x0000002ca6007986 */ /* 0x0001e6000c101d04 */
[----:B------:R-:W-:Y:S01]  /*177c0*/  FADD.FTZ R192, R189, R44 ;  /* 0x0000002cbdc07221 */ /* 0x000fe20000010000 */
[----:B------:R0:W-:Y:S03]  /*177d0*/  STG.E.128 [R166.64+0x10], R116 ;  /* 0x00001074a6007986 */ /* 0x0001e6000c101d04 */
[----:B------:R-:W-:Y:S01]  /*177e0*/  FADD.FTZ R189, R192, R45 ;  /* 0x0000002dc0bd7221 */ /* 0x000fe20000010000 */
[----:B------:R0:W-:Y:S03]  /*177f0*/  STG.E.64 [R164.64], R162 ;  /* 0x000000a2a4007986 */ /* 0x0001e6000c101b04 */
[----:B------:R-:W-:-:S04]  /*17800*/  FADD.FTZ R190, R189, R46 ;  /* 0x0000002ebdbe7221 */ /* 0x000fc80000010000 */
[----:B------:R-:W-:-:S04]  /*17810*/  FADD.FTZ R189, R190, R47 ;  /* 0x0000002fbebd7221 */ /* 0x000fc80000010000 */
        /* <DEDUP_REMOVED lines=18> */
[----:B------:R-:W-:Y:S02]  /*17940*/  LOP3.LUT R162, R166, R162, R164, 0xfe, !PT ;  /* 0x000000a2a6a27212 */ /* 0x000fe400078efea4 */
[----:B------:R-:W-:Y:S01]  /*17950*/  LOP3.LUT R163, R189, R167, RZ, 0xfc, !PT ;  /* 0x000000a7bda37212 */ /* 0x000fe200078efcff */
[----:B------:R-:W-:Y:S01]  /*17960*/  IMAD.WIDE.U32 R188, R187, R188, c[0x0][0x198] ;  /* 0x00006600bbbc7625 */ /* 0x000fe200078e00bc */
[----:B------:R-:W-:-:S05]  /*17970*/  LOP3.LUT R162, R162, 0xff, R183, 0xf8, !PT ;  /* 0x000000ffa2a27812 */ /* 0x000fca00078ef8b7 */
[----:B------:R0:W-:Y:S02]  /*17980*/  STG.E.64 [R188.64], R162 ;  /* 0x000000a2bc007986 */ /* 0x0001e4000c101b04 */
.L_x_9581:
[----:B0-----:R-:W-:Y:S01]  /*17990*/  FADD.FTZ R164, R190, R119 ;  /* 0x00000077bea47221 */ /* 0x001fe20000010000 */
[----:B------:R-:W-:Y:S05]  /*179a0*/  BRA.DIV ~URZ, `(.L_x_9582) ;  /* 0x000016427f007947 */ /* 0x000fea000b800000 */
[----:B------:R0:W1:Y:S02]  /*179b0*/  SHFL.BFLY PT, R162, R164, 0x1, 0x1f ;  /* 0x0c201f00a4a27f89 */ /* 0x00006400000e0000 */
.L_x_9586:
        /* <DEDUP_REMOVED lines=84> */
.L_x_9587:
[----:B------:R-:W-:Y:S01]  /*17f00*/  ULDC.U8 UR6, c[0x0][0x1f0] ;  /* 0x00007c0000067ab9 */ /* 0x000fe20000000000 */
[----:B------:R-:W-:Y:S01]  /*17f10*/  FMUL.FTZ R167, R165, R165 ;  /* 0x000000a5a5a77220 */ /* 0x000fe20000410000 */
[----:B------:R-:W-:Y:S01]  /*17f20*/  ISETP.NE.AND P0, PT, RZ, UR6, PT ;  /* 0x00000006ff007c0c */ /* 0x000fe2000bf05270 */
[----:B-1----:R-:W-:Y:S01]  /*17f30*/  FADD.FTZ R189, R189, R164 ;  /* 0x000000a4bdbd7221 */ /* 0x002fe20000010000 */
[--C-:B------:R-:W-:Y:S01]  /*17f40*/  PRMT R205, RZ, 0x5410, R93.reuse ;  /* 0x00005410ffcd7816 */ /* 0x100fe2000000005d */
[----:B------:R-:W-:Y:S01]  /*17f50*/  IMAD.MOV.U32 R166, RZ, RZ, c[0x0][0x1e0] ;  /* 0x00007800ffa67624 */ /* 0x000fe200078e00ff */
[----:B------:R-:W-:Y:S01]  /*17f60*/  FSEL R167, R167, RZ, P0 ;  /* 0x000000ffa7a77208 */ /* 0x000fe20000000000 */
[----:B0-----:R-:W-:Y:S01]  /*17f70*/  IMAD.MOV.U32 R164, RZ, RZ, 0x4 ;  /* 0x00000004ffa47424 */ /* 0x001fe200078e00ff */
[----:B------:R-:W-:Y:S01]  /*17f80*/  FSEL R188, R165, RZ, !P0 ;  /* 0x000000ffa5bc7208 */ /* 0x000fe20004000000 */
[----:B------:R-:W-:Y:S01]  /*17f90*/  FFMA.FTZ R166, R189, R166, c[0x0][0x228] ;  /* 0x00008a00bda67623 */ /* 0x000fe200000100a6 */
[----:B------:R-:W-:Y:S01]  /*17fa0*/  PRMT R212, RZ, 0x7610, R93 ;  /* 0x00007610ffd47816 */ /* 0x000fe2000000005d */
[----:B------:R-:W-:Y:S01]  /*17fb0*/  @!P1 IMAD.WIDE R162, R157, R164, c[0x0][0x1a0] ;  /* 0x000068009da29625 */ /* 0x000fe200078e02a4 */
[----:B------:R-:W-:-:S02]  /*17fc0*/  PRMT R211, RZ, 0x5410, R92 ;  /* 0x00005410ffd37816 */ /* 0x000fc4000000005c */
[----:B------:R-:W-:Y:S01]  /*17fd0*/  PRMT R214, RZ, 0x7610, R92 ;  /* 0x00007610ffd67816 */ /* 0x000fe2000000005c */
[----:B------:R-:W-:Y:S01]  /*17fe0*/  FADD.FTZ R166, R166, R167 ;  /* 0x000000a7a6a67221 */ /* 0x000fe20000010000 */
[----:B------:R0:W-:Y:S01]  /*17ff0*/  @!P1 STG.E [R162.64], R165 ;  /* 0x000000a5a2009986 */ /* 0x0001e2000c101904 */
[C---:B------:R-:W-:Y:S01]  /*18000*/  FADD.FTZ R196, -R188.reuse, R45 ;  /* 0x0000002dbcc47221 */ /* 0x040fe20000010100 */
[----:B------:R-:W-:Y:S01]  /*18010*/  PRMT R209, RZ, 0x7610, R108 ;  /* 0x00007610ffd17816 */ /* 0x000fe2000000006c */
[----:B------:R1:W2:Y:S01]  /*18020*/  MUFU.RSQ R193, R166 ;  /* 0x000000a600c17308 */ /* 0x0002a20000001400 */
        /* <DEDUP_REMOVED lines=8> */
[----:B0-----:R-:W-:Y:S01]  /*180b0*/  FADD.FTZ R165, -R188, R44 ;  /* 0x0000002cbca57221 */ /* 0x001fe20000010100 */
[----:B------:R-:W-:Y:S01]  /*180c0*/  PRMT R210, RZ, 0x7610, R90 ;  /* 0x00007610ffd27816 */ /* 0x000fe2000000005a */
[----:B------:R-:W-:Y:S01]  /*180d0*/  @!P1 IMAD.WIDE R44, R157, R164, c[0x0][0x1a8] ;  /* 0x00006a009d2c9625 */ /* 0x000fe200078e02a4 */
[----:B------:R-:W-:-:S02]  /*180e0*/  PRMT R217, RZ, 0x5410, R88 ;  /* 0x00005410ffd97816 */ /* 0x000fc40000000058 */
[----:B------:R-:W-:Y:S01]  /*180f0*/  PRMT R192, RZ, 0x5410, R104 ;  /* 0x00005410ffc07816 */ /* 0x000fe20000000068 */
[C---:B-1----:R-:W-:Y:S01]  /*18100*/  FADD.FTZ R166, -R188.reuse, R116 ;  /* 0x00000074bca67221 */ /* 0x042fe20000010100 */
[----:B--2---:R0:W-:Y:S01]  /*18110*/  @!P1 STG.E [R44.64], R193 ;  /* 0x000000c12c009986 */ /* 0x0041e2000c101904 */
[C---:B------:R-:W-:Y:S01]  /*18120*/  FMUL.FTZ R116, R193.reuse, R59 ;  /* 0x0000003bc1747220 */ /* 0x040fe20000410000 */
[----:B------:R-:W-:Y:S01]  /*18130*/  PRMT R59, RZ, 0x5410, R99 ;  /* 0x00005410ff3b7816 */ /* 0x000fe20000000063 */
[C---:B------:R-:W-:Y:S01]  /*18140*/  FADD.FTZ R60, -R188.reuse, R61 ;  /* 0x0000003dbc3c7221 */ /* 0x040fe20000010100 */
[----:B------:R-:W-:Y:S01]  /*18150*/  PRMT R220, RZ, 0x7610, R88 ;  /* 0x00007610ffdc7816 */ /* 0x000fe20000000058 */
[C---:B------:R-:W-:Y:S01]  /*18160*/  FADD.FTZ R189, -R188.reuse, R47 ;  /* 0x0000002fbcbd7221 */ /* 0x040fe20000010100 */
[----:B------:R-:W-:Y:S01]  /*18170*/  PRMT R204, RZ, 0x7610, R96 ;  /* 0x00007610ffcc7816 */ /* 0x000fe20000000060 */
[C---:B------:R-:W-:Y:S01]  /*18180*/  FADD.FTZ R61, -R188.reuse, R54 ;  /* 0x00000036bc3d7221 */ /* 0x040fe20000010100 */
[----:B------:R-:W-:Y:S01]  /*18190*/  PRMT R202, RZ, 0x7610, R112 ;  /* 0x00007610ffca7816 */ /* 0x000fe20000000070 */
[C---:B------:R-:W-:Y:S01]  /*181a0*/  FMUL.FTZ R47, R193.reuse, R66 ;  /* 0x00000042c12f7220 */ /* 0x040fe20000410000 */
[----:B------:R-:W-:Y:S01]  /*181b0*/  PRMT R215, RZ, 0x5410, R89 ;  /* 0x00005410ffd77816 */ /* 0x000fe20000000059 */
[C---:B------:R-:W-:Y:S01]  /*181c0*/  FADD.FTZ R48, -R188.reuse, R48 ;  /* 0x00000030bc307221 */ /* 0x040fe20000010100 */
[----:B0-----:R-:W-:Y:S01]  /*181d0*/  PRMT R44, RZ, 0x5410, R115 ;  /* 0x00005410ff2c7816 */ /* 0x001fe20000000073 */
[C---:B------:R-:W-:Y:S01]  /*181e0*/  FADD.FTZ R67, -R188.reuse, R67 ;  /* 0x00000043bc437221 */ /* 0x040fe20000010100 */
[----:B------:R-:W-:Y:S01]  /*181f0*/  PRMT R45, RZ, 0x5410, R98 ;  /* 0x00005410ff2d7816 */ /* 0x000fe20000000062 */
[C---:B------:R-:W-:Y:S01]  /*18200*/  FMUL.FTZ R54, R193.reuse, R65 ;  /* 0x00000041c1367220 */ /* 0x040fe20000410000 */
[----:B------:R-:W-:Y:S01]  /*18210*/  PRMT R199, RZ, 0x7610, R94 ;  /* 0x00007610ffc77816 */ /* 0x000fe2000000005e */
[C---:B------:R-:W-:Y:S01]  /*18220*/  FADD.FTZ R206, -R188.reuse, R63 ;  /* 0x0000003fbcce7221 */ /* 0x040fe20000010100 */
[----:B------:R-:W-:Y:S01]  /*18230*/  PRMT R218, RZ, 0x7610, R89 ;  /* 0x00007610ffda7816 */ /* 0x000fe20000000059 */
[----:B------:R-:W-:Y:S01]  /*18240*/  FMUL.FTZ R65, R193, R61 ;  /* 0x0000003dc1417220 */ /* 0x000fe20000410000 */
[----:B------:R-:W-:Y:S01]  /*18250*/  PRMT R195, RZ, 0x7610, R86 ;  /* 0x00007610ffc37816 */ /* 0x000fe20000000056 */
[----:B------:R-:W-:Y:S01]  /*18260*/  FFMA.FTZ R59, R47, R59, R24 ;  /* 0x0000003b2f3b7223 */ /* 0x000fe20000010018 */
        /* <DEDUP_REMOVED lines=11> */
[----:B------:R-:W-:-:S02]  /*18320*/  FADD.FTZ R64, -R188, R64 ;  /* 0x00000040bc407221 */ /* 0x000fc40000010100 */
[C---:B------:R-:W-:Y:S02]  /*18330*/  FADD.FTZ R58, -R188.reuse, R58 ;  /* 0x0000003abc3a7221 */ /* 0x040fe40000010100 */
[----:B------:R-:W-:Y:S02]  /*18340*/  FADD.FTZ R167, -R188, R46 ;  /* 0x0000002ebca77221 */ /* 0x000fe40000010100 */
[C---:B------:R-:W-:Y:S02]  /*18350*/  FFMA.FTZ R48, R51.reuse, R48, R25 ;  /* 0x0000003033307223 */ /* 0x040fe40000010019 */
[----:B------:R-:W-:Y:S01]  /*18360*/  FFMA.FTZ R44, R51, R44, R136 ;  /* 0x0000002c332c7223 */ /* 0x000fe20000010088 */
[----:B------:R-:W-:Y:S01]  /*18370*/  PRMT R51, RZ, 0x5410, R114 ;  /* 0x00005410ff337816 */ /* 0x000fe20000000072 */
[----:B------:R-:W-:Y:S01]  /*18380*/  FMUL.FTZ R46, R193, R64 ;  /* 0x00000040c12e7220 */ /* 0x000fe20000410000 */
[----:B------:R-:W-:Y:S01]  /*18390*/  F2FP.BF16.PACK_AB R59, R48, R59 ;  /* 0x0000003b303b723e */ /* 0x000fe200000010ff */
[C---:B------:R-:W-:Y:S01]  /*183a0*/  FADD.FTZ R68, -R188.reuse, R68 ;  /* 0x00000044bc447221 */ /* 0x040fe20000010100 */
[----:B------:R-:W-:Y:S01]  /*183b0*/  PRMT R48, RZ, 0x7610, R84 ;  /* 0x00007610ff307816 */ /* 0x000fe20000000054 */
[----:B------:R-:W-:Y:S01]  /*183c0*/  FADD.FTZ R69, -R188, R69 ;  /* 0x00000045bc457221 */ /* 0x000fe20000010100 */
[----:B------:R-:W-:Y:S01]  /*183d0*/  F2FP.BF16.PACK_AB R47, R44, R47 ;  /* 0x0000002f2c2f723e */ /* 0x000fe200000010ff */
        /* <DEDUP_REMOVED lines=11> */
[----:B------:R-:W-:Y:S02]  /*18490*/  FADD.FTZ R188, -R188, R119 ;  /* 0x00000077bcbc7221 */ /* 0x000fe40000010100 */
[----:B------:R-:W-:-:S02]  /*184a0*/  FMUL.FTZ R119, R193, R58 ;  /* 0x0000003ac1777220 */ /* 0x000fc40000410000 */
[C---:B------:R-:W-:Y:S01]  /*184b0*/  FFMA.FTZ R58, R46.reuse, R45, R22 ;  /* 0x0000002d2e3a7223 */ /* 0x040fe20000010016 */
[----:B------:R-:W-:Y:S01]  /*184c0*/  PRMT R45, RZ, 0x7610, R114 ;  /* 0x00007610ff2d7816 */ /* 0x000fe20000000072 */
[----:B------:R-:W-:Y:S01]  /*184d0*/  FFMA.FTZ R46, R46, R51, R129 ;  /* 0x000000332e2e7223 */ /* 0x000fe20000010081 */
[----:B------:R-:W-:Y:S01]  /*184e0*/  PRMT R51, RZ, 0x7610, R98 ;  /* 0x00007610ff337816 */ /* 0x000fe20000000062 */
[C---:B------:R-:W-:Y:S01]  /*184f0*/  FMUL.FTZ R162, R193.reuse, R57 ;  /* 0x00000039c1a27220 */ /* 0x040fe20000410000 */
[----:B------:R-:W-:Y:S01]  /*18500*/  PRMT R57, RZ, 0x5410, R97 ;  /* 0x00005410ff397816 */ /* 0x000fe20000000061 */
[C---:B------:R-:W-:Y:S02]  /*18510*/  FFMA.FTZ R45, R54.reuse, R45, R134 ;  /* 0x0000002d362d7223 */ /* 0x040fe40000010086 */
[----:B------:R-:W-:Y:S01]  /*18520*/  FFMA.FTZ R51, R54, R51, R23 ;  /* 0x0000003336337223 */ /* 0x000fe20000010017 */
[----:B------:R-:W-:Y:S01]  /*18530*/  PRMT R54, RZ, 0x5410, R113 ;  /* 0x00005410ff367816 */ /* 0x000fe20000000071 */
[----:B------:R-:W-:Y:S01]  /*18540*/  FMUL.FTZ R70, R193, R70 ;  /* 0x00000046c1467220 */ /* 0x000fe20000410000 */
[----:B------:R-:W-:Y:S01]  /*18550*/  F2FP.BF16.PACK_AB R46, R45, R46 ;  /* 0x0000002e2d2e723e */ /* 0x000fe200000010ff */
[----:B------:R-:W-:Y:S01]  /*18560*/  FMUL.FTZ R117, R193, R71 ;  /* 0x00000047c1757220 */ /* 0x000fe20000410000 */
[----:B------:R-:W-:Y:S01]  /*18570*/  F2FP.BF16.PACK_AB R58, R51, R58 ;  /* 0x0000003a333a723e */ /* 0x000fe200000010ff */
[----:B------:R-:W-:-:S02]  /*18580*/  FFMA.FTZ R57, R70, R57, R20 ;  /* 0x0000003946397223 */ /* 0x000fc40000010014 */
[----:B------:R-:W-:Y:S01]  /*18590*/  FFMA.FTZ R54, R70, R54, R127 ;  /* 0x0000003646367223 */ /* 0x000fe2000001007f */
[--C-:B------:R-:W-:Y:S01]  /*185a0*/  PRMT R70, RZ, 0x5410, R109.reuse ;  /* 0x00005410ff467816 */ /* 0x100fe2000000006d */
[C---:B------:R-:W-:Y:S02]  /*185b0*/  FMUL.FTZ R71, R193.reuse, R62 ;  /* 0x0000003ec1477220 */ /* 0x040fe40000410000 */
[----:B------:R-:W-:Y:S02]  /*185c0*/  FMUL.FTZ R206, R193, R206 ;  /* 0x000000cec1ce7220 */ /* 0x000fe40000410000 */
[C---:B------:R-:W-:Y:S02]  /*185d0*/  FFMA.FTZ R205, R71.reuse, R205, R28 ;  /* 0x000000cd47cd7223 */ /* 0x040fe4000001001c */
[----:B------:R-:W-:Y:S01]  /*185e0*/  FFMA.FTZ R71, R71, R70, R138 ;  /* 0x0000004647477223 */ /* 0x000fe2000001008a */
[----:B------:R-:W-:Y:S01]  /*185f0*/  PRMT R70, RZ, 0x7610, R109 ;  /* 0x00007610ff467816 */ /* 0x000fe2000000006d */
[----:B------:R-:W-:-:S02]  /*18600*/  FFMA.FTZ R212, R206, R212, R29 ;  /* 0x000000d4ced47223 */ /* 0x000fc4000001001d */
[C---:B------:R-:W-:Y:S02]  /*18610*/  FMUL.FTZ R208, R193.reuse, R208 ;  /* 0x000000d0c1d07220 */ /* 0x040fe40000410000 */
[----:B------:R-:W-:Y:S01]  /*18620*/  FFMA.FTZ R206, R206, R70, R139 ;  /* 0x00000046cece7223 */ /* 0x000fe2000001008b */
[----:B------:R-:W-:Y:S01]  /*18630*/  PRMT R70, RZ, 0x5410, R108 ;  /* 0x00005410ff467816 */ /* 0x000fe2000000006c */
        /* <DEDUP_REMOVED lines=8> */
[----:B------:R-:W-:Y:S01]  /*186c0*/  FMUL.FTZ R66, R193, R55 ;  /* 0x00000037c1427220 */ /* 0x000fe20000410000 */
[----:B------:R-:W-:Y:S01]  /*186d0*/  PRMT R55, RZ, 0x7610, R113 ;  /* 0x00007610ff377816 */ /* 0x000fe20000000071 */
[C---:B------:R-:W-:Y:S02]  /*186e0*/  FFMA.FTZ R70, R63.reuse, R70, R40 ;  /* 0x000000463f467223 */ /* 0x040fe40000010028 */
[----:B------:R-:W-:Y:S01]  /*186f0*/  FFMA.FTZ R63, R63, R60, R152 ;  /* 0x0000003c3f3f7223 */ /* 0x000fe20000010098 */
[----:B------:R-:W-:Y:S01]  /*18700*/  PRMT R60, RZ, 0x7610, R107 ;  /* 0x00007610ff3c7816 */ /* 0x000fe2000000006b */
[----:B------:R-:W-:-:S02]  /*18710*/  FMUL.FTZ R62, R193, R50 ;  /* 0x00000032c13e7220 */ /* 0x000fc40000410000 */
[C---:B------:R-:W-:Y:S02]  /*18720*/  FFMA.FTZ R200, R117.reuse, R200, R21 ;  /* 0x000000c875c87223 */ /* 0x040fe40000010015 */
[C---:B------:R-:W-:Y:S02]  /*18730*/  FFMA.FTZ R203, R62.reuse, R203, R41 ;  /* 0x000000cb3ecb7223 */ /* 0x040fe40000010029 */
[----:B------:R-:W-:Y:S01]  /*18740*/  FFMA.FTZ R60, R62, R60, R153 ;  /* 0x0000003c3e3c7223 */ /* 0x000fe20000010099 */
[----:B------:R-:W-:Y:S01]  /*18750*/  PRMT R62, RZ, 0x5410, R106 ;  /* 0x00005410ff3e7816 */ /* 0x000fe2000000006a */
[----:B------:R-:W-:Y:S01]  /*18760*/  FFMA.FTZ R117, R117, R55, R130 ;  /* 0x0000003775757223 */ /* 0x000fe20000010082 */
[----:B------:R-:W-:Y:S01]  /*18770*/  PRMT R55, RZ, 0x5410, R112 ;  /* 0x00005410ff377816 */ /* 0x000fe20000000070 */
[C---:B------:R-:W-:Y:S01]  /*18780*/  FMUL.FTZ R197, R193.reuse, R68 ;  /* 0x00000044c1c57220 */ /* 0x040fe20000410000 */
[----:B------:R-:W-:Y:S01]  /*18790*/  PRMT R68, RZ, 0x7610, R111 ;  /* 0x00007610ff447816 */ /* 0x000fe2000000006f */
[----:B------:R-:W-:Y:S01]  /*187a0*/  FMUL.FTZ R163, R193, R56 ;  /* 0x00000038c1a37220 */ /* 0x000fe20000410000 */
[----:B------:R-:W-:Y:S01]  /*187b0*/  F2FP.BF16.PACK_AB R45, R117, R54 ;  /* 0x00000036752d723e */ /* 0x000fe200000010ff */
[C---:B------:R-:W-:Y:S01]  /*187c0*/  FMUL.FTZ R67, R193.reuse, R52 ;  /* 0x00000034c1437220 */ /* 0x040fe20000410000 */
[----:B------:R-:W-:Y:S01]  /*187d0*/  F2FP.BF16.PACK_AB R57, R200, R57 ;  /* 0x00000039c839723e */ /* 0x000fe200000010ff */
[C---:B------:R-:W-:Y:S01]  /*187e0*/  FMUL.FTZ R64, R193.reuse, R49 ;  /* 0x00000031c1407220 */ /* 0x040fe20000410000 */
[----:B------:R-:W-:Y:S01]  /*187f0*/  F2FP.BF16.PACK_AB R63, R60, R63 ;  /* 0x0000003f3c3f723e */ /* 0x000fe200000010ff */
[----:B------:R-:W-:-:S02]  /*18800*/  FMUL.FTZ R56, R193, R53 ;  /* 0x00000035c1387220 */ /* 0x000fc40000410000 */
[C---:B------:R-:W-:Y:S02]  /*18810*/  FMUL.FTZ R49, R193.reuse, R167 ;  /* 0x000000a7c1317220 */ /* 0x040fe40000410000 */
[----:B------:R-:W-:Y:S02]  /*18820*/  FMUL.FTZ R52, R193, R190 ;  /* 0x000000bec1347220 */ /* 0x000fe40000410000 */
[----:B------:R-:W-:Y:S02]  /*18830*/  FFMA.FTZ R201, R197, R201, R18 ;  /* 0x000000c9c5c97223 */ /* 0x000fe40000010012 */
[C---:B------:R-:W-:Y:S02]  /*18840*/  FFMA.FTZ R207, R61.reuse, R207, R38 ;  /* 0x000000cf3dcf7223 */ /* 0x040fe40000010026 */
[----:B------:R-:W-:Y:S01]  /*18850*/  FFMA.FTZ R62, R61, R62, R148 ;  /* 0x0000003e3d3e7223 */ /* 0x000fe20000010094 */
[----:B------:R-:W-:Y:S01]  /*18860*/  PRMT R61, RZ, 0x7610, R106 ;  /* 0x00007610ff3d7816 */ /* 0x000fe2000000006a */
[----:B------:R-:W-:-:S02]  /*18870*/  FMUL.FTZ R69, R193, R69 ;  /* 0x00000045c1457220 */ /* 0x000fc40000410000 */
[C---:B------:R-:W-:Y:S02]  /*18880*/  FMUL.FTZ R165, R193.reuse, R165 ;  /* 0x000000a5c1a57220 */ /* 0x040fe40000410000 */
[C---:B------:R-:W-:Y:S02]  /*18890*/  FMUL.FTZ R196, R193.reuse, R196 ;  /* 0x000000c4c1c47220 */ /* 0x040fe40000410000 */
[C---:B------:R-:W-:Y:S01]  /*188a0*/  FMUL.FTZ R50, R193.reuse, R189 ;  /* 0x000000bdc1327220 */ /* 0x040fe20000410000 */
        /* <DEDUP_REMOVED lines=9> */
[C---:B------:R-:W-:Y:S01]  /*18940*/  FFMA.FTZ R210, R64.reuse, R210, R39 ;  /* 0x000000d240d27223 */ /* 0x040fe20000010027 */
[----:B------:R-:W-:Y:S01]  /*18950*/  PRMT R188, RZ, 0x7610, R87 ;  /* 0x00007610ffbc7816 */ /* 0x000fe20000000057 */
[----:B------:R-:W-:Y:S01]  /*18960*/  FFMA.FTZ R61, R64, R61, R149 ;  /* 0x0000003d403d7223 */ /* 0x000fe20000010095 */
[----:B------:R-:W-:Y:S01]  /*18970*/  PRMT R64, RZ, 0x5410, R105 ;  /* 0x00005410ff407816 */ /* 0x000fe20000000069 */
[----:B------:R-:W-:-:S02]  /*18980*/  FFMA.FTZ R217, R67, R217, R34 ;  /* 0x000000d943d97223 */ /* 0x000fc40000010022 */
[----:B------:R-:W-:Y:S01]  /*18990*/  FFMA.FTZ R192, R67, R192, R144 ;  /* 0x000000c043c07223 */ /* 0x000fe20000010090 */
[----:B------:R-:W-:Y:S01]  /*189a0*/  PRMT R67, RZ, 0x5410, R87 ;  /* 0x00005410ff437816 */ /* 0x000fe20000000057 */
[----:B------:R-:W-:Y:S01]  /*189b0*/  FFMA.FTZ R118, R119, R118, R32 ;  /* 0x0000007677767223 */ /* 0x000fe20000010020 */
[----:B------:R-:W-:Y:S01]  /*189c0*/  F2FP.BF16.PACK_AB R62, R61, R62 ;  /* 0x0000003e3d3e723e */ /* 0x000fe200000010ff */
        /* <DEDUP_REMOVED lines=12> */
[C---:B------:R-:W-:Y:S01]  /*18a90*/  FFMA.FTZ R67, R167.reuse, R67, R124 ;  /* 0x00000043a7437223 */ /* 0x040fe2000001007c */
[----:B------:R-:W-:Y:S01]  /*18aa0*/  F2FP.BF16.PACK_AB R44, R202, R197 ;  /* 0x000000c5ca2c723e */ /* 0x000fe200000010ff */
[C---:B------:R-:W-:Y:S02]  /*18ab0*/  FFMA.FTZ R119, R116.reuse, R119, R33 ;  /* 0x0000007774777223 */ /* 0x040fe40000010021 */
[----:B------:R-:W-:Y:S01]  /*18ac0*/  FFMA.FTZ R167, R167, R56, R174 ;  /* 0x00000038a7a77223 */ /* 0x000fe200000100ae */
[----:B------:R-:W-:Y:S01]  /*18ad0*/  PRMT R56, RZ, 0x7610, R103 ;  /* 0x00007610ff387816 */ /* 0x000fe20000000067 */
[----:B------:R-:W-:Y:S01]  /*18ae0*/  FFMA.FTZ R116, R116, R68, R143 ;  /* 0x0000004474747223 */ /* 0x000fe2000001008f */
[----:B------:R-:W-:Y:S01]  /*18af0*/  PRMT R68, RZ, 0x5410, R110 ;  /* 0x00005410ff447816 */ /* 0x000fe2000000006e */
[C---:B------:R-:W-:Y:S01]  /*18b00*/  FFMA.FTZ R199, R162.reuse, R199, R31 ;  /* 0x000000c7a2c77223 */ /* 0x040fe2000001001f */
[----:B------:R-:W-:Y:S01]  /*18b10*/  F2FP.BF16.PACK_AB R51, R119, R118 ;  /* 0x000000767733723e */ /* 0x000fe200000010ff */
[----:B------:R-:W-:Y:S01]  /*18b20*/  FFMA.FTZ R69, R162, R69, R141 ;  /* 0x00000045a2457223 */ /* 0x000fe2000001008d */
[----:B------:R-:W-:Y:S01]  /*18b30*/  PRMT R162, RZ, 0x5410, R101 ;  /* 0x00005410ffa27816 */ /* 0x000fe20000000065 */
[----:B------:R-:W-:Y:S01]  /*18b40*/  IMAD.SHL.U32 R219, R186, 0x10, RZ ;  /* 0x00000010badb7824 */ /* 0x000fe200078e00ff */
[----:B------:R-:W-:Y:S01]  /*18b50*/  F2FP.BF16.PACK_AB R55, R116, R55 ;  /* 0x000000377437723e */ /* 0x000fe200000010ff */
[----:B------:R-:W-:Y:S01]  /*18b60*/  FFMA.FTZ R218, R66, R218, R37 ;  /* 0x000000da42da7223 */ /* 0x000fe20000010025 */
[----:B------:R-:W-:Y:S01]  /*18b70*/  IADD3 R116, R186, 0x20, RZ ;  /* 0x00000020ba747810 */ /* 0x000fe20007ffe0ff */
[----:B------:R-:W-:Y:S01]  /*18b80*/  FFMA.FTZ R65, R66, R65, R147 ;  /* 0x0000004142417223 */ /* 0x000fe20000010093 */
[----:B------:R-:W-:Y:S01]  /*18b90*/  PRMT R66, RZ, 0x5410, R86 ;  /* 0x00005410ff427816 */ /* 0x000fe20000000056 */
[----:B------:R-:W-:-:S02]  /*18ba0*/  FFMA.FTZ R188, R190, R188, R125 ;  /* 0x000000bcbebc7223 */ /* 0x000fc4000001007d */
[----:B------:R-:W-:Y:S01]  /*18bb0*/  FFMA.FTZ R190, R190, R56, R185 ;  /* 0x00000038bebe7223 */ /* 0x000fe200000100b9 */
[----:B------:R-:W-:Y:S01]  /*18bc0*/  F2FP.BF16.PACK_AB R56, R204, R201 ;  /* 0x000000c9cc38723e */ /* 0x000fe200000010ff */
[----:B------:R-:W-:Y:S01]  /*18bd0*/  FFMA.FTZ R68, R163, R68, R140 ;  /* 0x00000044a3447223 */ /* 0x000fe2000001008c */
[----:B------:R-:W-:Y:S01]  /*18be0*/  SHF.R.U32.HI R204, RZ, 0x1c, R186 ;  /* 0x0000001cffcc7819 */ /* 0x000fe200000116ba */
[----:B------:R-:W-:Y:S01]  /*18bf0*/  FFMA.FTZ R195, R52, R195, R123 ;  /* 0x000000c334c37223 */ /* 0x000fe2000001007b */
[----:B------:R-:W-:Y:S01]  /*18c00*/  IADD3 R186, R186, 0x40, RZ ;  /* 0x00000040baba7810 */ /* 0x000fe20007ffe0ff */
[----:B------:R-:W-:Y:S01]  /*18c10*/  FFMA.FTZ R189, R52, R189, R175 ;  /* 0x000000bd34bd7223 */ /* 0x000fe200000100af */
[----:B------:R-:W-:Y:S01]  /*18c20*/  IADD3 R52, P0, R219, c[0x0][0x208], RZ ;  /* 0x00008200db347a10 */ /* 0x000fe20007f1e0ff */
[----:B------:R-:W-:Y:S01]  /*18c30*/  FFMA.FTZ R194, R49, R194, R120 ;  /* 0x000000c231c27223 */ /* 0x000fe20000010078 */
[----:B------:R-:W-:Y:S01]  /*18c40*/  F2FP.BF16.PACK_AB R54, R69, R68 ;  /* 0x000000444536723e */ /* 0x000fe200000010ff */
[----:B------:R-:W-:Y:S01]  /*18c50*/  FFMA.FTZ R162, R49, R162, R170 ;  /* 0x000000a231a27223 */ /* 0x000fe200000100aa */
[----:B------:R-:W-:Y:S01]  /*18c60*/  PRMT R49, RZ, 0x5410, R100 ;  /* 0x00005410ff317816 */ /* 0x000fe20000000064 */
[----:B------:R-:W-:Y:S01]  /*18c70*/  FFMA.FTZ R66, R53, R66, R122 ;  /* 0x0000004235427223 */ /* 0x000fe2000001007a */
[----:B------:R-:W-:Y:S01]  /*18c80*/  F2FP.BF16.PACK_AB R61, R65, R64 ;  /* 0x00000040413d723e */ /* 0x000fe200000010ff */
[----:B------:R-:W-:Y:S01]  /*18c90*/  FFMA.FTZ R166, R53, R166, R172 ;  /* 0x000000a635a67223 */ /* 0x000fe200000100ac */
[C---:B------:R-:W-:Y:S01]  /*18ca0*/  IADD3.X R53, R204.reuse, c[0x0][0x20c], RZ, P0, !PT ;  /* 0x00008300cc357a10 */ /* 0x040fe200007fe4ff */
[----:B------:R-:W-:Y:S01]  /*18cb0*/  FFMA.FTZ R216, R165, R216, R42 ;  /* 0x000000d8a5d87223 */ /* 0x000fe2000001002a */
[----:B------:R-:W-:Y:S01]  /*18cc0*/  IADD3 R68, P0, R219, c[0x0][0x210], RZ ;  /* 0x00008400db447a10 */ /* 0x000fe20007f1e0ff */
[----:B------:R-:W-:Y:S01]  /*18cd0*/  FFMA.FTZ R198, R163, R198, R30 ;  /* 0x000000c6a3c67223 */ /* 0x000fe2000001001e */
[----:B------:R-:W-:Y:S01]  /*18ce0*/  PRMT R163, RZ, 0x7610, R101 ;  /* 0x00007610ffa37816 */ /* 0x000fe20000000065 */
[----:B------:R-:W-:Y:S01]  /*18cf0*/  FFMA.FTZ R165, R165, R49, R154 ;  /* 0x00000031a5a57223 */ /* 0x000fe2000001009a */
[----:B------:R-:W-:Y:S01]  /*18d00*/  PRMT R49, RZ, 0x7610, R100 ;  /* 0x00007610ff317816 */ /* 0x000fe20000000064 */
[----:B------:R-:W-:Y:S01]  /*18d10*/  IMAD.MOV.U32 R197, RZ, RZ, 0x10 ;  /* 0x00000010ffc57424 */ /* 0x000fe200078e00ff */
[----:B------:R-:W-:Y:S01]  /*18d20*/  IADD3.X R69, R204, c[0x0][0x214], RZ, P0, !PT ;  /* 0x00008500cc457a10 */ /* 0x000fe200007fe4ff */
[----:B------:R-:W-:Y:S01]  /*18d30*/  FFMA.FTZ R201, R196, R48, R43 ;  /* 0x00000030c4c97223 */ /* 0x000fe2000001002b */
[----:B------:R0:W-:Y:S01]  /*18d40*/  STG.E.128 [R52.64], R56 ;  /* 0x0000003834007986 */ /* 0x0001e2000c101d04 */
[----:B------:R-:W-:Y:S01]  /*18d50*/  FFMA.FTZ R213, R50, R213, R121 ;  /* 0x000000d532d57223 */ /* 0x000fe20000010079 */
[----:B------:R-:W-:Y:S01]  /*18d60*/  F2FP.BF16.PACK_AB R48, R214, R211 ;  /* 0x000000d3d630723e */ /* 0x000fe200000010ff */
[----:B------:R-:W-:Y:S01]  /*18d70*/  FFMA.FTZ R163, R50, R163, R173 ;  /* 0x000000a332a37223 */ /* 0x000fe200000100ad */
[----:B------:R-:W-:Y:S01]  /*18d80*/  F2FP.BF16.PACK_AB R50, R199, R198 ;  /* 0x000000c6c732723e */ /* 0x000fe200000010ff */
[----:B------:R-:W-:Y:S01]  /*18d90*/  FFMA.FTZ R196, R196, R49, R171 ;  /* 0x00000031c4c47223 */ /* 0x000fe200000100ab */
[----:B------:R-:W-:Y:S01]  /*18da0*/  F2FP.BF16.PACK_AB R49, R212, R205 ;  /* 0x000000cdd431723e */ /* 0x000fe200000010ff */
[----:B------:R-:W-:Y:S01]  /*18db0*/  IMAD.WIDE.U32 R118, R116, R197, c[0x0][0x208] ;  /* 0x0000820074767625 */ /* 0x000fe200078e00c5 */
[----:B------:R1:W-:Y:S01]  /*18dc0*/  STG.E.128 [R68.64], R44 ;  /* 0x0000002c44007986 */ /* 0x0003e2000c101d04 */
[----:B------:R-:W-:-:S02]  /*18dd0*/  F2FP.BF16.PACK_AB R64, R201, R216 ;  /* 0x000000d8c940723e */ /* 0x000fc400000010ff */
[----:B------:R-:W-:Y:S01]  /*18de0*/  IMAD.WIDE.U32 R116, R116, R197, c[0x0][0x210] ;  /* 0x0000840074747625 */ /* 0x000fe200078e00c5 */
[----:B------:R2:W-:Y:S01]  /*18df0*/  STG.E.128 [R118.64], R48 ;  /* 0x0000003076007986 */ /* 0x0005e2000c101d04 */
[----:B------:R-:W-:Y:S02]  /*18e00*/  F2FP.BF16.PACK_AB R65, R213, R194 ;  /* 0x000000c2d541723e */ /* 0x000fe400000010ff */
[----:B------:R-:W-:Y:S01]  /*18e10*/  F2FP.BF16.PACK_AB R66, R195, R66 ;  /* 0x00000042c342723e */ /* 0x000fe200000010ff */
[----:B------:R-:W-:Y:S01]  /*18e20*/  IMAD R157, R164, c[0x0][0x160], R157 ;  /* 0x00005800a49d7a24 */ /* 0x000fe200078e029d */
[----:B------:R-:W-:Y:S02]  /*18e30*/  F2FP.BF16.PACK_AB R67, R188, R67 ;  /* 0x00000043bc43723e */ /* 0x000fe400000010ff */
[----:B0-----:R-:W-:Y:S02]  /*18e40*/  F2FP.BF16.PACK_AB R53, R206, R71 ;  /* 0x00000047ce35723e */ /* 0x001fe400000010ff */
[----:B------:R-:W-:-:S02]  /*18e50*/  F2FP.BF16.PACK_AB R52, R209, R208 ;  /* 0x000000d0d134723e */ /* 0x000fc400000010ff */
[----:B------:R-:W-:Y:S01]  /*18e60*/  F2FP.BF16.PACK_AB R59, R203, R70 ;  /* 0x00000046cb3b723e */ /* 0x000fe200000010ff */
[----:B------:R-:W-:Y:S01]  /*18e70*/  IMAD.WIDE.U32 R70, R186, R197, c[0x0][0x208] ;  /* 0x00008200ba467625 */ /* 0x000fe200078e00c5 */
[----:B------:R-:W-:Y:S01]  /*18e80*/  F2FP.BF16.PACK_AB R56, R220, R217 ;  /* 0x000000d9dc38723e */ /* 0x000fe200000010ff */
[----:B------:R0:W-:Y:S01]  /*18e90*/  STG.E.128 [R116.64], R52 ;  /* 0x0000003474007986 */ /* 0x0001e2000c101d04 */
[----:B------:R-:W-:Y:S01]  /*18ea0*/  F2FP.BF16.PACK_AB R57, R218, R215 ;  /* 0x000000d7da39723e */ /* 0x000fe200000010ff */
[----:B-1----:R-:W-:Y:S01]  /*18eb0*/  IMAD.SHL.U32 R44, R187, 0x10, RZ ;  /* 0x00000010bb2c7824 */ /* 0x002fe200078e00ff */
[----:B------:R-:W-:Y:S02]  /*18ec0*/  SHF.R.U32.HI R187, RZ, 0x1c, R187 ;  /* 0x0000001cffbb7819 */ /* 0x000fe400000116bb */
[----:B------:R-:W-:Y:S02]  /*18ed0*/  F2FP.BF16.PACK_AB R58, R210, R207 ;  /* 0x000000cfd23a723e */ /* 0x000fe400000010ff */
[----:B--2---:R-:W-:-:S02]  /*18ee0*/  IADD3 R50, P0, R44, c[0x0][0x208], RZ ;  /* 0x000082002c327a10 */ /* 0x004fc40007f1e0ff */
[----:B------:R-:W-:Y:S01]  /*18ef0*/  IADD3 R48, P1, R44, c[0x0][0x210], RZ ;  /* 0x000084002c307a10 */ /* 0x000fe20007f3e0ff */
[----:B------:R1:W-:Y:S01]  /*18f00*/  STG.E.128 [R70.64], R56 ;  /* 0x0000003846007986 */ /* 0x0003e2000c101d04 */
[----:B------:R-:W-:Y:S02]  /*18f10*/  IADD3.X R51, R187, c[0x0][0x20c], RZ, P0, !PT ;  /* 0x00008300bb337a10 */ /* 0x000fe400007fe4ff */
[----:B------:R-:W-:Y:S02]  /*18f20*/  F2FP.BF16.PACK_AB R47, R190, R167 ;  /* 0x000000a7be2f723e */ /* 0x000fe400000010ff */
[----:B------:R-:W-:Y:S02]  /*18f30*/  F2FP.BF16.PACK_AB R46, R189, R166 ;  /* 0x000000a6bd2e723e */ /* 0x000fe400000010ff */
[----:B------:R-:W-:Y:S01]  /*18f40*/  F2FP.BF16.PACK_AB R45, R163, R162 ;  /* 0x000000a2a32d723e */ /* 0x000fe200000010ff */
[----:B0-----:R-:W-:Y:S01]  /*18f50*/  IMAD.WIDE.U32 R52, R186, R197, c[0x0][0x210] ;  /* 0x00008400ba347625 */ /* 0x001fe200078e00c5 */
[----:B------:R-:W-:-:S02]  /*18f60*/  IADD3.X R49, R187, c[0x0][0x214], RZ, P1, !PT ;  /* 0x00008500bb317a10 */ /* 0x000fc40000ffe4ff */
[----:B------:R-:W-:Y:S02]  /*18f70*/  F2FP.BF16.PACK_AB R44, R196, R165 ;  /* 0x000000a5c42c723e */ /* 0x000fe400000010ff */
[----:B------:R1:W-:Y:S01]  /*18f80*/  STG.E.128 [R52.64], R60 ;  /* 0x0000003c34007986 */ /* 0x0003e2000c101d04 */
[----:B------:R-:W-:-:S03]  /*18f90*/  ISETP.GE.AND P0, PT, R157, c[0x0][0x164], PT ;  /* 0x000059009d007a0c */ /* 0x000fc60003f06270 */
[----:B------:R1:W-:Y:S04]  /*18fa0*/  STG.E.128 [R50.64], R64 ;  /* 0x0000004032007986 */ /* 0x0003e8000c101d04 */
[----:B------:R1:W-:Y:S06]  /*18fb0*/  STG.E.128 [R48.64], R44 ;  /* 0x0000002c30007986 */ /* 0x0003ec000c101d04 */
[----:B-1----:R-:W-:Y:S01]  /*18fc0*/  @P0 CALL.REL.NOINC `(.L_x_9584) ;  /* 0x0000001000000944 */ /* 0x002fe20003c00000 */
[----:B------:R-:W-:Y:S05]  /*18fd0*/  BRA `(.L_x_9585) ;  /* 0xfffe7c7000007947 */ /* 0x000fea000383ffff */
.L_x_9584:
[----:B------:R-:W-:Y:S05]  /*18fe0*/  EXIT ;  /* 0x000000000000794d */ /* 0x000fea0003800000 */
.L_x_9582:
[----:B------:R-:W-:Y:S01]  /*18ff0*/  IMAD.MOV.U32 R189, RZ, RZ, 0x1 ;  /* 0x00000001ffbd7424 */ /* 0x000fe200078e00ff */
[----:B------:R-:W-:Y:S01]  /*19000*/  MOV R162, 0x19040 ;  /* 0x0001904000a27802 */ /* 0x000fe20000000f00 */
[----:B------:R-:W-:-:S02]  /*19010*/  IMAD.MOV.U32 R166, RZ, RZ, 0x1f ;  /* 0x0000001fffa67424 */ /* 0x000fc400078e00ff */
[----:B------:R-:W-:Y:S02]  /*19020*/  IMAD.MOV.U32 R167, RZ, RZ, -0x1 ;  /* 0xffffffffffa77424 */ /* 0x000fe400078e00ff */
[----:B------:R-:W-:Y:S05]  /*19030*/  CALL.REL.NOINC `($__internal_29_$__cuda_sm70_shflsync_bfly_p) ;  /* 0x000007a000007944 */ /* 0x000fea0003c00000 */
[----:B-1----:R-:W-:Y:S01]  /*19040*/  IMAD.MOV.U32 R162, RZ, RZ, R189 ;  /* 0x000000ffffa27224 */ /* 0x002fe200078e00bd */
[----:B0-----:R-:W-:Y:S05]  /*19050*/  BRA `(.L_x_9586) ;  /* 0xffffe96000007947 */ /* 0x001fea000383ffff */
.L_x_9583:
[----:B------:R-:W-:Y:S01]  /*19060*/  HFMA2.MMA R166, -RZ, RZ, 0, 1.847743988037109375e-06 ;  /* 0x0000001fffa67435 */ /* 0x000fe200000001ff */
[----:B0-----:R-:W-:Y:S01]  /*19070*/  IMAD.MOV.U32 R164, RZ, RZ, R188 ;  /* 0x000000ffffa47224 */ /* 0x001fe200078e00bc */
[----:B------:R-:W-:Y:S01]  /*19080*/  MOV R162, 0x190c0 ;  /* 0x000190c000a27802 */ /* 0x000fe20000000f00 */
[----:B------:R-:W-:Y:S02]  /*19090*/  IMAD.MOV.U32 R189, RZ, RZ, 0x2 ;  /* 0x00000002ffbd7424 */ /* 0x000fe400078e00ff */
[----:B------:R-:W-:Y:S02]  /*190a0*/  IMAD.MOV.U32 R167, RZ, RZ, -0x1 ;  /* 0xffffffffffa77424 */ /* 0x000fe400078e00ff */
[----:B------:R-:W-:Y:S05]  /*190b0*/  CALL.REL.NOINC `($__internal_29_$__cuda_sm70_shflsync_bfly_p) ;  /* 0x0000072000007944 */ /* 0x000fea0003c00000 */
[----:B01----:R-:W-:Y:S01]  /*190c0*/  FADD.FTZ R164, R188, R189 ;  /* 0x000000bdbca47221 */ /* 0x003fe20000010000 */
[----:B------:R-:W-:Y:S01]  /*190d0*/  MOV R162, 0x19120 ;  /* 0x0001912000a27802 */ /* 0x000fe20000000f00 */
[----:B------:R-:W-:Y:S02]  /*190e0*/  IMAD.MOV.U32 R189, RZ, RZ, 0x4 ;  /* 0x00000004ffbd7424 */ /* 0x000fe400078e00ff */
[----:B------:R-:W-:-:S02]  /*190f0*/  IMAD.MOV.U32 R166, RZ, RZ, 0x1f ;  /* 0x0000001fffa67424 */ /* 0x000fc400078e00ff */
[----:B------:R-:W-:Y:S02]  /*19100*/  IMAD.MOV.U32 R167, RZ, RZ, -0x1 ;  /* 0xffffffffffa77424 */ /* 0x000fe400078e00ff */
[----:B------:R-:W-:Y:S05]  /*19110*/  CALL.REL.NOINC `($__internal_29_$__cuda_sm70_shflsync_bfly_p) ;  /* 0x000006c000007944 */ /* 0x000fea0003c00000 */
[----:B01----:R-:W-:Y:S01]  /*19120*/  FADD.FTZ R164, R164, R189 ;  /* 0x000000bda4a47221 */ /* 0x003fe20000010000 */
[----:B------:R-:W-:Y:S01]  /*19130*/  MOV R162, 0x19180 ;  /* 0x0001918000a27802 */ /* 0x000fe20000000f00 */
[----:B------:R-:W-:Y:S02]  /*19140*/  IMAD.MOV.U32 R189, RZ, RZ, 0x8 ;  /* 0x00000008ffbd7424 */ /* 0x000fe400078e00ff */
        /* <DEDUP_REMOVED lines=9> */
[----:B-1----:R-:W-:Y:S02]  /*191e0*/  FADD.FTZ R165, R164, R189 ;  /* 0x000000bda4a57221 */ /* 0x002fe40000010000 */
[----:B------:R-:W-:Y:S02]  /*191f0*/  IMAD.MOV.U32 R189, RZ, RZ, 0x1 ;  /* 0x00000001ffbd7424 */ /* 0x000fe400078e00ff */
[----:B------:R-:W-:Y:S02]  /*19200*/  FMUL.FTZ R165, R165, c[0x0][0x1e0] ;  /* 0x00007800a5a57a20 */ /* 0x000fe40000410000 */
[----:B0-----:R-:W-:Y:S02]  /*19210*/  IMAD.MOV.U32 R166, RZ, RZ, 0x1f ;  /* 0x0000001fffa67424 */ /* 0x001fe400078e00ff */
[C---:B------:R-:W-:Y:S02]  /*19220*/  FADD.FTZ R162, -R165.reuse, R68 ;  /* 0x00000044a5a27221 */ /* 0x040fe40000010100 */
[----:B------:R-:W-:-:S02]  /*19230*/  FADD.FTZ R163, -R165, R69 ;  /* 0x00000045a5a37221 */ /* 0x000fc40000010100 */
[----:B------:R-:W-:Y:S02]  /*19240*/  FFMA.FTZ R162, R162, R162, RZ ;  /* 0x000000a2a2a27223 */ /* 0x000fe400000100ff */
        /* <DEDUP_REMOVED lines=60> */
[----:B------:R-:W-:Y:S02]  /*19610*/  IMAD.MOV.U32 R167, RZ, RZ, -0x1 ;  /* 0xffffffffffa77424 */ /* 0x000fe400078e00ff */
[----:B------:R-:W-:Y:S01]  /*19620*/  FFMA.FTZ R164, R163, R163, R162 ;  /* 0x000000a3a3a47223 */ /* 0x000fe200000100a2 */
[----:B------:R-:W-:Y:S02]  /*19630*/  MOV R162, 0x19650 ;  /* 0x0001965000a27802 */ /* 0x000fe40000000f00 */
[----:B------:R-:W-:Y:S05]  /*19640*/  CALL.REL.NOINC `($__internal_29_$__cuda_sm70_shflsync_bfly_p) ;  /* 0x0000019000007944 */ /* 0x000fea0003c00000 */
[----:B01----:R-:W-:Y:S01]  /*19650*/  FADD.FTZ R164, R164, R189 ;  /* 0x000000bda4a47221 */ /* 0x003fe20000010000 */
[----:B------:R-:W-:Y:S01]  /*19660*/  MOV R189, 0x2 ;  /* 0x0000000200bd7802 */ /* 0x000fe20000000f00 */
[----:B------:R-:W-:Y:S01]  /*19670*/  IMAD.MOV.U32 R166, RZ, RZ, 0x1f ;  /* 0x0000001fffa67424 */ /* 0x000fe200078e00ff */
[----:B------:R-:W-:Y:S01]  /*19680*/  MOV R162, 0x196b0 ;  /* 0x000196b000a27802 */ /* 0x000fe20000000f00 */
[----:B------:R-:W-:Y:S02]  /*19690*/  IMAD.MOV.U32 R167, RZ, RZ, -0x1 ;  /* 0xffffffffffa77424 */ /* 0x000fe400078e00ff */
[----:B------:R-:W-:Y:S05]  /*196a0*/  CALL.REL.NOINC `($__internal_29_$__cuda_sm70_shflsync_bfly_p) ;  /* 0x0000013000007944 */ /* 0x000fea0003c00000 */
[----:B01----:R-:W-:Y:S01]  /*196b0*/  FADD.FTZ R164, R164, R189 ;  /* 0x000000bda4a47221 */ /* 0x003fe20000010000 */
[----:B------:R-:W-:Y:S01]  /*196c0*/  MOV R162, 0x19710 ;  /* 0x0001971000a27802 */ /* 0x000fe20000000f00 */
[----:B------:R-:W-:-:S02]  /*196d0*/  IMAD.MOV.U32 R189, RZ, RZ, 0x4 ;  /* 0x00000004ffbd7424 */ /* 0x000fc400078e00ff */
[----:B------:R-:W-:Y:S02]  /*196e0*/  IMAD.MOV.U32 R166, RZ, RZ, 0x1f ;  /* 0x0000001fffa67424 */ /* 0x000fe400078e00ff */
        /* <DEDUP_REMOVED lines=14> */
[----:B01----:R-:W-:Y:S05]  /*197d0*/  BRA `(.L_x_9587) ;  /* 0xffffe72000007947 */ /* 0x003fea000383ffff */
        .weak           $__internal_29_$__cuda_sm70_shflsync_bfly_p
        .type           $__internal_29_$__cuda_sm70_shflsync_bfly_p,@function
        .size           $__internal_29_$__cuda_sm70_shflsync_bfly_p,(.L_x_26519 - $__internal_29_$__cuda_sm70_shflsync_bfly_p)
$__internal_29_$__cuda_sm70_shflsync_bfly_p:
[----:B------:R-:W-:Y:S01]  /*197e0*/  IMAD.MOV.U32 R163, RZ, RZ, 0x0 ;  /* 0x00000000ffa37424 */ /* 0x000fe200078e00ff */
[----:B------:R-:W-:Y:S04]  /*197f0*/  WARPSYNC R167 ;  /* 0x000000a700007348 */ /* 0x000fe80003800000 */
[----:B------:R0:W1:Y:S01]  /*19800*/  SHFL.BFLY PT, R189, R164, R189, R166 ;  /* 0x0c0000bda4bd7389 */ /* 0x00006200000e00a6 */
[----:B------:R-:W-:Y:S05]  /*19810*/  RET.REL.NODEC R162 `(_ZN10layer_norm31ln_parallel_residual_fwd_kernelINS_13Kernel_traitsI13__nv_bfloat16S2_fS2_fjLj1024ELj1ELj4ELj1ELj16ENS_18Kernel_traits_baseILj1024ES2_S2_fS2_fjLj128EEEEELb1ELb0ELb1EEEvNS_9FwdParamsE) ;  /* 0xfffe67e0a2007950 */ /* 0x000fea0003c3ffff */
.L_x_9588:
        /* <DEDUP_REMOVED lines=14> */
.L_x_26519:


//--------------------- .text._ZN10layer_norm31ln_parallel_residual_fwd_kernelINS_13Kernel_traitsI13__nv_bfloat16S2_fS2_fjLj1024ELj1ELj4ELj1ELj16ENS_18Kernel_traits_baseILj1024ES2_S2_fS2_fjLj128EEEEELb1ELb1ELb0EEEvNS_9FwdParamsE --------------------------
	.section	.text._ZN10layer_norm31ln_parallel_residual_fwd_kernelINS_13Kernel_traitsI13__nv_bfloat16S2_fS2_fjLj1024ELj1ELj4ELj1ELj16ENS_18Kernel_traits_baseILj1024ES2_S2_fS2_fjLj128EEEEELb1ELb1ELb0EEEvNS_9FwdParamsE,"ax",@progbits
	.sectioninfo	@"SHI_REGISTERS=149"
	.align	128
        .global         _ZN10layer_norm31ln_parallel_residual_fwd_kernelINS_13Kernel_traitsI13__nv_bfloat16S2_fS2_fjLj1024ELj1ELj4ELj1ELj16ENS_18Kernel_traits_baseILj1024ES2_S2_fS2_fjLj128EEEEELb1ELb1ELb0EEEvNS_9FwdParamsE
        .type           _ZN10layer_norm31ln_parallel_residual_fwd_kernelINS_13Kernel_traitsI13__nv_bfloat16S2_fS2_fjLj1024ELj1ELj4ELj1ELj16ENS_18Kernel_traits_baseILj1024ES2_S2_fS2_fjLj128EEEEELb1ELb1ELb0EEEvNS_9FwdParamsE,@function
        .size           _ZN10layer_norm31ln_parallel_residual_fwd_kernelINS_13Kernel_traitsI13__nv_bfloat16S2_fS2_fjLj1024ELj1ELj4ELj1ELj16ENS_18Kernel_traits_baseILj1024ES2_S2_fS2_fjLj128EEEEELb1ELb1ELb0EEEvNS_9FwdParamsE,(.L_x_26520 - _ZN10layer_norm31ln_parallel_residual_fwd_kernelINS_13Kernel_traitsI13__nv_bfloat16S2_fS2_fjLj1024ELj1ELj4ELj1ELj16ENS_18Kernel_traits_baseILj1024ES2_S2_fS2_fjLj128EEEEELb1ELb1ELb0EEEvNS_9FwdParamsE)
        .other          _ZN10layer_norm31ln_parallel_residual_fwd_kernelINS_13Kernel_traitsI13__nv_bfloat16S2_fS2_fjLj1024ELj1ELj4ELj1ELj16ENS_18Kernel_traits_baseILj1024ES2_S2_fS2_fjLj128EEEEELb1ELb1ELb0EEEvNS_9FwdParamsE,@"STO_CUDA_ENTRY STV_DEFAULT"
_ZN10layer_norm31ln_parallel_residual_fwd_kernelINS_13Kernel_traitsI13__nv_bfloat16S2_fS2_fjLj1024ELj1ELj4ELj1ELj16ENS_18Kernel_traits_baseILj1024ES2_S2_fS2_fjLj128EEEEELb1ELb1ELb0EEEvNS_9FwdParamsE:
.text._ZN10layer_norm31ln_parallel_residual_fwd_kernelINS_13Kernel_traitsI13__nv_bfloat16S2_fS2_fjLj1024ELj1ELj4ELj1ELj16ENS_18Kernel_traits_baseILj1024ES2_S2_fS2_fjLj128EEEEELb1ELb1ELb0EEEvNS_9FwdParamsE:
        /* <DEDUP_REMOVED lines=107> */
.L_x_9590:
[----:B0-----:R-:W-:Y:S05]  /*06b0*/  BSYNC B0 ;  /* 0x0000000000007941 */ /* 0x001fea0003800000 */
.L_x_9589:
        /* <DEDUP_REMOVED lines=13> */
.L_x_9592:
[----:B0-----:R-:W-:Y:S05]  /*0790*/  BSYNC B0 ;  /* 0x0000000000007941 */ /* 0x001fea0003800000 */
.L_x_9591:
        /* <DEDUP_REMOVED lines=13> */
.L_x_9594:
[----:B0-----:R-:W-:Y:S05]  /*0870*/  BSYNC B0 ;  /* 0x0000000000007941 */ /* 0x001fea0003800000 */
.L_x_9593:
        /* <DEDUP_REMOVED lines=12> */
.L_x_9596:
[----:B0-----:R-:W-:Y:S05]  /*0940*/  BSYNC B0 ;  /* 0x0000000000007941 */ /* 0x001fea0003800000 */
.L_x_9595:
        /* <DEDUP_REMOVED lines=9> */
[----:B------:R-:W-:Y:S01]  /*09e0*/  IMAD.HI.U32 R32, R120, -0x326172a9, RZ ;  /* 0xcd9e8d5778207827 */ /* 0x000fe200078e00ff */
[----:B------:R-:W-:Y:S01]  /*09f0*/  PRMT R83, RZ, 0x7610, R33 ;  /* 0x00007610ff537816 */ /* 0x000fe20000000021 */
[----:B------:R-:W-:Y:S01]  /*0a00*/  BSSY B0, `(.L_x_9597) ;  /* 0x0001858000007945 */ /* 0x000fe20003800000 */
[--C-:B------:R-:W-:Y:S01]  /*0a10*/  PRMT R17, RZ, 0x5410, R4.reuse ;  /* 0x00005410ff117816 */ /* 0x100fe20000000004 */
[----:B------:R-:W-:Y:S01]  /*0a20*/  IMAD.HI.U32 R33, R118, -0x2daee0ad, RZ ;  /* 0xd2511f5376217827 */ /* 0x000fe200078e00ff */
[----:B------:R-:W-:Y:S01]  /*0a30*/  PRMT R16, RZ, 0x7610, R4 ;  /* 0x00007610ff107816 */ /* 0x000fe20000000004 */
[----:B------:R-:W-:Y:S01]  /*0a40*/  ULDC.U8 UR8, c[0x0][0x1f0] ;  /* 0x00007c0000087ab9 */ /* 0x000fe20000000000 */
[--C-:B------:R-:W-:Y:S01]  /*0a50*/  PRMT R15, RZ, 0x5410, R5.reuse ;  /* 0x00005410ff0f7816 */ /* 0x100fe20000000005 */
[----:B------:R-:W-:Y:S01]  /*0a60*/  IMAD R120, R120, -0x326172a9, RZ ;  /* 0xcd9e8d5778787824 */ /* 0x000fe200078e02ff */
[----:B------:R-:W-:Y:S01]  /*0a70*/  PRMT R14, RZ, 0x7610, R5 ;  /* 0x00007610ff0e7816 */ /* 0x000fe20000000005 */
[----:B------:R-:W-:Y:S01]  /*0a80*/  IMAD R118, R118, -0x2daee0ad, RZ ;  /* 0xd2511f5376767824 */ /* 0x000fe200078e02ff */
[--C-:B------:R-:W-:Y:S01]  /*0a90*/  PRMT R13, RZ, 0x5410, R6.reuse ;  /* 0x00005410ff0d7816 */ /* 0x100fe20000000006 */
        /* <DEDUP_REMOVED lines=48> */
[----:B------:R-:W-:Y:S02]  /*0da0*/  LOP3.LUT R113, R32, UR25, R113, 0x96, !PT ;  /* 0x0000001920717c12 */ /* 0x000fe4000f8e9671 */
[----:B------:R-:W-:-:S02]  /*0db0*/  LOP3.LUT R112, R33, UR26, R112, 0x96, !PT ;  /* 0x0000001a21707c12 */ /* 0x000fc4000f8e9670 */
[--C-:B------:R-:W-:Y:S02]  /*0dc0*/  PRMT R111, RZ, 0x5410, R40.reuse ;  /* 0x00005410ff6f7816 */ /* 0x100fe40000000028 */
[----:B------:R-:W-:Y:S02]  /*0dd0*/  PRMT R115, RZ, 0x7610, R40 ;  /* 0x00007610ff737816 */ /* 0x000fe40000000028 */
[----:B------:R-:W-:Y:S02]  /*0de0*/  LOP3.LUT R117, R56, 0x3, RZ, 0xc0, !PT ;  /* 0x0000000338757812 */ /* 0x000fe400078ec0ff */
[--C-:B------:R-:W-:Y:S02]  /*0df0*/  PRMT R114, RZ, 0x5410, R41.reuse ;  /* 0x00005410ff727816 */ /* 0x100fe40000000029 */
[----:B------:R-:W-:Y:S02]  /*0e00*/  PRMT R119, RZ, 0x7610, R41 ;  /* 0x00007610ff777816 */ /* 0x000fe40000000029 */
[----:B------:R-:W-:-:S02]  /*0e10*/  PRMT R122, RZ, 0x5410, R42 ;  /* 0x00005410ff7a7816 */ /* 0x000fc4000000002a */
[----:B------:R-:W-:Y:S02]  /*0e20*/  PRMT R121, RZ, 0x7610, R42 ;  /* 0x00007610ff797816 */ /* 0x000fe4000000002a */
[--C-:B------:R-:W-:Y:S02]  /*0e30*/  PRMT R124, RZ, 0x5410, R43.reuse ;  /* 0x00005410ff7c7816 */ /* 0x100fe4000000002b */
[----:B------:R-:W-:Y:S02]  /*0e40*/  PRMT R123, RZ, 0x7610, R43 ;  /* 0x00007610ff7b7816 */ /* 0x000fe4000000002b */
.L_x_10132:
        /* <DEDUP_REMOVED lines=38> */
.L_x_9601:
[----:B0-----:R-:W-:Y:S02]  /*10b0*/  IMAD.MOV.U32 R134, RZ, RZ, R120 ;  /* 0x000000ffff867224 */ /* 0x001fe400078e0078 */
.L_x_9602:
[----:B------:R-:W-:Y:S05]  /*10c0*/  BSYNC B2 ;  /* 0x0000000000027941 */ /* 0x000fea0003800000 */
.L_x_9600:
        /* <DEDUP_REMOVED lines=16> */
.L_x_9606:
[----:B------:R-:W-:Y:S05]  /*11d0*/  BSYNC B3 ;  /* 0x0000000000037941 */ /* 0x000fea0003800000 */
.L_x_9605:
        /* <DEDUP_REMOVED lines=44> */
.L_x_9604:
[----:B------:R-:W-:Y:S05]  /*14a0*/  BSYNC B2 ;  /* 0x0000000000027941 */ /* 0x000fea0003800000 */
.L_x_9603:
        /* <DEDUP_REMOVED lines=17> */
.L_x_9607:
        /* <DEDUP_REMOVED lines=12> */
.L_x_9610:
[----:B------:R-:W-:Y:S02]  /*1680*/  IMAD.MOV.U32 R45, RZ, RZ, R120 ;  /* 0x000000ffff2d7224 */ /* 0x000fe400078e0078 */
.L_x_9611:
[----:B------:R-:W-:Y:S05]  /*1690*/  BSYNC B2 ;  /* 0x0000000000027941 */ /* 0x000fea0003800000 */
.L_x_9609:
        /* <DEDUP_REMOVED lines=16> */
.L_x_9615:
[----:B------:R-:W-:Y:S05]  /*17a0*/  BSYNC B3 ;  /* 0x0000000000037941 */ /* 0x000fea0003800000 */
.L_x_9614:
        /* <DEDUP_REMOVED lines=44> */
.L_x_9613:
[----:B------:R-:W-:Y:S05]  /*1a70*/  BSYNC B2 ;  /* 0x0000000000027941 */ /* 0x000fea0003800000 */
.L_x_9612:
        /* <DEDUP_REMOVED lines=9> */
.L_x_9608:
        /* <DEDUP_REMOVED lines=12> */
.L_x_9617:
[----:B------:R-:W-:Y:S02]  /*1bd0*/  IMAD.MOV.U32 R117, RZ, RZ, R120 ;  /* 0x000000ffff757224 */ /* 0x000fe400078e0078 */
.L_x_9618:
[----:B------:R-:W-:Y:S05]  /*1be0*/  BSYNC B2 ;  /* 0x0000000000027941 */ /* 0x000fea0003800000 */
.L_x_9616:
        /* <DEDUP_REMOVED lines=16> */
.L_x_9622:
[----:B------:R-:W-:Y:S05]  /*1cf0*/  BSYNC B3 ;  /* 0x0000000000037941 */ /* 0x000fea0003800000 */
.L_x_9621:
        /* <DEDUP_REMOVED lines=44> */
.L_x_9620:
[----:B------:R-:W-:Y:S05]  /*1fc0*/  BSYNC B2 ;  /* 0x0000000000027941 */ /* 0x000fea0003800000 */
.L_x_9619:
        /* <DEDUP_REMOVED lines=14> */
.L_x_9623:
        /* <DEDUP_REMOVED lines=12> */
.L_x_9626:
[----:B------:R-:W-:Y:S02]  /*2170*/  IMAD.MOV.U32 R48, RZ, RZ, R120 ;  /* 0x000000ffff307224 */ /* 0x000fe400078e0078 */
.L_x_9627:
[----:B------:R-:W-:Y:S05]  /*2180*/  BSYNC B2 ;  /* 0x0000000000027941 */ /* 0x000fea0003800000 */
.L_x_9625:
        /* <DEDUP_REMOVED lines=16> */
.L_x_9631:
[----:B------:R-:W-:Y:S05]  /*2290*/  BSYNC B3 ;  /* 0x0000000000037941 */ /* 0x000fea0003800000 */
.L_x_9630:
        /* <DEDUP_REMOVED lines=44> */
.L_x_9629:
[----:B------:R-:W-:Y:S05]  /*2560*/  BSYNC B2 ;  /* 0x0000000000027941 */ /* 0x000fea0003800000 */
.L_x_9628:
        /* <DEDUP_REMOVED lines=9> */
.L_x_9624:
        /* <DEDUP_REMOVED lines=12> */
.L_x_9633:
[----:B------:R-:W-:Y:S02]  /*26c0*/  IMAD.MOV.U32 R48, RZ, RZ, R120 ;  /* 0x000000ffff307224 */ /* 0x000fe400078e0078 */
.L_x_9634:
[----:B------:R-:W-:Y:S05]  /*26d0*/  BSYNC B2 ;  /* 0x0000000000027941 */ /* 0x000fea0003800000 */
.L_x_9632:
        /* <DEDUP_REMOVED lines=16> */
.L_x_9638:
[----:B------:R-:W-:Y:S05]  /*27e0*/  BSYNC B3 ;  /* 0x0000000000037941 */ /* 0x000fea0003800000 */
.L_x_9637:
        /* <DEDUP_REMOVED lines=44> */
.L_x_9636:
[----:B------:R-:W-:Y:S05]  /*2ab0*/  BSYNC B2 ;  /* 0x0000000000027941 */ /* 0x000fea0003800000 */
.L_x_9635:
        /* <DEDUP_REMOVED lines=14> */
.L_x_9639:
        /* <DEDUP_REMOVED lines=12> */
.L_x_9642:
[----:B------:R-:W-:Y:S02]  /*2c60*/  IMAD.MOV.U32 R47, RZ, RZ, R120 ;  /* 0x000000ffff2f7224 */ /* 0x000fe400078e0078 */
.L_x_9643:
[----:B------:R-:W-:Y:S05]  /*2c70*/  BSYNC B2 ;  /* 0x0000000000027941 */ /* 0x000fea0003800000 */
.L_x_9641:
        /* <DEDUP_REMOVED lines=16> */
.L_x_9647:
[----:B------:R-:W-:Y:S05]  /*2d80*/  BSYNC B3 ;  /* 0x0000000000037941 */ /* 0x000fea0003800000 */
.L_x_9646:
        /* <DEDUP_REMOVED lines=44> */
.L_x_9645:
[----:B------:R-:W-:Y:S05]  /*3050*/  BSYNC B2 ;  /* 0x0000000000027941 */ /* 0x000fea0003800000 */
.L_x_9644:
        /* <DEDUP_REMOVED lines=9> */
.L_x_9640:
        /* <DEDUP_REMOVED lines=12> */
.L_x_9649:
[----:B------:R-:W-:Y:S02]  /*31b0*/  IMAD.MOV.U32 R48, RZ, RZ, R120 ;  /* 0x000000ffff307224 */ /* 0x000fe400078e0078 */
.L_x_9650:
[----:B------:R-:W-:Y:S05]  /*31c0*/  BSYNC B2 ;  /* 0x0000000000027941 */ /* 0x000fea0003800000 */
.L_x_9648:
        /* <DEDUP_REMOVED lines=16> */
.L_x_9654:
[----:B------:R-:W-:Y:S05]  /*32d0*/  BSYNC B3 ;  /* 0x0000000000037941 */ /* 0x000fea0003800000 */
.L_x_9653:
        /* <DEDUP_REMOVED lines=44> */
.L_x_9652:
[----:B------:R-:W-:Y:S05]  /*35a0*/  BSYNC B2 ;  /* 0x0000000000027941 */ /* 0x000fea0003800000 */
.L_x_9651:
        /* <DEDUP_REMOVED lines=14> */
.L_x_9655:
        /* <DEDUP_REMOVED lines=12> */
.L_x_9658:
[----:B------:R-:W-:Y:S02]  /*3750*/  IMAD.MOV.U32 R117, RZ, RZ, R120 ;  /* 0x000000ffff757224 */ /* 0x000fe400078e0078 */
.L_x_9659:
[----:B------:R-:W-:Y:S05]  /*3760*/  BSYNC B2 ;  /* 0x0000000000027941 */ /* 0x000fea0003800000 */
.L_x_9657:
        /* <DEDUP_REMOVED lines=16> */
.L_x_9663:
[----:B------:R-:W-:Y:S05]  /*3870*/  BSYNC B3 ;  /* 0x0000000000037941 */ /* 0x000fea0003800000 */
.L_x_9662:
        /* <DEDUP_REMOVED lines=44> */
.L_x_9661:
[----:B------:R-:W-:Y:S05]  /*3b40*/  BSYNC B2 ;  /* 0x0000000000027941 */ /* 0x000fea0003800000 */
.L_x_9660:
        /* <DEDUP_REMOVED lines=9> */
.L_x_9656:
        /* <DEDUP_REMOVED lines=12> */
.L_x_9665:
[----:B------:R-:W-:Y:S02]  /*3ca0*/  IMAD.MOV.U32 R117, RZ, RZ, R120 ;  /* 0x000000ffff757224 */ /* 0x000fe400078e0078 */
.L_x_9666:
[----:B------:R-:W-:Y:S05]  /*3cb0*/  BSYNC B2 ;  /* 0x0000000000027941 */ /* 0x000fea0003800000 */
.L_x_9664:
        /* <DEDUP_REMOVED lines=16> */
.L_x_9670:
[----:B------:R-:W-:Y:S05]  /*3dc0*/  BSYNC B3 ;  /* 0x0000000000037941 */ /* 0x000fea0003800000 */
.L_x_9669:
        /* <DEDUP_REMOVED lines=44> */
.L_x_9668:
[----:B------:R-:W-:Y:S05]  /*4090*/  BSYNC B2 ;  /* 0x0000000000027941 */ /* 0x000fea0003800000 */
.L_x_9667:
        /* <DEDUP_REMOVED lines=12> */
.L_x_9671:
        /* <DEDUP_REMOVED lines=12> */
.L_x_9674:
[----:B------:R-:W-:Y:S02]  /*4220*/  IMAD.MOV.U32 R49, RZ, RZ, R120 ;  /* 0x000000ffff317224 */ /* 0x000fe400078e0078 */
.L_x_9675:
[----:B------:R-:W-:Y:S05]  /*4230*/  BSYNC B2 ;  /* 0x0000000000027941 */ /* 0x000fea0003800000 */
.L_x_9673:
        /* <DEDUP_REMOVED lines=16> */
.L_x_9679:
[----:B------:R-:W-:Y:S05]  /*4340*/  BSYNC B3 ;  /* 0x0000000000037941 */ /* 0x000fea0003800000 */
.L_x_9678:
        /* <DEDUP_REMOVED lines=44> */
.L_x_9677:
[----:B------:R-:W-:Y:S05]  /*4610*/  BSYNC B2 ;  /* 0x0000000000027941 */ /* 0x000fea0003800000 */
.L_x_9676:
        /* <DEDUP_REMOVED lines=9> */
.L_x_9672:
        /* <DEDUP_REMOVED lines=12> */
.L_x_9681:
[----:B------:R-:W-:Y:S02]  /*4770*/  IMAD.MOV.U32 R117, RZ, RZ, R120 ;  /* 0x000000ffff757224 */ /* 0x000fe400078e0078 */
.L_x_9682:
[----:B------:R-:W-:Y:S05]  /*4780*/  BSYNC B2 ;  /* 0x0000000000027941 */ /* 0x000fea0003800000 */
.L_x_9680:
        /* <DEDUP_REMOVED lines=16> */
.L_x_9686:
[----:B------:R-:W-:Y:S05]  /*4890*/  BSYNC B3 ;  /* 0x0000000000037941 */ /* 0x000fea0003800000 */
.L_x_9685:
        /* <DEDUP_REMOVED lines=44> */
.L_x_9684:
[----:B------:R-:W-:Y:S05]  /*4b60*/  BSYNC B2 ;  /* 0x0000000000027941 */ /* 0x000fea0003800000 */
.L_x_9683:
        /* <DEDUP_REMOVED lines=12> */
.L_x_9687:
        /* <DEDUP_REMOVED lines=12> */
.L_x_9690:
[----:B------:R-:W-:Y:S02]  /*4cf0*/  IMAD.MOV.U32 R50, RZ, RZ, R120 ;  /* 0x000000ffff327224 */ /* 0x000fe400078e0078 */
.L_x_9691:
[----:B------:R-:W-:Y:S05]  /*4d00*/  BSYNC B2 ;  /* 0x0000000000027941 */ /* 0x000fea0003800000 */
.L_x_9689:
        /* <DEDUP_REMOVED lines=16> */
.L_x_9695:
[----:B------:R-:W-:Y:S05]  /*4e10*/  BSYNC B3 ;  /* 0x0000000000037941 */ /* 0x000fea0003800000 */
.L_x_9694:
        /* <DEDUP_REMOVED lines=44> */
.L_x_9693:
[----:B------:R-:W-:Y:S05]  /*50e0*/  BSYNC B2 ;  /* 0x0000000000027941 */ /* 0x000fea0003800000 */
.L_x_9692:
        /* <DEDUP_REMOVED lines=9> */
.L_x_9688:
        /* <DEDUP_REMOVED lines=12> */
.L_x_9697:
[----:B------:R-:W-:Y:S02]  /*5240*/  IMAD.MOV.U32 R117, RZ, RZ, R120 ;  /* 0x000000ffff757224 */ /* 0x000fe400078e0078 */
.L_x_9698:
[----:B------:R-:W-:Y:S05]  /*5250*/  BSYNC B2 ;  /* 0x0000000000027941 */ /* 0x000fea0003800000 */
.L_x_9696:
        /* <DEDUP_REMOVED lines=16> */
.L_x_9702:
[----:B------:R-:W-:Y:S05]  /*5360*/  BSYNC B3 ;  /* 0x0000000000037941 */ /* 0x000fea0003800000 */
.L_x_9701:
        /* <DEDUP_REMOVED lines=44> */
.L_x_9700:
[----:B------:R-:W-:Y:S05]  /*5630*/  BSYNC B2 ;  /* 0x0000000000027941 */ /* 0x000fea0003800000 */
.L_x_9699:
        /* <DEDUP_REMOVED lines=12> */
.L_x_9703:
        /* <DEDUP_REMOVED lines=12> */
.L_x_9706:
[----:B------:R-:W-:Y:S02]  /*57c0*/  IMAD.MOV.U32 R117, RZ, RZ, R120 ;  /* 0x000000ffff757224 */ /* 0x000fe400078e0078 */
.L_x_9707:
[----:B------:R-:W-:Y:S05]  /*57d0*/  BSYNC B2 ;  /* 0x0000000000027941 */ /* 0x000fea0003800000 */
.L_x_9705:
        /* <DEDUP_REMOVED lines=16> */
.L_x_9711:
[----:B------:R-:W-:Y:S05]  /*58e0*/  BSYNC B3 ;  /* 0x0000000000037941 */ /* 0x000fea0003800000 */
.L_x_9710:
        /* <DEDUP_REMOVED lines=44> */
.L_x_9709:
[----:B------:R-:W-:Y:S05]  /*5bb0*/  BSYNC B2 ;  /* 0x0000000000027941 */ /* 0x000fea0003800000 */
.L_x_9708:
        /* <DEDUP_REMOVED lines=9> */
.L_x_9704:
        /* <DEDUP_REMOVED lines=12> */
.L_x_9713:
[----:B------:R-:W-:Y:S02]  /*5d10*/  IMAD.MOV.U32 R117, RZ, RZ, R120 ;  /* 0x000000ffff757224 */ /* 0x000fe400078e0078 */
.L_x_9714:
[----:B------:R-:W-:Y:S05]  /*5d20*/  BSYNC B2 ;  /* 0x0000000000027941 */ /* 0x000fea0003800000 */
.L_x_9712:
        /* <DEDUP_REMOVED lines=16> */
.L_x_9718:
[----:B------:R-:W-:Y:S05]  /*5e30*/  BSYNC B3 ;  /* 0x0000000000037941 */ /* 0x000fea0003800000 */
.L_x_9717:
        /* <DEDUP_REMOVED lines=44> */
.L_x_9716:
[----:B------:R-:W-:Y:S05]  /*6100*/  BSYNC B2 ;  /* 0x0000000000027941 */ /* 0x000fea0003800000 */
.L_x_9715:
        /* <DEDUP_REMOVED lines=9> */
[----:B------:R-:W-:Y:S01]  /*61a0*/  MOV R117, R76 ;  /* 0x0000004c00757202 */ /* 0x000fe20000000f00 */
[----:B------:R-:W-:Y:S01]  /*61b0*/  FADD.FTZ R51, R43, R51 ;  /* 0x000000332b337221 */ /* 0x000fe20000010000 */
[----:B------:R-:W-:Y:S05]  /*61c0*/  BRA `(.L_x_9720) ;  /* 0x0000055000007947 */ /* 0x000fea0003800000 */
.L_x_9719:
        /* <DEDUP_REMOVED lines=12> */
.L_x_9722:
[----:B------:R-:W-:Y:S02]  /*6290*/  IMAD.MOV.U32 R137, RZ, RZ, R120 ;  /* 0x000000ffff897224 */ /* 0x000fe400078e0078 */
.L_x_9723:
[----:B------:R-:W-:Y:S05]  /*62a0*/  BSYNC B2 ;  /* 0x0000000000027941 */ /* 0x000fea0003800000 */
.L_x_9721:
        /* <DEDUP_REMOVED lines=16> */
.L_x_9727:
[----:B------:R-:W-:Y:S05]  /*63b0*/  BSYNC B3 ;  /* 0x0000000000037941 */ /* 0x000fea0003800000 */
.L_x_9726:
        /* <DEDUP_REMOVED lines=44> */
.L_x_9725:
[----:B------:R-:W-:Y:S05]  /*6680*/  BSYNC B2 ;  /* 0x0000000000027941 */ /* 0x000fea0003800000 */
.L_x_9724:
        /* <DEDUP_REMOVED lines=9> */
.L_x_9720:
        /* <DEDUP_REMOVED lines=51> */
.L_x_9728:
[----:B------:R-:W-:Y:S02]  /*6a50*/  IADD3 R139, R125, 0x20, RZ ;  /* 0x000000207d8b7810 */ /* 0x000fe40007ffe0ff */
.L_x_9599:
[----:B------:R-:W-:Y:S05]  /*6a60*/  BSYNC B1 ;  /* 0x0000000000017941 */ /* 0x000fea0003800000 */
.L_x_9598:
        /* <DEDUP_REMOVED lines=31> */
.L_x_9732:
[----:B-1----:R-:W-:Y:S02]  /*6c60*/  IMAD.MOV.U32 R134, RZ, RZ, R120 ;  /* 0x000000ffff867224 */ /* 0x002fe400078e0078 */
.L_x_9733:
[----:B------:R-:W-:Y:S05]  /*6c70*/  BSYNC B2 ;  /* 0x0000000000027941 */ /* 0x000fea0003800000 */
.L_x_9731:
        /* <DEDUP_REMOVED lines=16> */
.L_x_9737:
[----:B------:R-:W-:Y:S05]  /*6d80*/  BSYNC B3 ;  /* 0x0000000000037941 */ /* 0x000fea0003800000 */
.L_x_9736:
        /* <DEDUP_REMOVED lines=40> */
[----:B------:R-:W-:Y:S02]  /*7010*/  HFMA2.MMA R76, -RZ, RZ, 0, 0 ;  /* 0x00000000ff4c7435 */ /* 0x000fe400000001ff */
[----:B------:R-:W-:Y:S01]  /*7020*/  IMAD.MOV.U32 R120, RZ, RZ, R54 ;  /* 0x000000ffff787224 */ /* 0x000fe200078e0036 */
[----:B------:R-:W-:Y:S01]  /*7030*/  LOP3.LUT R112, R53, UR26, R112, 0x96, !PT ;  /* 0x0000001a35707c12 */ /* 0x000fe2000f8e9670 */
[----:B------:R-:W-:Y:S02]  /*7040*/  IMAD.MOV.U32 R118, RZ, RZ, R52 ;  /* 0x000000ffff767224 */ /* 0x000fe400078e0034 */
.L_x_9735:
[----:B------:R-:W-:Y:S05]  /*7050*/  BSYNC B2 ;  /* 0x0000000000027941 */ /* 0x000fea0003800000 */
.L_x_9734:
[----:B------:R-:W0:Y:S01]  /*7060*/  I2F.U32 R53, R134 ;  /* 0x0000008600357306 */ /* 0x000e220000201000 */
[----:B------:R-:W-:Y:S01]  /*7070*/  IMAD.MOV.U32 R136, RZ, RZ, 0x2f800000 ;  /* 0x2f800000ff887424 */ /* 0x000fe200078e00ff */
[----:B------:R-:W-:Y:S02]  /*7080*/  ISETP.NE.U32.AND P1, PT, RZ, c[0x0][0x178], PT ;  /* 0x00005e00ff007a0c */ /* 0x000fe40003f25070 */
[----:B-----5:R-:W-:-:S02]  /*7090*/  PRMT R52, RZ, 0x5410, R56 ;  /* 0x00005410ff347816 */ /* 0x020fc40000000038 */
        /* <DEDUP_REMOVED lines=13> */
.L_x_9738:
        /* <DEDUP_REMOVED lines=12> */
.L_x_9741:
[----:B------:R-:W-:Y:S02]  /*7230*/  IMAD.MOV.U32 R53, RZ, RZ, R120 ;  /* 0x000000ffff357224 */ /* 0x000fe400078e0078 */
.L_x_9742:
[----:B------:R-:W-:Y:S05]  /*7240*/  BSYNC B2 ;  /* 0x0000000000027941 */ /* 0x000fea0003800000 */
.L_x_9740:
        /* <DEDUP_REMOVED lines=16> */
.L_x_9746:
[----:B------:R-:W-:Y:S05]  /*7350*/  BSYNC B3 ;  /* 0x0000000000037941 */ /* 0x000fea0003800000 */
.L_x_9745:
        /* <DEDUP_REMOVED lines=44> */
.L_x_9744:
[----:B------:R-:W-:Y:S05]  /*7620*/  BSYNC B2 ;  /* 0x0000000000027941 */ /* 0x000fea0003800000 */
.L_x_9743:
        /* <DEDUP_REMOVED lines=9> */
.L_x_9739:
        /* <DEDUP_REMOVED lines=12> */
.L_x_9748:
[----:B------:R-:W-:Y:S02]  /*7780*/  IMAD.MOV.U32 R117, RZ, RZ, R120 ;  /* 0x000000ffff757224 */ /* 0x000fe400078e0078 */
.L_x_9749:
[----:B------:R-:W-:Y:S05]  /*7790*/  BSYNC B2 ;  /* 0x0000000000027941 */ /* 0x000fea0003800000 */
.L_x_9747:
        /* <DEDUP_REMOVED lines=16> */
.L_x_9753:
[----:B------:R-:W-:Y:S05]  /*78a0*/  BSYNC B3 ;  /* 0x0000000000037941 */ /* 0x000fea0003800000 */
.L_x_9752:
        /* <DEDUP_REMOVED lines=42> */
[----:B------:R-:W-:Y:S01]  /*7b50*/  IMAD.MOV.U32 R118, RZ, RZ, R54 ;  /* 0x000000ffff767224 */ /* 0x000fe200078e0036 */
[----:B------:R-:W-:Y:S02]  /*7b60*/  MOV R55, RZ ;  /* 0x000000ff00377202 */ /* 0x000fe40000000f00 */
.L_x_9751:
[----:B------:R-:W-:Y:S05]  /*7b70*/  BSYNC B2 ;  /* 0x0000000000027941 */ /* 0x000fea0003800000 */
.L_x_9750:
        /* <DEDUP_REMOVED lines=14> */
.L_x_9754:
        /* <DEDUP_REMOVED lines=12> */
.L_x_9757:
[----:B------:R-:W-:Y:S02]  /*7d20*/  IMAD.MOV.U32 R56, RZ, RZ, R120 ;  /* 0x000000ffff387224 */ /* 0x000fe400078e0078 */
.L_x_9758:
[----:B------:R-:W-:Y:S05]  /*7d30*/  BSYNC B2 ;  /* 0x0000000000027941 */ /* 0x000fea0003800000 */
.L_x_9756:
        /* <DEDUP_REMOVED lines=16> */
.L_x_9762:
[----:B------:R-:W-:Y:S05]  /*7e40*/  BSYNC B3 ;  /* 0x0000000000037941 */ /* 0x000fea0003800000 */
.L_x_9761:
        /* <DEDUP_REMOVED lines=44> */
.L_x_9760:
[----:B------:R-:W-:Y:S05]  /*8110*/  BSYNC B2 ;  /* 0x0000000000027941 */ /* 0x000fea0003800000 */
.L_x_9759:
        /* <DEDUP_REMOVED lines=9> */
.L_x_9755:
        /* <DEDUP_REMOVED lines=12> */
.L_x_9764:
[----:B------:R-:W-:Y:S02]  /*8270*/  IMAD.MOV.U32 R56, RZ, RZ, R120 ;  /* 0x000000ffff387224 */ /* 0x000fe400078e0078 */
.L_x_9765:
[----:B------:R-:W-:Y:S05]  /*8280*/  BSYNC B2 ;  /* 0x0000000000027941 */ /* 0x000fea0003800000 */
.L_x_9763:
        /* <DEDUP_REMOVED lines=16> */
.L_x_9769:
[----:B------:R-:W-:Y:S05]  /*8390*/  BSYNC B3 ;  /* 0x0000000000037941 */ /* 0x000fea0003800000 */
.L_x_9768:
        /* <DEDUP_REMOVED lines=44> */
.L_x_9767:
[----:B------:R-:W-:Y:S05]  /*8660*/  BSYNC B2 ;  /* 0x0000000000027941 */ /* 0x000fea0003800000 */
.L_x_9766:
        /* <DEDUP_REMOVED lines=14> */
.L_x_9770:
        /* <DEDUP_REMOVED lines=12> */
.L_x_9773:
[----:B------:R-:W-:Y:S02]  /*8810*/  IMAD.MOV.U32 R55, RZ, RZ, R120 ;  /* 0x000000ffff377224 */ /* 0x000fe400078e0078 */
.L_x_9774:
[----:B------:R-:W-:Y:S05]  /*8820*/  BSYNC B2 ;  /* 0x0000000000027941 */ /* 0x000fea0003800000 */
.L_x_9772:
        /* <DEDUP_REMOVED lines=16> */
.L_x_9778:
[----:B------:R-:W-:Y:S05]  /*8930*/  BSYNC B3 ;  /* 0x0000000000037941 */ /* 0x000fea0003800000 */
.L_x_9777:
        /* <DEDUP_REMOVED lines=44> */
.L_x_9776:
[----:B------:R-:W-:Y:S05]  /*8c00*/  BSYNC B2 ;  /* 0x0000000000027941 */ /* 0x000fea0003800000 */
.L_x_9775:
        /* <DEDUP_REMOVED lines=9> */
.L_x_9771:
        /* <DEDUP_REMOVED lines=12> */
.L_x_9780:
[----:B------:R-:W-:Y:S02]  /*8d60*/  IMAD.MOV.U32 R56, RZ, RZ, R120 ;  /* 0x000000ffff387224 */ /* 0x000fe400078e0078 */
.L_x_9781:
[----:B------:R-:W-:Y:S05]  /*8d70*/  BSYNC B2 ;  /* 0x0000000000027941 */ /* 0x000fea0003800000 */
.L_x_9779:
        /* <DEDUP_REMOVED lines=16> */
.L_x_9785:
[----:B------:R-:W-:Y:S05]  /*8e80*/  BSYNC B3 ;  /* 0x0000000000037941 */ /* 0x000fea0003800000 */
.L_x_9784:
        /* <DEDUP_REMOVED lines=44> */
.L_x_9783:
[----:B------:R-:W-:Y:S05]  /*9150*/  BSYNC B2 ;  /* 0x0000000000027941 */ /* 0x000fea0003800000 */
.L_x_9782:
        /* <DEDUP_REMOVED lines=14> */
.L_x_9786:
        /* <DEDUP_REMOVED lines=12> */
.L_x_9789:
[----:B------:R-:W-:Y:S02]  /*9300*/  IMAD.MOV.U32 R117, RZ, RZ, R120 ;  /* 0x000000ffff757224 */ /* 0x000fe400078e0078 */
.L_x_9790:
[----:B------:R-:W-:Y:S05]  /*9310*/  BSYNC B2 ;  /* 0x0000000000027941 */ /* 0x000fea0003800000 */
.L_x_9788:
        /* <DEDUP_REMOVED lines=16> */
.L_x_9794:
[----:B------:R-:W-:Y:S05]  /*9420*/  BSYNC B3 ;  /* 0x0000000000037941 */ /* 0x000fea0003800000 */
.L_x_9793:
        /* <DEDUP_REMOVED lines=44> */
.L_x_9792:
[----:B------:R-:W-:Y:S05]  /*96f0*/  BSYNC B2 ;  /* 0x0000000000027941 */ /* 0x000fea0003800000 */
.L_x_9791:
        /* <DEDUP_REMOVED lines=9> */
.L_x_9787:
        /* <DEDUP_REMOVED lines=12> */
.L_x_9796:
[----:B------:R-:W-:Y:S02]  /*9850*/  IMAD.MOV.U32 R117, RZ, RZ, R120 ;  /* 0x000000ffff757224 */ /* 0x000fe400078e0078 */
.L_x_9797:
[----:B------:R-:W-:Y:S05]  /*9860*/  BSYNC B2 ;  /* 0x0000000000027941 */ /* 0x000fea0003800000 */
.L_x_9795:
        /* <DEDUP_REMOVED lines=16> */
.L_x_9801:
[----:B------:R-:W-:Y:S05]  /*9970*/  BSYNC B3 ;  /* 0x0000000000037941 */ /* 0x000fea0003800000 */
.L_x_9800:
        /* <DEDUP_REMOVED lines=44> */
.L_x_9799:
[----:B------:R-:W-:Y:S05]  /*9c40*/  BSYNC B2 ;  /* 0x0000000000027941 */ /* 0x000fea0003800000 */
.L_x_9798:
        /* <DEDUP_REMOVED lines=12> */
.L_x_9802:
        /* <DEDUP_REMOVED lines=12> */
.L_x_9805:
[----:B------:R-:W-:Y:S02]  /*9dd0*/  IMAD.MOV.U32 R57, RZ, RZ, R120 ;  /* 0x000000ffff397224 */ /* 0x000fe400078e0078 */
.L_x_9806:
[----:B------:R-:W-:Y:S05]  /*9de0*/  BSYNC B2 ;  /* 0x0000000000027941 */ /* 0x000fea0003800000 */
.L_x_9804:
        /* <DEDUP_REMOVED lines=16> */
.L_x_9810:
[----:B------:R-:W-:Y:S05]  /*9ef0*/  BSYNC B3 ;  /* 0x0000000000037941 */ /* 0x000fea0003800000 */
.L_x_9809:
        /* <DEDUP_REMOVED lines=44> */
.L_x_9808:
[----:B------:R-:W-:Y:S05]  /*a1c0*/  BSYNC B2 ;  /* 0x0000000000027941 */ /* 0x000fea0003800000 */
.L_x_9807:
        /* <DEDUP_REMOVED lines=9> */
.L_x_9803:
        /* <DEDUP_REMOVED lines=12> */
.L_x_9812:
[----:B------:R-:W-:Y:S02]  /*a320*/  IMAD.MOV.U32 R117, RZ, RZ, R120 ;  /* 0x000000ffff757224 */ /* 0x000fe400078e0078 */
.L_x_9813:
[----:B------:R-:W-:Y:S05]  /*a330*/  BSYNC B2 ;  /* 0x0000000000027941 */ /* 0x000fea0003800000 */
.L_x_9811:
        /* <DEDUP_REMOVED lines=16> */
.L_x_9817:
[----:B------:R-:W-:Y:S05]  /*a440*/  BSYNC B3 ;  /* 0x0000000000037941 */ /* 0x000fea0003800000 */
.L_x_9816:
        /* <DEDUP_REMOVED lines=44> */
.L_x_9815:
[----:B------:R-:W-:Y:S05]  /*a710*/  BSYNC B2 ;  /* 0x0000000000027941 */ /* 0x000fea0003800000 */
.L_x_9814:
        /* <DEDUP_REMOVED lines=12> */
.L_x_9818:
        /* <DEDUP_REMOVED lines=12> */
.L_x_9821:
[----:B------:R-:W-:Y:S02]  /*a8a0*/  IMAD.MOV.U32 R58, RZ, RZ, R120 ;  /* 0x000000ffff3a7224 */ /* 0x000fe400078e0078 */
.L_x_9822:
[----:B------:R-:W-:Y:S05]  /*a8b0*/  BSYNC B2 ;  /* 0x0000000000027941 */ /* 0x000fea0003800000 */
.L_x_9820:
        /* <DEDUP_REMOVED lines=16> */
.L_x_9826:
[----:B------:R-:W-:Y:S05]  /*a9c0*/  BSYNC B3 ;  /* 0x0000000000037941 */ /* 0x000fea0003800000 */
.L_x_9825:
        /* <DEDUP_REMOVED lines=44> */
.L_x_9824:
[----:B------:R-:W-:Y:S05]  /*ac90*/  BSYNC B2 ;  /* 0x0000000000027941 */ /* 0x000fea0003800000 */
.L_x_9823:
        /* <DEDUP_REMOVED lines=9> */
.L_x_9819:
        /* <DEDUP_REMOVED lines=12> */
.L_x_9828:
[----:B------:R-:W-:Y:S02]  /*adf0*/  IMAD.MOV.U32 R117, RZ, RZ, R120 ;  /* 0x000000ffff757224 */ /* 0x000fe400078e0078 */
.L_x_9829:
[----:B------:R-:W-:Y:S05]  /*ae00*/  BSYNC B2 ;  /* 0x0000000000027941 */ /* 0x000fea0003800000 */
.L_x_9827:
        /* <DEDUP_REMOVED lines=16> */
.L_x_9833:
[----:B------:R-:W-:Y:S05]  /*af10*/  BSYNC B3 ;  /* 0x0000000000037941 */ /* 0x000fea0003800000 */
.L_x_9832:
        /* <DEDUP_REMOVED lines=44> */
.L_x_9831:
[----:B------:R-:W-:Y:S05]  /*b1e0*/  BSYNC B2 ;  /* 0x0000000000027941 */ /* 0x000fea0003800000 */
.L_x_9830:
        /* <DEDUP_REMOVED lines=12> */
.L_x_9834:
        /* <DEDUP_REMOVED lines=12> */
.L_x_9837:
[----:B------:R-:W-:Y:S02]  /*b370*/  IMAD.MOV.U32 R117, RZ, RZ, R120 ;  /* 0x000000ffff757224 */ /* 0x000fe400078e0078 */
.L_x_9838:
[----:B------:R-:W-:Y:S05]  /*b380*/  BSYNC B2 ;  /* 0x0000000000027941 */ /* 0x000fea0003800000 */
.L_x_9836:
        /* <DEDUP_REMOVED lines=16> */
.L_x_9842:
[----:B------:R-:W-:Y:S05]  /*b490*/  BSYNC B3 ;  /* 0x0000000000037941 */ /* 0x000fea0003800000 */
.L_x_9841:
        /* <DEDUP_REMOVED lines=44> */
.L_x_9840:
[----:B------:R-:W-:Y:S05]  /*b760*/  BSYNC B2 ;  /* 0x0000000000027941 */ /* 0x000fea0003800000 */
.L_x_9839:
        /* <DEDUP_REMOVED lines=9> */
.L_x_9835:
        /* <DEDUP_REMOVED lines=12> */
.L_x_9844:
[----:B------:R-:W-:Y:S02]  /*b8c0*/  IMAD.MOV.U32 R117, RZ, RZ, R120 ;  /* 0x000000ffff757224 */ /* 0x000fe400078e0078 */
.L_x_9845:
[----:B------:R-:W-:Y:S05]  /*b8d0*/  BSYNC B2 ;  /* 0x0000000000027941 */ /* 0x000fea0003800000 */
.L_x_9843:
        /* <DEDUP_REMOVED lines=16> */
.L_x_9849:
[----:B------:R-:W-:Y:S05]  /*b9e0*/  BSYNC B3 ;  /* 0x0000000000037941 */ /* 0x000fea0003800000 */
.L_x_9848:
        /* <DEDUP_REMOVED lines=44> */
.L_x_9847:
[----:B------:R-:W-:Y:S05]  /*bcb0*/  BSYNC B2 ;  /* 0x0000000000027941 */ /* 0x000fea0003800000 */
.L_x_9846:
        /* <DEDUP_REMOVED lines=12> */
.L_x_9850:
        /* <DEDUP_REMOVED lines=12> */
.L_x_9853:
[----:B------:R-:W-:Y:S02]  /*be40*/  IMAD.MOV.U32 R137, RZ, RZ, R120 ;  /* 0x000000ffff897224 */ /* 0x000fe400078e0078 */
.L_x_9854:
[----:B------:R-:W-:Y:S05]  /*be50*/  BSYNC B2 ;  /* 0x0000000000027941 */ /* 0x000fea0003800000 */
.L_x_9852:
        /* <DEDUP_REMOVED lines=16> */
.L_x_9858:
[----:B------:R-:W-:Y:S05]  /*bf60*/  BSYNC B3 ;  /* 0x0000000000037941 */ /* 0x000fea0003800000 */
.L_x_9857:
        /* <DEDUP_REMOVED lines=44> */
.L_x_9856:
[----:B------:R-:W-:Y:S05]  /*c230*/  BSYNC B2 ;  /* 0x0000000000027941 */ /* 0x000fea0003800000 */
.L_x_9855:
        /* <DEDUP_REMOVED lines=9> */
.L_x_9851:
        /* <DEDUP_REMOVED lines=51> */
.L_x_9859:
[----:B------:R-:W-:Y:S02]  /*c600*/  IADD3 R139, R139, 0x20, RZ ;  /* 0x000000208b8b7810 */ /* 0x000fe40007ffe0ff */
.L_x_9730:
[----:B------:R-:W-:Y:S05]  /*c610*/  BSYNC B1 ;  /* 0x0000000000017941 */ /* 0x000fea0003800000 */
.L_x_9729:
        /* <DEDUP_REMOVED lines=31> */
.L_x_9863:
[----:B-1----:R-:W-:Y:S02]  /*c810*/  IMAD.MOV.U32 R134, RZ, RZ, R120 ;  /* 0x000000ffff867224 */ /* 0x002fe400078e0078 */
.L_x_9864:
[----:B------:R-:W-:Y:S05]  /*c820*/  BSYNC B2 ;  /* 0x0000000000027941 */ /* 0x000fea0003800000 */
.L_x_9862:
        /* <DEDUP_REMOVED lines=16> */
.L_x_9868:
[----:B------:R-:W-:Y:S05]  /*c930*/  BSYNC B3 ;  /* 0x0000000000037941 */ /* 0x000fea0003800000 */
.L_x_9867:
        /* <DEDUP_REMOVED lines=44> */
.L_x_9866:
[----:B------:R-:W-:Y:S05]  /*cc00*/  BSYNC B2 ;  /* 0x0000000000027941 */ /* 0x000fea0003800000 */
.L_x_9865:
        /* <DEDUP_REMOVED lines=17> */
.L_x_9869:
        /* <DEDUP_REMOVED lines=12> */
.L_x_9872:
[----:B------:R-:W-:Y:S02]  /*cde0*/  IMAD.MOV.U32 R61, RZ, RZ, R120 ;  /* 0x000000ffff3d7224 */ /* 0x000fe400078e0078 */
.L_x_9873:
[----:B------:R-:W-:Y:S05]  /*cdf0*/  BSYNC B2 ;  /* 0x0000000000027941 */ /* 0x000fea0003800000 */
.L_x_9871:
        /* <DEDUP_REMOVED lines=16> */
.L_x_9877:
[----:B------:R-:W-:Y:S05]  /*cf00*/  BSYNC B3 ;  /* 0x0000000000037941 */ /* 0x000fea0003800000 */
.L_x_9876:
        /* <DEDUP_REMOVED lines=44> */
.L_x_9875:
[----:B------:R-:W-:Y:S05]  /*d1d0*/  BSYNC B2 ;  /* 0x0000000000027941 */ /* 0x000fea0003800000 */
.L_x_9874:
        /* <DEDUP_REMOVED lines=9> */
.L_x_9870:
        /* <DEDUP_REMOVED lines=12> */
.L_x_9879:
[----:B------:R-:W-:Y:S02]  /*d330*/  IMAD.MOV.U32 R117, RZ, RZ, R120 ;  /* 0x000000ffff757224 */ /* 0x000fe400078e0078 */
.L_x_9880:
[----:B------:R-:W-:Y:S05]  /*d340*/  BSYNC B2 ;  /* 0x0000000000027941 */ /* 0x000fea0003800000 */
.L_x_9878:
        /* <DEDUP_REMOVED lines=16> */
.L_x_9884:
[----:B------:R-:W-:Y:S05]  /*d450*/  BSYNC B3 ;  /* 0x0000000000037941 */ /* 0x000fea0003800000 */
.L_x_9883:
        /* <DEDUP_REMOVED lines=44> */
.L_x_9882:
[----:B------:R-:W-:Y:S05]  /*d720*/  BSYNC B2 ;  /* 0x0000000000027941 */ /* 0x000fea0003800000 */
.L_x_9881:
        /* <DEDUP_REMOVED lines=14> */
.L_x_9885:
        /* <DEDUP_REMOVED lines=12> */
.L_x_9888:
[----:B------:R-:W-:Y:S02]  /*d8d0*/  IMAD.MOV.U32 R64, RZ, RZ, R120 ;  /* 0x000000ffff407224 */ /* 0x000fe400078e0078 */
.L_x_9889:
[----:B------:R-:W-:Y:S05]  /*d8e0*/  BSYNC B2 ;  /* 0x0000000000027941 */ /* 0x000fea0003800000 */
.L_x_9887:
        /* <DEDUP_REMOVED lines=16> */
.L_x_9893:
[----:B------:R-:W-:Y:S05]  /*d9f0*/  BSYNC B3 ;  /* 0x0000000000037941 */ /* 0x000fea0003800000 */
.L_x_9892:
        /* <DEDUP_REMOVED lines=44> */
.L_x_9891:
[----:B------:R-:W-:Y:S05]  /*dcc0*/  BSYNC B2 ;  /* 0x0000000000027941 */ /* 0x000fea0003800000 */
.L_x_9890:
        /* <DEDUP_REMOVED lines=9> */
.L_x_9886:
        /* <DEDUP_REMOVED lines=12> */
.L_x_9895:
[----:B------:R-:W-:Y:S02]  /*de20*/  IMAD.MOV.U32 R64, RZ, RZ, R120 ;  /* 0x000000ffff407224 */ /* 0x000fe400078e0078 */
.L_x_9896:
[----:B------:R-:W-:Y:S05]  /*de30*/  BSYNC B2 ;  /* 0x0000000000027941 */ /* 0x000fea0003800000 */
.L_x_9894:
        /* <DEDUP_REMOVED lines=16> */
.L_x_9900:
[----:B------:R-:W-:Y:S05]  /*df40*/  BSYNC B3 ;  /* 0x0000000000037941 */ /* 0x000fea0003800000 */
.L_x_9899:
        /* <DEDUP_REMOVED lines=44> */
.L_x_9898:
[----:B------:R-:W-:Y:S05]  /*e210*/  BSYNC B2 ;  /* 0x0000000000027941 */ /* 0x000fea0003800000 */
.L_x_9897:
        /* <DEDUP_REMOVED lines=14> */
.L_x_9901:
        /* <DEDUP_REMOVED lines=12> */
.L_x_9904:
[----:B------:R-:W-:Y:S02]  /*e3c0*/  IMAD.MOV.U32 R63, RZ, RZ, R120 ;  /* 0x000000ffff3f7224 */ /* 0x000fe400078e0078 */
.L_x_9905:
[----:B------:R-:W-:Y:S05]  /*e3d0*/  BSYNC B2 ;  /* 0x0000000000027941 */ /* 0x000fea0003800000 */
.L_x_9903:
        /* <DEDUP_REMOVED lines=16> */
.L_x_9909:
[----:B------:R-:W-:Y:S05]  /*e4e0*/  BSYNC B3 ;  /* 0x0000000000037941 */ /* 0x000fea0003800000 */
.L_x_9908:
        /* <DEDUP_REMOVED lines=44> */
.L_x_9907:
[----:B------:R-:W-:Y:S05]  /*e7b0*/  BSYNC B2 ;  /* 0x0000000000027941 */ /* 0x000fea0003800000 */
.L_x_9906:
        /* <DEDUP_REMOVED lines=9> */
.L_x_9902:
        /* <DEDUP_REMOVED lines=12> */
.L_x_9911:
[----:B------:R-:W-:Y:S02]  /*e910*/  IMAD.MOV.U32 R64, RZ, RZ, R120 ;  /* 0x000000ffff407224 */ /* 0x000fe400078e0078 */
.L_x_9912:
[----:B------:R-:W-:Y:S05]  /*e920*/  BSYNC B2 ;  /* 0x0000000000027941 */ /* 0x000fea0003800000 */
.L_x_9910:
        /* <DEDUP_REMOVED lines=16> */
.L_x_9916:
[----:B------:R-:W-:Y:S05]  /*ea30*/  BSYNC B3 ;  /* 0x0000000000037941 */ /* 0x000fea0003800000 */
.L_x_9915:
        /* <DEDUP_REMOVED lines=44> */
.L_x_9914:
[----:B------:R-:W-:Y:S05]  /*ed00*/  BSYNC B2 ;  /* 0x0000000000027941 */ /* 0x000fea0003800000 */
.L_x_9913:
        /* <DEDUP_REMOVED lines=14> */
.L_x_9917:
        /* <DEDUP_REMOVED lines=12> */
.L_x_9920:
[----:B------:R-:W-:Y:S02]  /*eeb0*/  IMAD.MOV.U32 R117, RZ, RZ, R120 ;  /* 0x000000ffff757224 */ /* 0x000fe400078e0078 */
.L_x_9921:
[----:B------:R-:W-:Y:S05]  /*eec0*/  BSYNC B2 ;  /* 0x0000000000027941 */ /* 0x000fea0003800000 */
.L_x_9919:
        /* <DEDUP_REMOVED lines=16> */
.L_x_9925:
[----:B------:R-:W-:Y:S05]  /*efd0*/  BSYNC B3 ;  /* 0x0000000000037941 */ /* 0x000fea0003800000 */
.L_x_9924:
        /* <DEDUP_REMOVED lines=44> */
.L_x_9923:
[----:B------:R-:W-:Y:S05]  /*f2a0*/  BSYNC B2 ;  /* 0x0000000000027941 */ /* 0x000fea0003800000 */
.L_x_9922:
        /* <DEDUP_REMOVED lines=9> */
.L_x_9918:
        /* <DEDUP_REMOVED lines=12> */
.L_x_9927:
[----:B------:R-:W-:Y:S02]  /*f400*/  IMAD.MOV.U32 R117, RZ, RZ, R120 ;  /* 0x000000ffff757224 */ /* 0x000fe400078e0078 */
.L_x_9928:
[----:B------:R-:W-:Y:S05]  /*f410*/  BSYNC B2 ;  /* 0x0000000000027941 */ /* 0x000fea0003800000 */
.L_x_9926:
        /* <DEDUP_REMOVED lines=16> */
.L_x_9932:
[----:B------:R-:W-:Y:S05]  /*f520*/  BSYNC B3 ;  /* 0x0000000000037941 */ /* 0x000fea0003800000 */
.L_x_9931:
        /* <DEDUP_REMOVED lines=44> */
.L_x_9930:
[----:B------:R-:W-:Y:S05]  /*f7f0*/  BSYNC B2 ;  /* 0x0000000000027941 */ /* 0x000fea0003800000 */
.L_x_9929:
        /* <DEDUP_REMOVED lines=12> */
.L_x_9933:
        /* <DEDUP_REMOVED lines=12> */
.L_x_9936:
[----:B------:R-:W-:Y:S02]  /*f980*/  IMAD.MOV.U32 R65, RZ, RZ, R120 ;  /* 0x000000ffff417224 */ /* 0x000fe400078e0078 */
.L_x_9937:
[----:B------:R-:W-:Y:S05]  /*f990*/  BSYNC B2 ;  /* 0x0000000000027941 */ /* 0x000fea0003800000 */
.L_x_9935:
        /* <DEDUP_REMOVED lines=16> */
.L_x_9941:
[----:B------:R-:W-:Y:S05]  /*faa0*/  BSYNC B3 ;  /* 0x0000000000037941 */ /* 0x000fea0003800000 */
.L_x_9940:
        /* <DEDUP_REMOVED lines=44> */
.L_x_9939:
[----:B------:R-:W-:Y:S05]  /*fd70*/  BSYNC B2 ;  /* 0x0000000000027941 */ /* 0x000fea0003800000 */
.L_x_9938:
        /* <DEDUP_REMOVED lines=9> */
.L_x_9934:
        /* <DEDUP_REMOVED lines=12> */
.L_x_9943:
[----:B------:R-:W-:Y:S02]  /*fed0*/  IMAD.MOV.U32 R117, RZ, RZ, R120 ;  /* 0x000000ffff757224 */ /* 0x000fe400078e0078 */
.L_x_9944:
[----:B------:R-:W-:Y:S05]  /*fee0*/  BSYNC B2 ;  /* 0x0000000000027941 */ /* 0x000fea0003800000 */
.L_x_9942:
        /* <DEDUP_REMOVED lines=16> */
.L_x_9948:
[----:B------:R-:W-:Y:S05]  /*fff0*/  BSYNC B3 ;  /* 0x0000000000037941 */ /* 0x000fea0003800000 */
.L_x_9947:
        /* <DEDUP_REMOVED lines=44> */
.L_x_9946:
[----:B------:R-:W-:Y:S05]  /*102c0*/  BSYNC B2 ;  /* 0x0000000000027941 */ /* 0x000fea0003800000 */
.L_x_9945:
        /* <DEDUP_REMOVED lines=12> */
.L_x_9949:
        /* <DEDUP_REMOVED lines=12> */
.L_x_9952:
[----:B------:R-:W-:Y:S02]  /*10450*/  IMAD.MOV.U32 R66, RZ, RZ, R120 ;  /* 0x000000ffff427224 */ /* 0x000fe400078e0078 */
.L_x_9953:
[----:B------:R-:W-:Y:S05]  /*10460*/  BSYNC B2 ;  /* 0x0000000000027941 */ /* 0x000fea0003800000 */
.L_x_9951:
        /* <DEDUP_REMOVED lines=16> */
.L_x_9957:
[----:B------:R-:W-:Y:S05]  /*10570*/  BSYNC B3 ;  /* 0x0000000000037941 */ /* 0x000fea0003800000 */
.L_x_9956:
        /* <DEDUP_REMOVED lines=44> */
.L_x_9955:
[----:B------:R-:W-:Y:S05]  /*10840*/  BSYNC B2 ;  /* 0x0000000000027941 */ /* 0x000fea0003800000 */
.L_x_9954:
        /* <DEDUP_REMOVED lines=9> */
.L_x_9950:
        /* <DEDUP_REMOVED lines=12> */
.L_x_9959:
[----:B------:R-:W-:Y:S02]  /*109a0*/  IMAD.MOV.U32 R117, RZ, RZ, R120 ;  /* 0x000000ffff757224 */ /* 0x000fe400078e0078 */
.L_x_9960:
[----:B------:R-:W-:Y:S05]  /*109b0*/  BSYNC B2 ;  /* 0x0000000000027941 */ /* 0x000fea0003800000 */
.L_x_9958:
        /* <DEDUP_REMOVED lines=16> */
.L_x_9964:
[----:B------:R-:W-:Y:S05]  /*10ac0*/  BSYNC B3 ;  /* 0x0000000000037941 */ /* 0x000fea0003800000 */
.L_x_9963:
        /* <DEDUP_REMOVED lines=44> */
.L_x_9962:
[----:B------:R-:W-:Y:S05]  /*10d90*/  BSYNC B2 ;  /* 0x0000000000027941 */ /* 0x000fea0003800000 */
.L_x_9961:
        /* <DEDUP_REMOVED lines=12> */
.L_x_9965:
        /* <DEDUP_REMOVED lines=12> */
.L_x_9968:
[----:B------:R-:W-:Y:S02]  /*10f20*/  IMAD.MOV.U32 R117, RZ, RZ, R120 ;  /* 0x000000ffff757224 */ /* 0x000fe400078e0078 */
.L_x_9969:
[----:B------:R-:W-:Y:S05]  /*10f30*/  BSYNC B2 ;  /* 0x0000000000027941 */ /* 0x000fea0003800000 */
.L_x_9967:
        /* <DEDUP_REMOVED lines=16> */
.L_x_9973:
[----:B------:R-:W-:Y:S05]  /*11040*/  BSYNC B3 ;  /* 0x0000000000037941 */ /* 0x000fea0003800000 */
.L_x_9972:
        /* <DEDUP_REMOVED lines=44> */
.L_x_9971:
[----:B------:R-:W-:Y:S05]  /*11310*/  BSYNC B2 ;  /* 0x0000000000027941 */ /* 0x000fea0003800000 */
.L_x_9970:
        /* <DEDUP_REMOVED lines=9> */
.L_x_9966:
        /* <DEDUP_REMOVED lines=12> */
.L_x_9975:
[----:B------:R-:W-:Y:S02]  /*11470*/  IMAD.MOV.U32 R117, RZ, RZ, R120 ;  /* 0x000000ffff757224 */ /* 0x000fe400078e0078 */
.L_x_9976:
[----:B------:R-:W-:Y:S05]  /*11480*/  BSYNC B2 ;  /* 0x0000000000027941 */ /* 0x000fea0003800000 */
.L_x_9974:
        /* <DEDUP_REMOVED lines=16> */
.L_x_9980:
[----:B------:R-:W-:Y:S05]  /*11590*/  BSYNC B3 ;  /* 0x0000000000037941 */ /* 0x000fea0003800000 */
.L_x_9979:
        /* <DEDUP_REMOVED lines=44> */
.L_x_9978:
[----:B------:R-:W-:Y:S05]  /*11860*/  BSYNC B2 ;  /* 0x0000000000027941 */ /* 0x000fea0003800000 */
.L_x_9977:
        /* <DEDUP_REMOVED lines=12> */
.L_x_9981:
        /* <DEDUP_REMOVED lines=12> */
.L_x_9984:
[----:B------:R-:W-:Y:S02]  /*119f0*/  IMAD.MOV.U32 R137, RZ, RZ, R120 ;  /* 0x000000ffff897224 */ /* 0x000fe400078e0078 */
.L_x_9985:
[----:B------:R-:W-:Y:S05]  /*11a00*/  BSYNC B2 ;  /* 0x0000000000027941 */ /* 0x000fea0003800000 */
.L_x_9983:
        /* <DEDUP_REMOVED lines=16> */
.L_x_9989:
[----:B------:R-:W-:Y:S05]  /*11b10*/  BSYNC B3 ;  /* 0x0000000000037941 */ /* 0x000fea0003800000 */
.L_x_9988:
        /* <DEDUP_REMOVED lines=44> */
.L_x_9987:
[----:B------:R-:W-:Y:S05]  /*11de0*/  BSYNC B2 ;  /* 0x0000000000027941 */ /* 0x000fea0003800000 */
.L_x_9986:
        /* <DEDUP_REMOVED lines=9> */
.L_x_9982:
        /* <DEDUP_REMOVED lines=51> */
.L_x_9990:
[----:B------:R-:W-:Y:S02]  /*121b0*/  IADD3 R139, R139, 0x20, RZ ;  /* 0x000000208b8b7810 */ /* 0x000fe40007ffe0ff */
.L_x_9861:
[----:B------:R-:W-:Y:S05]  /*121c0*/  BSYNC B1 ;  /* 0x0000000000017941 */ /* 0x000fea0003800000 */
.L_x_9860:
        /* <DEDUP_REMOVED lines=31> */
.L_x_9994:
[----:B-1----:R-:W-:Y:S02]  /*123c0*/  MOV R134, R120 ;  /* 0x0000007800867202 */ /* 0x002fe40000000f00 */
.L_x_9995:
[----:B------:R-:W-:Y:S05]  /*123d0*/  BSYNC B2 ;  /* 0x0000000000027941 */ /* 0x000fea0003800000 */
.L_x_9993:
        /* <DEDUP_REMOVED lines=16> */
.L_x_9999:
[----:B------:R-:W-:Y:S05]  /*124e0*/  BSYNC B3 ;  /* 0x0000000000037941 */ /* 0x000fea0003800000 */
.L_x_9998:
        /* <DEDUP_REMOVED lines=44> */
.L_x_9997:
[----:B------:R-:W-:Y:S05]  /*127b0*/  BSYNC B2 ;  /* 0x0000000000027941 */ /* 0x000fea0003800000 */
.L_x_9996:
        /* <DEDUP_REMOVED lines=17> */
.L_x_10000:
        /* <DEDUP_REMOVED lines=12> */
.L_x_10003:
[----:B------:R-:W-:Y:S02]  /*12990*/  IMAD.MOV.U32 R69, RZ, RZ, R120 ;  /* 0x000000ffff457224 */ /* 0x000fe400078e0078 */
.L_x_10004:
[----:B------:R-:W-:Y:S05]  /*129a0*/  BSYNC B2 ;  /* 0x0000000000027941 */ /* 0x000fea0003800000 */
.L_x_10002:
        /* <DEDUP_REMOVED lines=16> */
.L_x_10008:
[----:B------:R-:W-:Y:S05]  /*12ab0*/  BSYNC B3 ;  /* 0x0000000000037941 */ /* 0x000fea0003800000 */
.L_x_10007:
        /* <DEDUP_REMOVED lines=44> */
.L_x_10006:
[----:B------:R-:W-:Y:S05]  /*12d80*/  BSYNC B2 ;  /* 0x0000000000027941 */ /* 0x000fea0003800000 */
.L_x_10005:
        /* <DEDUP_REMOVED lines=9> */
.L_x_10001:
        /* <DEDUP_REMOVED lines=12> */
.L_x_10010:
[----:B------:R-:W-:Y:S02]  /*12ee0*/  IMAD.MOV.U32 R117, RZ, RZ, R120 ;  /* 0x000000ffff757224 */ /* 0x000fe400078e0078 */
.L_x_10011:
[----:B------:R-:W-:Y:S05]  /*12ef0*/  BSYNC B2 ;  /* 0x0000000000027941 */ /* 0x000fea0003800000 */
.L_x_10009:
        /* <DEDUP_REMOVED lines=16> */
.L_x_10015:
[----:B------:R-:W-:Y:S05]  /*13000*/  BSYNC B3 ;  /* 0x0000000000037941 */ /* 0x000fea0003800000 */
.L_x_10014:
        /* <DEDUP_REMOVED lines=44> */
.L_x_10013:
[----:B------:R-:W-:Y:S05]  /*132d0*/  BSYNC B2 ;  /* 0x0000000000027941 */ /* 0x000fea0003800000 */
.L_x_10012:
        /* <DEDUP_REMOVED lines=14> */
.L_x_10016:
        /* <DEDUP_REMOVED lines=12> */
.L_x_10019:
[----:B------:R-:W-:Y:S02]  /*13480*/  IMAD.MOV.U32 R72, RZ, RZ, R120 ;  /* 0x000000ffff487224 */ /* 0x000fe400078e0078 */
.L_x_10020:
[----:B------:R-:W-:Y:S05]  /*13490*/  BSYNC B2 ;  /* 0x0000000000027941 */ /* 0x000fea0003800000 */
.L_x_10018:
        /* <DEDUP_REMOVED lines=16> */
.L_x_10024:
[----:B------:R-:W-:Y:S05]  /*135a0*/  BSYNC B3 ;  /* 0x0000000000037941 */ /* 0x000fea0003800000 */
.L_x_10023:
        /* <DEDUP_REMOVED lines=44> */
.L_x_10022:
[----:B------:R-:W-:Y:S05]  /*13870*/  BSYNC B2 ;  /* 0x0000000000027941 */ /* 0x000fea0003800000 */
.L_x_10021:
        /* <DEDUP_REMOVED lines=9> */
.L_x_10017:
        /* <DEDUP_REMOVED lines=12> */
.L_x_10026:
[----:B------:R-:W-:Y:S02]  /*139d0*/  IMAD.MOV.U32 R72, RZ, RZ, R120 ;  /* 0x000000ffff487224 */ /* 0x000fe400078e0078 */
.L_x_10027:
[----:B------:R-:W-:Y:S05]  /*139e0*/  BSYNC B2 ;  /* 0x0000000000027941 */ /* 0x000fea0003800000 */
.L_x_10025:
        /* <DEDUP_REMOVED lines=16> */
.L_x_10031:
[----:B------:R-:W-:Y:S05]  /*13af0*/  BSYNC B3 ;  /* 0x0000000000037941 */ /* 0x000fea0003800000 */
.L_x_10030:
        /* <DEDUP_REMOVED lines=44> */
.L_x_10029:
[----:B------:R-:W-:Y:S05]  /*13dc0*/  BSYNC B2 ;  /* 0x0000000000027941 */ /* 0x000fea0003800000 */
.L_x_10028:
        /* <DEDUP_REMOVED lines=14> */
.L_x_10032:
        /* <DEDUP_REMOVED lines=12> */
.L_x_10035:
[----:B------:R-:W-:Y:S02]  /*13f70*/  IMAD.MOV.U32 R71, RZ, RZ, R120 ;  /* 0x000000ffff477224 */ /* 0x000fe400078e0078 */
.L_x_10036:
[----:B------:R-:W-:Y:S05]  /*13f80*/  BSYNC B2 ;  /* 0x0000000000027941 */ /* 0x000fea0003800000 */
.L_x_10034:
        /* <DEDUP_REMOVED lines=16> */
.L_x_10040:
[----:B------:R-:W-:Y:S05]  /*14090*/  BSYNC B3 ;  /* 0x0000000000037941 */ /* 0x000fea0003800000 */
.L_x_10039:
        /* <DEDUP_REMOVED lines=44> */
.L_x_10038:
[----:B------:R-:W-:Y:S05]  /*14360*/  BSYNC B2 ;  /* 0x0000000000027941 */ /* 0x000fea0003800000 */
.L_x_10037:
        /* <DEDUP_REMOVED lines=9> */
.L_x_10033:
        /* <DEDUP_REMOVED lines=12> */
.L_x_10042:
[----:B------:R-:W-:Y:S02]  /*144c0*/  IMAD.MOV.U32 R72, RZ, RZ, R120 ;  /* 0x000000ffff487224 */ /* 0x000fe400078e0078 */
.L_x_10043:
[----:B------:R-:W-:Y:S05]  /*144d0*/  BSYNC B2 ;  /* 0x0000000000027941 */ /* 0x000fea0003800000 */
.L_x_10041:
        /* <DEDUP_REMOVED lines=16> */
.L_x_10047:
[----:B------:R-:W-:Y:S05]  /*145e0*/  BSYNC B3 ;  /* 0x0000000000037941 */ /* 0x000fea0003800000 */
.L_x_10046:
        /* <DEDUP_REMOVED lines=44> */
.L_x_10045:
[----:B------:R-:W-:Y:S05]  /*148b0*/  BSYNC B2 ;  /* 0x0000000000027941 */ /* 0x000fea0003800000 */
.L_x_10044:
        /* <DEDUP_REMOVED lines=14> */
.L_x_10048:
        /* <DEDUP_REMOVED lines=12> */
.L_x_10051:
[----:B------:R-:W-:Y:S02]  /*14a60*/  IMAD.MOV.U32 R117, RZ, RZ, R120 ;  /* 0x000000ffff757224 */ /* 0x000fe400078e0078 */
.L_x_10052:
[----:B------:R-:W-:Y:S05]  /*14a70*/  BSYNC B2 ;  /* 0x0000000000027941 */ /* 0x000fea0003800000 */
.L_x_10050:
        /* <DEDUP_REMOVED lines=16> */
.L_x_10056:
[----:B------:R-:W-:Y:S05]  /*14b80*/  BSYNC B3 ;  /* 0x0000000000037941 */ /* 0x000fea0003800000 */
.L_x_10055:
        /* <DEDUP_REMOVED lines=44> */
.L_x_10054:
[----:B------:R-:W-:Y:S05]  /*14e50*/  BSYNC B2 ;  /* 0x0000000000027941 */ /* 0x000fea0003800000 */
.L_x_10053:
        /* <DEDUP_REMOVED lines=9> */
.L_x_10049:
        /* <DEDUP_REMOVED lines=12> */
.L_x_10058:
[----:B------:R-:W-:Y:S02]  /*14fb0*/  IMAD.MOV.U32 R117, RZ, RZ, R120 ;  /* 0x000000ffff757224 */ /* 0x000fe400078e0078 */
.L_x_10059:
[----:B------:R-:W-:Y:S05]  /*14fc0*/  BSYNC B2 ;  /* 0x0000000000027941 */ /* 0x000fea0003800000 */
.L_x_10057:
        /* <DEDUP_REMOVED lines=16> */
.L_x_10063:
[----:B------:R-:W-:Y:S05]  /*150d0*/  BSYNC B3 ;  /* 0x0000000000037941 */ /* 0x000fea0003800000 */
.L_x_10062:
        /* <DEDUP_REMOVED lines=44> */
.L_x_10061:
[----:B------:R-:W-:Y:S05]  /*153a0*/  BSYNC B2 ;  /* 0x0000000000027941 */ /* 0x000fea0003800000 */
.L_x_10060:
        /* <DEDUP_REMOVED lines=12> */
.L_x_10064:
        /* <DEDUP_REMOVED lines=12> */
.L_x_10067:
[----:B------:R-:W-:Y:S02]  /*15530*/  IMAD.MOV.U32 R73, RZ, RZ, R120 ;  /* 0x000000ffff497224 */ /* 0x000fe400078e0078 */
.L_x_10068:
[----:B------:R-:W-:Y:S05]  /*15540*/  BSYNC B2 ;  /* 0x0000000000027941 */ /* 0x000fea0003800000 */
.L_x_10066:
        /* <DEDUP_REMOVED lines=16> */
.L_x_10072:
[----:B------:R-:W-:Y:S05]  /*15650*/  BSYNC B3 ;  /* 0x0000000000037941 */ /* 0x000fea0003800000 */
.L_x_10071:
        /* <DEDUP_REMOVED lines=44> */
.L_x_10070:
[----:B------:R-:W-:Y:S05]  /*15920*/  BSYNC B2 ;  /* 0x0000000000027941 */ /* 0x000fea0003800000 */
.L_x_10069:
        /* <DEDUP_REMOVED lines=9> */
.L_x_10065:
        /* <DEDUP_REMOVED lines=12> */
.L_x_10074:
[----:B------:R-:W-:Y:S02]  /*15a80*/  IMAD.MOV.U32 R117, RZ, RZ, R120 ;  /* 0x000000ffff757224 */ /* 0x000fe400078e0078 */
.L_x_10075:
[----:B------:R-:W-:Y:S05]  /*15a90*/  BSYNC B2 ;  /* 0x0000000000027941 */ /* 0x000fea0003800000 */
.L_x_10073:
        /* <DEDUP_REMOVED lines=16> */
.L_x_10079:
[----:B------:R-:W-:Y:S05]  /*15ba0*/  BSYNC B3 ;  /* 0x0000000000037941 */ /* 0x000fea0003800000 */
.L_x_10078:
        /* <DEDUP_REMOVED lines=44> */
.L_x_10077:
[----:B------:R-:W-:Y:S05]  /*15e70*/  BSYNC B2 ;  /* 0x0000000000027941 */ /* 0x000fea0003800000 */
.L_x_10076:
        /* <DEDUP_REMOVED lines=12> */
.L_x_10080:
        /* <DEDUP_REMOVED lines=12> */
.L_x_10083:
[----:B------:R-:W-:Y:S02]  /*16000*/  IMAD.MOV.U32 R74, RZ, RZ, R120 ;  /* 0x000000ffff4a7224 */ /* 0x000fe400078e0078 */
.L_x_10084:
[----:B------:R-:W-:Y:S05]  /*16010*/  BSYNC B2 ;  /* 0x0000000000027941 */ /* 0x000fea0003800000 */
.L_x_10082:
        /* <DEDUP_REMOVED lines=16> */
.L_x_10088:
[----:B------:R-:W-:Y:S05]  /*16120*/  BSYNC B3 ;  /* 0x0000000000037941 */ /* 0x000fea0003800000 */
.L_x_10087:
        /* <DEDUP_REMOVED lines=44> */
.L_x_10086:
[----:B------:R-:W-:Y:S05]  /*163f0*/  BSYNC B2 ;  /* 0x0000000000027941 */ /* 0x000fea0003800000 */
.L_x_10085:
        /* <DEDUP_REMOVED lines=9> */
.L_x_10081:
        /* <DEDUP_REMOVED lines=12> */
.L_x_10090:
[----:B------:R-:W-:Y:S02]  /*16550*/  IMAD.MOV.U32 R117, RZ, RZ, R120 ;  /* 0x000000ffff757224 */ /* 0x000fe400078e0078 */
.L_x_10091:
[----:B------:R-:W-:Y:S05]  /*16560*/  BSYNC B2 ;  /* 0x0000000000027941 */ /* 0x000fea0003800000 */
.L_x_10089:
        /* <DEDUP_REMOVED lines=16> */
.L_x_10095:
[----:B------:R-:W-:Y:S05]  /*16670*/  BSYNC B3 ;  /* 0x0000000000037941 */ /* 0x000fea0003800000 */
.L_x_10094:
        /* <DEDUP_REMOVED lines=44> */
.L_x_10093:
[----:B------:R-:W-:Y:S05]  /*16940*/  BSYNC B2 ;  /* 0x0000000000027941 */ /* 0x000fea0003800000 */
.L_x_10092:
        /* <DEDUP_REMOVED lines=12> */
.L_x_10096:
        /* <DEDUP_REMOVED lines=12> */
.L_x_10099:
[----:B------:R-:W-:Y:S02]  /*16ad0*/  IMAD.MOV.U32 R117, RZ, RZ, R120 ;  /* 0x000000ffff757224 */ /* 0x000fe400078e0078 */
.L_x_10100:
[----:B------:R-:W-:Y:S05]  /*16ae0*/  BSYNC B2 ;  /* 0x0000000000027941 */ /* 0x000fea0003800000 */
.L_x_10098:
        /* <DEDUP_REMOVED lines=16> */
.L_x_10104:
[----:B------:R-:W-:Y:S05]  /*16bf0*/  BSYNC B3 ;  /* 0x0000000000037941 */ /* 0x000fea0003800000 */
.L_x_10103:
        /* <DEDUP_REMOVED lines=44> */
.L_x_10102:
[----:B------:R-:W-:Y:S05]  /*16ec0*/  BSYNC B2 ;  /* 0x0000000000027941 */ /* 0x000fea0003800000 */
.L_x_10101:
        /* <DEDUP_REMOVED lines=9> */
.L_x_10097:
        /* <DEDUP_REMOVED lines=12> */
.L_x_10106:
[----:B------:R-:W-:Y:S02]  /*17020*/  IMAD.MOV.U32 R117, RZ, RZ, R120 ;  /* 0x000000ffff757224 */ /* 0x000fe400078e0078 */
.L_x_10107:
[----:B------:R-:W-:Y:S05]  /*17030*/  BSYNC B2 ;  /* 0x0000000000027941 */ /* 0x000fea0003800000 */
.L_x_10105:
        /* <DEDUP_REMOVED lines=16> */
.L_x_10111:
[----:B------:R-:W-:Y:S05]  /*17140*/  BSYNC B3 ;  /* 0x0000000000037941 */ /* 0x000fea0003800000 */
.L_x_10110:
        /* <DEDUP_REMOVED lines=44> */
.L_x_10109:
[----:B------:R-:W-:Y:S05]  /*17410*/  BSYNC B2 ;  /* 0x0000000000027941 */ /* 0x000fea0003800000 */
.L_x_10108:
        /* <DEDUP_REMOVED lines=12> */
.L_x_10112:
        /* <DEDUP_REMOVED lines=12> */
.L_x_10115:
[----:B------:R-:W-:Y:S02]  /*175a0*/  IMAD.MOV.U32 R137, RZ, RZ, R120 ;  /* 0x000000ffff897224 */ /* 0x000fe400078e0078 */
.L_x_10116:
[----:B------:R-:W-:Y:S05]  /*175b0*/  BSYNC B2 ;  /* 0x0000000000027941 */ /* 0x000fea0003800000 */
.L_x_10114:
        /* <DEDUP_REMOVED lines=16> */
.L_x_10120:
[----:B------:R-:W-:Y:S05]  /*176c0*/  BSYNC B3 ;  /* 0x0000000000037941 */ /* 0x000fea0003800000 */
.L_x_10119:
        /* <DEDUP_REMOVED lines=44> */
.L_x_10118:
[----:B------:R-:W-:Y:S05]  /*17990*/  BSYNC B2 ;  /* 0x0000000000027941 */ /* 0x000fea0003800000 */
.L_x_10117:
        /* <DEDUP_REMOVED lines=9> */
.L_x_10113:
        /* <DEDUP_REMOVED lines=51> */
.L_x_9992:
[----:B------:R-:W-:Y:S05]  /*17d60*/  BSYNC B1 ;  /* 0x0000000000017941 */ /* 0x000fea0003800000 */
.L_x_9991:
        /* <DEDUP_REMOVED lines=40> */
.L_x_10133:
        /* <DEDUP_REMOVED lines=86> */
.L_x_10134:
[----:B------:R-:W-:Y:S01]  /*18550*/  FMUL.FTZ R76, R135, R135 ;  /* 0x00000087874c7220 */ /* 0x000fe20000410000 */
[----:B------:R-:W-:Y:S01]  /*18560*/  ISETP.NE.AND P0, PT, RZ, UR8, PT ;  /* 0x00000008ff007c0c */ /* 0x000fe2000bf05270 */
[----:B-1----:R-:W-:Y:S01]  /*18570*/  FADD.FTZ R137, R137, R134 ;  /* 0x0000008689897221 */ /* 0x002fe20000010000 */
[----:B------:R-:W-:Y:S01]  /*18580*/  MOV R78, c[0x0][0x1e0] ;  /* 0x00007800004e7a02 */ /* 0x000fe20000000f00 */
[----:B------:R-:W-:Y:S01]  /*18590*/  @!P3 IMAD.MOV.U32 R79, RZ, RZ, 0x4 ;  /* 0x00000004ff4fb424 */ /* 0x000fe200078e00ff */
[----:B------:R-:W-:Y:S01]  /*185a0*/  FSEL R77, R76, RZ, P0 ;  /* 0x000000ff4c4d7208 */ /* 0x000fe20000000000 */
[----:B------:R-:W-:Y:S01]  /*185b0*/  BSSY B1, `(.L_x_10123) ;  /* 0x000002c000017945 */ /* 0x000fe20003800000 */
[----:B------:R-:W-:Y:S01]  /*185c0*/  LOP3.LUT P1, RZ, R31, 0x20, RZ, 0xc0, !PT ;  /* 0x000000201fff7812 */ /* 0x000fe2000782c0ff */
        /* <DEDUP_REMOVED lines=42> */
.L_x_10124:
[----:B------:R-:W-:Y:S05]  /*18870*/  BSYNC B1 ;  /* 0x0000000000017941 */ /* 0x000fea0003800000 */
.L_x_10123:
        /* <DEDUP_REMOVED lines=35> */
.L_x_10126:
[----:B------:R-:W-:Y:S05]  /*18ab0*/  BSYNC B1 ;  /* 0x0000000000017941 */ /* 0x000fea0003800000 */
.L_x_10125:
        /* <DEDUP_REMOVED lines=35> */
.L_x_10128:
[----:B------:R-:W-:Y:S05]  /*18cf0*/  BSYNC B1 ;  /* 0x0000000000017941 */ /* 0x000fea0003800000 */
.L_x_10127:
        /* <DEDUP_REMOVED lines=25> */
[----:B------:R-:W-:Y:S02]  /*18e90*/  FFMA.FTZ R136, R110, R136, R123 ;  /* 0x000000886e887223 */ /* 0x000fe4000001007b */
[----:B------:R-:W-:Y:S02]  /*18ea0*/  FFMA.FTZ R137, R108, R142, R121 ;  /* 0x0000008e6c897223 */ /* 0x000fe40000010079 */
[----:B------:R-:W-:Y:S01]  /*18eb0*/  FFMA.FTZ R138, R106, R138, R119 ;  /* 0x0000008a6a8a7223 */ /* 0x000fe20000010077 */
[----:B------:R-:W-:Y:S01]  /*18ec0*/  F2FP.BF16.PACK_AB R79, R136, R79 ;  /* 0x0000004f884f723e */ /* 0x000fe200000010ff */
[----:B------:R-:W-:Y:S01]  /*18ed0*/  IMAD.MOV.U32 R134, RZ, RZ, 0x10 ;  /* 0x00000010ff867424 */ /* 0x000fe200078e00ff */
[----:B------:R-:W-:-:S02]  /*18ee0*/  F2FP.BF16.PACK_AB R78, R137, R140 ;  /* 0x0000008c894e723e */ /* 0x000fc400000010ff */
[----:B------:R-:W-:Y:S01]  /*18ef0*/  F2FP.BF16.PACK_AB R77, R138, R77 ;  /* 0x0000004d8a4d723e */ /* 0x000fe200000010ff */
[----:B------:R-:W-:-:S05]  /*18f00*/  IMAD.WIDE.U32 R134, R125, R134, c[0x0][0x208] ;  /* 0x000082007d867625 */ /* 0x000fca00078e0086 */
[----:B------:R0:W-:Y:S02]  /*18f10*/  STG.E.128 [R134.64], R76 ;  /* 0x0000004c86007986 */ /* 0x0001e4000c101d06 */
.L_x_10130:
[----:B------:R-:W-:Y:S05]  /*18f20*/  BSYNC B1 ;  /* 0x0000000000017941 */ /* 0x000fea0003800000 */
.L_x_10129:
[----:B01----:R-:W-:-:S04]  /*18f30*/  IMAD.MOV.U32 R77, RZ, RZ, 0x4 ;  /* 0x00000004ff4d7424 */ /* 0x003fc800078e00ff */
[----:B------:R-:W-:-:S05]  /*18f40*/  IMAD R26, R77, c[0x0][0x160], R26 ;  /* 0x000058004d1a7a24 */ /* 0x000fca00078e021a */
[----:B------:R-:W-:-:S13]  /*18f50*/  ISETP.GE.AND P0, PT, R26, c[0x0][0x164], PT ;  /* 0x000059001a007a0c */ /* 0x000fda0003f06270 */
[----:B------:R-:W-:Y:S01]  /*18f60*/  @P0 CALL.REL.NOINC `(.L_x_10131) ;  /* 0x0000001000000944 */ /* 0x000fe20003c00000 */
[----:B------:R-:W-:Y:S05]  /*18f70*/  BRA `(.L_x_10132) ;  /* 0xfffe7ed000007947 */ /* 0x000fea000383ffff */
.L_x_10131:
[----:B------:R-:W-:Y:S05]  /*18f80*/  BSYNC B0 ;  /* 0x0000000000007941 */ /* 0x000fea0003800000 */
.L_x_9597:
[----:B------:R-:W-:Y:S05]  /*18f90*/  EXIT ;  /* 0x000000000000794d */ /* 0x000fea0003800000 */
.L_x_10121:
[----:B------:R-:W-:Y:S01]  /*18fa0*/  IMAD.MOV.U32 R78, RZ, RZ, R79 ;  /* 0x000000ffff4e7224 */ /* 0x000fe200078e004f */
[----:B------:R-:W-:Y:S01]  /*18fb0*/  MOV R76, 0x19000 ;  /* 0x00019000004c7802 */ /* 0x000fe20000000f00 */
[----:B------:R-:W-:Y:S02]  /*18fc0*/  IMAD.MOV.U32 R137, RZ, RZ, 0x1 ;  /* 0x00000001ff897424 */ /* 0x000fe400078e00ff */
[----:B------:R-:W-:Y:S02]  /*18fd0*/  IMAD.MOV.U32 R136, RZ, RZ, 0x1f ;  /* 0x0000001fff887424 */ /* 0x000fe400078e00ff */
[----:B------:R-:W-:Y:S02]  /*18fe0*/  IMAD.MOV.U32 R139, RZ, RZ, -0x1 ;  /* 0xffffffffff8b7424 */ /* 0x000fe400078e00ff */
[----:B------:R-:W-:Y:S05]  /*18ff0*/  CALL.REL.NOINC `($__internal_30_$__cuda_sm70_shflsync_bfly_p) ;  /* 0x000007d000007944 */ /* 0x000fea0003c00000 */
[----:B-1----:R-:W-:Y:S01]  /*19000*/  IMAD.MOV.U32 R76, RZ, RZ, R137 ;  /* 0x000000ffff4c7224 */ /* 0x002fe200078e0089 */
[----:B0-----:R-:W-:Y:S05]  /*19010*/  BRA `(.L_x_10133) ;  /* 0xffffefd000007947 */ /* 0x001fea000383ffff */
.L_x_10122:
[----:B------:R-:W-:Y:S01]  /*19020*/  IMAD.MOV.U32 R78, RZ, RZ, R138 ;  /* 0x000000ffff4e7224 */ /* 0x000fe200078e008a */
[----:B------:R-:W-:Y:S01]  /*19030*/  MOV R76, 0x19080 ;  /* 0x00019080004c7802 */ /* 0x000fe20000000f00 */
[----:B------:R-:W-:Y:S02]  /*19040*/  IMAD.MOV.U32 R137, RZ, RZ, 0x2 ;  /* 0x00000002ff897424 */ /* 0x000fe400078e00ff */
[----:B------:R-:W-:-:S02]  /*19050*/  IMAD.MOV.U32 R136, RZ, RZ, 0x1f ;  /* 0x0000001fff887424 */ /* 0x000fc400078e00ff */
[----:B------:R-:W-:Y:S02]  /*19060*/  IMAD.MOV.U32 R139, RZ, RZ, -0x1 ;  /* 0xffffffffff8b7424 */ /* 0x000fe400078e00ff */
[----:B0-----:R-:W-:Y:S05]  /*19070*/  CALL.REL.NOINC `($__internal_30_$__cuda_sm70_shflsync_bfly_p) ;  /* 0x0000075000007944 */ /* 0x001fea0003c00000 */
[----:B01----:R-:W-:Y:S01]  /*19080*/  FADD.FTZ R78, R138, R137 ;  /* 0x000000898a4e7221 */ /* 0x003fe20000010000 */
[----:B------:R-:W-:Y:S01]  /*19090*/  MOV R76, 0x190e0 ;  /* 0x000190e0004c7802 */ /* 0x000fe20000000f00 */
[----:B------:R-:W-:Y:S02]  /*190a0*/  IMAD.MOV.U32 R137, RZ, RZ, 0x4 ;  /* 0x00000004ff897424 */ /* 0x000fe400078e00ff */
[----:B------:R-:W-:Y:S02]  /*190b0*/  IMAD.MOV.U32 R136, RZ, RZ, 0x1f ;  /* 0x0000001fff887424 */ /* 0x000fe400078e00ff */
[----:B------:R-:W-:Y:S02]  /*190c0*/  IMAD.MOV.U32 R139, RZ, RZ, -0x1 ;  /* 0xffffffffff8b7424 */ /* 0x000fe400078e00ff */
[----:B------:R-:W-:Y:S05]  /*190d0*/  CALL.REL.NOINC `($__internal_30_$__cuda_sm70_shflsync_bfly_p) ;  /* 0x000006f000007944 */ /* 0x000fea0003c00000 */
[----:B01----:R-:W-:Y:S01]  /*190e0*/  FADD.FTZ R78, R78, R137 ;  /* 0x000000894e4e7221 */ /* 0x003fe20000010000 */
[----:B------:R-:W-:Y:S01]  /*190f0*/  MOV R139, 0xffffffff ;  /* 0xffffffff008b7802 */ /* 0x000fe20000000f00 */
[----:B------:R-:W-:Y:S01]  /*19100*/  IMAD.MOV.U32 R137, RZ, RZ, 0x8 ;  /* 0x00000008ff897424 */ /* 0x000fe200078e00ff */
[----:B------:R-:W-:Y:S01]  /*19110*/  MOV R76, 0x19140 ;  /* 0x00019140004c7802 */ /* 0x000fe20000000f00 */
[----:B------:R-:W-:-:S02]  /*19120*/  IMAD.MOV.U32 R136, RZ, RZ, 0x1f ;  /* 0x0000001fff887424 */ /* 0x000fc400078e00ff */
[----:B------:R-:W-:Y:S05]  /*19130*/  CALL.REL.NOINC `($__internal_30_$__cuda_sm70_shflsync_bfly_p) ;  /* 0x0000069000007944 */ /* 0x000fea0003c00000 */
[----:B01----:R-:W-:Y:S01]  /*19140*/  FADD.FTZ R78, R78, R137 ;  /* 0x000000894e4e7221 */ /* 0x003fe20000010000 */
[----:B------:R-:W-:Y:S01]  /*19150*/  MOV R76, 0x191a0 ;  /* 0x000191a0004c7802 */ /* 0x000fe20000000f00 */
[----:B------:R-:W-:-:S02]  /*19160*/  IMAD.MOV.U32 R137, RZ, RZ, 0x10 ;  /* 0x00000010ff897424 */ /* 0x000fc400078e00ff */
[----:B------:R-:W-:Y:S02]  /*19170*/  IMAD.MOV.U32 R136, RZ, RZ, 0x1f ;  /* 0x0000001fff887424 */ /* 0x000fe400078e00ff */
[----:B------:R-:W-:Y:S02]  /*19180*/  IMAD.MOV.U32 R139, RZ, RZ, -0x1 ;  /* 0xffffffffff8b7424 */ /* 0x000fe400078e00ff */
[----:B------:R-:W-:Y:S05]  /*19190*/  CALL.REL.NOINC `($__internal_30_$__cuda_sm70_shflsync_bfly_p) ;  /* 0x0000063000007944 */ /* 0x000fea0003c00000 */
[----:B-1----:R-:W-:Y:S01]  /*191a0*/  FADD.FTZ R135, R78, R137 ;  /* 0x000000894e877221 */ /* 0x002fe20000010000 */
[----:B------:R-:W-:Y:S01]  /*191b0*/  LOP3.LUT P4, RZ, R31, 0x20, RZ, 0xc0, !PT ;  /* 0x000000201fff7812 */ /* 0x000fe2000788c0ff */
[----:B------:R-:W-:Y:S02]  /*191c0*/  IMAD.MOV.U32 R137, RZ, RZ, 0x1 ;  /* 0x00000001ff897424 */ /* 0x000fe400078e00ff */
[----:B------:R-:W-:Y:S02]  /*191d0*/  FMUL.FTZ R135, R135, c[0x0][0x1e0] ;  /* 0x0000780087877a20 */ /* 0x000fe40000410000 */
[----:B0-----:R-:W-:Y:S02]  /*191e0*/  IMAD.MOV.U32 R136, RZ, RZ, 0x1f ;  /* 0x0000001fff887424 */ /* 0x001fe400078e00ff */
        /* <DEDUP_REMOVED lines=67> */
[----:B------:R-:W-:Y:S05]  /*19620*/  CALL.REL.NOINC `($__internal_30_$__cuda_sm70_shflsync_bfly_p) ;  /* 0x000001a000007944 */ /* 0x000fea0003c00000 */
        /* <DEDUP_REMOVED lines=8> */
[----:B------:R-:W-:Y:S02]  /*196b0*/  IMAD.MOV.U32 R137, RZ, RZ, 0x4 ;  /* 0x00000004ff897424 */ /* 0x000fe400078e00ff */
[----:B------:R-:W-:-:S02]  /*196c0*/  IMAD.MOV.U32 R136, RZ, RZ, 0x1f ;  /* 0x0000001fff887424 */ /* 0x000fc400078e00ff */
[----:B------:R-:W-:Y:S02]  /*196d0*/  IMAD.MOV.U32 R139, RZ, RZ, -0x1 ;  /* 0xffffffffff8b7424 */ /* 0x000fe400078e00ff */
[----:B------:R-:W-:Y:S05]  /*196e0*/  CALL.REL.NOINC `($__internal_30_$__cuda_sm70_shflsync_bfly_p) ;  /* 0x000000e000007944 */ /* 0x000fea0003c00000 */
[----:B01----:R-:W-:Y:S01]  /*196f0*/  FADD.FTZ R78, R78, R137 ;  /* 0x000000894e4e7221 */ /* 0x003fe20000010000 */
[----:B------:R-:W-:Y:S01]  /*19700*/  MOV R76, 0x19750 ;  /* 0x00019750004c7802 */ /* 0x000fe20000000f00 */
[----:B------:R-:W-:Y:S02]  /*19710*/  IMAD.MOV.U32 R137, RZ, RZ, 0x8 ;  /* 0x00000008ff897424 */ /* 0x000fe400078e00ff */
[----:B------:R-:W-:Y:S02]  /*19720*/  IMAD.MOV.U32 R136, RZ, RZ, 0x1f ;  /* 0x0000001fff887424 */ /* 0x000fe400078e00ff */
[----:B------:R-:W-:Y:S02]  /*19730*/  IMAD.MOV.U32 R139, RZ, RZ, -0x1 ;  /* 0xffffffffff8b7424 */ /* 0x000fe400078e00ff */
[----:B------:R-:W-:Y:S05]  /*19740*/  CALL.REL.NOINC `($__internal_30_$__cuda_sm70_shflsync_bfly_p) ;  /* 0x0000008000007944 */ /* 0x000fea0003c00000 */
[----:B-1----:R-:W-:Y:S01]  /*19750*/  FADD.FTZ R134, R78, R137 ;  /* 0x000000894e867221 */ /* 0x002fe20000010000 */
[----:B------:R-:W-:Y:S01]  /*19760*/  MOV R76, 0x197c0 ;  /* 0x000197c0004c7802 */ /* 0x000fe20000000f00 */
[----:B------:R-:W-:Y:S02]  /*19770*/  IMAD.MOV.U32 R137, RZ, RZ, 0x10 ;  /* 0x00000010ff897424 */ /* 0x000fe400078e00ff */
[----:B0-----:R-:W-:-:S02]  /*19780*/  IMAD.MOV.U32 R136, RZ, RZ, 0x1f ;  /* 0x0000001fff887424 */ /* 0x001fc400078e00ff */
[----:B------:R-:W-:Y:S02]  /*19790*/  IMAD.MOV.U32 R139, RZ, RZ, -0x1 ;  /* 0xffffffffff8b7424 */ /* 0x000fe400078e00ff */
[----:B------:R-:W-:Y:S02]  /*197a0*/  IMAD.MOV.U32 R78, RZ, RZ, R134 ;  /* 0x000000ffff4e7224 */ /* 0x000fe400078e0086 */
[----:B------:R-:W-:Y:S05]  /*197b0*/  CALL.REL.NOINC `($__internal_30_$__cuda_sm70_shflsync_bfly_p) ;  /* 0x0000001000007944 */ /* 0x000fea0003c00000 */
[----:B01----:R-:W-:Y:S05]  /*197c0*/  BRA `(.L_x_10134) ;  /* 0xffffed8000007947 */ /* 0x003fea000383ffff */
        .weak           $__internal_30_$__cuda_sm70_shflsync_bfly_p
        .type           $__internal_30_$__cuda_sm70_shflsync_bfly_p,@function
        .size           $__internal_30_$__cuda_sm70_shflsync_bfly_p,(.L_x_26520 - $__internal_30_$__cuda_sm70_shflsync_bfly_p)
$__internal_30_$__cuda_sm70_shflsync_bfly_p:
[----:B------:R-:W-:Y:S01]  /*197d0*/  IMAD.MOV.U32 R77, RZ, RZ, 0x0 ;  /* 0x00000000ff4d7424 */ /* 0x000fe200078e00ff */
[----:B------:R-:W-:Y:S04]  /*197e0*/  WARPSYNC R139 ;  /* 0x0000008b00007348 */ /* 0x000fe80003800000 */
[----:B------:R0:W1:Y:S01]  /*197f0*/  SHFL.BFLY PT, R137, R78, R137, R136 ;  /* 0x0c0000894e897389 */ /* 0x00006200000e0088 */
[----:B------:R-:W-:Y:S05]  /*19800*/  RET.REL.NODEC R76 `(_ZN10layer_norm31ln_parallel_residual_fwd_kernelINS_13Kernel_traitsI13__nv_bfloat16S2_fS2_fjLj1024ELj1ELj4ELj1ELj16ENS_18Kernel_traits_baseILj1024ES2_S2_fS2_fjLj128EEEEELb1ELb1ELb0EEEvNS_9FwdParamsE) ;  /* 0xfffe67f04c007950 */ /* 0x000fea0003c3ffff */
.L_x_10135:
        /* <DEDUP_REMOVED lines=15> */
.L_x_26520:


//--------------------- .text._ZN10layer_norm31ln_parallel_residual_fwd_kernelINS_13Kernel_traitsI13__nv_bfloat16S2_fS2_fjLj1024ELj1ELj4ELj1ELj16ENS_18Kernel_traits_baseILj1024ES2_S2_fS2_fjLj128EEEEELb1ELb1ELb1EEEvNS_9FwdParamsE --------------------------
	.section	.text._ZN10layer_norm31ln_parallel_residual_fwd_kernelINS_13Kernel_traitsI13__nv_bfloat16S2_fS2_fjLj1024ELj1ELj4ELj1ELj16ENS_18Kernel_traits_baseILj1024ES2_S2_fS2_fjLj128EEEEELb1ELb1ELb1EEEvNS_9FwdParamsE,"ax",@progbits
	.sectioninfo	@"SHI_REGISTERS=128"
	.align	128
        .global         _ZN10layer_norm31ln_parallel_residual_fwd_kernelINS_13Kernel_traitsI13__nv_bfloat16S2_fS2_fjLj1024ELj1ELj4ELj1ELj16ENS_18Kernel_traits_baseILj1024ES2_S2_fS2_fjLj128EEEEELb1ELb1ELb1EEEvNS_9FwdParamsE
        .type           _ZN10layer_norm31ln_parallel_residual_fwd_kernelINS_13Kernel_traitsI13__nv_bfloat16S2_fS2_fjLj1024ELj1ELj4ELj1ELj16ENS_18Kernel_traits_baseILj1024ES2_S2_fS2_fjLj128EEEEELb1ELb1ELb1EEEvNS_9FwdParamsE,@function
        .size           _ZN10layer_norm31ln_parallel_residual_fwd_kernelINS_13Kernel_traitsI13__nv_bfloat16S2_fS2_fjLj1024ELj1ELj4ELj1ELj16ENS_18Kernel_traits_baseILj1024ES2_S2_fS2_fjLj128EEEEELb1ELb1ELb1EEEvNS_9FwdParamsE,(.L_x_26521 - _ZN10layer_norm31ln_parallel_residual_fwd_kernelINS_13Kernel_traitsI13__nv_bfloat16S2_fS2_fjLj1024ELj1ELj4ELj1ELj16ENS_18Kernel_traits_baseILj1024ES2_S2_fS2_fjLj128EEEEELb1ELb1ELb1EEEvNS_9FwdParamsE)
        .other          _ZN10layer_norm31ln_parallel_residual_fwd_kernelINS_13Kernel_traitsI13__nv_bfloat16S2_fS2_fjLj1024ELj1ELj4ELj1ELj16ENS_18Kernel_traits_baseILj1024ES2_S2_fS2_fjLj128EEEEELb1ELb1ELb1EEEvNS_9FwdParamsE,@"STO_CUDA_ENTRY STV_DEFAULT"
_ZN10layer_norm31ln_parallel_residual_fwd_kernelINS_13Kernel_traitsI13__nv_bfloat16S2_fS2_fjLj1024ELj1ELj4ELj1ELj16ENS_18Kernel_traits_baseILj1024ES2_S2_fS2_fjLj128EEEEELb1ELb1ELb1EEEvNS_9FwdParamsE:
.text._ZN10layer_norm31ln_parallel_residual_fwd_kernelINS_13Kernel_traitsI13__nv_bfloat16S2_fS2_fjLj1024ELj1ELj4ELj1ELj16ENS_18Kernel_traits_baseILj1024ES2_S2_fS2_fjLj128EEEEELb1ELb1ELb1EEEvNS_9FwdParamsE:
        /* <DEDUP_REMOVED lines=33> */
[----:B------:R-:W-:Y:S01]  /*0210*/  SHF.L.U32 R0, R88, 0x4, RZ ;  /* 0x0000000458007819 */ /* 0x000fe200000006ff */
[----:B------:R-:W-:-:S02]  /*0220*/  UIADD3 UR12, UR5, 0x76cf5d0a, URZ ;  /* 0x76cf5d0a050c7890 */ /* 0x000fc4000fffe03f */
[----:B------:R-:W-:Y:S01]  /*0230*/  IMAD.WIDE.U32 R8, R8, -0x326172a9, RZ ;  /* 0xcd9e8d5708087825 */ /* 0x000fe200078e00ff */
[----:B------:R-:W-:Y:S01]  /*0240*/  UIADD3 UR14, UR5, 0x32370b8f, URZ ;  /* 0x32370b8f050e7890 */ /* 0x000fe2000fffe03f */
[----:B------:R-:W-:Y:S01]  /*0250*/  LOP3.LUT R7, R3, UR10, R4, 0x96, !PT ;  /* 0x0000000a03077c12 */ /* 0x000fe2000f8e9604 */
[----:B------:R-:W-:Y:S01]  /*0260*/  UIADD3 UR15, UR4, 0x78dde6e4, URZ ;  /* 0x78dde6e4040f7890 */ /* 0x000fe2000fffe03f */
[----:B------:R-:W-:Y:S02]  /*0270*/  LOP3.LUT R0, R0, 0x1f0, RZ, 0xc0, !PT ;  /* 0x000001f000007812 */ /* 0x000fe400078ec0ff */
[----:B------:R-:W-:Y:S01]  /*0280*/  LOP3.LUT R4, R9, UR9, R6, 0x96, !PT ;  /* 0x0000000909047c12 */ /* 0x000fe2000f8e9606 */
[----:B------:R-:W-:Y:S01]  /*0290*/  IMAD.WIDE.U32 R6, R7, -0x326172a9, RZ ;  /* 0xcd9e8d5707067825 */ /* 0x000fe200078e00ff */
[----:B------:R-:W-:Y:S01]  /*02a0*/  UIADD3 UR16, UR5, -0x126145ec, URZ ;  /* 0xed9eba1405107890 */ /* 0x000fe2000fffe03f */
[----:B------:R-:W-:Y:S02]  /*02b0*/  IADD3 R16, P1, R0, c[0x0][0x218], RZ ;  /* 0x0000860000107a10 */ /* 0x000fe40007f3e0ff */
[----:B------:R-:W-:Y:S01]  /*02c0*/  IMAD.WIDE.U32 R4, R4, -0x2daee0ad, RZ ;  /* 0xd2511f5304047825 */ /* 0x000fe200078e00ff */
[----:B------:R-:W-:Y:S01]  /*02d0*/  LOP3.LUT R3, R7, UR11, R8, 0x96, !PT ;  /* 0x0000000b07037c12 */ /* 0x000fe2000f8e9608 */
[----:B------:R-:W-:-:S02]  /*02e0*/  UIADD3 UR18, UR5, -0x56f99767, URZ ;  /* 0xa906689905127890 */ /* 0x000fc4000fffe03f */
[----:B------:R-:W-:Y:S01]  /*02f0*/  UIADD3 UR17, UR4, 0x1715609d, URZ ;  /* 0x1715609d04117890 */ /* 0x000fe2000fffe03f */
[----:B------:R-:W-:Y:S01]  /*0300*/  LOP3.LUT R12, R5, UR12, R2, 0x96, !PT ;  /* 0x0000000c050c7c12 */ /* 0x000fe2000f8e9602 */
[----:B------:R-:W-:-:S04]  /*0310*/  IMAD.WIDE.U32 R2, R3, -0x2daee0ad, RZ ;  /* 0xd2511f5303027825 */ /* 0x000fc800078e00ff */
[----:B------:R-:W-:Y:S01]  /*0320*/  IMAD.WIDE.U32 R12, R12, -0x326172a9, RZ ;  /* 0xcd9e8d570c0c7825 */ /* 0x000fe200078e00ff */
[----:B------:R-:W-:Y:S01]  /*0330*/  LOP3.LUT R18, R3, UR14, R4, 0x96, !PT ;  /* 0x0000000e03127c12 */ /* 0x000fe2000f8e9604 */
[----:B------:R-:W-:Y:S01]  /*0340*/  UIADD3 UR20, UR5, 0x646e171e, URZ ;  /* 0x646e171e05147890 */ /* 0x000fe2000fffe03f */
[----:B------:R-:W-:Y:S01]  /*0350*/  SHF.R.U32.HI R88, RZ, 0x5, R88 ;  /* 0x00000005ff587819 */ /* 0x000fe20000011658 */
[----:B------:R-:W-:Y:S01]  /*0360*/  UIADD3 UR19, UR4, -0x4ab325aa, URZ ;  /* 0xb54cda5604137890 */ /* 0x000fe2000fffe03f */
[----:B------:R-:W-:Y:S01]  /*0370*/  LOP3.LUT R14, R13, UR13, R6, 0x96, !PT ;  /* 0x0000000d0d0e7c12 */ /* 0x000fe2000f8e9606 */
[----:B------:R-:W-:-:S04]  /*0380*/  IMAD.WIDE.U32 R18, R18, -0x326172a9, RZ ;  /* 0xcd9e8d5712127825 */ /* 0x000fc800078e00ff */
[----:B------:R-:W-:Y:S01]  /*0390*/  IMAD.WIDE.U32 R14, R14, -0x2daee0ad, RZ ;  /* 0xd2511f530e0e7825 */ /* 0x000fe200078e00ff */
[----:B------:R-:W-:Y:S01]  /*03a0*/  LOP3.LUT R3, R19, UR15, R12, 0x96, !PT ;  /* 0x0000000f13037c12 */ /* 0x000fe2000f8e960c */
[----:B------:R-:W-:Y:S02]  /*03b0*/  UIADD3 UR21, UR4, 0x5384540f, URZ ;  /* 0x5384540f04157890 */ /* 0x000fe4000fffe03f */
[----:B------:R-:W-:Y:S01]  /*03c0*/  IMAD.X R17, RZ, RZ, c[0x0][0x21c], P1 ;  /* 0x00008700ff117624 */ /* 0x000fe200008e06ff */
[----:B------:R-:W-:Y:S01]  /*03d0*/  LOP3.LUT R12, R15, UR16, R2, 0x96, !PT ;  /* 0x000000100f0c7c12 */ /* 0x000fe2000f8e9602 */
[----:B------:R-:W-:-:S03]  /*03e0*/  IMAD.WIDE.U32 R2, R3, -0x2daee0ad, RZ ;  /* 0xd2511f5303027825 */ /* 0x000fc600078e00ff */
[----:B------:R0:W5:Y:S01]  /*03f0*/  @P0 LDG.E.128 R8, [R16.64] ;  /* 0x0000000610080981 */ /* 0x000162000c1e1d00 */
[----:B------:R-:W-:Y:S01]  /*0400*/  IMAD.WIDE.U32 R12, R12, -0x326172a9, RZ ;  /* 0xcd9e8d570c0c7825 */ /* 0x000fe200078e00ff */
[----:B------:R-:W-:Y:S02]  /*0410*/  LOP3.LUT R19, R3, UR18, R14, 0x96, !PT ;  /* 0x0000001203137c12 */ /* 0x000fe4000f8e960e */
[----:B------:R0:W5:Y:S02]  /*0420*/  @P0 LDG.E.128 R4, [R16.64+0x200] ;  /* 0x0002000610040981 */ /* 0x000164000c1e1d00 */
[----:B------:R-:W-:Y:S01]  /*0430*/  LOP3.LUT R14, R13, UR17, R18, 0x96, !PT ;  /* 0x000000110d0e7c12 */ /* 0x000fe2000f8e9612 */
[----:B------:R-:W-:Y:S01]  /*0440*/  IMAD R88, R25, 0x4, R88 ;  /* 0x0000000419587824 */ /* 0x000fe200078e0258 */
[----:B------:R0:W5:Y:S01]  /*0450*/  @P0 LDG.E.128 R20, [R16.64+0x400] ;  /* 0x0004000610140981 */ /* 0x000162000c1e1d00 */
[----:B------:R-:W-:Y:S01]  /*0460*/  IMAD.WIDE.U32 R18, R19, -0x326172a9, RZ ;  /* 0xcd9e8d5713127825 */ /* 0x000fe200078e00ff */
[----:B------:R-:W-:-:S02]  /*0470*/  UIADD3 UR22, UR5, 0x1fd5c5a3, URZ ;  /* 0x1fd5c5a305167890 */ /* 0x000fc4000fffe03f */
[----:B------:R-:W-:Y:S01]  /*0480*/  ISETP.GE.AND P1, PT, R88, c[0x0][0x164], PT ;  /* 0x0000590058007a0c */ /* 0x000fe20003f26270 */
[----:B------:R-:W-:Y:S01]  /*0490*/  IMAD.WIDE.U32 R14, R14, -0x2daee0ad, RZ ;  /* 0xd2511f530e0e7825 */ /* 0x000fe200078e00ff */
[----:B------:R-:W-:Y:S01]  /*04a0*/  LOP3.LUT R12, R19, UR19, R12, 0x96, !PT ;  /* 0x00000013130c7c12 */ /* 0x000fe2000f8e960c */
[----:B------:R-:W-:-:S03]  /*04b0*/  UIADD3 UR23, UR4, -0xe443238, URZ ;  /* 0xf1bbcdc804177890 */ /* 0x000fc6000fffe03f */
[----:B------:R-:W-:Y:S01]  /*04c0*/  LOP3.LUT R26, R15, UR20, R2, 0x96, !PT ;  /* 0x000000140f1a7c12 */ /* 0x000fe2000f8e9602 */
[----:B------:R-:W-:-:S04]  /*04d0*/  IMAD.WIDE.U32 R12, R12, -0x2daee0ad, RZ ;  /* 0xd2511f530c0c7825 */ /* 0x000fc800078e00ff */
[----:B------:R-:W-:Y:S01]  /*04e0*/  IMAD.WIDE.U32 R26, R26, -0x326172a9, RZ ;  /* 0xcd9e8d571a1a7825 */ /* 0x000fe200078e00ff */
[----:B------:R-:W-:-:S04]  /*04f0*/  LOP3.LUT R28, R13, UR22, R14, 0x96, !PT ;  /* 0x000000160d1c7c12 */ /* 0x000fc8000f8e960e */
[----:B------:R-:W-:Y:S02]  /*0500*/  LOP3.LUT R25, R27, UR21, R18, 0x96, !PT ;  /* 0x000000151b197c12 */ /* 0x000fe4000f8e9612 */
[----:B0-----:R-:W5:Y:S01]  /*0510*/  @P0 LDG.E.128 R16, [R16.64+0x600] ;  /* 0x0006000610100981 */ /* 0x001f62000c1e1d00 */
[----:B------:R-:W-:Y:S01]  /*0520*/  UIADD3 UR24, UR5, -0x24c28bd8, URZ ;  /* 0xdb3d742805187890 */ /* 0x000fe2000fffe03f */
[----:B------:R-:W-:Y:S01]  /*0530*/  IADD3 R2, P2, R0, c[0x0][0x1b0], RZ ;  /* 0x00006c0000027a10 */ /* 0x000fe20007f5e0ff */
        /* <DEDUP_REMOVED lines=64> */
.L_x_10656:
[----:B------:R-:W0:Y:S01]  /*0940*/  S2R R114, SR_TID.X ;  /* 0x0000000000727919 */ /* 0x000e220000002100 */
        /* <DEDUP_REMOVED lines=8> */
[----:B0-----:R-:W-:Y:S02]  /*09d0*/  LOP3.LUT R114, R114, 0x1f, RZ, 0xc0, !PT ;  /* 0x0000001f72727812 */ /* 0x001fe400078ec0ff */
[----:B------:R-:W-:Y:S02]  /*09e0*/  ISETP.NE.AND P1, PT, R111, 0x1, PT ;  /* 0x000000016f00780c */ /* 0x000fe40003f25270 */
[----:B------:R-:W-:Y:S01]  /*09f0*/  LEA.HI.SX32 R110, R17, R114, 0x1d ;  /* 0x00000072116e7211 */ /* 0x000fe200078feaff */
[----:B------:R-:W-:Y:S01]  /*0a00*/  @P0 IMAD.MOV.U32 R17, RZ, RZ, 0x20 ;  /* 0x00000020ff110424 */ /* 0x000fe200078e00ff */
[----:B------:R-:W-:Y:S01]  /*0a10*/  BSSY B1, `(.L_x_10137) ;  /* 0x0000014000017945 */ /* 0x000fe20003800000 */
[----:B------:R-:W-:-:S02]  /*0a20*/  P2R R115, PR, RZ, 0x4 ;  /* 0x00000004ff737803 */ /* 0x000fc40000000000 */
[----:B------:R-:W-:-:S04]  /*0a30*/  @P2 IMAD.WIDE.U32 R18, R110, R72, c[0x0][0x178] ;  /* 0x00005e006e122625 */ /* 0x000fc800078e0048 */
[C---:B------:R-:W-:Y:S01]  /*0a40*/  @P0 IMAD.WIDE.U32 R16, R110.reuse, R17, c[0x0][0x180] ;  /* 0x000060006e100625 */ /* 0x040fe200078e0011 */
[----:B-----5:R0:W5:Y:S03]  /*0a50*/  @P2 LDG.E.128 R52, [R18.64] ;  /* 0x0000000612342981 */ /* 0x020166000c1e1d00 */
[----:B------:R-:W-:Y:S01]  /*0a60*/  IMAD.WIDE.U32 R20, R110, R72, c[0x0][0x170] ;  /* 0x00005c006e147625 */ /* 0x000fe200078e0048 */
[----:B------:R0:W5:Y:S04]  /*0a70*/  @P0 LDG.E.128 R48, [R16.64] ;  /* 0x0000000610300981 */ /* 0x000168000c1e1d00 */
[----:B------:R0:W5:Y:S04]  /*0a80*/  @P0 LDG.E.128 R44, [R16.64+0x10] ;  /* 0x00001006102c0981 */ /* 0x000168000c1e1d00 */
[----:B0-----:R0:W5:Y:S01]  /*0a90*/  LDG.E.128 R16, [R20.64] ;  /* 0x0000000614107981 */ /* 0x001162000c1e1d00 */
        /* <DEDUP_REMOVED lines=10> */
.L_x_10138:
[----:B------:R-:W-:Y:S02]  /*0b40*/  IMAD.MOV.U32 R26, RZ, RZ, R94 ;  /* 0x000000ffff1a7224 */ /* 0x000fe400078e005e */
.L_x_10139:
[----:B------:R-:W-:Y:S05]  /*0b50*/  BSYNC B1 ;  /* 0x0000000000017941 */ /* 0x000fea0003800000 */
.L_x_10137:
        /* <DEDUP_REMOVED lines=16> */
.L_x_10143:
[----:B------:R-:W-:Y:S05]  /*0c60*/  BSYNC B2 ;  /* 0x0000000000027941 */ /* 0x000fea0003800000 */
.L_x_10142:
        /* <DEDUP_REMOVED lines=44> */
.L_x_10141:
[----:B------:R-:W-:Y:S05]  /*0f30*/  BSYNC B1 ;  /* 0x0000000000017941 */ /* 0x000fea0003800000 */
.L_x_10140:
[----:B0-----:R-:W0:Y:S01]  /*0f40*/  I2F.U32 R20, R26 ;  /* 0x0000001a00147306 */ /* 0x001e220000201000 */
        /* <DEDUP_REMOVED lines=12> */
[----:B------:R-:W-:Y:S02]  /*1010*/  IMAD.MOV.U32 R20, RZ, RZ, R22 ;  /* 0x000000ffff147224 */ /* 0x000fe400078e0016 */
[----:B------:R-:W-:Y:S01]  /*1020*/  FADD.FTZ R40, R48, R40 ;  /* 0x0000002830287221 */ /* 0x000fe20000010000 */
[----:B------:R-:W-:Y:S05]  /*1030*/  BRA `(.L_x_10145) ;  /* 0x0000055000007947 */ /* 0x000fea0003800000 */
.L_x_10144:
        /* <DEDUP_REMOVED lines=12> */
.L_x_10147:
[----:B------:R-:W-:Y:S02]  /*1100*/  IMAD.MOV.U32 R25, RZ, RZ, R94 ;  /* 0x000000ffff197224 */ /* 0x000fe400078e005e */
.L_x_10148:
[----:B------:R-:W-:Y:S05]  /*1110*/  BSYNC B1 ;  /* 0x0000000000017941 */ /* 0x000fea0003800000 */
.L_x_10146:
        /* <DEDUP_REMOVED lines=16> */
.L_x_10152:
[----:B------:R-:W-:Y:S05]  /*1220*/  BSYNC B2 ;  /* 0x0000000000027941 */ /* 0x000fea0003800000 */
.L_x_10151:
        /* <DEDUP_REMOVED lines=44> */
.L_x_10150:
[----:B------:R-:W-:Y:S05]  /*14f0*/  BSYNC B1 ;  /* 0x0000000000017941 */ /* 0x000fea0003800000 */
.L_x_10149:
        /* <DEDUP_REMOVED lines=9> */
.L_x_10145:
        /* <DEDUP_REMOVED lines=12> */
.L_x_10154:
[----:B------:R-:W-:Y:S02]  /*1650*/  IMAD.MOV.U32 R25, RZ, RZ, R94 ;  /* 0x000000ffff197224 */ /* 0x000fe400078e005e */
.L_x_10155:
[----:B------:R-:W-:Y:S05]  /*1660*/  BSYNC B1 ;  /* 0x0000000000017941 */ /* 0x000fea0003800000 */
.L_x_10153:
        /* <DEDUP_REMOVED lines=16> */
.L_x_10159:
[----:B------:R-:W-:Y:S05]  /*1770*/  BSYNC B2 ;  /* 0x0000000000027941 */ /* 0x000fea0003800000 */
.L_x_10158:
        /* <DEDUP_REMOVED lines=44> */
.L_x_10157:
[----:B------:R-:W-:Y:S05]  /*1a40*/  BSYNC B1 ;  /* 0x0000000000017941 */ /* 0x000fea0003800000 */
.L_x_10156:
        /* <DEDUP_REMOVED lines=10> */
[----:B------:R-:W-:Y:S02]  /*1af0*/  IMAD.MOV.U32 R20, RZ, RZ, R21 ;  /* 0x000000ffff147224 */ /* 0x000fe400078e0015 */
[----:B------:R-:W-:Y:S01]  /*1b00*/  FADD.FTZ R41, R49, R41 ;  /* 0x0000002931297221 */ /* 0x000fe20000010000 */
[----:B------:R-:W-:Y:S05]  /*1b10*/  BRA `(.L_x_10161) ;  /* 0x0000055000007947 */ /* 0x000fea0003800000 */
.L_x_10160:
        /* <DEDUP_REMOVED lines=12> */
.L_x_10163:
[----:B------:R-:W-:Y:S02]  /*1be0*/  MOV R16, R94 ;  /* 0x0000005e00107202 */ /* 0x000fe40000000f00 */
.L_x_10164:
[----:B------:R-:W-:Y:S05]  /*1bf0*/  BSYNC B1 ;  /* 0x0000000000017941 */ /* 0x000fea0003800000 */
.L_x_10162:
        /* <DEDUP_REMOVED lines=16> */
.L_x_10168:
[----:B------:R-:W-:Y:S05]  /*1d00*/  BSYNC B2 ;  /* 0x0000000000027941 */ /* 0x000fea0003800000 */
.L_x_10167:
        /* <DEDUP_REMOVED lines=44> */
.L_x_10166:
[----:B------:R-:W-:Y:S05]  /*1fd0*/  BSYNC B1 ;  /* 0x0000000000017941 */ /* 0x000fea0003800000 */
.L_x_10165:
        /* <DEDUP_REMOVED lines=9> */
.L_x_10161:
        /* <DEDUP_REMOVED lines=12> */
.L_x_10170:
[----:B------:R-:W-:Y:S02]  /*2130*/  IMAD.MOV.U32 R16, RZ, RZ, R94 ;  /* 0x000000ffff107224 */ /* 0x000fe400078e005e */
.L_x_10171:
[----:B------:R-:W-:Y:S05]  /*2140*/  BSYNC B1 ;  /* 0x0000000000017941 */ /* 0x000fea0003800000 */
.L_x_10169:
        /* <DEDUP_REMOVED lines=16> */
.L_x_10175:
[----:B------:R-:W-:Y:S05]  /*2250*/  BSYNC B2 ;  /* 0x0000000000027941 */ /* 0x000fea0003800000 */
.L_x_10174:
        /* <DEDUP_REMOVED lines=44> */
.L_x_10173:
[----:B------:R-:W-:Y:S05]  /*2520*/  BSYNC B1 ;  /* 0x0000000000017941 */ /* 0x000fea0003800000 */
.L_x_10172:
        /* <DEDUP_REMOVED lines=10> */
[----:B------:R-:W-:Y:S01]  /*25d0*/  MOV R20, R21 ;  /* 0x0000001500147202 */ /* 0x000fe20000000f00 */
[----:B------:R-:W-:Y:S01]  /*25e0*/  FADD.FTZ R42, R50, R42 ;  /* 0x0000002a322a7221 */ /* 0x000fe20000010000 */
[----:B------:R-:W-:Y:S05]  /*25f0*/  BRA `(.L_x_10177) ;  /* 0x0000055000007947 */ /* 0x000fea0003800000 */
.L_x_10176:
        /* <DEDUP_REMOVED lines=12> */
.L_x_10179:
[----:B------:R-:W-:Y:S02]  /*26c0*/  IMAD.MOV.U32 R16, RZ, RZ, R94 ;  /* 0x000000ffff107224 */ /* 0x000fe400078e005e */
.L_x_10180:
[----:B------:R-:W-:Y:S05]  /*26d0*/  BSYNC B1 ;  /* 0x0000000000017941 */ /* 0x000fea0003800000 */
.L_x_10178:
        /* <DEDUP_REMOVED lines=16> */
.L_x_10184:
[----:B------:R-:W-:Y:S05]  /*27e0*/  BSYNC B2 ;  /* 0x0000000000027941 */ /* 0x000fea0003800000 */
.L_x_10183:
        /* <DEDUP_REMOVED lines=44> */
.L_x_10182:
[----:B------:R-:W-:Y:S05]  /*2ab0*/  BSYNC B1 ;  /* 0x0000000000017941 */ /* 0x000fea0003800000 */
.L_x_10181:
        /* <DEDUP_REMOVED lines=9> */
.L_x_10177:
        /* <DEDUP_REMOVED lines=12> */
.L_x_10186:
[----:B------:R-:W-:Y:S02]  /*2c10*/  IMAD.MOV.U32 R16, RZ, RZ, R94 ;  /* 0x000000ffff107224 */ /* 0x000fe400078e005e */
.L_x_10187:
[----:B------:R-:W-:Y:S05]  /*2c20*/  BSYNC B1 ;  /* 0x0000000000017941 */ /* 0x000fea0003800000 */
.L_x_10185:
        /* <DEDUP_REMOVED lines=16> */
.L_x_10191:
[----:B------:R-:W-:Y:S05]  /*2d30*/  BSYNC B2 ;  /* 0x0000000000027941 */ /* 0x000fea0003800000 */
.L_x_10190:
        /* <DEDUP_REMOVED lines=44> */
.L_x_10189:
[----:B------:R-:W-:Y:S05]  /*3000*/  BSYNC B1 ;  /* 0x0000000000017941 */ /* 0x000fea0003800000 */
.L_x_10188:
        /* <DEDUP_REMOVED lines=13> */
.L_x_10192:
        /* <DEDUP_REMOVED lines=12> */
.L_x_10195:
[----:B------:R-:W-:Y:S02]  /*31a0*/  IMAD.MOV.U32 R28, RZ, RZ, R94 ;  /* 0x000000ffff1c7224 */ /* 0x000fe400078e005e */
.L_x_10196:
[----:B------:R-:W-:Y:S05]  /*31b0*/  BSYNC B1 ;  /* 0x0000000000017941 */ /* 0x000fea0003800000 */
.L_x_10194:
        /* <DEDUP_REMOVED lines=16> */
.L_x_10200:
[----:B------:R-:W-:Y:S05]  /*32c0*/  BSYNC B2 ;  /* 0x0000000000027941 */ /* 0x000fea0003800000 */
.L_x_10199:
        /* <DEDUP_REMOVED lines=44> */
.L_x_10198:
[----:B------:R-:W-:Y:S05]  /*3590*/  BSYNC B1 ;  /* 0x0000000000017941 */ /* 0x000fea0003800000 */
.L_x_10197:
        /* <DEDUP_REMOVED lines=9> */
.L_x_10193:
        /* <DEDUP_REMOVED lines=12> */
.L_x_10202:
[----:B------:R-:W-:Y:S02]  /*36f0*/  MOV R28, R94 ;  /* 0x0000005e001c7202 */ /* 0x000fe40000000f00 */
.L_x_10203:
[----:B------:R-:W-:Y:S05]  /*3700*/  BSYNC B1 ;  /* 0x0000000000017941 */ /* 0x000fea0003800000 */
.L_x_10201:
        /* <DEDUP_REMOVED lines=16> */
.L_x_10207:
[----:B------:R-:W-:Y:S05]  /*3810*/  BSYNC B2 ;  /* 0x0000000000027941 */ /* 0x000fea0003800000 */
.L_x_10206:
        /* <DEDUP_REMOVED lines=44> */
.L_x_10205:
[----:B------:R-:W-:Y:S05]  /*3ae0*/  BSYNC B1 ;  /* 0x0000000000017941 */ /* 0x000fea0003800000 */
.L_x_10204:
        /* <DEDUP_REMOVED lines=12> */
.L_x_10208:
        /* <DEDUP_REMOVED lines=12> */
.L_x_10211:
[----:B------:R-:W-:Y:S02]  /*3c70*/  IMAD.MOV.U32 R28, RZ, RZ, R94 ;  /* 0x000000ffff1c7224 */ /* 0x000fe400078e005e */
.L_x_10212:
[----:B------:R-:W-:Y:S05]  /*3c80*/  BSYNC B1 ;  /* 0x0000000000017941 */ /* 0x000fea0003800000 */
.L_x_10210:
        /* <DEDUP_REMOVED lines=16> */
.L_x_10216:
[----:B------:R-:W-:Y:S05]  /*3d90*/  BSYNC B2 ;  /* 0x0000000000027941 */ /* 0x000fea0003800000 */
.L_x_10215:
        /* <DEDUP_REMOVED lines=44> */
.L_x_10214:
[----:B------:R-:W-:Y:S05]  /*4060*/  BSYNC B1 ;  /* 0x0000000000017941 */ /* 0x000fea0003800000 */
.L_x_10213:
        /* <DEDUP_REMOVED lines=9> */
.L_x_10209:
        /* <DEDUP_REMOVED lines=12> */
.L_x_10218:
[----:B------:R-:W-:Y:S02]  /*41c0*/  IMAD.MOV.U32 R28, RZ, RZ, R94 ;  /* 0x000000ffff1c7224 */ /* 0x000fe400078e005e */
.L_x_10219:
[----:B------:R-:W-:Y:S05]  /*41d0*/  BSYNC B1 ;  /* 0x0000000000017941 */ /* 0x000fea0003800000 */
.L_x_10217:
        /* <DEDUP_REMOVED lines=16> */
.L_x_10223:
[----:B------:R-:W-:Y:S05]  /*42e0*/  BSYNC B2 ;  /* 0x0000000000027941 */ /* 0x000fea0003800000 */
.L_x_10222:
        /* <DEDUP_REMOVED lines=44> */
.L_x_10221:
[----:B------:R-:W-:Y:S05]  /*45b0*/  BSYNC B1 ;  /* 0x0000000000017941 */ /* 0x000fea0003800000 */
.L_x_10220:
        /* <DEDUP_REMOVED lines=12> */
.L_x_10224:
        /* <DEDUP_REMOVED lines=12> */
.L_x_10227:
[----:B------:R-:W-:Y:S02]  /*4740*/  IMAD.MOV.U32 R18, RZ, RZ, R94 ;  /* 0x000000ffff127224 */ /* 0x000fe400078e005e */
.L_x_10228:
[----:B------:R-:W-:Y:S05]  /*4750*/  BSYNC B1 ;  /* 0x0000000000017941 */ /* 0x000fea0003800000 */
.L_x_10226:
        /* <DEDUP_REMOVED lines=16> */
.L_x_10232:
[----:B------:R-:W-:Y:S05]  /*4860*/  BSYNC B2 ;  /* 0x0000000000027941 */ /* 0x000fea0003800000 */
.L_x_10231:
        /* <DEDUP_REMOVED lines=44> */
.L_x_10230:
[----:B------:R-:W-:Y:S05]  /*4b30*/  BSYNC B1 ;  /* 0x0000000000017941 */ /* 0x000fea0003800000 */
.L_x_10229:
        /* <DEDUP_REMOVED lines=9> */
.L_x_10225:
        /* <DEDUP_REMOVED lines=12> */
.L_x_10234:
[----:B------:R-:W-:Y:S02]  /*4c90*/  IMAD.MOV.U32 R18, RZ, RZ, R94 ;  /* 0x000000ffff127224 */ /* 0x000fe400078e005e */
.L_x_10235:
[----:B------:R-:W-:Y:S05]  /*4ca0*/  BSYNC B1 ;  /* 0x0000000000017941 */ /* 0x000fea0003800000 */
.L_x_10233:
        /* <DEDUP_REMOVED lines=16> */
.L_x_10239:
[----:B------:R-:W-:Y:S05]  /*4db0*/  BSYNC B2 ;  /* 0x0000000000027941 */ /* 0x000fea0003800000 */
.L_x_10238:
        /* <DEDUP_REMOVED lines=44> */
.L_x_10237:
[----:B------:R-:W-:Y:S05]  /*5080*/  BSYNC B1 ;  /* 0x0000000000017941 */ /* 0x000fea0003800000 */
.L_x_10236:
        /* <DEDUP_REMOVED lines=12> */
.L_x_10240:
        /* <DEDUP_REMOVED lines=12> */
.L_x_10243:
[----:B------:R-:W-:Y:S02]  /*5210*/  IMAD.MOV.U32 R18, RZ, RZ, R94 ;  /* 0x000000ffff127224 */ /* 0x000fe400078e005e */
.L_x_10244:
[----:B------:R-:W-:Y:S05]  /*5220*/  BSYNC B1 ;  /* 0x0000000000017941 */ /* 0x000fea0003800000 */
.L_x_10242:
        /* <DEDUP_REMOVED lines=16> */
.L_x_10248:
[----:B------:R-:W-:Y:S05]  /*5330*/  BSYNC B2 ;  /* 0x0000000000027941 */ /* 0x000fea0003800000 */
.L_x_10247:
        /* <DEDUP_REMOVED lines=44> */
.L_x_10246:
[----:B------:R-:W-:Y:S05]  /*5600*/  BSYNC B1 ;  /* 0x0000000000017941 */ /* 0x000fea0003800000 */
.L_x_10245:
        /* <DEDUP_REMOVED lines=9> */
.L_x_10241:
        /* <DEDUP_REMOVED lines=12> */
.L_x_10250:
[----:B------:R-:W-:Y:S02]  /*5760*/  IMAD.MOV.U32 R18, RZ, RZ, R94 ;  /* 0x000000ffff127224 */ /* 0x000fe400078e005e */
.L_x_10251:
[----:B------:R-:W-:Y:S05]  /*5770*/  BSYNC B1 ;  /* 0x0000000000017941 */ /* 0x000fea0003800000 */
.L_x_10249:
        /* <DEDUP_REMOVED lines=16> */
.L_x_10255:
[----:B------:R-:W-:Y:S05]  /*5880*/  BSYNC B2 ;  /* 0x0000000000027941 */ /* 0x000fea0003800000 */
.L_x_10254:
        /* <DEDUP_REMOVED lines=44> */
.L_x_10253:
[----:B------:R-:W-:Y:S05]  /*5b50*/  BSYNC B1 ;  /* 0x0000000000017941 */ /* 0x000fea0003800000 */
.L_x_10252:
        /* <DEDUP_REMOVED lines=12> */
.L_x_10256:
        /* <DEDUP_REMOVED lines=12> */
.L_x_10259:
[----:B------:R-:W-:Y:S02]  /*5ce0*/  IMAD.MOV.U32 R22, RZ, RZ, R94 ;  /* 0x000000ffff167224 */ /* 0x000fe400078e005e */
.L_x_10260:
[----:B------:R-:W-:Y:S05]  /*5cf0*/  BSYNC B1 ;  /* 0x0000000000017941 */ /* 0x000fea0003800000 */
.L_x_10258:
        /* <DEDUP_REMOVED lines=18> */
.L_x_10264:
[----:B------:R-:W-:Y:S05]  /*5e20*/  BSYNC B2 ;  /* 0x0000000000027941 */ /* 0x000fea0003800000 */
.L_x_10263:
        /* <DEDUP_REMOVED lines=44> */
.L_x_10262:
[----:B------:R-:W-:Y:S05]  /*60f0*/  BSYNC B1 ;  /* 0x0000000000017941 */ /* 0x000fea0003800000 */
.L_x_10261:
        /* <DEDUP_REMOVED lines=9> */
.L_x_10257:
[----:B------:R-:W-:Y:S01]  /*6190*/  P2R R16, PR, RZ, 0x2 ;  /* 0x00000002ff107803 */ /* 0x000fe20000000000 */
[----:B------:R-:W-:Y:S01]  /*61a0*/  IMAD.MOV.U32 R116, RZ, RZ, 0x20 ;  /* 0x00000020ff747424 */ /* 0x000fe200078e00ff */
[----:B------:R-:W-:Y:S01]  /*61b0*/  ISETP.NE.AND P1, PT, R27, RZ, PT ;  /* 0x000000ff1b00720c */ /* 0x000fe20003f25270 */
[----:B------:R-:W-:Y:S01]  /*61c0*/  IMAD.MOV.U32 R117, RZ, RZ, 0x8 ;  /* 0x00000008ff757424 */ /* 0x000fe200078e00ff */
[----:B------:R-:W-:Y:S02]  /*61d0*/  SEL R17, RZ, 0x10000, P4 ;  /* 0x00010000ff117807 */ /* 0x000fe40002000000 */
[----:B------:R-:W-:Y:S02]  /*61e0*/  SEL R18, RZ, 0x100, P3 ;  /* 0x00000100ff127807 */ /* 0x000fe40001800000 */
[----:B------:R-:W-:Y:S02]  /*61f0*/  ISETP.NE.AND P4, PT, R25, RZ, PT ;  /* 0x000000ff1900720c */ /* 0x000fe40003f85270 */
[----:B------:R-:W-:-:S02]  /*6200*/  ISETP.NE.AND P3, PT, R26, RZ, PT ;  /* 0x000000ff1a00720c */ /* 0x000fc40003f65270 */
[----:B------:R-:W-:Y:S02]  /*6210*/  SEL R20, RZ, 0x1, P1 ;  /* 0x00000001ff147807 */ /* 0x000fe40000800000 */
        /* <DEDUP_REMOVED lines=8> */
[----:B------:R-:W-:Y:S01]  /*62a0*/  ISETP.NE.AND P5, PT, R24, RZ, PT ;  /* 0x000000ff1800720c */ /* 0x000fe20003fa5270 */
[----:B------:R-:W-:Y:S01]  /*62b0*/  IMAD.WIDE.U32 R22, R22, 0x100, RZ ;  /* 0x0000010016167825 */ /* 0x000fe200078e00ff */
[----:B------:R-:W-:Y:S02]  /*62c0*/  LOP3.LUT R25, R21, R18, R25, 0xfe, !PT ;  /* 0x0000001215197212 */ /* 0x000fe400078efe19 */
[----:B------:R-:W-:Y:S01]  /*62d0*/  SEL R21, RZ, 0x1, P5 ;  /* 0x00000001ff157807 */ /* 0x000fe20002800000 */
[----:B------:R-:W-:Y:S01]  /*62e0*/  IMAD.WIDE.U32 R18, R110, R116, c[0x0][0x188] ;  /* 0x000062006e127625 */ /* 0x000fe200078e0074 */
[----:B------:R-:W-:Y:S02]  /*62f0*/  LOP3.LUT R20, R22, R20, R16, 0xfe, !PT ;  /* 0x0000001416147212 */ /* 0x000fe400078efe10 */
[----:B------:R-:W-:Y:S01]  /*6300*/  LOP3.LUT R23, R23, R25, R17, 0xfe, !PT ;  /* 0x0000001917177212 */ /* 0x000fe200078efe11 */
[----:B------:R-:W-:Y:S01]  /*6310*/  IMAD.WIDE.U32 R24, R110, R117, c[0x0][0x190] ;  /* 0x000064006e187625 */ /* 0x000fe200078e0075 */
[----:B------:R-:W-:Y:S01]  /*6320*/  LOP3.LUT R22, R20, R21, RZ, 0xfc, !PT ;  /* 0x0000001514167212 */ /* 0x000fe200078efcff */
[----:B------:R-:W-:Y:S01]  /*6330*/  STG.E.128 [R18.64], R40 ;  /* 0x0000002812007986 */ /* 0x000fe2000c101d06 */
[----:B------:R-:W-:-:S02]  /*6340*/  ISETP.NE.AND P6, PT, R115, RZ, PT ;  /* 0x000000ff7300720c */ /* 0x000fc40003fc5270 */
[----:B------:R-:W-:Y:S01]  /*6350*/  IADD3 R74, R110, 0x20, RZ ;  /* 0x000000206e4a7810 */ /* 0x000fe20007ffe0ff */
[----:B------:R0:W-:Y:S04]  /*6360*/  STG.E.128 [R18.64+0x10], R36 ;  /* 0x0000102412007986 */ /* 0x0001e8000c101d06 */
[----:B------:R1:W-:Y:S01]  /*6370*/  STG.E.64 [R24.64], R22 ;  /* 0x0000001618007986 */ /* 0x0003e2000c101b06 */
[----:B------:R-:W-:-:S04]  /*6380*/  @P0 IMAD.WIDE.U32 R16, R74, R116, c[0x0][0x180] ;  /* 0x000060004a100625 */ /* 0x000fc800078e0074 */
[----:B------:R-:W-:-:S04]  /*6390*/  IMAD.WIDE.U32 R20, R74, R72, c[0x0][0x170] ;  /* 0x00005c004a147625 */ /* 0x000fc800078e0048 */
[----:B0-----:R-:W-:Y:S01]  /*63a0*/  @P6 IMAD.WIDE.U32 R18, R74, R72, c[0x0][0x178] ;  /* 0x00005e004a126625 */ /* 0x001fe200078e0048 */
[----:B------:R-:W-:Y:S05]  /*63b0*/  @!P6 BRA `(.L_x_10265) ;  /* 0x000001300000e947 */ /* 0x000fea0003800000 */
[----:B-1----:R-:W-:Y:S01]  /*63c0*/  IMAD.U32 R23, R103, 0x10000, RZ ;  /* 0x0001000067177824 */ /* 0x002fe200078e00ff */
        /* <DEDUP_REMOVED lines=18> */
.L_x_10265:
[----:B-1----:R1:W5:Y:S04]  /*64f0*/  @P6 LDG.E.128 R52, [R18.64] ;  /* 0x0000000612346981 */ /* 0x002368000c1e1d00 */
[----:B------:R1:W5:Y:S04]  /*6500*/  @P0 LDG.E.128 R48, [R16.64] ;  /* 0x0000000610300981 */ /* 0x000368000c1e1d00 */
[----:B------:R1:W5:Y:S04]  /*6510*/  @P0 LDG.E.128 R44, [R16.64+0x10] ;  /* 0x00001006102c0981 */ /* 0x000368000c1e1d00 */
        /* <DEDUP_REMOVED lines=13> */
.L_x_10267:
[----:B-1----:R-:W-:Y:S02]  /*65f0*/  IMAD.MOV.U32 R26, RZ, RZ, R94 ;  /* 0x000000ffff1a7224 */ /* 0x002fe400078e005e */
.L_x_10268:
[----:B------:R-:W-:Y:S05]  /*6600*/  BSYNC B1 ;  /* 0x0000000000017941 */ /* 0x000fea0003800000 */
.L_x_10266:
        /* <DEDUP_REMOVED lines=16> */
.L_x_10272:
[----:B------:R-:W-:Y:S05]  /*6710*/  BSYNC B2 ;  /* 0x0000000000027941 */ /* 0x000fea0003800000 */
.L_x_10271:
        /* <DEDUP_REMOVED lines=44> */
.L_x_10270:
[----:B------:R-:W-:Y:S05]  /*69e0*/  BSYNC B1 ;  /* 0x0000000000017941 */ /* 0x000fea0003800000 */
.L_x_10269:
        /* <DEDUP_REMOVED lines=13> */
.L_x_10273:
        /* <DEDUP_REMOVED lines=12> */
.L_x_10276:
[----:B------:R-:W-:Y:S02]  /*6b80*/  IMAD.MOV.U32 R25, RZ, RZ, R94 ;  /* 0x000000ffff197224 */ /* 0x000fe400078e005e */
.L_x_10277:
[----:B------:R-:W-:Y:S05]  /*6b90*/  BSYNC B1 ;  /* 0x0000000000017941 */ /* 0x000fea0003800000 */
.L_x_10275:
        /* <DEDUP_REMOVED lines=16> */
.L_x_10281:
[----:B------:R-:W-:Y:S05]  /*6ca0*/  BSYNC B2 ;  /* 0x0000000000027941 */ /* 0x000fea0003800000 */
.L_x_10280:
        /* <DEDUP_REMOVED lines=44> */
.L_x_10279:
[----:B------:R-:W-:Y:S05]  /*6f70*/  BSYNC B1 ;  /* 0x0000000000017941 */ /* 0x000fea0003800000 */
.L_x_10278:
        /* <DEDUP_REMOVED lines=9> */
.L_x_10274:
        /* <DEDUP_REMOVED lines=12> */
.L_x_10283:
[----:B------:R-:W-:Y:S02]  /*70d0*/  IMAD.MOV.U32 R25, RZ, RZ, R94 ;  /* 0x000000ffff197224 */ /* 0x000fe400078e005e */
.L_x_10284:
[----:B------:R-:W-:Y:S05]  /*70e0*/  BSYNC B1 ;  /* 0x0000000000017941 */ /* 0x000fea0003800000 */
.L_x_10282:
        /* <DEDUP_REMOVED lines=16> */
.L_x_10288:
[----:B------:R-:W-:Y:S05]  /*71f0*/  BSYNC B2 ;  /* 0x0000000000027941 */ /* 0x000fea0003800000 */
.L_x_10287:
        /* <DEDUP_REMOVED lines=44> */
.L_x_10286:
[----:B------:R-:W-:Y:S05]  /*74c0*/  BSYNC B1 ;  /* 0x0000000000017941 */ /* 0x000fea0003800000 */
.L_x_10285:
        /* <DEDUP_REMOVED lines=13> */
.L_x_10289:
        /* <DEDUP_REMOVED lines=12> */
.L_x_10292:
[----:B------:R-:W-:Y:S02]  /*7660*/  IMAD.MOV.U32 R16, RZ, RZ, R94 ;  /* 0x000000ffff107224 */ /* 0x000fe400078e005e */
.L_x_10293:
[----:B------:R-:W-:Y:S05]  /*7670*/  BSYNC B1 ;  /* 0x0000000000017941 */ /* 0x000fea0003800000 */
.L_x_10291:
        /* <DEDUP_REMOVED lines=16> */
.L_x_10297:
[----:B------:R-:W-:Y:S05]  /*7780*/  BSYNC B2 ;  /* 0x0000000000027941 */ /* 0x000fea0003800000 */
.L_x_10296:
        /* <DEDUP_REMOVED lines=44> */
.L_x_10295:
[----:B------:R-:W-:Y:S05]  /*7a50*/  BSYNC B1 ;  /* 0x0000000000017941 */ /* 0x000fea0003800000 */
.L_x_10294:
        /* <DEDUP_REMOVED lines=9> */
.L_x_10290:
        /* <DEDUP_REMOVED lines=12> */
.L_x_10299:
[----:B------:R-:W-:Y:S02]  /*7bb0*/  MOV R16, R94 ;  /* 0x0000005e00107202 */ /* 0x000fe40000000f00 */
.L_x_10300:
[----:B------:R-:W-:Y:S05]  /*7bc0*/  BSYNC B1 ;  /* 0x0000000000017941 */ /* 0x000fea0003800000 */
.L_x_10298:
        /* <DEDUP_REMOVED lines=16> */
.L_x_10304:
[----:B------:R-:W-:Y:S05]  /*7cd0*/  BSYNC B2 ;  /* 0x0000000000027941 */ /* 0x000fea0003800000 */
.L_x_10303:
        /* <DEDUP_REMOVED lines=44> */
.L_x_10302:
[----:B------:R-:W-:Y:S05]  /*7fa0*/  BSYNC B1 ;  /* 0x0000000000017941 */ /* 0x000fea0003800000 */
.L_x_10301:
        /* <DEDUP_REMOVED lines=13> */
.L_x_10305:
        /* <DEDUP_REMOVED lines=12> */
.L_x_10308:
[----:B------:R-:W-:Y:S02]  /*8140*/  IMAD.MOV.U32 R16, RZ, RZ, R94 ;  /* 0x000000ffff107224 */ /* 0x000fe400078e005e */
.L_x_10309:
[----:B------:R-:W-:Y:S05]  /*8150*/  BSYNC B1 ;  /* 0x0000000000017941 */ /* 0x000fea0003800000 */
.L_x_10307:
        /* <DEDUP_REMOVED lines=16> */
.L_x_10313:
[----:B------:R-:W-:Y:S05]  /*8260*/  BSYNC B2 ;  /* 0x0000000000027941 */ /* 0x000fea0003800000 */
.L_x_10312:
        /* <DEDUP_REMOVED lines=44> */
.L_x_10311:
[----:B------:R-:W-:Y:S05]  /*8530*/  BSYNC B1 ;  /* 0x0000000000017941 */ /* 0x000fea0003800000 */
.L_x_10310:
        /* <DEDUP_REMOVED lines=9> */
.L_x_10306:
        /* <DEDUP_REMOVED lines=12> */
.L_x_10315:
[----:B------:R-:W-:Y:S02]  /*8690*/  IMAD.MOV.U32 R16, RZ, RZ, R94 ;  /* 0x000000ffff107224 */ /* 0x000fe400078e005e */
.L_x_10316:
[----:B------:R-:W-:Y:S05]  /*86a0*/  BSYNC B1 ;  /* 0x0000000000017941 */ /* 0x000fea0003800000 */
.L_x_10314:
        /* <DEDUP_REMOVED lines=16> */
.L_x_10320:
[----:B------:R-:W-:Y:S05]  /*87b0*/  BSYNC B2 ;  /* 0x0000000000027941 */ /* 0x000fea0003800000 */
.L_x_10319:
        /* <DEDUP_REMOVED lines=44> */
.L_x_10318:
[----:B------:R-:W-:Y:S05]  /*8a80*/  BSYNC B1 ;  /* 0x0000000000017941 */ /* 0x000fea0003800000 */
.L_x_10317:
        /* <DEDUP_REMOVED lines=13> */
.L_x_10321:
        /* <DEDUP_REMOVED lines=12> */
.L_x_10324:
[----:B------:R-:W-:Y:S02]  /*8c20*/  IMAD.MOV.U32 R28, RZ, RZ, R94 ;  /* 0x000000ffff1c7224 */ /* 0x000fe400078e005e */
.L_x_10325:
[----:B------:R-:W-:Y:S05]  /*8c30*/  BSYNC B1 ;  /* 0x0000000000017941 */ /* 0x000fea0003800000 */
.L_x_10323:
        /* <DEDUP_REMOVED lines=16> */
.L_x_10329:
[----:B------:R-:W-:Y:S05]  /*8d40*/  BSYNC B2 ;  /* 0x0000000000027941 */ /* 0x000fea0003800000 */
.L_x_10328:
        /* <DEDUP_REMOVED lines=44> */
.L_x_10327:
[----:B------:R-:W-:Y:S05]  /*9010*/  BSYNC B1 ;  /* 0x0000000000017941 */ /* 0x000fea0003800000 */
.L_x_10326:
        /* <DEDUP_REMOVED lines=9> */
.L_x_10322:
        /* <DEDUP_REMOVED lines=12> */
.L_x_10331:
[----:B------:R-:W-:Y:S02]  /*9170*/  IMAD.MOV.U32 R28, RZ, RZ, R94 ;  /* 0x000000ffff1c7224 */ /* 0x000fe400078e005e */
.L_x_10332:
[----:B------:R-:W-:Y:S05]  /*9180*/  BSYNC B1 ;  /* 0x0000000000017941 */ /* 0x000fea0003800000 */
.L_x_10330:
        /* <DEDUP_REMOVED lines=16> */
.L_x_10336:
[----:B------:R-:W-:Y:S05]  /*9290*/  BSYNC B2 ;  /* 0x0000000000027941 */ /* 0x000fea0003800000 */
.L_x_10335:
        /* <DEDUP_REMOVED lines=44> */
.L_x_10334:
[----:B------:R-:W-:Y:S05]  /*9560*/  BSYNC B1 ;  /* 0x0000000000017941 */ /* 0x000fea0003800000 */
.L_x_10333:
        /* <DEDUP_REMOVED lines=12> */
.L_x_10337:
        /* <DEDUP_REMOVED lines=12> */
.L_x_10340:
[----:B------:R-:W-:Y:S02]  /*96f0*/  IMAD.MOV.U32 R29, RZ, RZ, R94 ;  /* 0x000000ffff1d7224 */ /* 0x000fe400078e005e */
.L_x_10341:
[----:B------:R-:W-:Y:S05]  /*9700*/  BSYNC B1 ;  /* 0x0000000000017941 */ /* 0x000fea0003800000 */
.L_x_10339:
        /* <DEDUP_REMOVED lines=16> */
.L_x_10345:
[----:B------:R-:W-:Y:S05]  /*9810*/  BSYNC B2 ;  /* 0x0000000000027941 */ /* 0x000fea0003800000 */
.L_x_10344:
        /* <DEDUP_REMOVED lines=44> */
.L_x_10343:
[----:B------:R-:W-:Y:S05]  /*9ae0*/  BSYNC B1 ;  /* 0x0000000000017941 */ /* 0x000fea0003800000 */
.L_x_10342:
        /* <DEDUP_REMOVED lines=9> */
.L_x_10338:
        /* <DEDUP_REMOVED lines=12> */
.L_x_10347:
[----:B------:R-:W-:Y:S02]  /*9c40*/  IMAD.MOV.U32 R29, RZ, RZ, R94 ;  /* 0x000000ffff1d7224 */ /* 0x000fe400078e005e */
.L_x_10348:
[----:B------:R-:W-:Y:S05]  /*9c50*/  BSYNC B1 ;  /* 0x0000000000017941 */ /* 0x000fea0003800000 */
.L_x_10346:
        /* <DEDUP_REMOVED lines=16> */
.L_x_10352:
[----:B------:R-:W-:Y:S05]  /*9d60*/  BSYNC B2 ;  /* 0x0000000000027941 */ /* 0x000fea0003800000 */
.L_x_10351:
        /* <DEDUP_REMOVED lines=44> */
.L_x_10350:
[----:B------:R-:W-:Y:S05]  /*a030*/  BSYNC B1 ;  /* 0x0000000000017941 */ /* 0x000fea0003800000 */
.L_x_10349:
        /* <DEDUP_REMOVED lines=12> */
.L_x_10353:
        /* <DEDUP_REMOVED lines=12> */
.L_x_10356:
[----:B------:R-:W-:Y:S02]  /*a1c0*/  IMAD.MOV.U32 R18, RZ, RZ, R94 ;  /* 0x000000ffff127224 */ /* 0x000fe400078e005e */
.L_x_10357:
[----:B------:R-:W-:Y:S05]  /*a1d0*/  BSYNC B1 ;  /* 0x0000000000017941 */ /* 0x000fea0003800000 */
.L_x_10355:
        /* <DEDUP_REMOVED lines=16> */
.L_x_10361:
[----:B------:R-:W-:Y:S05]  /*a2e0*/  BSYNC B2 ;  /* 0x0000000000027941 */ /* 0x000fea0003800000 */
.L_x_10360:
        /* <DEDUP_REMOVED lines=44> */
.L_x_10359:
[----:B------:R-:W-:Y:S05]  /*a5b0*/  BSYNC B1 ;  /* 0x0000000000017941 */ /* 0x000fea0003800000 */
.L_x_10358:
        /* <DEDUP_REMOVED lines=9> */
.L_x_10354:
        /* <DEDUP_REMOVED lines=12> */
.L_x_10363:
[----:B------:R-:W-:Y:S02]  /*a710*/  IMAD.MOV.U32 R18, RZ, RZ, R94 ;  /* 0x000000ffff127224 */ /* 0x000fe400078e005e */
.L_x_10364:
[----:B------:R-:W-:Y:S05]  /*a720*/  BSYNC B1 ;  /* 0x0000000000017941 */ /* 0x000fea0003800000 */
.L_x_10362:
        /* <DEDUP_REMOVED lines=16> */
.L_x_10368:
[----:B------:R-:W-:Y:S05]  /*a830*/  BSYNC B2 ;  /* 0x0000000000027941 */ /* 0x000fea0003800000 */
.L_x_10367:
        /* <DEDUP_REMOVED lines=44> */
.L_x_10366:
[----:B------:R-:W-:Y:S05]  /*ab00*/  BSYNC B1 ;  /* 0x0000000000017941 */ /* 0x000fea0003800000 */
.L_x_10365:
        /* <DEDUP_REMOVED lines=12> */
.L_x_10369:
        /* <DEDUP_REMOVED lines=12> */
.L_x_10372:
[----:B------:R-:W-:Y:S02]  /*ac90*/  IMAD.MOV.U32 R18, RZ, RZ, R94 ;  /* 0x000000ffff127224 */ /* 0x000fe400078e005e */
.L_x_10373:
[----:B------:R-:W-:Y:S05]  /*aca0*/  BSYNC B1 ;  /* 0x0000000000017941 */ /* 0x000fea0003800000 */
.L_x_10371:
        /* <DEDUP_REMOVED lines=16> */
.L_x_10377:
[----:B------:R-:W-:Y:S05]  /*adb0*/  BSYNC B2 ;  /* 0x0000000000027941 */ /* 0x000fea0003800000 */
.L_x_10376:
        /* <DEDUP_REMOVED lines=44> */
.L_x_10375:
[----:B------:R-:W-:Y:S05]  /*b080*/  BSYNC B1 ;  /* 0x0000000000017941 */ /* 0x000fea0003800000 */
.L_x_10374:
        /* <DEDUP_REMOVED lines=9> */
.L_x_10370:
        /* <DEDUP_REMOVED lines=12> */
.L_x_10379:
[----:B------:R-:W-:Y:S02]  /*b1e0*/  IMAD.MOV.U32 R18, RZ, RZ, R94 ;  /* 0x000000ffff127224 */ /* 0x000fe400078e005e */
.L_x_10380:
[----:B------:R-:W-:Y:S05]  /*b1f0*/  BSYNC B1 ;  /* 0x0000000000017941 */ /* 0x000fea0003800000 */
.L_x_10378:
        /* <DEDUP_REMOVED lines=16> */
.L_x_10384:
[----:B------:R-:W-:Y:S05]  /*b300*/  BSYNC B2 ;  /* 0x0000000000027941 */ /* 0x000fea0003800000 */
.L_x_10383:
        /* <DEDUP_REMOVED lines=44> */
.L_x_10382:
[----:B------:R-:W-:Y:S05]  /*b5d0*/  BSYNC B1 ;  /* 0x0000000000017941 */ /* 0x000fea0003800000 */
.L_x_10381:
        /* <DEDUP_REMOVED lines=12> */
.L_x_10385:
        /* <DEDUP_REMOVED lines=12> */
.L_x_10388:
[----:B------:R-:W-:Y:S02]  /*b760*/  IMAD.MOV.U32 R22, RZ, RZ, R94 ;  /* 0x000000ffff167224 */ /* 0x000fe400078e005e */
.L_x_10389:
[----:B------:R-:W-:Y:S05]  /*b770*/  BSYNC B1 ;  /* 0x0000000000017941 */ /* 0x000fea0003800000 */
.L_x_10387:
        /* <DEDUP_REMOVED lines=18> */
.L_x_10393:
[----:B------:R-:W-:Y:S05]  /*b8a0*/  BSYNC B2 ;  /* 0x0000000000027941 */ /* 0x000fea0003800000 */
.L_x_10392:
        /* <DEDUP_REMOVED lines=44> */
.L_x_10391:
[----:B------:R-:W-:Y:S05]  /*bb70*/  BSYNC B1 ;  /* 0x0000000000017941 */ /* 0x000fea0003800000 */
.L_x_10390:
        /* <DEDUP_REMOVED lines=9> */
.L_x_10386:
[----:B------:R-:W-:Y:S01]  /*bc10*/  P2R R16, PR, RZ, 0x2 ;  /* 0x00000002ff107803 */ /* 0x000fe20000000000 */
[----:B------:R-:W-:Y:S01]  /*bc20*/  IMAD.WIDE.U32 R20, R74, R116, c[0x0][0x188] ;  /* 0x000062004a147625 */ /* 0x000fe200078e0074 */
[----:B------:R-:W-:Y:S02]  /*bc30*/  SEL R19, RZ, 0x1000000, P5 ;  /* 0x01000000ff137807 */ /* 0x000fe40002800000 */
[----:B------:R-:W-:Y:S02]  /*bc40*/  ISETP.NE.AND P1, PT, R27, RZ, PT ;  /* 0x000000ff1b00720c */ /* 0x000fe40003f25270 */
[----:B------:R-:W-:Y:S01]  /*bc50*/  ISETP.NE.AND P5, PT, R24, RZ, PT ;  /* 0x000000ff1800720c */ /* 0x000fe20003fa5270 */
[----:B------:R0:W-:Y:S01]  /*bc60*/  STG.E.128 [R20.64], R32 ;  /* 0x0000002014007986 */ /* 0x0001e2000c101d06 */
[----:B------:R-:W-:Y:S02]  /*bc70*/  SEL R17, RZ, 0x10000, P4 ;  /* 0x00010000ff117807 */ /* 0x000fe40002000000 */
[----:B------:R-:W-:Y:S01]  /*bc80*/  SEL R24, RZ, 0x100, P3 ;  /* 0x00000100ff187807 */ /* 0x000fe20001800000 */
[----:B------:R0:W-:Y:S01]  /*bc90*/  STG.E.128 [R20.64+0x10], R28 ;  /* 0x0000101c14007986 */ /* 0x0001e2000c101d06 */
[----:B------:R-:W-:-:S02]  /*bca0*/  ISETP.NE.AND P4, PT, R25, RZ, PT ;  /* 0x000000ff1900720c */ /* 0x000fc40003f85270 */
[----:B------:R-:W-:Y:S02]  /*bcb0*/  ISETP.NE.AND P3, PT, R26, RZ, PT ;  /* 0x000000ff1a00720c */ /* 0x000fe40003f65270 */
[----:B------:R-:W-:Y:S02]  /*bcc0*/  SEL R22, RZ, 0x1, P1 ;  /* 0x00000001ff167807 */ /* 0x000fe40000800000 */
[----:B------:R-:W-:Y:S02]  /*bcd0*/  ISETP.NE.AND P1, PT, R16, RZ, PT ;  /* 0x000000ff1000720c */ /* 0x000fe40003f25270 */
[----:B------:R-:W-:Y:S01]  /*bce0*/  SEL R18, RZ, 0x1, P3 ;  /* 0x00000001ff127807 */ /* 0x000fe20001800000 */
[----:B------:R-:W-:Y:S01]  /*bcf0*/  IMAD.WIDE.U32 R22, R22, 0x1000000, RZ ;  /* 0x0100000016167825 */ /* 0x000fe200078e00ff */
[----:B------:R-:W-:Y:S02]  /*bd00*/  SEL R16, RZ, 0x1, P4 ;  /* 0x00000001ff107807 */ /* 0x000fe40002000000 */
[----:B------:R-:W-:Y:S01]  /*bd10*/  LOP3.LUT R24, R24, R19, R17, 0xfe, !PT ;  /* 0x0000001318187212 */ /* 0x000fe200078efe11 */
[----:B------:R-:W-:Y:S01]  /*bd20*/  IMAD.WIDE.U32 R18, R18, 0x10000, RZ ;  /* 0x0001000012127825 */ /* 0x000fe200078e00ff */
[----:B------:R-:W-:-:S02]  /*bd30*/  SEL R25, RZ, 0x1, P2 ;  /* 0x00000001ff197807 */ /* 0x000fc40001000000 */
[----:B------:R-:W-:Y:S01]  /*bd40*/  ISETP.NE.AND P6, PT, R115, RZ, PT ;  /* 0x000000ff7300720c */ /* 0x000fe20003fc5270 */
[----:B------:R-:W-:Y:S01]  /*bd50*/  IMAD.WIDE.U32 R16, R16, 0x100, RZ ;  /* 0x0000010010107825 */ /* 0x000fe200078e00ff */
[----:B------:R-:W-:Y:S02]  /*bd60*/  LOP3.LUT R25, R23, R24, R25, 0xfe, !PT ;  /* 0x0000001817197212 */ /* 0x000fe400078efe19 */
[----:B------:R-:W-:Y:S02]  /*bd70*/  SEL R23, RZ, 0x1, P5 ;  /* 0x00000001ff177807 */ /* 0x000fe40002800000 */
[----:B------:R-:W-:Y:S02]  /*bd80*/  LOP3.LUT R22, R16, R22, R18, 0xfe, !PT ;  /* 0x0000001610167212 */ /* 0x000fe400078efe12 */
[----:B------:R-:W-:Y:S01]  /*bd90*/  LOP3.LUT R17, R17, R25, R19, 0xfe, !PT ;  /* 0x0000001911117212 */ /* 0x000fe200078efe13 */
[----:B------:R-:W-:Y:S01]  /*bda0*/  IMAD.WIDE.U32 R18, R74, R117, c[0x0][0x190] ;  /* 0x000064004a127625 */ /* 0x000fe200078e0075 */
[----:B------:R-:W-:-:S02]  /*bdb0*/  LOP3.LUT R16, R22, R23, RZ, 0xfc, !PT ;  /* 0x0000001716107212 */ /* 0x000fc400078efcff */
[----:B------:R-:W-:-:S03]  /*bdc0*/  IADD3 R73, R110, 0x40, RZ ;  /* 0x000000406e497810 */ /* 0x000fc60007ffe0ff */
[----:B------:R0:W-:Y:S02]  /*bdd0*/  STG.E.64 [R18.64], R16 ;  /* 0x0000001012007986 */ /* 0x0001e4000c101b06 */
[----:B------:R-:W-:-:S04]  /*bde0*/  @P6 IMAD.WIDE.U32 R24, R73, R72, c[0x0][0x178] ;  /* 0x00005e0049186625 */ /* 0x000fc800078e0048 */
[----:B------:R-:W-:-:S04]  /*bdf0*/  @P0 IMAD.WIDE.U32 R22, R73, R116, c[0x0][0x180] ;  /* 0x0000600049160625 */ /* 0x000fc800078e0074 */
[----:B------:R-:W-:Y:S01]  /*be00*/  IMAD.WIDE.U32 R26, R73, R72, c[0x0][0x170] ;  /* 0x00005c00491a7625 */ /* 0x000fe200078e0048 */
        /* <DEDUP_REMOVED lines=10> */
[----:B------:R-:W-:Y:S01]  /*beb0*/  LOP3.LUT R17, R108, 0xff, RZ, 0xc0, !PT ;  /* 0x000000ff6c117812 */ /* 0x000fe200078ec0ff */
        /* <DEDUP_REMOVED lines=9> */
.L_x_10394:
        /* <DEDUP_REMOVED lines=16> */
.L_x_10396:
[----:B-1----:R-:W-:Y:S02]  /*c050*/  IMAD.MOV.U32 R26, RZ, RZ, R94 ;  /* 0x000000ffff1a7224 */ /* 0x002fe400078e005e */
.L_x_10397:
[----:B------:R-:W-:Y:S05]  /*c060*/  BSYNC B1 ;  /* 0x0000000000017941 */ /* 0x000fea0003800000 */
.L_x_10395:
        /* <DEDUP_REMOVED lines=16> */
.L_x_10401:
[----:B------:R-:W-:Y:S05]  /*c170*/  BSYNC B2 ;  /* 0x0000000000027941 */ /* 0x000fea0003800000 */
.L_x_10400:
        /* <DEDUP_REMOVED lines=44> */
.L_x_10399:
[----:B------:R-:W-:Y:S05]  /*c440*/  BSYNC B1 ;  /* 0x0000000000017941 */ /* 0x000fea0003800000 */
.L_x_10398:
        /* <DEDUP_REMOVED lines=13> */
.L_x_10402:
        /* <DEDUP_REMOVED lines=12> */
.L_x_10405:
[----:B------:R-:W-:Y:S02]  /*c5e0*/  IMAD.MOV.U32 R25, RZ, RZ, R94 ;  /* 0x000000ffff197224 */ /* 0x000fe400078e005e */
.L_x_10406:
[----:B------:R-:W-:Y:S05]  /*c5f0*/  BSYNC B1 ;  /* 0x0000000000017941 */ /* 0x000fea0003800000 */
.L_x_10404:
        /* <DEDUP_REMOVED lines=16> */
.L_x_10410:
[----:B------:R-:W-:Y:S05]  /*c700*/  BSYNC B2 ;  /* 0x0000000000027941 */ /* 0x000fea0003800000 */
.L_x_10409:
        /* <DEDUP_REMOVED lines=44> */
.L_x_10408:
[----:B------:R-:W-:Y:S05]  /*c9d0*/  BSYNC B1 ;  /* 0x0000000000017941 */ /* 0x000fea0003800000 */
.L_x_10407:
        /* <DEDUP_REMOVED lines=9> */
.L_x_10403:
        /* <DEDUP_REMOVED lines=12> */
.L_x_10412:
[----:B------:R-:W-:Y:S02]  /*cb30*/  IMAD.MOV.U32 R25, RZ, RZ, R94 ;  /* 0x000000ffff197224 */ /* 0x000fe400078e005e */
.L_x_10413:
[----:B------:R-:W-:Y:S05]  /*cb40*/  BSYNC B1 ;  /* 0x0000000000017941 */ /* 0x000fea0003800000 */
.L_x_10411:
        /* <DEDUP_REMOVED lines=16> */
.L_x_10417:
[----:B------:R-:W-:Y:S05]  /*cc50*/  BSYNC B2 ;  /* 0x0000000000027941 */ /* 0x000fea0003800000 */
.L_x_10416:
        /* <DEDUP_REMOVED lines=44> */
.L_x_10415:
[----:B------:R-:W-:Y:S05]  /*cf20*/  BSYNC B1 ;  /* 0x0000000000017941 */ /* 0x000fea0003800000 */
.L_x_10414:
        /* <DEDUP_REMOVED lines=13> */
.L_x_10418:
        /* <DEDUP_REMOVED lines=12> */
.L_x_10421:
[----:B------:R-:W-:Y:S02]  /*d0c0*/  MOV R16, R94 ;  /* 0x0000005e00107202 */ /* 0x000fe40000000f00 */
.L_x_10422:
[----:B------:R-:W-:Y:S05]  /*d0d0*/  BSYNC B1 ;  /* 0x0000000000017941 */ /* 0x000fea0003800000 */
.L_x_10420:
        /* <DEDUP_REMOVED lines=16> */
.L_x_10426:
[----:B------:R-:W-:Y:S05]  /*d1e0*/  BSYNC B2 ;  /* 0x0000000000027941 */ /* 0x000fea0003800000 */
.L_x_10425:
        /* <DEDUP_REMOVED lines=44> */
.L_x_10424:
[----:B------:R-:W-:Y:S05]  /*d4b0*/  BSYNC B1 ;  /* 0x0000000000017941 */ /* 0x000fea0003800000 */
.L_x_10423:
        /* <DEDUP_REMOVED lines=9> */
.L_x_10419:
        /* <DEDUP_REMOVED lines=12> */
.L_x_10428:
[----:B------:R-:W-:Y:S02]  /*d610*/  IMAD.MOV.U32 R16, RZ, RZ, R94 ;  /* 0x000000ffff107224 */ /* 0x000fe400078e005e */
.L_x_10429:
[----:B------:R-:W-:Y:S05]  /*d620*/  BSYNC B1 ;  /* 0x0000000000017941 */ /* 0x000fea0003800000 */
.L_x_10427:
        /* <DEDUP_REMOVED lines=16> */
.L_x_10433:
[----:B------:R-:W-:Y:S05]  /*d730*/  BSYNC B2 ;  /* 0x0000000000027941 */ /* 0x000fea0003800000 */
.L_x_10432:
        /* <DEDUP_REMOVED lines=44> */
.L_x_10431:
[----:B------:R-:W-:Y:S05]  /*da00*/  BSYNC B1 ;  /* 0x0000000000017941 */ /* 0x000fea0003800000 */
.L_x_10430:
        /* <DEDUP_REMOVED lines=13> */
.L_x_10434:
        /* <DEDUP_REMOVED lines=12> */
.L_x_10437:
[----:B------:R-:W-:Y:S02]  /*dba0*/  IMAD.MOV.U32 R16, RZ, RZ, R94 ;  /* 0x000000ffff107224 */ /* 0x000fe400078e005e */
.L_x_10438:
[----:B------:R-:W-:Y:S05]  /*dbb0*/  BSYNC B1 ;  /* 0x0000000000017941 */ /* 0x000fea0003800000 */
.L_x_10436:
        /* <DEDUP_REMOVED lines=16> */
.L_x_10442:
[----:B------:R-:W-:Y:S05]  /*dcc0*/  BSYNC B2 ;  /* 0x0000000000027941 */ /* 0x000fea0003800000 */
.L_x_10441:
        /* <DEDUP_REMOVED lines=44> */
.L_x_10440:
[----:B------:R-:W-:Y:S05]  /*df90*/  BSYNC B1 ;  /* 0x0000000000017941 */ /* 0x000fea0003800000 */
.L_x_10439:
        /* <DEDUP_REMOVED lines=9> */
.L_x_10435:
        /* <DEDUP_REMOVED lines=12> */
.L_x_10444:
[----:B------:R-:W-:Y:S02]  /*e0f0*/  MOV R16, R94 ;  /* 0x0000005e00107202 */ /* 0x000fe40000000f00 */
.L_x_10445:
[----:B------:R-:W-:Y:S05]  /*e100*/  BSYNC B1 ;  /* 0x0000000000017941 */ /* 0x000fea0003800000 */
.L_x_10443:
        /* <DEDUP_REMOVED lines=16> */
.L_x_10449:
[----:B------:R-:W-:Y:S05]  /*e210*/  BSYNC B2 ;  /* 0x0000000000027941 */ /* 0x000fea0003800000 */
.L_x_10448:
        /* <DEDUP_REMOVED lines=44> */
.L_x_10447:
[----:B------:R-:W-:Y:S05]  /*e4e0*/  BSYNC B1 ;  /* 0x0000000000017941 */ /* 0x000fea0003800000 */
.L_x_10446:
        /* <DEDUP_REMOVED lines=13> */
.L_x_10450:
        /* <DEDUP_REMOVED lines=12> */
.L_x_10453:
[----:B------:R-:W-:Y:S02]  /*e680*/  IMAD.MOV.U32 R74, RZ, RZ, R94 ;  /* 0x000000ffff4a7224 */ /* 0x000fe400078e005e */
.L_x_10454:
[----:B------:R-:W-:Y:S05]  /*e690*/  BSYNC B1 ;  /* 0x0000000000017941 */ /* 0x000fea0003800000 */
.L_x_10452:
        /* <DEDUP_REMOVED lines=16> */
.L_x_10458:
[----:B------:R-:W-:Y:S05]  /*e7a0*/  BSYNC B2 ;  /* 0x0000000000027941 */ /* 0x000fea0003800000 */
.L_x_10457:
        /* <DEDUP_REMOVED lines=44> */
.L_x_10456:
[----:B------:R-:W-:Y:S05]  /*ea70*/  BSYNC B1 ;  /* 0x0000000000017941 */ /* 0x000fea0003800000 */
.L_x_10455:
        /* <DEDUP_REMOVED lines=9> */
.L_x_10451:
        /* <DEDUP_REMOVED lines=12> */
.L_x_10460:
[----:B------:R-:W-:Y:S02]  /*ebd0*/  IMAD.MOV.U32 R74, RZ, RZ, R94 ;  /* 0x000000ffff4a7224 */ /* 0x000fe400078e005e */
.L_x_10461:
[----:B------:R-:W-:Y:S05]  /*ebe0*/  BSYNC B1 ;  /* 0x0000000000017941 */ /* 0x000fea0003800000 */
.L_x_10459:
        /* <DEDUP_REMOVED lines=16> */
.L_x_10465:
[----:B------:R-:W-:Y:S05]  /*ecf0*/  BSYNC B2 ;  /* 0x0000000000027941 */ /* 0x000fea0003800000 */
.L_x_10464:
        /* <DEDUP_REMOVED lines=44> */
.L_x_10463:
[----:B------:R-:W-:Y:S05]  /*efc0*/  BSYNC B1 ;  /* 0x0000000000017941 */ /* 0x000fea0003800000 */
.L_x_10462:
        /* <DEDUP_REMOVED lines=12> */
.L_x_10466:
        /* <DEDUP_REMOVED lines=12> */
.L_x_10469:
[----:B------:R-:W-:Y:S02]  /*f150*/  IMAD.MOV.U32 R21, RZ, RZ, R94 ;  /* 0x000000ffff157224 */ /* 0x000fe400078e005e */
.L_x_10470:
[----:B------:R-:W-:Y:S05]  /*f160*/  BSYNC B1 ;  /* 0x0000000000017941 */ /* 0x000fea0003800000 */
.L_x_10468:
        /* <DEDUP_REMOVED lines=16> */
.L_x_10474:
[----:B------:R-:W-:Y:S05]  /*f270*/  BSYNC B2 ;  /* 0x0000000000027941 */ /* 0x000fea0003800000 */
.L_x_10473:
        /* <DEDUP_REMOVED lines=44> */
.L_x_10472:
[----:B------:R-:W-:Y:S05]  /*f540*/  BSYNC B1 ;  /* 0x0000000000017941 */ /* 0x000fea0003800000 */
.L_x_10471:
        /* <DEDUP_REMOVED lines=9> */
.L_x_10467:
        /* <DEDUP_REMOVED lines=12> */
.L_x_10476:
[----:B------:R-:W-:Y:S02]  /*f6a0*/  IMAD.MOV.U32 R21, RZ, RZ, R94 ;  /* 0x000000ffff157224 */ /* 0x000fe400078e005e */
.L_x_10477:
[----:B------:R-:W-:Y:S05]  /*f6b0*/  BSYNC B1 ;  /* 0x0000000000017941 */ /* 0x000fea0003800000 */
.L_x_10475:
        /* <DEDUP_REMOVED lines=16> */
.L_x_10481:
[----:B------:R-:W-:Y:S05]  /*f7c0*/  BSYNC B2 ;  /* 0x0000000000027941 */ /* 0x000fea0003800000 */
.L_x_10480:
        /* <DEDUP_REMOVED lines=44> */
.L_x_10479:
[----:B------:R-:W-:Y:S05]  /*fa90*/  BSYNC B1 ;  /* 0x0000000000017941 */ /* 0x000fea0003800000 */
.L_x_10478:
        /* <DEDUP_REMOVED lines=12> */
.L_x_10482:
        /* <DEDUP_REMOVED lines=12> */
.L_x_10485:
[----:B------:R-:W-:Y:S02]  /*fc20*/  MOV R18, R94 ;  /* 0x0000005e00127202 */ /* 0x000fe40000000f00 */
.L_x_10486:
[----:B------:R-:W-:Y:S05]  /*fc30*/  BSYNC B1 ;  /* 0x0000000000017941 */ /* 0x000fea0003800000 */
.L_x_10484:
        /* <DEDUP_REMOVED lines=16> */
.L_x_10490:
[----:B------:R-:W-:Y:S05]  /*fd40*/  BSYNC B2 ;  /* 0x0000000000027941 */ /* 0x000fea0003800000 */
.L_x_10489:
        /* <DEDUP_REMOVED lines=44> */
.L_x_10488:
[----:B------:R-:W-:Y:S05]  /*10010*/  BSYNC B1 ;  /* 0x0000000000017941 */ /* 0x000fea0003800000 */
.L_x_10487:
        /* <DEDUP_REMOVED lines=9> */
.L_x_10483:
        /* <DEDUP_REMOVED lines=12> */
.L_x_10492:
[----:B------:R-:W-:Y:S02]  /*10170*/  IMAD.MOV.U32 R18, RZ, RZ, R94 ;  /* 0x000000ffff127224 */ /* 0x000fe400078e005e */
.L_x_10493:
[----:B------:R-:W-:Y:S05]  /*10180*/  BSYNC B1 ;  /* 0x0000000000017941 */ /* 0x000fea0003800000 */
.L_x_10491:
        /* <DEDUP_REMOVED lines=16> */
.L_x_10497:
[----:B------:R-:W-:Y:S05]  /*10290*/  BSYNC B2 ;  /* 0x0000000000027941 */ /* 0x000fea0003800000 */
.L_x_10496:
        /* <DEDUP_REMOVED lines=44> */
.L_x_10495:
[----:B------:R-:W-:Y:S05]  /*10560*/  BSYNC B1 ;  /* 0x0000000000017941 */ /* 0x000fea0003800000 */
.L_x_10494:
        /* <DEDUP_REMOVED lines=12> */
.L_x_10498:
        /* <DEDUP_REMOVED lines=12> */
.L_x_10501:
[----:B------:R-:W-:Y:S02]  /*106f0*/  IMAD.MOV.U32 R18, RZ, RZ, R94 ;  /* 0x000000ffff127224 */ /* 0x000fe400078e005e */
.L_x_10502:
[----:B------:R-:W-:Y:S05]  /*10700*/  BSYNC B1 ;  /* 0x0000000000017941 */ /* 0x000fea0003800000 */
.L_x_10500:
        /* <DEDUP_REMOVED lines=16> */
.L_x_10506:
[----:B------:R-:W-:Y:S05]  /*10810*/  BSYNC B2 ;  /* 0x0000000000027941 */ /* 0x000fea0003800000 */
.L_x_10505:
        /* <DEDUP_REMOVED lines=44> */
.L_x_10504:
[----:B------:R-:W-:Y:S05]  /*10ae0*/  BSYNC B1 ;  /* 0x0000000000017941 */ /* 0x000fea0003800000 */
.L_x_10503:
        /* <DEDUP_REMOVED lines=9> */
.L_x_10499:
        /* <DEDUP_REMOVED lines=12> */
.L_x_10508:
[----:B------:R-:W-:Y:S02]  /*10c40*/  MOV R18, R94 ;  /* 0x0000005e00127202 */ /* 0x000fe40000000f00 */
.L_x_10509:
[----:B------:R-:W-:Y:S05]  /*10c50*/  BSYNC B1 ;  /* 0x0000000000017941 */ /* 0x000fea0003800000 */
.L_x_10507:
        /* <DEDUP_REMOVED lines=16> */
.L_x_10513:
[----:B------:R-:W-:Y:S05]  /*10d60*/  BSYNC B2 ;  /* 0x0000000000027941 */ /* 0x000fea0003800000 */
.L_x_10512:
        /* <DEDUP_REMOVED lines=44> */
.L_x_10511:
[----:B------:R-:W-:Y:S05]  /*11030*/  BSYNC B1 ;  /* 0x0000000000017941 */ /* 0x000fea0003800000 */
.L_x_10510:
        /* <DEDUP_REMOVED lines=12> */
.L_x_10514:
        /* <DEDUP_REMOVED lines=12> */
.L_x_10517:
[----:B------:R-:W-:Y:S02]  /*111c0*/  IMAD.MOV.U32 R102, RZ, RZ, R94 ;  /* 0x000000ffff667224 */ /* 0x000fe400078e005e */
.L_x_10518:
[----:B------:R-:W-:Y:S05]  /*111d0*/  BSYNC B1 ;  /* 0x0000000000017941 */ /* 0x000fea0003800000 */
.L_x_10516:
        /* <DEDUP_REMOVED lines=18> */
.L_x_10522:
[----:B------:R-:W-:Y:S05]  /*11300*/  BSYNC B2 ;  /* 0x0000000000027941 */ /* 0x000fea0003800000 */
.L_x_10521:
        /* <DEDUP_REMOVED lines=44> */
.L_x_10520:
[----:B------:R-:W-:Y:S05]  /*115d0*/  BSYNC B1 ;  /* 0x0000000000017941 */ /* 0x000fea0003800000 */
.L_x_10519:
        /* <DEDUP_REMOVED lines=10> */
.L_x_10515:
[----:B------:R-:W-:Y:S02]  /*11680*/  SEL R17, RZ, 0x1, P2 ;  /* 0x00000001ff117807 */ /* 0x000fe40001000000 */
[----:B------:R-:W-:Y:S02]  /*11690*/  ISETP.NE.AND P2, PT, R121, RZ, PT ;  /* 0x000000ff7900720c */ /* 0x000fe40003f45270 */
[----:B------:R-:W-:Y:S02]  /*116a0*/  SEL R18, RZ, 0x1000000, P5 ;  /* 0x01000000ff127807 */ /* 0x000fe40002800000 */
[----:B------:R-:W-:Y:S02]  /*116b0*/  SEL R74, RZ, 0x1, P2 ;  /* 0x00000001ff4a7807 */ /* 0x000fe40001000000 */
[----:B------:R-:W-:Y:S02]  /*116c0*/  SEL R16, RZ, 0x10000, P4 ;  /* 0x00010000ff107807 */ /* 0x000fe40002000000 */
[----:B------:R-:W-:Y:S01]  /*116d0*/  SEL R19, RZ, 0x100, P3 ;  /* 0x00000100ff137807 */ /* 0x000fe20001800000 */
[----:B------:R-:W-:Y:S01]  /*116e0*/  IMAD.WIDE.U32 R74, R74, 0x1000000, RZ ;  /* 0x010000004a4a7825 */ /* 0x000fe200078e00ff */
[----:B------:R-:W-:-:S02]  /*116f0*/  ISETP.NE.AND P4, PT, R120, RZ, PT ;  /* 0x000000ff7800720c */ /* 0x000fc40003f85270 */
[----:B------:R-:W-:Y:S02]  /*11700*/  ISETP.NE.AND P3, PT, R112, RZ, PT ;  /* 0x000000ff7000720c */ /* 0x000fe40003f65270 */
[----:B------:R-:W-:Y:S02]  /*11710*/  LOP3.LUT R19, R19, R18, R16, 0xfe, !PT ;  /* 0x0000001213137212 */ /* 0x000fe400078efe10 */
[----:B------:R-:W-:Y:S02]  /*11720*/  SEL R18, RZ, 0x1, P3 ;  /* 0x00000001ff127807 */ /* 0x000fe40001800000 */
[----:B------:R-:W-:Y:S02]  /*11730*/  SEL R16, RZ, 0x1, P4 ;  /* 0x00000001ff107807 */ /* 0x000fe40002000000 */
[----:B------:R-:W-:Y:S01]  /*11740*/  LOP3.LUT R75, R75, R19, R17, 0xfe, !PT ;  /* 0x000000134b4b7212 */ /* 0x000fe200078efe11 */
[----:B------:R-:W-:Y:S01]  /*11750*/  IMAD.WIDE.U32 R18, R18, 0x10000, RZ ;  /* 0x0001000012127825 */ /* 0x000fe200078e00ff */
[----:B------:R-:W-:-:S02]  /*11760*/  ISETP.NE.AND P5, PT, R111, RZ, PT ;  /* 0x000000ff6f00720c */ /* 0x000fc40003fa5270 */
[----:B------:R-:W-:Y:S01]  /*11770*/  ISETP.NE.AND P6, PT, R115, RZ, PT ;  /* 0x000000ff7300720c */ /* 0x000fe20003fc5270 */
[----:B------:R-:W-:Y:S01]  /*11780*/  IMAD.WIDE.U32 R16, R16, 0x100, RZ ;  /* 0x0000010010107825 */ /* 0x000fe200078e00ff */
[----:B------:R-:W-:-:S04]  /*11790*/  IADD3 R112, R110, 0x60, RZ ;  /* 0x000000606e707810 */ /* 0x000fc80007ffe0ff */
[----:B------:R-:W-:Y:S02]  /*117a0*/  LOP3.LUT R74, R16, R74, R18, 0xfe, !PT ;  /* 0x0000004a104a7212 */ /* 0x000fe400078efe12 */
[----:B------:R-:W-:Y:S01]  /*117b0*/  LOP3.LUT R17, R17, R75, R19, 0xfe, !PT ;  /* 0x0000004b11117212 */ /* 0x000fe200078efe13 */
[----:B------:R-:W-:Y:S01]  /*117c0*/  IMAD.WIDE.U32 R18, R73, R116, c[0x0][0x188] ;  /* 0x0000620049127625 */ /* 0x000fe200078e0074 */
[----:B------:R-:W-:-:S03]  /*117d0*/  SEL R75, RZ, 0x1, P5 ;  /* 0x00000001ff4b7807 */ /* 0x000fc60002800000 */
[----:B------:R-:W-:Y:S01]  /*117e0*/  @P6 IMAD.WIDE.U32 R120, R112, R72, c[0x0][0x178] ;  /* 0x00005e0070786625 */ /* 0x000fe200078e0048 */
[----:B------:R-:W-:Y:S01]  /*117f0*/  STG.E.128 [R18.64], R24 ;  /* 0x0000001812007986 */ /* 0x000fe2000c101d06 */
[----:B------:R-:W-:-:S03]  /*11800*/  LOP3.LUT R16, R74, R75, RZ, 0xfc, !PT ;  /* 0x0000004b4a107212 */ /* 0x000fc600078efcff */
[----:B------:R0:W-:Y:S02]  /*11810*/  STG.E.128 [R18.64+0x10], R20 ;  /* 0x0000101412007986 */ /* 0x0001e4000c101d06 */
[----:B0-----:R-:W-:-:S05]  /*11820*/  IMAD.WIDE.U32 R18, R73, R117, c[0x0][0x190] ;  /* 0x0000640049127625 */ /* 0x001fca00078e0075 */
[----:B------:R0:W-:Y:S01]  /*11830*/  STG.E.64 [R18.64], R16 ;  /* 0x0000001012007986 */ /* 0x0001e2000c101b06 */
[----:B------:R-:W-:Y:S05]  /*11840*/  @!P6 BRA `(.L_x_10523) ;  /* 0x000001300000e947 */ /* 0x000fea0003800000 */
[----:B0-----:R-:W-:Y:S01]  /*11850*/  IMAD.U32 R16, R103, 0x10000, RZ ;  /* 0x0001000067107824 */ /* 0x001fe200078e00ff */
[----:B------:R-:W-:Y:S02]  /*11860*/  LOP3.LUT R74, R106, 0xff, RZ, 0xc0, !PT ;  /* 0x000000ff6a4a7812 */ /* 0x000fe400078ec0ff */
[----:B------:R-:W-:Y:S02]  /*11870*/  LOP3.LUT R18, R107, 0xff, RZ, 0xc0, !PT ;  /* 0x000000ff6b127812 */ /* 0x000fe400078ec0ff */
[----:B------:R-:W-:Y:S01]  /*11880*/  LOP3.LUT R17, R16, 0xff0000, RZ, 0xc0, !PT ;  /* 0x00ff000010117812 */ /* 0x000fe200078ec0ff */
[----:B------:R-:W-:Y:S01]  /*11890*/  IMAD.WIDE.U32 R74, R74, 0x1000000, RZ ;  /* 0x010000004a4a7825 */ /* 0x000fe200078e00ff */
[----:B------:R-:W-:-:S03]  /*118a0*/  LOP3.LUT R16, R102, 0xffff, RZ, 0xc0, !PT ;  /* 0x0000ffff66107812 */ /* 0x000fc600078ec0ff */
[----:B------:R-:W-:Y:S01]  /*118b0*/  IMAD.WIDE.U32 R18, R18, 0x10000, RZ ;  /* 0x0001000012127825 */ /* 0x000fe200078e00ff */
[----:B------:R-:W-:Y:S02]  /*118c0*/  PRMT R16, R17, 0x4210, R16 ;  /* 0x0000421011107816 */ /* 0x000fe40000000010 */
[----:B------:R-:W-:-:S04]  /*118d0*/  PRMT R17, R104, 0x7104, RZ ;  /* 0x0000710468117816 */ /* 0x000fc800000000ff */
        /* <DEDUP_REMOVED lines=10> */
.L_x_10523:
[C---:B------:R-:W-:Y:S01]  /*11980*/  IMAD.WIDE.U32 R72, R112.reuse, R72, c[0x0][0x170] ;  /* 0x00005c0070487625 */ /* 0x040fe200078e0048 */
[----:B------:R1:W5:Y:S03]  /*11990*/  @P6 LDG.E.128 R52, [R120.64] ;  /* 0x0000000678346981 */ /* 0x000366000c1e1d00 */
[----:B0-----:R-:W-:Y:S02]  /*119a0*/  @P0 IMAD.WIDE.U32 R16, R112, R116, c[0x0][0x180] ;  /* 0x0000600070100625 */ /* 0x001fe400078e0074 */
[----:B------:R-:W5:Y:S04]  /*119b0*/  LDG.E.128 R72, [R72.64] ;  /* 0x0000000648487981 */ /* 0x000f68000c1e1d00 */
[----:B------:R1:W5:Y:S04]  /*119c0*/  @P0 LDG.E.128 R48, [R16.64] ;  /* 0x0000000610300981 */ /* 0x000368000c1e1d00 */
[----:B------:R1:W5:Y:S01]  /*119d0*/  @P0 LDG.E.128 R44, [R16.64+0x10] ;  /* 0x00001006102c0981 */ /* 0x000362000c1e1d00 */
        /* <DEDUP_REMOVED lines=12> */
.L_x_10525:
[----:B-1----:R-:W-:Y:S02]  /*11aa0*/  IMAD.MOV.U32 R111, RZ, RZ, R94 ;  /* 0x000000ffff6f7224 */ /* 0x002fe400078e005e */
.L_x_10526:
[----:B------:R-:W-:Y:S05]  /*11ab0*/  BSYNC B1 ;  /* 0x0000000000017941 */ /* 0x000fea0003800000 */
.L_x_10524:
        /* <DEDUP_REMOVED lines=16> */
.L_x_10530:
[----:B------:R-:W-:Y:S05]  /*11bc0*/  BSYNC B2 ;  /* 0x0000000000027941 */ /* 0x000fea0003800000 */
.L_x_10529:
        /* <DEDUP_REMOVED lines=44> */
.L_x_10528:
[----:B------:R-:W-:Y:S05]  /*11e90*/  BSYNC B1 ;  /* 0x0000000000017941 */ /* 0x000fea0003800000 */
.L_x_10527:
[----:B------:R-:W0:Y:S02]  /*11ea0*/  I2F.U32 R16, R111 ;  /* 0x0000006f00107306 */ /* 0x000e240000201000 */
[----:B0-----:R-:W-:-:S05]  /*11eb0*/  FFMA.FTZ R16, R16, R113, 1.1641532182693481445e-10 ;  /* 0x2f00000010107423 */ /* 0x001fca0000010071 */
[----:B------:R-:W-:Y:S02]  /*11ec0*/  FSETP.GTU.FTZ.AND P2, PT, R16, c[0x0][0x1e4], PT ;  /* 0x0000790010007a0b */ /* 0x000fe40003f5c000 */
[----:B-----5:R-:W-:Y:S02]  /*11ed0*/  PRMT R16, RZ, 0x5410, R72 ;  /* 0x00005410ff107816 */ /* 0x020fe40000000048 */
[----:B------:R-:W-:-:S03]  /*11ee0*/  P2R R120, PR, RZ, 0x4 ;  /* 0x00000004ff787803 */ /* 0x000fc60000000000 */
[----:B------:R-:W-:-:S05]  /*11ef0*/  FMUL.FTZ R16, R16, c[0x0][0x1e8] ;  /* 0x00007a0010107a20 */ /* 0x000fca0000410000 */
[----:B------:R-:W-:Y:S01]  /*11f00*/  FSEL R16, R16, RZ, !P2 ;  /* 0x000000ff10107208 */ /* 0x000fe20005000000 */
[----:B------:R-:W-:Y:S05]  /*11f10*/  @P1 BRA `(.L_x_10531) ;  /* 0x0000005000001947 */ /* 0x000fea0003800000 */
[----:B------:R-:W-:Y:S01]  /*11f20*/  IMAD.MOV.U32 R19, RZ, RZ, R18 ;  /* 0x000000ffff137224 */ /* 0x000fe200078e0012 */
[----:B------:R-:W-:Y:S05]  /*11f30*/  @!P0 BRA `(.L_x_10532) ;  /* 0x0000058000008947 */ /* 0x000fea0003800000 */
[----:B------:R-:W-:Y:S02]  /*11f40*/  IMAD.MOV.U32 R19, RZ, RZ, R18 ;  /* 0x000000ffff137224 */ /* 0x000fe400078e0012 */
[----:B------:R-:W-:Y:S01]  /*11f50*/  FADD.FTZ R16, R48, R16 ;  /* 0x0000001030107221 */ /* 0x000fe20000010000 */
[----:B------:R-:W-:Y:S05]  /*11f60*/  BRA `(.L_x_10532) ;  /* 0x0000055000007947 */ /* 0x000fea0003800000 */
.L_x_10531:
        /* <DEDUP_REMOVED lines=12> */
.L_x_10534:
[----:B------:R-:W-:Y:S02]  /*12030*/  IMAD.MOV.U32 R17, RZ, RZ, R94 ;  /* 0x000000ffff117224 */ /* 0x000fe400078e005e */
.L_x_10535:
[----:B------:R-:W-:Y:S05]  /*12040*/  BSYNC B1 ;  /* 0x0000000000017941 */ /* 0x000fea0003800000 */
.L_x_10533:
        /* <DEDUP_REMOVED lines=16> */
.L_x_10539:
[----:B------:R-:W-:Y:S05]  /*12150*/  BSYNC B2 ;  /* 0x0000000000027941 */ /* 0x000fea0003800000 */
.L_x_10538:
        /* <DEDUP_REMOVED lines=40> */
[----:B------:R-:W-:-:S05]  /*123e0*/  IMAD.WIDE.U32 R18, R19, -0x2daee0ad, RZ ;  /* 0xd2511f5313127825 */ /* 0x000fca00078e00ff */
[----:B------:R-:W-:Y:S01]  /*123f0*/  LOP3.LUT R2, R19, UR26, R2, 0x96, !PT ;  /* 0x0000001a13027c12 */ /* 0x000fe2000f8e9602 */
[----:B------:R-:W-:Y:S01]  /*12400*/  IMAD.MOV.U32 R19, RZ, RZ, RZ ;  /* 0x000000ffff137224 */ /* 0x000fe200078e00ff */
[----:B------:R-:W-:Y:S02]  /*12410*/  MOV R92, R18 ;  /* 0x00000012005c7202 */ /* 0x000fe40000000f00 */
.L_x_10537:
[----:B------:R-:W-:Y:S05]  /*12420*/  BSYNC B1 ;  /* 0x0000000000017941 */ /* 0x000fea0003800000 */
.L_x_10536:
[----:B------:R0:W1:Y:S02]  /*12430*/  I2F.U32 R18, R17 ;  /* 0x0000001100127306 */ /* 0x0000640000201000 */
[----:B0-----:R-:W-:-:S05]  /*12440*/  PRMT R17, RZ, 0x5410, R52 ;  /* 0x00005410ff117816 */ /* 0x001fca0000000034 */
[----:B------:R-:W-:Y:S02]  /*12450*/  FMUL.FTZ R109, R17, c[0x0][0x1e8] ;  /* 0x00007a00116d7a20 */ /* 0x000fe40000410000 */
[----:B-1----:R-:W-:-:S05]  /*12460*/  FFMA.FTZ R18, R18, R113, 1.1641532182693481445e-10 ;  /* 0x2f00000012127423 */ /* 0x002fca0000010071 */
[----:B------:R-:W-:-:S04]  /*12470*/  FSETP.GTU.FTZ.AND P2, PT, R18, c[0x0][0x1e4], PT ;  /* 0x0000790012007a0b */ /* 0x000fc80003f5c000 */
[----:B------:R-:W-:-:S05]  /*12480*/  FSEL R109, R109, RZ, !P2 ;  /* 0x000000ff6d6d7208 */ /* 0x000fca0005000000 */
[----:B------:R-:W-:Y:S01]  /*12490*/  FADD.FTZ R16, R16, R109 ;  /* 0x0000006d10107221 */ /* 0x000fe20000010000 */
[----:B------:R-:W-:-:S03]  /*124a0*/  SEL R109, RZ, 0x1, P2 ;  /* 0x00000001ff6d7807 */ /* 0x000fc60001000000 */
[----:B------:R-:W-:Y:S02]  /*124b0*/  @P0 FADD.FTZ R16, R48, R16 ;  /* 0x0000001030100221 */ /* 0x000fe40000010000 */
.L_x_10532:
        /* <DEDUP_REMOVED lines=12> */
.L_x_10541:
[----:B------:R-:W-:Y:S02]  /*12580*/  IMAD.MOV.U32 R17, RZ, RZ, R94 ;  /* 0x000000ffff117224 */ /* 0x000fe400078e005e */
.L_x_10542:
[----:B------:R-:W-:Y:S05]  /*12590*/  BSYNC B1 ;  /* 0x0000000000017941 */ /* 0x000fea0003800000 */
.L_x_10540:
        /* <DEDUP_REMOVED lines=16> */
.L_x_10546:
[----:B------:R-:W-:Y:S05]  /*126a0*/  BSYNC B2 ;  /* 0x0000000000027941 */ /* 0x000fea0003800000 */
.L_x_10545:
[----:B------:R-:W-:Y:S01]  /*126b0*/  LOP3.LUT R18, R2, UR5, R91, 0x96, !PT ;  /* 0x0000000502127c12 */ /* 0x000fe2000f8e965b */
[----:B------:R-:W-:-:S04]  /*126c0*/  IMAD.HI.U32 R2, R96, -0x326172a9, RZ ;  /* 0xcd9e8d5760027827 */ /* 0x000fc800078e00ff */
[----:B------:R-:W-:Y:S01]  /*126d0*/  IMAD R3, R96, -0x326172a9, RZ ;  /* 0xcd9e8d5760037824 */ /* 0x000fe200078e02ff */
[----:B------:R-:W-:Y:S01]  /*126e0*/  LOP3.LUT R2, R2, UR4, R93, 0x96, !PT ;  /* 0x0000000402027c12 */ /* 0x000fe2000f8e965d */
[----:B------:R-:W-:-:S04]  /*126f0*/  IMAD.WIDE.U32 R18, R18, -0x326172a9, RZ ;  /* 0xcd9e8d5712127825 */ /* 0x000fc800078e00ff */
[----:B------:R-:W-:Y:S01]  /*12700*/  IMAD.WIDE.U32 R118, R2, -0x2daee0ad, RZ ;  /* 0xd2511f5302767825 */ /* 0x000fe200078e00ff */
[----:B------:R-:W-:-:S03]  /*12710*/  LOP3.LUT R3, R19, UR9, R3, 0x96, !PT ;  /* 0x0000000913037c12 */ /* 0x000fc6000f8e9603 */
[----:B------:R-:W-:Y:S02]  /*12720*/  IMAD R19, R95, -0x2daee0ad, RZ ;  /* 0xd2511f535f137824 */ /* 0x000fe400078e02ff */
[----:B------:R-:W-:-:S03]  /*12730*/  IMAD.WIDE.U32 R2, R3, -0x2daee0ad, RZ ;  /* 0xd2511f5303027825 */ /* 0x000fc600078e00ff */
[----:B------:R-:W-:Y:S01]  /*12740*/  LOP3.LUT R19, R119, UR10, R19, 0x96, !PT ;  /* 0x0000000a77137c12 */ /* 0x000fe2000f8e9613 */
[----:B------:R-:W-:Y:S01]  /*12750*/  IMAD.MOV.U32 R111, RZ, RZ, RZ ;  /* 0x000000ffff6f7224 */ /* 0x000fe200078e00ff */
[----:B------:R-:W-:-:S03]  /*12760*/  LOP3.LUT R3, R3, UR12, R118, 0x96, !PT ;  /* 0x0000000c03037c12 */ /* 0x000fc6000f8e9676 */
        /* <DEDUP_REMOVED lines=32> */
.L_x_10544:
[----:B------:R-:W-:Y:S05]  /*12970*/  BSYNC B1 ;  /* 0x0000000000017941 */ /* 0x000fea0003800000 */
.L_x_10543:
        /* <DEDUP_REMOVED lines=13> */
.L_x_10547:
        /* <DEDUP_REMOVED lines=12> */
.L_x_10550:
[----:B------:R-:W-:Y:S02]  /*12b10*/  IMAD.MOV.U32 R72, RZ, RZ, R94 ;  /* 0x000000ffff487224 */ /* 0x000fe400078e005e */
.L_x_10551:
[----:B------:R-:W-:Y:S05]  /*12b20*/  BSYNC B1 ;  /* 0x0000000000017941 */ /* 0x000fea0003800000 */
.L_x_10549:
        /* <DEDUP_REMOVED lines=16> */
.L_x_10555:
[----:B------:R-:W-:Y:S05]  /*12c30*/  BSYNC B2 ;  /* 0x0000000000027941 */ /* 0x000fea0003800000 */
.L_x_10554:
        /* <DEDUP_REMOVED lines=44> */
.L_x_10553:
[----:B------:R-:W-:Y:S05]  /*12f00*/  BSYNC B1 ;  /* 0x0000000000017941 */ /* 0x000fea0003800000 */
.L_x_10552:
[----:B------:R-:W0:Y:S02]  /*12f10*/  I2F.U32 R72, R72 ;  /* 0x0000004800487306 */ /* 0x000e240000201000 */
[----:B0-----:R-:W-:-:S05]  /*12f20*/  FFMA.FTZ R19, R72, R113, 1.1641532182693481445e-10 ;  /* 0x2f00000048137423 */ /* 0x001fca0000010071 */
[----:B------:R-:W-:Y:S02]  /*12f30*/  FSETP.GTU.FTZ.AND P2, PT, R19, c[0x0][0x1e4], PT ;  /* 0x0000790013007a0b */ /* 0x000fe40003f5c000 */
[----:B------:R-:W-:-:S05]  /*12f40*/  PRMT R19, RZ, 0x7610, R52 ;  /* 0x00007610ff137816 */ /* 0x000fca0000000034 */
[----:B------:R-:W-:-:S05]  /*12f50*/  FMUL.FTZ R19, R19, c[0x0][0x1e8] ;  /* 0x00007a0013137a20 */ /* 0x000fca0000410000 */
[----:B------:R-:W-:-:S05]  /*12f60*/  FSEL R108, R19, RZ, !P2 ;  /* 0x000000ff136c7208 */ /* 0x000fca0005000000 */
[----:B------:R-:W-:Y:S01]  /*12f70*/  FADD.FTZ R17, R17, R108 ;  /* 0x0000006c11117221 */ /* 0x000fe20000010000 */
[----:B------:R-:W-:-:S03]  /*12f80*/  SEL R108, RZ, 0x1, P2 ;  /* 0x00000001ff6c7807 */ /* 0x000fc60001000000 */
[----:B------:R-:W-:Y:S02]  /*12f90*/  @P0 FADD.FTZ R17, R49, R17 ;  /* 0x0000001131110221 */ /* 0x000fe40000010000 */
.L_x_10548:
        /* <DEDUP_REMOVED lines=12> */
.L_x_10557:
[----:B------:R-:W-:Y:S02]  /*13060*/  IMAD.MOV.U32 R72, RZ, RZ, R94 ;  /* 0x000000ffff487224 */ /* 0x000fe400078e005e */
.L_x_10558:
[----:B------:R-:W-:Y:S05]  /*13070*/  BSYNC B1 ;  /* 0x0000000000017941 */ /* 0x000fea0003800000 */
.L_x_10556:
        /* <DEDUP_REMOVED lines=16> */
.L_x_10562:
[----:B------:R-:W-:Y:S05]  /*13180*/  BSYNC B2 ;  /* 0x0000000000027941 */ /* 0x000fea0003800000 */
.L_x_10561:
        /* <DEDUP_REMOVED lines=42> */
[----:B------:R-:W-:Y:S02]  /*13430*/  LOP3.LUT R2, R19, UR26, R2, 0x96, !PT ;  /* 0x0000001a13027c12 */ /* 0x000fe4000f8e9602 */
[----:B------:R-:W-:Y:S02]  /*13440*/  MOV R92, R18 ;  /* 0x00000012005c7202 */ /* 0x000fe40000000f00 */
.L_x_10560:
[----:B------:R-:W-:Y:S05]  /*13450*/  BSYNC B1 ;  /* 0x0000000000017941 */ /* 0x000fea0003800000 */
.L_x_10559:
[----:B------:R-:W0:Y:S02]  /*13460*/  I2F.U32 R18, R72 ;  /* 0x0000004800127306 */ /* 0x000e240000201000 */
[----:B0-----:R-:W-:-:S05]  /*13470*/  FFMA.FTZ R18, R18, R113, 1.1641532182693481445e-10 ;  /* 0x2f00000012127423 */ /* 0x001fca0000010071 */
[----:B------:R-:W-:Y:S02]  /*13480*/  FSETP.GTU.FTZ.AND P2, PT, R18, c[0x0][0x1e4], PT ;  /* 0x0000790012007a0b */ /* 0x000fe40003f5c000 */
[----:B------:R-:W-:Y:S02]  /*13490*/  PRMT R18, RZ, 0x5410, R73 ;  /* 0x00005410ff127816 */ /* 0x000fe40000000049 */
        /* <DEDUP_REMOVED lines=9> */
.L_x_10563:
        /* <DEDUP_REMOVED lines=12> */
.L_x_10566:
[----:B------:R-:W-:Y:S02]  /*135f0*/  IMAD.MOV.U32 R19, RZ, RZ, R94 ;  /* 0x000000ffff137224 */ /* 0x000fe400078e005e */
.L_x_10567:
[----:B------:R-:W-:Y:S05]  /*13600*/  BSYNC B1 ;  /* 0x0000000000017941 */ /* 0x000fea0003800000 */
.L_x_10565:
        /* <DEDUP_REMOVED lines=16> */
.L_x_10571:
[----:B------:R-:W-:Y:S05]  /*13710*/  BSYNC B2 ;  /* 0x0000000000027941 */ /* 0x000fea0003800000 */
.L_x_10570:
        /* <DEDUP_REMOVED lines=44> */
.L_x_10569:
[----:B------:R-:W-:Y:S05]  /*139e0*/  BSYNC B1 ;  /* 0x0000000000017941 */ /* 0x000fea0003800000 */
.L_x_10568:
        /* <DEDUP_REMOVED lines=9> */
.L_x_10564:
        /* <DEDUP_REMOVED lines=12> */
.L_x_10573:
[----:B------:R-:W-:Y:S02]  /*13b40*/  IMAD.MOV.U32 R19, RZ, RZ, R94 ;  /* 0x000000ffff137224 */ /* 0x000fe400078e005e */
.L_x_10574:
[----:B------:R-:W-:Y:S05]  /*13b50*/  BSYNC B1 ;  /* 0x0000000000017941 */ /* 0x000fea0003800000 */
.L_x_10572:
        /* <DEDUP_REMOVED lines=16> */
.L_x_10578:
[----:B------:R-:W-:Y:S05]  /*13c60*/  BSYNC B2 ;  /* 0x0000000000027941 */ /* 0x000fea0003800000 */
.L_x_10577:
        /* <DEDUP_REMOVED lines=44> */
.L_x_10576:
[----:B------:R-:W-:Y:S05]  /*13f30*/  BSYNC B1 ;  /* 0x0000000000017941 */ /* 0x000fea0003800000 */
.L_x_10575:
        /* <DEDUP_REMOVED lines=13> */
.L_x_10579:
        /* <DEDUP_REMOVED lines=12> */
.L_x_10582:
[----:B------:R-:W-:Y:S02]  /*140d0*/  IMAD.MOV.U32 R106, RZ, RZ, R94 ;  /* 0x000000ffff6a7224 */ /* 0x000fe400078e005e */
.L_x_10583:
[----:B------:R-:W-:Y:S05]  /*140e0*/  BSYNC B1 ;  /* 0x0000000000017941 */ /* 0x000fea0003800000 */
.L_x_10581:
        /* <DEDUP_REMOVED lines=16> */
.L_x_10587:
[----:B------:R-:W-:Y:S05]  /*141f0*/  BSYNC B2 ;  /* 0x0000000000027941 */ /* 0x000fea0003800000 */
.L_x_10586:
        /* <DEDUP_REMOVED lines=9> */
[----:B------:R-:W-:Y:S02]  /*14290*/  LOP3.LUT R73, R119, UR10, R73, 0x96, !PT ;  /* 0x0000000a77497c12 */ /* 0x000fe4000f8e9649 */
        /* <DEDUP_REMOVED lines=34> */
.L_x_10585:
[----:B------:R-:W-:Y:S05]  /*144c0*/  BSYNC B1 ;  /* 0x0000000000017941 */ /* 0x000fea0003800000 */
.L_x_10584:
[----:B------:R-:W0:Y:S02]  /*144d0*/  I2F.U32 R106, R106 ;  /* 0x0000006a006a7306 */ /* 0x000e240000201000 */
[----:B0-----:R-:W-:Y:S01]  /*144e0*/  FFMA.FTZ R73, R106, R113, 1.1641532182693481445e-10 ;  /* 0x2f0000006a497423 */ /* 0x001fe20000010071 */
[----:B------:R-:W-:-:S04]  /*144f0*/  PRMT R106, RZ, 0x7610, R53 ;  /* 0x00007610ff6a7816 */ /* 0x000fc80000000035 */
[----:B------:R-:W-:Y:S01]  /*14500*/  FSETP.GTU.FTZ.AND P2, PT, R73, c[0x0][0x1e4], PT ;  /* 0x0000790049007a0b */ /* 0x000fe20003f5c000 */
[----:B------:R-:W-:-:S03]  /*14510*/  FMUL.FTZ R118, R106, c[0x0][0x1e8] ;  /* 0x00007a006a767a20 */ /* 0x000fc60000410000 */
[----:B------:R-:W-:Y:S02]  /*14520*/  SEL R73, RZ, 0x1, P2 ;  /* 0x00000001ff497807 */ /* 0x000fe40001000000 */
[----:B------:R-:W-:Y:S02]  /*14530*/  FSEL R118, R118, RZ, !P2 ;  /* 0x000000ff76767208 */ /* 0x000fe40005000000 */
[----:B------:R-:W-:-:S03]  /*14540*/  PRMT R106, R73, 0x7610, R106 ;  /* 0x00007610496a7816 */ /* 0x000fc6000000006a */
[----:B------:R-:W-:-:S04]  /*14550*/  FADD.FTZ R19, R19, R118 ;  /* 0x0000007613137221 */ /* 0x000fc80000010000 */
[----:B------:R-:W-:Y:S02]  /*14560*/  @P0 FADD.FTZ R19, R51, R19 ;  /* 0x0000001333130221 */ /* 0x000fe40000010000 */
.L_x_10580:
        /* <DEDUP_REMOVED lines=12> */
.L_x_10589:
[----:B------:R-:W-:Y:S02]  /*14630*/  IMAD.MOV.U32 R111, RZ, RZ, R94 ;  /* 0x000000ffff6f7224 */ /* 0x000fe400078e005e */
.L_x_10590:
[----:B------:R-:W-:Y:S05]  /*14640*/  BSYNC B1 ;  /* 0x0000000000017941 */ /* 0x000fea0003800000 */
.L_x_10588:
        /* <DEDUP_REMOVED lines=16> */
.L_x_10594:
[----:B------:R-:W-:Y:S05]  /*14750*/  BSYNC B2 ;  /* 0x0000000000027941 */ /* 0x000fea0003800000 */
.L_x_10593:
        /* <DEDUP_REMOVED lines=44> */
.L_x_10592:
[----:B------:R-:W-:Y:S05]  /*14a20*/  BSYNC B1 ;  /* 0x0000000000017941 */ /* 0x000fea0003800000 */
.L_x_10591:
        /* <DEDUP_REMOVED lines=12> */
.L_x_10595:
        /* <DEDUP_REMOVED lines=12> */
.L_x_10598:
[----:B------:R-:W-:Y:S02]  /*14bb0*/  IMAD.MOV.U32 R73, RZ, RZ, R94 ;  /* 0x000000ffff497224 */ /* 0x000fe400078e005e */
.L_x_10599:
[----:B------:R-:W-:Y:S05]  /*14bc0*/  BSYNC B1 ;  /* 0x0000000000017941 */ /* 0x000fea0003800000 */
.L_x_10597:
        /* <DEDUP_REMOVED lines=16> */
.L_x_10603:
[----:B------:R-:W-:Y:S05]  /*14cd0*/  BSYNC B2 ;  /* 0x0000000000027941 */ /* 0x000fea0003800000 */
.L_x_10602:
        /* <DEDUP_REMOVED lines=44> */
.L_x_10601:
[----:B------:R-:W-:Y:S05]  /*14fa0*/  BSYNC B1 ;  /* 0x0000000000017941 */ /* 0x000fea0003800000 */
.L_x_10600:
        /* <DEDUP_REMOVED lines=9> */
.L_x_10596:
        /* <DEDUP_REMOVED lines=12> */
.L_x_10605:
[----:B------:R-:W-:Y:S02]  /*15100*/  IMAD.MOV.U32 R73, RZ, RZ, R94 ;  /* 0x000000ffff497224 */ /* 0x000fe400078e005e */
.L_x_10606:
[----:B------:R-:W-:Y:S05]  /*15110*/  BSYNC B1 ;  /* 0x0000000000017941 */ /* 0x000fea0003800000 */
.L_x_10604:
        /* <DEDUP_REMOVED lines=16> */
.L_x_10610:
[----:B------:R-:W-:Y:S05]  /*15220*/  BSYNC B2 ;  /* 0x0000000000027941 */ /* 0x000fea0003800000 */
.L_x_10609:
        /* <DEDUP_REMOVED lines=44> */
.L_x_10608:
[----:B------:R-:W-:Y:S05]  /*154f0*/  BSYNC B1 ;  /* 0x0000000000017941 */ /* 0x000fea0003800000 */
.L_x_10607:
        /* <DEDUP_REMOVED lines=12> */
.L_x_10611:
        /* <DEDUP_REMOVED lines=12> */
.L_x_10614:
[----:B------:R-:W-:Y:S02]  /*15680*/  IMAD.MOV.U32 R74, RZ, RZ, R94 ;  /* 0x000000ffff4a7224 */ /* 0x000fe400078e005e */
.L_x_10615:
[----:B------:R-:W-:Y:S05]  /*15690*/  BSYNC B1 ;  /* 0x0000000000017941 */ /* 0x000fea0003800000 */
.L_x_10613:
        /* <DEDUP_REMOVED lines=16> */
.L_x_10619:
[----:B------:R-:W-:Y:S05]  /*157a0*/  BSYNC B2 ;  /* 0x0000000000027941 */ /* 0x000fea0003800000 */
.L_x_10618:
        /* <DEDUP_REMOVED lines=44> */
.L_x_10617:
[----:B------:R-:W-:Y:S05]  /*15a70*/  BSYNC B1 ;  /* 0x0000000000017941 */ /* 0x000fea0003800000 */
.L_x_10616:
        /* <DEDUP_REMOVED lines=9> */
.L_x_10612:
        /* <DEDUP_REMOVED lines=12> */
.L_x_10621:
[----:B------:R-:W-:Y:S02]  /*15bd0*/  IMAD.MOV.U32 R74, RZ, RZ, R94 ;  /* 0x000000ffff4a7224 */ /* 0x000fe400078e005e */
.L_x_10622:
[----:B------:R-:W-:Y:S05]  /*15be0*/  BSYNC B1 ;  /* 0x0000000000017941 */ /* 0x000fea0003800000 */
.L_x_10620:
        /* <DEDUP_REMOVED lines=16> */
.L_x_10626:
[----:B------:R-:W-:Y:S05]  /*15cf0*/  BSYNC B2 ;  /* 0x0000000000027941 */ /* 0x000fea0003800000 */
.L_x_10625:
        /* <DEDUP_REMOVED lines=41> */
[----:B------:R-:W-:Y:S01]  /*15f90*/  MOV R92, R118 ;  /* 0x00000076005c7202 */ /* 0x000fe20000000f00 */
[----:B------:R-:W-:Y:S01]  /*15fa0*/  IMAD.MOV.U32 R118, RZ, RZ, RZ ;  /* 0x000000ffff767224 */ /* 0x000fe200078e00ff */
[----:B------:R-:W-:Y:S02]  /*15fb0*/  LOP3.LUT R2, R119, UR26, R2, 0x96, !PT ;  /* 0x0000001a77027c12 */ /* 0x000fe4000f8e9602 */
.L_x_10624:
[----:B------:R-:W-:Y:S05]  /*15fc0*/  BSYNC B1 ;  /* 0x0000000000017941 */ /* 0x000fea0003800000 */
.L_x_10623:
        /* <DEDUP_REMOVED lines=12> */
.L_x_10627:
        /* <DEDUP_REMOVED lines=12> */
.L_x_10630:
[----:B------:R-:W-:Y:S02]  /*16150*/  IMAD.MOV.U32 R103, RZ, RZ, R94 ;  /* 0x000000ffff677224 */ /* 0x000fe400078e005e */
.L_x_10631:
[----:B------:R-:W-:Y:S05]  /*16160*/  BSYNC B1 ;  /* 0x0000000000017941 */ /* 0x000fea0003800000 */
.L_x_10629:
        /* <DEDUP_REMOVED lines=16> */
.L_x_10635:
[----:B------:R-:W-:Y:S05]  /*16270*/  BSYNC B2 ;  /* 0x0000000000027941 */ /* 0x000fea0003800000 */
.L_x_10634:
        /* <DEDUP_REMOVED lines=44> */
.L_x_10633:
[----:B------:R-:W-:Y:S05]  /*16540*/  BSYNC B1 ;  /* 0x0000000000017941 */ /* 0x000fea0003800000 */
.L_x_10632:
        /* <DEDUP_REMOVED lines=8> */
[----:B------:R-:W-:-:S03]  /*165d0*/  PRMT R103, R111, 0x7610, R103 ;  /* 0x000076106f677816 */ /* 0x000fc60000000067 */
[----:B------:R-:W-:Y:S02]  /*165e0*/  @P0 FADD.FTZ R74, R46, R74 ;  /* 0x0000004a2e4a0221 */ /* 0x000fe40000010000 */
.L_x_10628:
        /* <DEDUP_REMOVED lines=12> */
.L_x_10637:
[----:B------:R-:W-:Y:S02]  /*166b0*/  IMAD.MOV.U32 R111, RZ, RZ, R94 ;  /* 0x000000ffff6f7224 */ /* 0x000fe400078e005e */
.L_x_10638:
[----:B------:R-:W-:Y:S05]  /*166c0*/  BSYNC B1 ;  /* 0x0000000000017941 */ /* 0x000fea0003800000 */
.L_x_10636:
        /* <DEDUP_REMOVED lines=16> */
.L_x_10642:
[----:B------:R-:W-:Y:S05]  /*167d0*/  BSYNC B2 ;  /* 0x0000000000027941 */ /* 0x000fea0003800000 */
.L_x_10641:
        /* <DEDUP_REMOVED lines=44> */
.L_x_10640:
[----:B------:R-:W-:Y:S05]  /*16aa0*/  BSYNC B1 ;  /* 0x0000000000017941 */ /* 0x000fea0003800000 */
.L_x_10639:
        /* <DEDUP_REMOVED lines=12> */
.L_x_10643:
        /* <DEDUP_REMOVED lines=12> */
.L_x_10646:
[----:B------:R-:W-:Y:S02]  /*16c30*/  IMAD.MOV.U32 R102, RZ, RZ, R94 ;  /* 0x000000ffff667224 */ /* 0x000fe400078e005e */
.L_x_10647:
[----:B------:R-:W-:Y:S05]  /*16c40*/  BSYNC B1 ;  /* 0x0000000000017941 */ /* 0x000fea0003800000 */
.L_x_10645:
        /* <DEDUP_REMOVED lines=16> */
.L_x_10651:
[----:B------:R-:W-:Y:S05]  /*16d50*/  BSYNC B2 ;  /* 0x0000000000027941 */ /* 0x000fea0003800000 */
.L_x_10650:
        /* <DEDUP_REMOVED lines=44> */
.L_x_10649:
[----:B------:R-:W-:Y:S05]  /*17020*/  BSYNC B1 ;  /* 0x0000000000017941 */ /* 0x000fea0003800000 */
.L_x_10648:
        /* <DEDUP_REMOVED lines=10> */
.L_x_10644:
[----:B------:R-:W-:Y:S01]  /*170d0*/  ISETP.NE.AND P0, PT, R120, RZ, PT ;  /* 0x000000ff7800720c */ /* 0x000fe20003f05270 */
[----:B------:R-:W-:Y:S01]  /*170e0*/  IMAD.WIDE.U32 R118, R112, R116, c[0x0][0x188] ;  /* 0x0000620070767625 */ /* 0x000fe200078e0074 */
[----:B------:R-:W-:Y:S02]  /*170f0*/  SEL R120, RZ, 0x1000000, P5 ;  /* 0x01000000ff787807 */ /* 0x000fe40002800000 */
[----:B------:R-:W-:Y:S02]  /*17100*/  ISETP.NE.AND P5, PT, R123, RZ, PT ;  /* 0x000000ff7b00720c */ /* 0x000fe40003fa5270 */
[----:B------:R-:W-:Y:S01]  /*17110*/  ISETP.NE.AND P6, PT, R122, RZ, PT ;  /* 0x000000ff7a00720c */ /* 0x000fe20003fc5270 */
[----:B------:R-:W-:Y:S01]  /*17120*/  STG.E.128 [R118.64], R16 ;  /* 0x0000001076007986 */ /* 0x000fe2000c101d06 */
[----:B------:R-:W-:Y:S02]  /*17130*/  SEL R122, RZ, 0x1, P5 ;  /* 0x00000001ff7a7807 */ /* 0x000fe40002800000 */
[----:B------:R-:W-:Y:S01]  /*17140*/  SEL R113, RZ, 0x10000, P4 ;  /* 0x00010000ff717807 */ /* 0x000fe20002000000 */
[----:B------:R0:W-:Y:S01]  /*17150*/  STG.E.128 [R118.64+0x10], R72 ;  /* 0x0000104876007986 */ /* 0x0001e2000c101d06 */
[----:B------:R-:W-:Y:S01]  /*17160*/  SEL R116, RZ, 0x100, P3 ;  /* 0x00000100ff747807 */ /* 0x000fe20001800000 */
[----:B------:R-:W-:Y:S01]  /*17170*/  IMAD.WIDE.U32 R122, R122, 0x1000000, RZ ;  /* 0x010000007a7a7825 */ /* 0x000fe200078e00ff */
[----:B------:R-:W-:-:S02]  /*17180*/  ISETP.NE.AND P1, PT, R121, RZ, PT ;  /* 0x000000ff7900720c */ /* 0x000fc40003f25270 */
[----:B------:R-:W-:Y:S02]  /*17190*/  LOP3.LUT R116, R116, R120, R113, 0xfe, !PT ;  /* 0x0000007874747212 */ /* 0x000fe400078efe71 */
[----:B------:R-:W-:Y:S02]  /*171a0*/  SEL R113, RZ, 0x1, P2 ;  /* 0x00000001ff717807 */ /* 0x000fe40001000000 */
[----:B------:R-:W-:Y:S02]  /*171b0*/  SEL R120, RZ, 0x1, P6 ;  /* 0x00000001ff787807 */ /* 0x000fe40003000000 */
[----:B------:R-:W-:Y:S01]  /*171c0*/  LOP3.LUT R123, R123, R116, R113, 0xfe, !PT ;  /* 0x000000747b7b7212 */ /* 0x000fe200078efe71 */
[----:B------:R-:W-:Y:S01]  /*171d0*/  FADD.FTZ R116, RZ, R40 ;  /* 0x00000028ff747221 */ /* 0x000fe20000010000 */
[----:B------:R-:W-:Y:S01]  /*171e0*/  SEL R113, RZ, 0x1, P1 ;  /* 0x00000001ff717807 */ /* 0x000fe20000800000 */
[----:B------:R-:W-:Y:S01]  /*171f0*/  IMAD.WIDE.U32 R120, R120, 0x10000, RZ ;  /* 0x0001000078787825 */ /* 0x000fe200078e00ff */
[----:B------:R-:W-:-:S03]  /*17200*/  ISETP.NE.AND P1, PT, R114, RZ, PT ;  /* 0x000000ff7200720c */ /* 0x000fc60003f25270 */
[----:B0-----:R-:W-:Y:S01]  /*17210*/  IMAD.WIDE.U32 R118, R113, 0x100, RZ ;  /* 0x0000010071767825 */ /* 0x001fe200078e00ff */
[----:B------:R-:W-:Y:S02]  /*17220*/  SEL R113, RZ, 0x1, P0 ;  /* 0x00000001ff717807 */ /* 0x000fe40000000000 */
[----:B------:R-:W-:Y:S02]  /*17230*/  ISETP.NE.AND P0, PT, R115, RZ, PT ;  /* 0x000000ff7300720c */ /* 0x000fe40003f05270 */
[----:B------:R-:W-:Y:S02]  /*17240*/  LOP3.LUT R122, R118, R122, R120, 0xfe, !PT ;  /* 0x0000007a767a7212 */ /* 0x000fe400078efe78 */
[----:B------:R-:W-:Y:S01]  /*17250*/  LOP3.LUT R119, R119, R123, R121, 0xfe, !PT ;  /* 0x0000007b77777212 */ /* 0x000fe200078efe79 */
[----:B------:R-:W-:Y:S01]  /*17260*/  IMAD.WIDE.U32 R120, R112, R117, c[0x0][0x190] ;  /* 0x0000640070787625 */ /* 0x000fe200078e0075 */
[----:B------:R-:W-:-:S03]  /*17270*/  LOP3.LUT R118, R122, R113, RZ, 0xfc, !PT ;  /* 0x000000717a767212 */ /* 0x000fc600078efcff */
[----:B------:R-:W-:Y:S02]  /*17280*/  FADD.FTZ R113, R116, R41 ;  /* 0x0000002974717221 */ /* 0x000fe40000010000 */
[----:B------:R0:W-:Y:S02]  /*17290*/  STG.E.64 [R120.64], R118 ;  /* 0x0000007678007986 */ /* 0x0001e4000c101b06 */
        /* <DEDUP_REMOVED lines=30> */
[----:B0-----:R-:W-:Y:S01]  /*17480*/  IMAD.U32 R113, R103, 0x10000, RZ ;  /* 0x0001000067717824 */ /* 0x001fe200078e00ff */
[----:B------:R-:W-:Y:S01]  /*17490*/  LOP3.LUT R120, R106, 0xff, RZ, 0xc0, !PT ;  /* 0x000000ff6a787812 */ /* 0x000fe200078ec0ff */
[----:B------:R-:W-:Y:S01]  /*174a0*/  IMAD.WIDE.U32 R116, R112, R117, c[0x0][0x198] ;  /* 0x0000660070747625 */ /* 0x000fe200078e0075 */
[----:B------:R-:W-:Y:S02]  /*174b0*/  LOP3.LUT R118, R107, 0xff, RZ, 0xc0, !PT ;  /* 0x000000ff6b767812 */ /* 0x000fe400078ec0ff */
[----:B------:R-:W-:Y:S01]  /*174c0*/  LOP3.LUT R114, R113, 0xff0000, RZ, 0xc0, !PT ;  /* 0x00ff000071727812 */ /* 0x000fe200078ec0ff */
[----:B------:R-:W-:Y:S01]  /*174d0*/  IMAD.WIDE.U32 R120, R120, 0x1000000, RZ ;  /* 0x0100000078787825 */ /* 0x000fe200078e00ff */
[----:B------:R-:W-:Y:S02]  /*174e0*/  LOP3.LUT R113, R102, 0xffff, RZ, 0xc0, !PT ;  /* 0x0000ffff66717812 */ /* 0x000fe400078ec0ff */
[----:B------:R-:W-:Y:S01]  /*174f0*/  LOP3.LUT R115, R108, 0xff, RZ, 0xc0, !PT ;  /* 0x000000ff6c737812 */ /* 0x000fe200078ec0ff */
[----:B------:R-:W-:Y:S01]  /*17500*/  IMAD.WIDE.U32 R118, R118, 0x10000, RZ ;  /* 0x0001000076767825 */ /* 0x000fe200078e00ff */
[----:B------:R-:W-:-:S02]  /*17510*/  PRMT R113, R114, 0x4210, R113 ;  /* 0x0000421072717816 */ /* 0x000fc40000000071 */
[----:B------:R-:W-:-:S04]  /*17520*/  PRMT R114, R104, 0x7104, RZ ;  /* 0x0000710468727816 */ /* 0x000fc800000000ff */
[----:B------:R-:W-:-:S04]  /*17530*/  LOP3.LUT R114, R113, 0xff00, R114, 0xf8, !PT ;  /* 0x0000ff0071727812 */ /* 0x000fc800078ef872 */
[----:B------:R-:W-:Y:S01]  /*17540*/  LOP3.LUT R113, R114, 0xff, R105, 0xf8, !PT ;  /* 0x000000ff72717812 */ /* 0x000fe200078ef869 */
[----:B------:R-:W-:-:S03]  /*17550*/  IMAD.WIDE.U32 R114, R115, 0x100, RZ ;  /* 0x0000010073727825 */ /* 0x000fc600078e00ff */
[----:B------:R-:W-:Y:S02]  /*17560*/  LOP3.LUT R113, R119, R113, R121, 0xfe, !PT ;  /* 0x0000007177717212 */ /* 0x000fe400078efe79 */
[----:B------:R-:W-:Y:S02]  /*17570*/  LOP3.LUT R118, R114, R120, R118, 0xfe, !PT ;  /* 0x0000007872767212 */ /* 0x000fe400078efe76 */
[----:B------:R-:W-:Y:S02]  /*17580*/  LOP3.LUT R115, R113, R115, RZ, 0xfc, !PT ;  /* 0x0000007371737212 */ /* 0x000fe400078efcff */
[----:B------:R-:W-:-:S05]  /*17590*/  LOP3.LUT R114, R118, 0xff, R109, 0xf8, !PT ;  /* 0x000000ff76727812 */ /* 0x000fca00078ef86d */
[----:B------:R0:W-:Y:S02]  /*175a0*/  STG.E.64 [R116.64], R114 ;  /* 0x0000007274007986 */ /* 0x0001e4000c101b06 */
.L_x_10652:
[----:B0-----:R-:W-:Y:S01]  /*175b0*/  FADD.FTZ R118, R122, R75 ;  /* 0x0000004b7a767221 */ /* 0x001fe20000010000 */
[----:B------:R-:W-:Y:S05]  /*175c0*/  BRA.DIV ~URZ, `(.L_x_10653) ;  /* 0x000010627f007947 */ /* 0x000fea000b800000 */
[----:B------:R0:W1:Y:S02]  /*175d0*/  SHFL.BFLY PT, R113, R118, 0x1, 0x1f ;  /* 0x0c201f0076717f89 */ /* 0x00006400000e0000 */
.L_x_10657:
        /* <DEDUP_REMOVED lines=84> */
.L_x_10658:
[----:B------:R-:W-:Y:S01]  /*17b20*/  FMUL.FTZ R114, R119, R119 ;  /* 0x0000007777727220 */ /* 0x000fe20000410000 */
[----:B------:R-:W-:Y:S01]  /*17b30*/  ISETP.NE.AND P0, PT, RZ, UR8, PT ;  /* 0x00000008ff007c0c */ /* 0x000fe2000bf05270 */
[----:B01----:R-:W-:Y:S01]  /*17b40*/  FADD.FTZ R118, R113, R118 ;  /* 0x0000007671767221 */ /* 0x003fe20000010000 */
[--C-:B------:R-:W-:Y:S01]  /*17b50*/  PRMT R122, RZ, 0x7610, R57.reuse ;  /* 0x00007610ff7a7816 */ /* 0x100fe20000000039 */
[----:B------:R-:W-:Y:S01]  /*17b60*/  IMAD.MOV.U32 R113, RZ, RZ, c[0x0][0x1e0] ;  /* 0x00007800ff717624 */ /* 0x000fe200078e00ff */
[----:B------:R-:W-:Y:S02]  /*17b70*/  FSEL R114, R114, RZ, P0 ;  /* 0x000000ff72727208 */ /* 0x000fe40000000000 */
[----:B------:R-:W-:Y:S01]  /*17b80*/  FSEL R115, R119, RZ, !P0 ;  /* 0x000000ff77737208 */ /* 0x000fe20004000000 */
[----:B------:R-:W-:Y:S01]  /*17b90*/  FFMA.FTZ R113, R118, R113, c[0x0][0x228] ;  /* 0x00008a0076717623 */ /* 0x000fe20000010071 */
[----:B------:R-:W-:Y:S02]  /*17ba0*/  PRMT R121, RZ, 0x5410, R57 ;  /* 0x00005410ff797816 */ /* 0x000fe40000000039 */
[----:B------:R-:W-:Y:S01]  /*17bb0*/  PRMT R118, RZ, 0x5410, R61 ;  /* 0x00005410ff767816 */ /* 0x000fe2000000003d */
[----:B------:R-:W-:Y:S01]  /*17bc0*/  FADD.FTZ R114, R113, R114 ;  /* 0x0000007271727221 */ /* 0x000fe20000010000 */
[----:B------:R-:W-:Y:S01]  /*17bd0*/  PRMT R120, RZ, 0x7610, R60 ;  /* 0x00007610ff787816 */ /* 0x000fe2000000003c */
[----:B------:R-:W-:Y:S01]  /*17be0*/  IMAD.MOV.U32 R113, RZ, RZ, 0x4 ;  /* 0x00000004ff717424 */ /* 0x000fe200078e00ff */
[----:B------:R-:W-:Y:S01]  /*17bf0*/  PRMT R123, RZ, 0x5410, R56 ;  /* 0x00005410ff7b7816 */ /* 0x000fe20000000038 */
[----:B------:R-:W-:Y:S01]  /*17c00*/  FADD.FTZ R40, -R115, R40 ;  /* 0x0000002873287221 */ /* 0x000fe20000010100 */
[----:B------:R-:W-:Y:S01]  /*17c10*/  PRMT R124, RZ, 0x7610, R56 ;  /* 0x00007610ff7c7816 */ /* 0x000fe20000000038 */
[----:B------:R-:W0:Y:S01]  /*17c20*/  MUFU.RSQ R114, R114 ;  /* 0x0000007200727308 */ /* 0x000e220000001400 */
[----:B------:R-:W-:-:S04]  /*17c30*/  @!P1 IMAD.WIDE R116, R88, R113, c[0x0][0x1a0] ;  /* 0x0000680058749625 */ /* 0x000fc800078e0271 */
[C---:B------:R-:W-:Y:S01]  /*17c40*/  FADD.FTZ R41, -R115.reuse, R41 ;  /* 0x0000002973297221 */ /* 0x040fe20000010100 */
[----:B------:R1:W-:Y:S01]  /*17c50*/  @!P1 STG.E [R116.64], R119 ;  /* 0x0000007774009986 */ /* 0x0003e2000c101906 */
[C---:B------:R-:W-:Y:S02]  /*17c60*/  FADD.FTZ R42, -R115.reuse, R42 ;  /* 0x0000002a732a7221 */ /* 0x040fe40000010100 */
[C---:B------:R-:W-:Y:S02]  /*17c70*/  FADD.FTZ R43, -R115.reuse, R43 ;  /* 0x0000002b732b7221 */ /* 0x040fe40000010100 */
[C---:B------:R-:W-:Y:S02]  /*17c80*/  FADD.FTZ R36, -R115.reuse, R36 ;  /* 0x0000002473247221 */ /* 0x040fe40000010100 */
[C---:B------:R-:W-:Y:S02]  /*17c90*/  FADD.FTZ R37, -R115.reuse, R37 ;  /* 0x0000002573257221 */ /* 0x040fe40000010100 */
[----:B------:R-:W-:-:S02]  /*17ca0*/  FADD.FTZ R38, -R115, R38 ;  /* 0x0000002673267221 */ /* 0x000fc40000010100 */
[----:B------:R-:W-:Y:S01]  /*17cb0*/  FADD.FTZ R39, -R115, R39 ;  /* 0x0000002773277221 */ /* 0x000fe20000010100 */
[----:B-1----:R-:W-:Y:S01]  /*17cc0*/  PRMT R119, RZ, 0x7610, R61 ;  /* 0x00007610ff777816 */ /* 0x002fe2000000003d */
        /* <DEDUP_REMOVED lines=8> */
[C---:B------:R-:W-:Y:S01]  /*17d50*/  FADD.FTZ R30, -R115.reuse, R30 ;  /* 0x0000001e731e7221 */ /* 0x040fe20000010100 */
[--C-:B0-----:R-:W-:Y:S01]  /*17d60*/  PRMT R116, RZ, 0x5410, R62.reuse ;  /* 0x00005410ff747816 */ /* 0x101fe2000000003e */
[C---:B------:R-:W-:Y:S01]  /*17d70*/  FADD.FTZ R31, -R115.reuse, R31 ;  /* 0x0000001f731f7221 */ /* 0x040fe20000010100 */
[----:B------:R-:W-:Y:S01]  /*17d80*/  PRMT R117, RZ, 0x7610, R62 ;  /* 0x00007610ff757816 */ /* 0x000fe2000000003e */
        /* <DEDUP_REMOVED lines=15> */
[----:B------:R-:W-:Y:S01]  /*17e80*/  FADD.FTZ R75, -R115, R75 ;  /* 0x0000004b734b7221 */ /* 0x000fe20000010100 */
        /* <DEDUP_REMOVED lines=32> */
[----:B------:R-:W-:Y:S01]  /*18090*/  FMUL.FTZ R75, R114, R75 ;  /* 0x0000004b724b7220 */ /* 0x000fe20000410000 */
[----:B------:R-:W-:Y:S01]  /*180a0*/  PRMT R114, RZ, 0x5410, R71 ;  /* 0x00005410ff727816 */ /* 0x000fe20000000047 */
[----:B------:R-:W-:Y:S01]  /*180b0*/  FFMA.FTZ R116, R20, R116, R7 ;  /* 0x0000007414747223 */ /* 0x000fe20000010007 */
[----:B------:R-:W-:Y:S01]  /*180c0*/  PRMT R20, RZ, 0x5410, R60 ;  /* 0x00005410ff147816 */ /* 0x000fe2000000003c */
[----:B------:R-:W-:Y:S02]  /*180d0*/  FFMA.FTZ R117, R21, R117, R6 ;  /* 0x0000007515757223 */ /* 0x000fe40000010006 */
[----:B------:R-:W-:Y:S01]  /*180e0*/  FFMA.FTZ R38, R38, R114, R81 ;  /* 0x0000007226267223 */ /* 0x000fe20000010051 */
[----:B------:R-:W-:Y:S01]  /*180f0*/  PRMT R114, RZ, 0x7610, R71 ;  /* 0x00007610ff727816 */ /* 0x000fe20000000047 */
[----:B------:R-:W-:Y:S01]  /*18100*/  FFMA.FTZ R24, R24, R20, R11 ;  /* 0x0000001418187223 */ /* 0x000fe2000001000b */
[----:B------:R-:W-:Y:S01]  /*18110*/  PRMT R20, RZ, 0x5410, R59 ;  /* 0x00005410ff147816 */ /* 0x000fe2000000003b */
[----:B------:R-:W-:-:S02]  /*18120*/  FFMA.FTZ R122, R19, R122, R98 ;  /* 0x0000007a137a7223 */ /* 0x000fc40000010062 */
[----:B------:R-:W-:Y:S01]  /*18130*/  FFMA.FTZ R39, R39, R114, R80 ;  /* 0x0000007227277223 */ /* 0x000fe20000010050 */
[----:B------:R-:W-:Y:S01]  /*18140*/  PRMT R114, RZ, 0x5410, R70 ;  /* 0x00005410ff727816 */ /* 0x000fe20000000046 */
[----:B------:R-:W-:Y:S01]  /*18150*/  FFMA.FTZ R74, R74, R20, R99 ;  /* 0x000000144a4a7223 */ /* 0x000fe20000010063 */
[----:B------:R-:W-:Y:S01]  /*18160*/  PRMT R20, RZ, 0x7610, R59 ;  /* 0x00007610ff147816 */ /* 0x000fe2000000003b */
[----:B------:R-:W-:Y:S01]  /*18170*/  FFMA.FTZ R121, R18, R121, R90 ;  /* 0x0000007912797223 */ /* 0x000fe2000001005a */
[----:B------:R-:W-:Y:S01]  /*18180*/  F2FP.BF16.PACK_AB R19, R39, R38 ;  /* 0x000000262713723e */ /* 0x000fe200000010ff */
[----:B------:R-:W-:Y:S01]  /*18190*/  FFMA.FTZ R36, R36, R114, R83 ;  /* 0x0000007224247223 */ /* 0x000fe20000010053 */
[----:B------:R-:W-:Y:S01]  /*181a0*/  PRMT R114, RZ, 0x7610, R70 ;  /* 0x00007610ff727816 */ /* 0x000fe20000000046 */
[----:B------:R-:W-:Y:S01]  /*181b0*/  FFMA.FTZ R75, R75, R20, R101 ;  /* 0x000000144b4b7223 */ /* 0x000fe20000010065 */
[----:B------:R-:W-:Y:S01]  /*181c0*/  PRMT R20, RZ, 0x5410, R58 ;  /* 0x00005410ff147816 */ /* 0x000fe2000000003a */
[----:B------:R-:W-:Y:S01]  /*181d0*/  FFMA.FTZ R115, R23, R115, R4 ;  /* 0x0000007317737223 */ /* 0x000fe20000010004 */
[----:B------:R-:W-:Y:S01]  /*181e0*/  IADD3 R38, R110, 0x20, RZ ;  /* 0x000000206e267810 */ /* 0x000fe20007ffe0ff */
        /* <DEDUP_REMOVED lines=9> */
[----:B------:R-:W-:Y:S01]  /*18280*/  IADD3 R36, R110, 0x40, RZ ;  /* 0x000000406e247810 */ /* 0x000fe20007ffe0ff */
[----:B------:R-:W-:Y:S01]  /*18290*/  FFMA.FTZ R120, R25, R120, R10 ;  /* 0x0000007819787223 */ /* 0x000fe2000001000a */
[----:B------:R-:W-:Y:S01]  /*182a0*/  F2FP.BF16.PACK_AB R26, R117, R116 ;  /* 0x00000074751a723e */ /* 0x000fe200000010ff */
[----:B------:R-:W-:Y:S01]  /*182b0*/  FFMA.FTZ R43, R43, R114, R84 ;  /* 0x000000722b2b7223 */ /* 0x000fe20000010054 */
[----:B------:R-:W-:Y:S01]  /*182c0*/  PRMT R114, RZ, 0x5410, R68 ;  /* 0x00005410ff727816 */ /* 0x000fe20000000044 */
[----:B------:R-:W-:Y:S01]  /*182d0*/  FFMA.FTZ R73, R73, R20, R100 ;  /* 0x0000001449497223 */ /* 0x000fe20000010064 */
[----:B------:R-:W-:Y:S01]  /*182e0*/  F2FP.BF16.PACK_AB R25, R119, R118 ;  /* 0x000000767719723e */ /* 0x000fe200000010ff */
[----:B------:R-:W-:Y:S01]  /*182f0*/  IMAD.MOV.U32 R37, RZ, RZ, 0x10 ;  /* 0x00000010ff257424 */ /* 0x000fe200078e00ff */
[----:B------:R-:W-:Y:S01]  /*18300*/  F2FP.BF16.PACK_AB R24, R120, R24 ;  /* 0x000000187818723e */ /* 0x000fe200000010ff */
[----:B------:R-:W-:Y:S01]  /*18310*/  FFMA.FTZ R40, R40, R114, R87 ;  /* 0x0000007228287223 */ /* 0x000fe20000010057 */
[----:B------:R-:W-:Y:S01]  /*18320*/  PRMT R114, RZ, 0x7610, R68 ;  /* 0x00007610ff727816 */ /* 0x000fe20000000044 */
[----:B------:R-:W-:-:S02]  /*18330*/  FFMA.FTZ R123, R16, R123, R0 ;  /* 0x0000007b107b7223 */ /* 0x000fc40000010000 */
[----:B------:R-:W-:Y:S01]  /*18340*/  FFMA.FTZ R124, R17, R124, R89 ;  /* 0x0000007c117c7223 */ /* 0x000fe20000010059 */
[----:B------:R-:W-:Y:S01]  /*18350*/  F2FP.BF16.PACK_AB R17, R43, R42 ;  /* 0x0000002a2b11723e */ /* 0x000fe200000010ff */
[----:B------:R-:W-:Y:S01]  /*18360*/  FFMA.FTZ R41, R41, R114, R86 ;  /* 0x0000007229297223 */ /* 0x000fe20000010056 */
[----:B------:R-:W-:Y:S01]  /*18370*/  PRMT R114, RZ, 0x5410, R67 ;  /* 0x00005410ff727816 */ /* 0x000fe20000000043 */
[----:B------:R-:W-:-:S03]  /*18380*/  IMAD.WIDE.U32 R38, R38, R37, c[0x0][0x208] ;  /* 0x0000820026267625 */ /* 0x000fc600078e0025 */
[----:B------:R-:W-:Y:S01]  /*18390*/  F2FP.BF16.PACK_AB R16, R41, R40 ;  /* 0x000000282910723e */ /* 0x000fe200000010ff */
[----:B------:R-:W-:Y:S01]  /*183a0*/  FFMA.FTZ R30, R30, R114, R13 ;  /* 0x000000721e1e7223 */ /* 0x000fe2000001000d */
[----:B------:R-:W-:Y:S01]  /*183b0*/  PRMT R114, RZ, 0x7610, R67 ;  /* 0x00007610ff727816 */ /* 0x000fe20000000043 */
[----:B------:R-:W-:-:S04]  /*183c0*/  IMAD.WIDE.U32 R36, R36, R37, c[0x0][0x208] ;  /* 0x0000820024247625 */ /* 0x000fc800078e0025 */
[----:B------:R-:W-:Y:S01]  /*183d0*/  FFMA.FTZ R31, R31, R114, R12 ;  /* 0x000000721f1f7223 */ /* 0x000fe2000001000c */
[----:B------:R-:W-:Y:S01]  /*183e0*/  PRMT R114, RZ, 0x5410, R66 ;  /* 0x00005410ff727816 */ /* 0x000fe20000000042 */
[----:B------:R-:W-:-:S03]  /*183f0*/  IMAD R88, R113, c[0x0][0x160], R88 ;  /* 0x0000580071587a24 */ /* 0x000fc600078e0258 */
[----:B------:R-:W-:Y:S01]  /*18400*/  F2FP.BF16.PACK_AB R23, R31, R30 ;  /* 0x0000001e1f17723e */ /* 0x000fe200000010ff */
[----:B------:R-:W-:Y:S01]  /*18410*/  FFMA.FTZ R28, R28, R114, R15 ;  /* 0x000000721c1c7223 */ /* 0x000fe2000001000f */
[----:B------:R-:W-:Y:S02]  /*18420*/  PRMT R114, RZ, 0x7610, R66 ;  /* 0x00007610ff727816 */ /* 0x000fe40000000042 */
[----:B------:R-:W-:Y:S02]  /*18430*/  F2FP.BF16.PACK_AB R31, R75, R74 ;  /* 0x0000004a4b1f723e */ /* 0x000fe400000010ff */
[----:B------:R-:W-:Y:S01]  /*18440*/  F2FP.BF16.PACK_AB R30, R73, R72 ;  /* 0x00000048491e723e */ /* 0x000fe200000010ff */
[----:B------:R-:W-:Y:S01]  /*18450*/  FFMA.FTZ R29, R29, R114, R14 ;  /* 0x000000721d1d7223 */ /* 0x000fe2000001000e */
[----:B------:R-:W-:-:S05]  /*18460*/  PRMT R114, RZ, 0x5410, R65 ;  /* 0x00005410ff727816 */ /* 0x000fca0000000041 */
[----:B------:R-:W-:Y:S01]  /*18470*/  FFMA.FTZ R34, R34, R114, R77 ;  /* 0x0000007222227223 */ /* 0x000fe2000001004d */
[----:B------:R-:W-:-:S05]  /*18480*/  PRMT R114, RZ, 0x7610, R65 ;  /* 0x00007610ff727816 */ /* 0x000fca0000000041 */
[----:B------:R-:W-:Y:S01]  /*18490*/  FFMA.FTZ R35, R35, R114, R76 ;  /* 0x0000007223237223 */ /* 0x000fe2000001004c */
[----:B------:R-:W-:-:S04]  /*184a0*/  PRMT R114, RZ, 0x5410, R64 ;  /* 0x00005410ff727816 */ /* 0x000fc80000000040 */
[----:B------:R-:W-:Y:S01]  /*184b0*/  F2FP.BF16.PACK_AB R21, R35, R34 ;  /* 0x000000222315723e */ /* 0x000fe200000010ff */
[----:B------:R-:W-:Y:S01]  /*184c0*/  FFMA.FTZ R32, R32, R114, R79 ;  /* 0x0000007220207223 */ /* 0x000fe2000001004f */
[----:B------:R-:W-:Y:S02]  /*184d0*/  PRMT R114, RZ, 0x7610, R64 ;  /* 0x00007610ff727816 */ /* 0x000fe40000000040 */
[----:B------:R-:W-:-:S03]  /*184e0*/  LEA R34, P0, R110, c[0x0][0x208], 0x4 ;  /* 0x000082006e227a11 */ /* 0x000fc600078020ff */
[----:B------:R-:W-:Y:S01]  /*184f0*/  FFMA.FTZ R33, R33, R114, R78 ;  /* 0x0000007221217223 */ /* 0x000fe2000001004e */
[----:B------:R-:W-:Y:S02]  /*18500*/  PRMT R114, RZ, 0x5410, R63 ;  /* 0x00005410ff727816 */ /* 0x000fe4000000003f */
[----:B------:R-:W-:Y:S02]  /*18510*/  LEA.HI.X R35, R110, c[0x0][0x20c], RZ, 0x4, P0 ;  /* 0x000083006e237a11 */ /* 0x000fe400000f24ff */
[----:B------:R-:W-:Y:S01]  /*18520*/  F2FP.BF16.PACK_AB R20, R33, R32 ;  /* 0x000000202114723e */ /* 0x000fe200000010ff */
[----:B------:R-:W-:Y:S01]  /*18530*/  FFMA.FTZ R114, R22, R114, R5 ;  /* 0x0000007216727223 */ /* 0x000fe20000010005 */
[----:B------:R-:W-:Y:S01]  /*18540*/  LEA R32, P1, R112, c[0x0][0x208], 0x4 ;  /* 0x0000820070207a11 */ /* 0x000fe200078220ff */
[----:B------:R0:W-:Y:S01]  /*18550*/  STG.E.128 [R34.64], R16 ;  /* 0x0000001022007986 */ /* 0x0001e2000c101d06 */
[----:B------:R-:W-:Y:S02]  /*18560*/  F2FP.BF16.PACK_AB R22, R29, R28 ;  /* 0x0000001c1d16723e */ /* 0x000fe400000010ff */
[----:B------:R-:W-:-:S02]  /*18570*/  F2FP.BF16.PACK_AB R27, R115, R114 ;  /* 0x00000072731b723e */ /* 0x000fc400000010ff */
[----:B------:R-:W-:Y:S01]  /*18580*/  F2FP.BF16.PACK_AB R29, R122, R121 ;  /* 0x000000797a1d723e */ /* 0x000fe200000010ff */
[----:B------:R0:W-:Y:S01]  /*18590*/  STG.E.128 [R38.64], R20 ;  /* 0x0000001426007986 */ /* 0x0001e2000c101d06 */
[----:B------:R-:W-:Y:S02]  /*185a0*/  F2FP.BF16.PACK_AB R28, R124, R123 ;  /* 0x0000007b7c1c723e */ /* 0x000fe400000010ff */
[----:B------:R-:W-:Y:S01]  /*185b0*/  LEA.HI.X R33, R112, c[0x0][0x20c], RZ, 0x4, P1 ;  /* 0x0000830070217a11 */ /* 0x000fe200008f24ff */
[----:B------:R0:W-:Y:S01]  /*185c0*/  STG.E.128 [R36.64], R24 ;  /* 0x0000001824007986 */ /* 0x0001e2000c101d06 */
[----:B------:R-:W-:-:S03]  /*185d0*/  ISETP.GE.AND P0, PT, R88, c[0x0][0x164], PT ;  /* 0x0000590058007a0c */ /* 0x000fc60003f06270 */
[----:B------:R0:W-:Y:S10]  /*185e0*/  STG.E.128 [R32.64], R28 ;  /* 0x0000001c20007986 */ /* 0x0001f4000c101d06 */
[----:B0-----:R-:W-:Y:S01]  /*185f0*/  @P0 CALL.REL.NOINC `(.L_x_10655) ;  /* 0x0000001000000944 */ /* 0x001fe20003c00000 */
[----:B------:R-:W-:Y:S05]  /*18600*/  BRA `(.L_x_10656) ;  /* 0xfffe833000007947 */ /* 0x000fea000383ffff */
.L_x_10655:
[----:B------:R-:W-:Y:S05]  /*18610*/  BSYNC B0 ;  /* 0x0000000000007941 */ /* 0x000fea0003800000 */
.L_x_10136:
[----:B------:R-:W-:Y:S05]  /*18620*/  EXIT ;  /* 0x000000000000794d */ /* 0x000fea0003800000 */
.L_x_10653:
[----:B------:R-:W-:Y:S01]  /*18630*/  HFMA2.MMA R117, -RZ, RZ, 0, 5.9604644775390625e-08 ;  /* 0x00000001ff757435 */ /* 0x000fe200000001ff */
[----:B------:R-:W-:Y:S01]  /*18640*/  IMAD.MOV.U32 R116, RZ, RZ, 0x1f ;  /* 0x0000001fff747424 */ /* 0x000fe200078e00ff */
[----:B------:R-:W-:Y:S01]  /*18650*/  MOV R114, 0x18680 ;  /* 0x0001868000727802 */ /* 0x000fe20000000f00 */
[----:B------:R-:W-:-:S03]  /*18660*/  IMAD.MOV.U32 R113, RZ, RZ, -0x1 ;  /* 0xffffffffff717424 */ /* 0x000fc600078e00ff */
[----:B------:R-:W-:Y:S05]  /*18670*/  CALL.REL.NOINC `($__internal_31_$__cuda_sm70_shflsync_bfly_p) ;  /* 0x0000078000007944 */ /* 0x000fea0003c00000 */
[----:B01----:R-:W-:Y:S05]  /*18680*/  BRA `(.L_x_10657) ;  /* 0xffffef5000007947 */ /* 0x003fea000383ffff */
.L_x_10654:
[----:B------:R-:W-:Y:S01]  /*18690*/  IMAD.MOV.U32 R117, RZ, RZ, 0x2 ;  /* 0x00000002ff757424 */ /* 0x000fe200078e00ff */
[----:B------:R-:W-:Y:S01]  /*186a0*/  MOV R114, 0x186e0 ;  /* 0x000186e000727802 */ /* 0x000fe20000000f00 */
[----:B------:R-:W-:-:S02]  /*186b0*/  IMAD.MOV.U32 R116, RZ, RZ, 0x1f ;  /* 0x0000001fff747424 */ /* 0x000fc400078e00ff */
[----:B------:R-:W-:Y:S02]  /*186c0*/  IMAD.MOV.U32 R113, RZ, RZ, -0x1 ;  /* 0xffffffffff717424 */ /* 0x000fe400078e00ff */
[----:B------:R-:W-:Y:S05]  /*186d0*/  CALL.REL.NOINC `($__internal_31_$__cuda_sm70_shflsync_bfly_p) ;  /* 0x0000072000007944 */ /* 0x000fea0003c00000 */
[----:B01----:R-:W-:Y:S01]  /*186e0*/  FADD.FTZ R118, R118, R113 ;  /* 0x0000007176767221 */ /* 0x003fe20000010000 */
[----:B------:R-:W-:Y:S01]  /*186f0*/  MOV R113, 0xffffffff ;  /* 0xffffffff00717802 */ /* 0x000fe20000000f00 */
[----:B------:R-:W-:Y:S01]  /*18700*/  IMAD.MOV.U32 R117, RZ, RZ, 0x4 ;  /* 0x00000004ff757424 */ /* 0x000fe200078e00ff */
[----:B------:R-:W-:Y:S01]  /*18710*/  MOV R114, 0x18740 ;  /* 0x0001874000727802 */ /* 0x000fe20000000f00 */
[----:B------:R-:W-:Y:S02]  /*18720*/  IMAD.MOV.U32 R116, RZ, RZ, 0x1f ;  /* 0x0000001fff747424 */ /* 0x000fe400078e00ff */
[----:B------:R-:W-:Y:S05]  /*18730*/  CALL.REL.NOINC `($__internal_31_$__cuda_sm70_shflsync_bfly_p) ;  /* 0x000006c000007944 */ /* 0x000fea0003c00000 */
[----:B01----:R-:W-:Y:S01]  /*18740*/  FADD.FTZ R118, R118, R113 ;  /* 0x0000007176767221 */ /* 0x003fe20000010000 */
[----:B------:R-:W-:Y:S01]  /*18750*/  MOV R114, 0x187a0 ;  /* 0x000187a000727802 */ /* 0x000fe20000000f00 */
[----:B------:R-:W-:Y:S02]  /*18760*/  IMAD.MOV.U32 R117, RZ, RZ, 0x8 ;  /* 0x00000008ff757424 */ /* 0x000fe400078e00ff */
[----:B------:R-:W-:Y:S02]  /*18770*/  IMAD.MOV.U32 R116, RZ, RZ, 0x1f ;  /* 0x0000001fff747424 */ /* 0x000fe400078e00ff */
[----:B------:R-:W-:-:S02]  /*18780*/  IMAD.MOV.U32 R113, RZ, RZ, -0x1 ;  /* 0xffffffffff717424 */ /* 0x000fc400078e00ff */
[----:B------:R-:W-:Y:S05]  /*18790*/  CALL.REL.NOINC `($__internal_31_$__cuda_sm70_shflsync_bfly_p) ;  /* 0x0000066000007944 */ /* 0x000fea0003c00000 */
[----:B01----:R-:W-:Y:S01]  /*187a0*/  FADD.FTZ R118, R118, R113 ;  /* 0x0000007176767221 */ /* 0x003fe20000010000 */
[----:B------:R-:W-:Y:S01]  /*187b0*/  MOV R114, 0x18800 ;  /* 0x0001880000727802 */ /* 0x000fe20000000f00 */
[----:B------:R-:W-:-:S02]  /*187c0*/  IMAD.MOV.U32 R117, RZ, RZ, 0x10 ;  /* 0x00000010ff757424 */ /* 0x000fc400078e00ff */
[----:B------:R-:W-:Y:S02]  /*187d0*/  IMAD.MOV.U32 R116, RZ, RZ, 0x1f ;  /* 0x0000001fff747424 */ /* 0x000fe400078e00ff */
[----:B------:R-:W-:Y:S02]  /*187e0*/  IMAD.MOV.U32 R113, RZ, RZ, -0x1 ;  /* 0xffffffffff717424 */ /* 0x000fe400078e00ff */
[----:B------:R-:W-:Y:S05]  /*187f0*/  CALL.REL.NOINC `($__internal_31_$__cuda_sm70_shflsync_bfly_p) ;  /* 0x0000060000007944 */ /* 0x000fea0003c00000 */
[----:B-1----:R-:W-:Y:S01]  /*18800*/  FADD.FTZ R113, R118, R113 ;  /* 0x0000007176717221 */ /* 0x002fe20000010000 */
[----:B0-----:R-:W-:Y:S01]  /*18810*/  HFMA2.MMA R116, -RZ, RZ, 0, 1.847743988037109375e-06 ;  /* 0x0000001fff747435 */ /* 0x001fe200000001ff */
[----:B------:R-:W-:Y:S02]  /*18820*/  IMAD.MOV.U32 R117, RZ, RZ, 0x1 ;  /* 0x00000001ff757424 */ /* 0x000fe400078e00ff */
[----:B------:R-:W-:-:S04]  /*18830*/  FMUL.FTZ R119, R113, c[0x0][0x1e0] ;  /* 0x0000780071777a20 */ /* 0x000fc80000410000 */
        /* <DEDUP_REMOVED lines=64> */
[----:B------:R-:W-:Y:S01]  /*18c40*/  MOV R114, 0x18c70 ;  /* 0x00018c7000727802 */ /* 0x000fe20000000f00 */
[----:B------:R-:W-:Y:S02]  /*18c50*/  IMAD.MOV.U32 R113, RZ, RZ, -0x1 ;  /* 0xffffffffff717424 */ /* 0x000fe400078e00ff */
[----:B------:R-:W-:Y:S05]  /*18c60*/  CALL.REL.NOINC `($__internal_31_$__cuda_sm70_shflsync_bfly_p) ;  /* 0x0000019000007944 */ /* 0x000fea0003c00000 */
[----:B01----:R-:W-:Y:S01]  /*18c70*/  FADD.FTZ R118, R118, R113 ;  /* 0x0000007176767221 */ /* 0x003fe20000010000 */
[----:B------:R-:W-:Y:S01]  /*18c80*/  MOV R114, 0x18cd0 ;  /* 0x00018cd000727802 */ /* 0x000fe20000000f00 */
[----:B------:R-:W-:Y:S02]  /*18c90*/  IMAD.MOV.U32 R117, RZ, RZ, 0x2 ;  /* 0x00000002ff757424 */ /* 0x000fe400078e00ff */
[----:B------:R-:W-:Y:S02]  /*18ca0*/  IMAD.MOV.U32 R116, RZ, RZ, 0x1f ;  /* 0x0000001fff747424 */ /* 0x000fe400078e00ff */
[----:B------:R-:W-:Y:S02]  /*18cb0*/  IMAD.MOV.U32 R113, RZ, RZ, -0x1 ;  /* 0xffffffffff717424 */ /* 0x000fe400078e00ff */
[----:B------:R-:W-:Y:S05]  /*18cc0*/  CALL.REL.NOINC `($__internal_31_$__cuda_sm70_shflsync_bfly_p) ;  /* 0x0000013000007944 */ /* 0x000fea0003c00000 */
[----:B01----:R-:W-:Y:S01]  /*18cd0*/  FADD.FTZ R118, R118, R113 ;  /* 0x0000007176767221 */ /* 0x003fe20000010000 */
[----:B------:R-:W-:Y:S01]  /*18ce0*/  MOV R114, 0x18d30 ;  /* 0x00018d3000727802 */ /* 0x000fe20000000f00 */
[----:B------:R-:W-:-:S02]  /*18cf0*/  IMAD.MOV.U32 R117, RZ, RZ, 0x4 ;  /* 0x00000004ff757424 */ /* 0x000fc400078e00ff */
[----:B------:R-:W-:Y:S02]  /*18d00*/  IMAD.MOV.U32 R116, RZ, RZ, 0x1f ;  /* 0x0000001fff747424 */ /* 0x000fe400078e00ff */
[----:B------:R-:W-:Y:S02]  /*18d10*/  IMAD.MOV.U32 R113, RZ, RZ, -0x1 ;  /* 0xffffffffff717424 */ /* 0x000fe400078e00ff */
[----:B------:R-:W-:Y:S05]  /*18d20*/  CALL.REL.NOINC `($__internal_31_$__cuda_sm70_shflsync_bfly_p) ;  /* 0x000000d000007944 */ /* 0x000fea0003c00000 */
[----:B01----:R-:W-:Y:S01]  /*18d30*/  FADD.FTZ R118, R118, R113 ;  /* 0x0000007176767221 */ /* 0x003fe20000010000 */
[----:B------:R-:W-:Y:S01]  /*18d40*/  MOV R117, 0x8 ;  /* 0x0000000800757802 */ /* 0x000fe20000000f00 */
[----:B------:R-:W-:Y:S01]  /*18d50*/  IMAD.MOV.U32 R116, RZ, RZ, 0x1f ;  /* 0x0000001fff747424 */ /* 0x000fe200078e00ff */
[----:B------:R-:W-:Y:S01]  /*18d60*/  MOV R114, 0x18d90 ;  /* 0x00018d9000727802 */ /* 0x000fe20000000f00 */
[----:B------:R-:W-:Y:S02]  /*18d70*/  IMAD.MOV.U32 R113, RZ, RZ, -0x1 ;  /* 0xffffffffff717424 */ /* 0x000fe400078e00ff */
[----:B------:R-:W-:Y:S05]  /*18d80*/  CALL.REL.NOINC `($__internal_31_$__cuda_sm70_shflsync_bfly_p) ;  /* 0x0000007000007944 */ /* 0x000fea0003c00000 */
[----:B01----:R-:W-:Y:S01]  /*18d90*/  FADD.FTZ R118, R118, R113 ;  /* 0x0000007176767221 */ /* 0x003fe20000010000 */
[----:B------:R-:W-:Y:S01]  /*18da0*/  MOV R114, 0x18df0 ;  /* 0x00018df000727802 */ /* 0x000fe20000000f00 */
[----:B------:R-:W-:Y:S02]  /*18db0*/  IMAD.MOV.U32 R117, RZ, RZ, 0x10 ;  /* 0x00000010ff757424 */ /* 0x000fe400078e00ff */
[----:B------:R-:W-:-:S02]  /*18dc0*/  IMAD.MOV.U32 R116, RZ, RZ, 0x1f ;  /* 0x0000001fff747424 */ /* 0x000fc400078e00ff */
[----:B------:R-:W-:Y:S02]  /*18dd0*/  IMAD.MOV.U32 R113, RZ, RZ, -0x1 ;  /* 0xffffffffff717424 */ /* 0x000fe400078e00ff */
[----:B------:R-:W-:Y:S05]  /*18de0*/  CALL.REL.NOINC `($__internal_31_$__cuda_sm70_shflsync_bfly_p) ;  /* 0x0000001000007944 */ /* 0x000fea0003c00000 */
[----:B01----:R-:W-:Y:S05]  /*18df0*/  BRA `(.L_x_10658) ;  /* 0xffffed2000007947 */ /* 0x003fea000383ffff */
        .weak           $__internal_31_$__cuda_sm70_shflsync_bfly_p
        .type           $__internal_31_$__cuda_sm70_shflsync_bfly_p,@function
        .size           $__internal_31_$__cuda_sm70_shflsync_bfly_p,(.L_x_26521 - $__internal_31_$__cuda_sm70_shflsync_bfly_p)
$__internal_31_$__cuda_sm70_shflsync_bfly_p:
[----:B------:R-:W-:Y:S01]  /*18e00*/  IMAD.MOV.U32 R115, RZ, RZ, 0x0 ;  /* 0x00000000ff737424 */ /* 0x000fe200078e00ff */
[----:B------:R-:W-:Y:S04]  /*18e10*/  WARPSYNC R113 ;  /* 0x0000007100007348 */ /* 0x000fe80003800000 */
[----:B------:R0:W1:Y:S01]  /*18e20*/  SHFL.BFLY PT, R113, R118, R117, R116 ;  /* 0x0c00007576717389 */ /* 0x00006200000e0074 */
[----:B------:R-:W-:Y:S05]  /*18e30*/  RET.REL.NODEC R114 `(_ZN10layer_norm31ln_parallel_residual_fwd_kernelINS_13Kernel_traitsI13__nv_bfloat16S2_fS2_fjLj1024ELj1ELj4ELj1ELj16ENS_18Kernel_traits_baseILj1024ES2_S2_fS2_fjLj128EEEEELb1ELb1ELb1EEEvNS_9FwdParamsE) ;  /* 0xfffe71c072007950 */ /* 0x000fea0003c3ffff */
.L_x_10659:
        /* <DEDUP_REMOVED lines=12> */
.L_x_26521:


//--------------------- .text._ZN10layer_norm31ln_parallel_residual_fwd_kernelINS_13Kernel_traitsIf13__nv_bfloat16fS2_fjLj1024ELj1ELj4ELj1ELj16ENS_18Kernel_traits_baseILj1024EfS2_fS2_fjLj128EEEEELb0ELb0ELb0EEEvNS_9FwdParamsE --------------------------
	.section	.text._ZN10layer_norm31ln_parallel_residual_fwd_kernelINS_13Kernel_traitsIf13__nv_bfloat16fS2_fjLj1024ELj1ELj4ELj1ELj16ENS_18Kernel_traits_baseILj1024EfS2_fS2_fjLj128EEEEELb0ELb0ELb0EEEvNS_9FwdParamsE,"ax",@progbits
	.sectioninfo	@"SHI_REGISTERS=198"
	.align	128
        .global         _ZN10layer_norm31ln_parallel_residual_fwd_kernelINS_13Kernel_traitsIf13__nv_bfloat16fS2_fjLj1024ELj1ELj4ELj1ELj16ENS_18Kernel_traits_baseILj1024EfS2_fS2_fjLj128EEEEELb0ELb0ELb0EEEvNS_9FwdParamsE
        .type           _ZN10layer_norm31ln_parallel_residual_fwd_kernelINS_13Kernel_traitsIf13__nv_bfloat16fS2_fjLj1024ELj1ELj4ELj1ELj16ENS_18Kernel_traits_baseILj1024EfS2_fS2_fjLj128EEEEELb0ELb0ELb0EEEvNS_9FwdParamsE,@function
        .size           _ZN10layer_norm31ln_parallel_residual_fwd_kernelINS_13Kernel_traitsIf13__nv_bfloat16fS2_fjLj1024ELj1ELj4ELj1ELj16ENS_18Kernel_traits_baseILj1024EfS2_fS2_fjLj128EEEEELb0ELb0ELb0EEEvNS_9FwdParamsE,(.L_x_26522 - _ZN10layer_norm31ln_parallel_residual_fwd_kernelINS_13Kernel_traitsIf13__nv_bfloat16fS2_fjLj1024ELj1ELj4ELj1ELj16ENS_18Kernel_traits_baseILj1024EfS2_fS2_fjLj128EEEEELb0ELb0ELb0EEEvNS_9FwdParamsE)
        .other          _ZN10layer_norm31ln_parallel_residual_fwd_kernelINS_13Kernel_traitsIf13__nv_bfloat16fS2_fjLj1024ELj1ELj4ELj1ELj16ENS_18Kernel_traits_baseILj1024EfS2_fS2_fjLj128EEEEELb0ELb0ELb0EEEvNS_9FwdParamsE,@"STO_CUDA_ENTRY STV_DEFAULT"
_ZN10layer_norm31ln_parallel_residual_fwd_kernelINS_13Kernel_traitsIf13__nv_bfloat16fS2_fjLj1024ELj1ELj4ELj1ELj16ENS_18Kernel_traits_baseILj1024EfS2_fS2_fjLj128EEEEELb0ELb0ELb0EEEvNS_9FwdParamsE:
.text._ZN10layer_norm31ln_parallel_residual_fwd_kernelINS_13Kernel_traitsIf13__nv_bfloat16fS2_fjLj1024ELj1ELj4ELj1ELj16ENS_18Kernel_traits_baseILj1024EfS2_fS2_fjLj128EEEEELb0ELb0ELb0EEEvNS_9FwdParamsE:
        /* <DEDUP_REMOVED lines=28> */
[----:B------:R-:W-:-:S08]  /*01c0*/  SHF.L.U32 R36, R116, 0x5, RZ ;  /* 0x0000000574247819 */ /* 0x000fd000000006ff */
        /* <DEDUP_REMOVED lines=11> */
[----:B------:R-:W-:-:S02]  /*0280*/  @P4 IADD3.X R39, R20, c[0x0][0x224], RZ, P5, !PT ;  /* 0x0000890014274a10 */ /* 0x000fc40002ffe4ff */
[----:B------:R-:W-:Y:S01]  /*0290*/  IADD3.X R37, R20, c[0x0][0x1bc], RZ, P3, !PT ;  /* 0x00006f0014257a10 */ /* 0x000fe20001ffe4ff */
[C---:B0-----:R-:W-:Y:S02]  /*02a0*/  IMAD.WIDE.U32 R2, R116.reuse, R21, c[0x0][0x1b0] ;  /* 0x00006c0074027625 */ /* 0x041fe400078e0015 */
[----:B------:R0:W5:Y:S04]  /*02b0*/  @P4 LDG.E.128 R12, [R38.64] ;  /* 0x00000004260c4981 */ /* 0x000168000c1e1d00 */
[----:B------:R0:W5:Y:S04]  /*02c0*/  @P4 LDG.E.128 R16, [R38.64+0x10] ;  /* 0x0000100426104981 */ /* 0x000168000c1e1d00 */
[----:B------:R0:W5:Y:S04]  /*02d0*/  LDG.E.128 R20, [R2.64] ;  /* 0x0000000402147981 */ /* 0x000168000c1e1d00 */
[----:B------:R0:W5:Y:S04]  /*02e0*/  LDG.E.128 R24, [R2.64+0x10] ;  /* 0x0000100402187981 */ /* 0x000168000c1e1d00 */
[----:B------:R0:W5:Y:S04]  /*02f0*/  LDG.E.128 R28, [R36.64] ;  /* 0x00000004241c7981 */ /* 0x000168000c1e1d00 */
[----:B------:R0:W5:Y:S01]  /*0300*/  LDG.E.128 R32, [R36.64+0x10] ;  /* 0x0000100424207981 */ /* 0x000162000c1e1d00 */
[----:B------:R-:W-:-:S03]  /*0310*/  LOP3.LUT R116, R116, 0x20, RZ, 0xfc, !PT ;  /* 0x0000002074747812 */ /* 0x000fc600078efcff */
.L_x_10661:
[----:B------:R-:W-:Y:S05]  /*0320*/  BSYNC B0 ;  /* 0x0000000000007941 */ /* 0x000fea0003800000 */
.L_x_10660:
[----:B------:R-:W-:Y:S01]  /*0330*/  BSSY B0, `(.L_x_10662) ;  /* 0x0000021000007945 */ /* 0x000fe20003800000 */
[----:B------:R-:W-:Y:S05]  /*0340*/  @!P6 BRA `(.L_x_10663) ;  /* 0x000001f00000e947 */ /* 0x000fea0003800000 */
[----:B------:R-:W-:Y:S01]  /*0350*/  ISETP.NE.U32.AND P3, PT, RZ, c[0x0][0x218], PT ;  /* 0x00008600ff007a0c */ /* 0x000fe20003f65070 */
[----:B0-----:R-:W-:Y:S01]  /*0360*/  CS2R R38, SRZ ;  /* 0x0000000000267805 */ /* 0x001fe2000001ff00 */
[----:B------:R-:W-:Y:S01]  /*0370*/  ISETP.NE.U32.AND P4, PT, RZ, c[0x0][0x220], PT ;  /* 0x00008800ff007a0c */ /* 0x000fe20003f85070 */
[----:B------:R-:W-:Y:S01]  /*0380*/  CS2R R36, SRZ ;  /* 0x0000000000247805 */ /* 0x000fe2000001ff00 */
[----:B------:R-:W-:Y:S01]  /*0390*/  ISETP.NE.AND.EX P3, PT, RZ, c[0x0][0x21c], PT, P3 ;  /* 0x00008700ff007a0c */ /* 0x000fe20003f65330 */
[----:B------:R-:W-:Y:S01]  /*03a0*/  CS2R R42, SRZ ;  /* 0x00000000002a7805 */ /* 0x000fe2000001ff00 */
[----:B------:R-:W-:Y:S01]  /*03b0*/  ISETP.NE.AND.EX P4, PT, RZ, c[0x0][0x224], PT, P4 ;  /* 0x00008900ff007a0c */ /* 0x000fe20003f85340 */
[----:B------:R-:W-:Y:S01]  /*03c0*/  CS2R R40, SRZ ;  /* 0x0000000000287805 */ /* 0x000fe2000001ff00 */
[----:B------:R-:W-:-:S09]  /*03d0*/  SHF.L.U32 R48, R116, 0x5, RZ ;  /* 0x0000000574307819 */ /* 0x000fd200000006ff */
[----:B------:R-:W-:-:S04]  /*03e0*/  @P3 LEA R2, P5, R116, c[0x0][0x218], 0x5 ;  /* 0x0000860074023a11 */ /* 0x000fc800078a28ff */
[C---:B------:R-:W-:Y:S02]  /*03f0*/  @P3 LEA.HI.X R3, R116.reuse, c[0x0][0x21c], RZ, 0x5, P5 ;  /* 0x0000870074033a11 */ /* 0x040fe400028f2cff */
[----:B------:R-:W-:Y:S02]  /*0400*/  MOV R71, 0x20 ;  /* 0x0000002000477802 */ /* 0x000fe40000000f00 */
[----:B------:R-:W-:Y:S01]  /*0410*/  SHF.L.U64.HI R52, R116, 0x5, RZ ;  /* 0x0000000574347819 */ /* 0x000fe200000102ff */
[----:B------:R0:W5:Y:S01]  /*0420*/  @P3 LDG.E.128 R36, [R2.64] ;  /* 0x0000000402243981 */ /* 0x000162000c1e1d00 */
[----:B------:R-:W-:-:S03]  /*0430*/  @P4 IADD3 R68, P5, R48, c[0x0][0x220], RZ ;  /* 0x0000880030444a10 */ /* 0x000fc60007fbe0ff */
[----:B------:R0:W5:Y:S01]  /*0440*/  @P3 LDG.E.128 R40, [R2.64+0x10] ;  /* 0x0000100402283981 */ /* 0x000162000c1e1d00 */
[----:B------:R-:W-:Y:S01]  /*0450*/  CS2R R46, SRZ ;  /* 0x00000000002e7805 */ /* 0x000fe2000001ff00 */
[----:B------:R-:W-:Y:S01]  /*0460*/  CS2R R44, SRZ ;  /* 0x00000000002c7805 */ /* 0x000fe2000001ff00 */
[----:B------:R-:W-:Y:S01]  /*0470*/  CS2R R50, SRZ ;  /* 0x0000000000327805 */ /* 0x000fe2000001ff00 */
[----:B------:R-:W-:Y:S01]  /*0480*/  @P4 IADD3.X R69, R52, c[0x0][0x224], RZ, P5, !PT ;  /* 0x0000890034454a10 */ /* 0x000fe20002ffe4ff */
[----:B------:R-:W-:-:S04]  /*0490*/  IMAD.WIDE.U32 R70, R116, R71, c[0x0][0x1b0] ;  /* 0x00006c0074467625 */ /* 0x000fc800078e0047 */
[----:B------:R1:W5:Y:S01]  /*04a0*/  @P4 LDG.E.128 R44, [R68.64] ;  /* 0x00000004442c4981 */ /* 0x000362000c1e1d00 */
[----:B0-----:R-:W-:Y:S02]  /*04b0*/  IADD3 R2, P3, R48, c[0x0][0x1b8], RZ ;  /* 0x00006e0030027a10 */ /* 0x001fe40007f7e0ff */
[----:B------:R-:W-:Y:S01]  /*04c0*/  CS2R R48, SRZ ;  /* 0x0000000000307805 */ /* 0x000fe2000001ff00 */
[----:B------:R1:W5:Y:S01]  /*04d0*/  LDG.E.128 R56, [R70.64+0x10] ;  /* 0x0000100446387981 */ /* 0x000362000c1e1d00 */
[----:B------:R-:W-:-:S03]  /*04e0*/  IADD3.X R3, R52, c[0x0][0x1bc], RZ, P3, !PT ;  /* 0x00006f0034037a10 */ /* 0x000fc60001ffe4ff */
[----:B------:R1:W5:Y:S04]  /*04f0*/  LDG.E.128 R52, [R70.64] ;  /* 0x0000000446347981 */ /* 0x000368000c1e1d00 */
[----:B------:R1:W5:Y:S04]  /*0500*/  @P4 LDG.E.128 R48, [R68.64+0x10] ;  /* 0x0000100444304981 */ /* 0x000368000c1e1d00 */
[----:B------:R1:W5:Y:S04]  /*0510*/  LDG.E.128 R60, [R2.64] ;  /* 0x00000004023c7981 */ /* 0x000368000c1e1d00 */
[----:B------:R1:W5:Y:S01]  /*0520*/  LDG.E.128 R64, [R2.64+0x10] ;  /* 0x0000100402407981 */ /* 0x000362000c1e1d00 */
[----:B------:R-:W-:-:S03]  /*0530*/  IADD3 R116, R116, 0x20, RZ ;  /* 0x0000002074747810 */ /* 0x000fc60007ffe0ff */
.L_x_10663:
[----:B------:R-:W-:Y:S05]  /*0540*/  BSYNC B0 ;  /* 0x0000000000007941 */ /* 0x000fea0003800000 */
.L_x_10662:
[----:B------:R-:W-:Y:S01]  /*0550*/  BSSY B0, `(.L_x_10664) ;  /* 0x0000021000007945 */ /* 0x000fe20003800000 */
[----:B------:R-:W-:Y:S05]  /*0560*/  @!P1 BRA `(.L_x_10665) ;  /* 0x000001f000009947 */ /* 0x000fea0003800000 */
[----:B------:R-:W-:Y:S01]  /*0570*/  ISETP.NE.U32.AND P3, PT, RZ, c[0x0][0x218], PT ;  /* 0x00008600ff007a0c */ /* 0x000fe20003f65070 */
[----:B-1----:R-:W-:Y:S01]  /*0580*/  CS2R R70, SRZ ;  /* 0x0000000000467805 */ /* 0x002fe2000001ff00 */
        /* <DEDUP_REMOVED lines=8> */
[----:B0-----:R-:W-:-:S04]  /*0610*/  @P3 LEA R2, P5, R116, c[0x0][0x218], 0x5 ;  /* 0x0000860074023a11 */ /* 0x001fc800078a28ff */
[C---:B------:R-:W-:Y:S02]  /*0620*/  @P3 LEA.HI.X R3, R116.reuse, c[0x0][0x21c], RZ, 0x5, P5 ;  /* 0x0000870074033a11 */ /* 0x040fe400028f2cff */
[----:B------:R-:W-:Y:S02]  /*0630*/  SHF.L.U64.HI R84, R116, 0x5, RZ ;  /* 0x0000000574547819 */ /* 0x000fe400000102ff */
[----:B------:R-:W-:Y:S01]  /*0640*/  @P4 IADD3 R100, P5, R80, c[0x0][0x220], RZ ;  /* 0x0000880050644a10 */ /* 0x000fe20007fbe0ff */
[----:B------:R0:W5:Y:S04]  /*0650*/  @P3 LDG.E.128 R68, [R2.64] ;  /* 0x0000000402443981 */ /* 0x000168000c1e1d00 */
        /* <DEDUP_REMOVED lines=16> */
.L_x_10665:
[----:B------:R-:W-:Y:S05]  /*0760*/  BSYNC B0 ;  /* 0x0000000000007941 */ /* 0x000fea0003800000 */
.L_x_10664:
        /* <DEDUP_REMOVED lines=10> */
[----:B------:R-:W-:-:S09]  /*0810*/  SHF.L.U32 R132, R116, 0x5, RZ ;  /* 0x0000000574847819 */ /* 0x000fd200000006ff */
[----:B0-----:R-:W-:-:S04]  /*0820*/  @P3 LEA R2, P5, R116, c[0x0][0x218], 0x5 ;  /* 0x0000860074023a11 */ /* 0x001fc800078a28ff */
[----:B------:R-:W-:Y:S02]  /*0830*/  @P3 LEA.HI.X R3, R116, c[0x0][0x21c], RZ, 0x5, P5 ;  /* 0x0000870074033a11 */ /* 0x000fe400028f2cff */
[----:B------:R-:W-:Y:S02]  /*0840*/  MOV R119, 0x20 ;  /* 0x0000002000777802 */ /* 0x000fe40000000f00 */
[----:B------:R-:W-:Y:S01]  /*0850*/  @P4 IADD3 R134, P5, R132, c[0x0][0x220], RZ ;  /* 0x0000880084864a10 */ /* 0x000fe20007fbe0ff */
[----:B------:R0:W5:Y:S01]  /*0860*/  @P3 LDG.E.128 R100, [R2.64] ;  /* 0x0000000402643981 */ /* 0x000162000c1e1d00 */
[----:B------:R-:W-:-:S03]  /*0870*/  SHF.R.U32.HI R117, RZ, 0x1b, R116 ;  /* 0x0000001bff757819 */ /* 0x000fc60000011674 */
[----:B------:R0:W5:Y:S01]  /*0880*/  @P3 LDG.E.128 R104, [R2.64+0x10] ;  /* 0x0000100402683981 */ /* 0x000162000c1e1d00 */
[----:B------:R-:W-:Y:S01]  /*0890*/  IADD3 R132, P3, R132, c[0x0][0x1b8], RZ ;  /* 0x00006e0084847a10 */ /* 0x000fe20007f7e0ff */
[----:B------:R-:W-:Y:S01]  /*08a0*/  CS2R R110, SRZ ;  /* 0x00000000006e7805 */ /* 0x000fe2000001ff00 */
[----:B------:R-:W-:Y:S01]  /*08b0*/  CS2R R108, SRZ ;  /* 0x00000000006c7805 */ /* 0x000fe2000001ff00 */
[----:B------:R-:W-:Y:S01]  /*08c0*/  CS2R R114, SRZ ;  /* 0x0000000000727805 */ /* 0x000fe2000001ff00 */
[----:B------:R-:W-:Y:S01]  /*08d0*/  CS2R R112, SRZ ;  /* 0x0000000000707805 */ /* 0x000fe2000001ff00 */
[C---:B------:R-:W-:Y:S02]  /*08e0*/  @P4 IADD3.X R135, R117.reuse, c[0x0][0x224], RZ, P5, !PT ;  /* 0x0000890075874a10 */ /* 0x040fe40002ffe4ff */
[----:B------:R-:W-:Y:S01]  /*08f0*/  IADD3.X R133, R117, c[0x0][0x1bc], RZ, P3, !PT ;  /* 0x00006f0075857a10 */ /* 0x000fe20001ffe4ff */
[----:B0-----:R-:W-:Y:S02]  /*0900*/  IMAD.WIDE.U32 R2, R116, R119, c[0x0][0x1b0] ;  /* 0x00006c0074027625 */ /* 0x001fe400078e0077 */
[----:B------:R0:W5:Y:S04]  /*0910*/  @P4 LDG.E.128 R108, [R134.64] ;  /* 0x00000004866c4981 */ /* 0x000168000c1e1d00 */
[----:B------:R0:W5:Y:S04]  /*0920*/  @P4 LDG.E.128 R112, [R134.64+0x10] ;  /* 0x0000100486704981 */ /* 0x000168000c1e1d00 */
[----:B------:R0:W5:Y:S04]  /*0930*/  LDG.E.128 R116, [R2.64] ;  /* 0x0000000402747981 */ /* 0x000168000c1e1d00 */
[----:B------:R0:W5:Y:S04]  /*0940*/  LDG.E.128 R120, [R2.64+0x10] ;  /* 0x0000100402787981 */ /* 0x000168000c1e1d00 */
[----:B------:R0:W5:Y:S04]  /*0950*/  LDG.E.128 R124, [R132.64] ;  /* 0x00000004847c7981 */ /* 0x000168000c1e1d00 */
[----:B------:R0:W5:Y:S02]  /*0960*/  LDG.E.128 R128, [R132.64+0x10] ;  /* 0x0000100484807981 */ /* 0x000164000c1e1d00 */
.L_x_10667:
[----:B------:R-:W-:Y:S05]  /*0970*/  BSYNC B0 ;  /* 0x0000000000007941 */ /* 0x000fea0003800000 */
.L_x_10666:
[----:B------:R-:W-:-:S13]  /*0980*/  ISETP.GE.AND P3, PT, R136, c[0x0][0x164], PT ;  /* 0x0000590088007a0c */ /* 0x000fda0003f66270 */
[----:B------:R-:W-:Y:S05]  /*0990*/  @P3 EXIT ;  /* 0x000000000000394d */ /* 0x000fea0003800000 */
[----:B01----:R-:W-:Y:S01]  /*09a0*/  MOV R2, R136 ;  /* 0x0000008800027202 */ /* 0x003fe20000000f00 */
[----:B------:R-:W-:-:S03]  /*09b0*/  ULDC.U8 UR6, c[0x0][0x1f0] ;  /* 0x00007c0000067ab9 */ /* 0x000fc60000000000 */
.L_x_10751:
        /* <DEDUP_REMOVED lines=14> */
[----:B------:R-:W-:-:S05]  /*0aa0*/  IMAD.WIDE.U32 R152, R3, R152, c[0x0][0x170] ;  /* 0x00005c0003987625 */ /* 0x000fca00078e0098 */
[----:B------:R-:W2:Y:S01]  /*0ab0*/  LDG.E.128 R180, [R152.64] ;  /* 0x0000000498b47981 */ /* 0x000ea2000c1e1d00 */
[----:B------:R-:W-:-:S04]  /*0ac0*/  @P4 LEA R156, P5, R3, c[0x0][0x178], 0x4 ;  /* 0x00005e00039c4a11 */ /* 0x000fc800078a20ff */
        /* <DEDUP_REMOVED lines=13> */
.L_x_10670:
[----:B0----5:R-:W-:-:S05]  /*0ba0*/  PRMT R153, RZ, 0x5410, R132 ;  /* 0x00005410ff997816 */ /* 0x021fca0000000084 */
[----:B------:R-:W-:-:S04]  /*0bb0*/  FADD.FTZ R152, R153, R152 ;  /* 0x0000009899987221 */ /* 0x000fc80000010000 */
[----:B------:R-:W-:Y:S02]  /*0bc0*/  @P3 FADD.FTZ R152, R136, R152 ;  /* 0x0000009888983221 */ /* 0x000fe40000010000 */
.L_x_10671:
[----:B------:R-:W-:Y:S01]  /*0bd0*/  PRMT R153, RZ, 0x7610, R180 ;  /* 0x00007610ff997816 */ /* 0x000fe200000000b4 */
[----:B------:R-:W-:Y:S05]  /*0be0*/  @P4 BRA `(.L_x_10672) ;  /* 0x0000003000004947 */ /* 0x000fea0003800000 */
[----:B------:R-:W-:Y:S05]  /*0bf0*/  @!P3 BRA `(.L_x_10673) ;  /* 0x000000500000b947 */ /* 0x000fea0003800000 */
[----:B-----5:R-:W-:Y:S01]  /*0c00*/  FADD.FTZ R153, R137, R153 ;  /* 0x0000009989997221 */ /* 0x020fe20000010000 */
[----:B------:R-:W-:Y:S05]  /*0c10*/  BRA `(.L_x_10673) ;  /* 0x0000003000007947 */ /* 0x000fea0003800000 */
.L_x_10672:
[----:B-----5:R-:W-:-:S05]  /*0c20*/  PRMT R154, RZ, 0x7610, R132 ;  /* 0x00007610ff9a7816 */ /* 0x020fca0000000084 */
[----:B------:R-:W-:-:S04]  /*0c30*/  FADD.FTZ R153, R154, R153 ;  /* 0x000000999a997221 */ /* 0x000fc80000010000 */
[----:B------:R-:W-:Y:S02]  /*0c40*/  @P3 FADD.FTZ R153, R137, R153 ;  /* 0x0000009989993221 */ /* 0x000fe40000010000 */
.L_x_10673:
[----:B------:R-:W-:Y:S01]  /*0c50*/  PRMT R154, RZ, 0x5410, R181 ;  /* 0x00005410ff9a7816 */ /* 0x000fe200000000b5 */
[----:B------:R-:W-:Y:S05]  /*0c60*/  @P4 BRA `(.L_x_10674) ;  /* 0x0000003000004947 */ /* 0x000fea0003800000 */
[----:B------:R-:W-:Y:S05]  /*0c70*/  @!P3 BRA `(.L_x_10675) ;  /* 0x000000500000b947 */ /* 0x000fea0003800000 */
[----:B-----5:R-:W-:Y:S01]  /*0c80*/  FADD.FTZ R154, R138, R154 ;  /* 0x0000009a8a9a7221 */ /* 0x020fe20000010000 */
[----:B------:R-:W-:Y:S05]  /*0c90*/  BRA `(.L_x_10675) ;  /* 0x0000003000007947 */ /* 0x000fea0003800000 */
.L_x_10674:
[----:B-----5:R-:W-:-:S05]  /*0ca0*/  PRMT R155, RZ, 0x5410, R133 ;  /* 0x00005410ff9b7816 */ /* 0x020fca0000000085 */
[----:B------:R-:W-:-:S04]  /*0cb0*/  FADD.FTZ R154, R155, R154 ;  /* 0x0000009a9b9a7221 */ /* 0x000fc80000010000 */
[----:B------:R-:W-:Y:S02]  /*0cc0*/  @P3 FADD.FTZ R154, R138, R154 ;  /* 0x0000009a8a9a3221 */ /* 0x000fe40000010000 */
.L_x_10675:
[----:B------:R-:W-:Y:S01]  /*0cd0*/  PRMT R155, RZ, 0x7610, R181 ;  /* 0x00007610ff9b7816 */ /* 0x000fe200000000b5 */
[----:B------:R-:W-:Y:S05]  /*0ce0*/  @P4 BRA `(.L_x_10676) ;  /* 0x0000003000004947 */ /* 0x000fea0003800000 */
[----:B------:R-:W-:Y:S05]  /*0cf0*/  @!P3 BRA `(.L_x_10677) ;  /* 0x000000500000b947 */ /* 0x000fea0003800000 */
[----:B-----5:R-:W-:Y:S01]  /*0d00*/  FADD.FTZ R155, R139, R155 ;  /* 0x0000009b8b9b7221 */ /* 0x020fe20000010000 */
[----:B------:R-:W-:Y:S05]  /*0d10*/  BRA `(.L_x_10677) ;  /* 0x0000003000007947 */ /* 0x000fea0003800000 */
.L_x_10676:
[----:B-----5:R-:W-:-:S05]  /*0d20*/  PRMT R156, RZ, 0x7610, R133 ;  /* 0x00007610ff9c7816 */ /* 0x020fca0000000085 */
[----:B------:R-:W-:-:S04]  /*0d30*/  FADD.FTZ R155, R156, R155 ;  /* 0x0000009b9c9b7221 */ /* 0x000fc80000010000 */
[----:B------:R-:W-:Y:S02]  /*0d40*/  @P3 FADD.FTZ R155, R139, R155 ;  /* 0x0000009b8b9b3221 */ /* 0x000fe40000010000 */
.L_x_10677:
[----:B------:R-:W-:Y:S01]  /*0d50*/  PRMT R156, RZ, 0x5410, R182 ;  /* 0x00005410ff9c7816 */ /* 0x000fe200000000b6 */
[----:B------:R-:W-:Y:S05]  /*0d60*/  @P4 BRA `(.L_x_10678) ;  /* 0x0000003000004947 */ /* 0x000fea0003800000 */
[----:B------:R-:W-:Y:S05]  /*0d70*/  @!P3 BRA `(.L_x_10679) ;  /* 0x000000500000b947 */ /* 0x000fea0003800000 */
[----:B-----5:R-:W-:Y:S01]  /*0d80*/  FADD.FTZ R156, R140, R156 ;  /* 0x0000009c8c9c7221 */ /* 0x020fe20000010000 */
[----:B------:R-:W-:Y:S05]  /*0d90*/  BRA `(.L_x_10679) ;  /* 0x0000003000007947 */ /* 0x000fea0003800000 */
.L_x_10678:
[----:B-----5:R-:W-:-:S05]  /*0da0*/  PRMT R157, RZ, 0x5410, R134 ;  /* 0x00005410ff9d7816 */ /* 0x020fca0000000086 */
[----:B------:R-:W-:-:S04]  /*0db0*/  FADD.FTZ R156, R157, R156 ;  /* 0x0000009c9d9c7221 */ /* 0x000fc80000010000 */
[----:B------:R-:W-:Y:S02]  /*0dc0*/  @P3 FADD.FTZ R156, R140, R156 ;  /* 0x0000009c8c9c3221 */ /* 0x000fe40000010000 */
.L_x_10679:
[----:B------:R-:W-:Y:S01]  /*0dd0*/  PRMT R157, RZ, 0x7610, R182 ;  /* 0x00007610ff9d7816 */ /* 0x000fe200000000b6 */
[----:B------:R-:W-:Y:S05]  /*0de0*/  @P4 BRA `(.L_x_10680) ;  /* 0x0000003000004947 */ /* 0x000fea0003800000 */
[----:B------:R-:W-:Y:S05]  /*0df0*/  @!P3 BRA `(.L_x_10681) ;  /* 0x000000500000b947 */ /* 0x000fea0003800000 */
[----:B-----5:R-:W-:Y:S01]  /*0e00*/  FADD.FTZ R157, R141, R157 ;  /* 0x0000009d8d9d7221 */ /* 0x020fe20000010000 */
[----:B------:R-:W-:Y:S05]  /*0e10*/  BRA `(.L_x_10681) ;  /* 0x0000003000007947 */ /* 0x000fea0003800000 */
.L_x_10680:
[----:B-----5:R-:W-:-:S05]  /*0e20*/  PRMT R158, RZ, 0x7610, R134 ;  /* 0x00007610ff9e7816 */ /* 0x020fca0000000086 */
[----:B------:R-:W-:-:S04]  /*0e30*/  FADD.FTZ R157, R158, R157 ;  /* 0x0000009d9e9d7221 */ /* 0x000fc80000010000 */
[----:B------:R-:W-:Y:S02]  /*0e40*/  @P3 FADD.FTZ R157, R141, R157 ;  /* 0x0000009d8d9d3221 */ /* 0x000fe40000010000 */
.L_x_10681:
[----:B------:R-:W-:Y:S01]  /*0e50*/  PRMT R158, RZ, 0x5410, R183 ;  /* 0x00005410ff9e7816 */ /* 0x000fe200000000b7 */
[----:B------:R-:W-:Y:S05]  /*0e60*/  @P4 BRA `(.L_x_10682) ;  /* 0x0000003000004947 */ /* 0x000fea0003800000 */
[----:B------:R-:W-:Y:S05]  /*0e70*/  @!P3 BRA `(.L_x_10683) ;  /* 0x000000500000b947 */ /* 0x000fea0003800000 */
[----:B-----5:R-:W-:Y:S01]  /*0e80*/  FADD.FTZ R158, R142, R158 ;  /* 0x0000009e8e9e7221 */ /* 0x020fe20000010000 */
[----:B------:R-:W-:Y:S05]  /*0e90*/  BRA `(.L_x_10683) ;  /* 0x0000003000007947 */ /* 0x000fea0003800000 */
.L_x_10682:
[----:B-----5:R-:W-:-:S05]  /*0ea0*/  PRMT R159, RZ, 0x5410, R135 ;  /* 0x00005410ff9f7816 */ /* 0x020fca0000000087 */
[----:B------:R-:W-:-:S04]  /*0eb0*/  FADD.FTZ R158, R159, R158 ;  /* 0x0000009e9f9e7221 */ /* 0x000fc80000010000 */
[----:B------:R-:W-:Y:S02]  /*0ec0*/  @P3 FADD.FTZ R158, R142, R158 ;  /* 0x0000009e8e9e3221 */ /* 0x000fe40000010000 */
.L_x_10683:
[----:B------:R-:W-:Y:S01]  /*0ed0*/  PRMT R159, RZ, 0x7610, R183 ;  /* 0x00007610ff9f7816 */ /* 0x000fe200000000b7 */
[----:B------:R-:W-:Y:S05]  /*0ee0*/  @P4 BRA `(.L_x_10684) ;  /* 0x0000003000004947 */ /* 0x000fea0003800000 */
[----:B------:R-:W-:Y:S05]  /*0ef0*/  @!P3 BRA `(.L_x_10685) ;  /* 0x000000500000b947 */ /* 0x000fea0003800000 */
[----:B-----5:R-:W-:Y:S01]  /*0f00*/  FADD.FTZ R159, R143, R159 ;  /* 0x0000009f8f9f7221 */ /* 0x020fe20000010000 */
[----:B------:R-:W-:Y:S05]  /*0f10*/  BRA `(.L_x_10685) ;  /* 0x0000003000007947 */ /* 0x000fea0003800000 */
.L_x_10684:
[----:B-----5:R-:W-:-:S05]  /*0f20*/  PRMT R178, RZ, 0x7610, R135 ;  /* 0x00007610ffb27816 */ /* 0x020fca0000000087 */
[----:B------:R-:W-:-:S04]  /*0f30*/  FADD.FTZ R159, R178, R159 ;  /* 0x0000009fb29f7221 */ /* 0x000fc80000010000 */
[----:B------:R-:W-:Y:S02]  /*0f40*/  @P3 FADD.FTZ R159, R143, R159 ;  /* 0x0000009f8f9f3221 */ /* 0x000fe40000010000 */
.L_x_10685:
[C---:B------:R-:W-:Y:S02]  /*0f50*/  LEA R178, P3, R3.reuse, c[0x0][0x188], 0x5 ;  /* 0x0000620003b27a11 */ /* 0x040fe400078628ff */
[C---:B------:R-:W-:Y:S02]  /*0f60*/  IADD3 R177, R3.reuse, 0x20, RZ ;  /* 0x0000002003b17810 */ /* 0x040fe40007ffe0ff */
[----:B------:R-:W-:-:S05]  /*0f70*/  LEA.HI.X R179, R3, c[0x0][0x18c], RZ, 0x5, P3 ;  /* 0x0000630003b37a11 */ /* 0x000fca00018f2cff */
[----:B------:R0:W-:Y:S04]  /*0f80*/  STG.E.128 [R178.64], R152 ;  /* 0x00000098b2007986 */ /* 0x0001e8000c101d04 */
[----:B------:R0:W-:Y:S02]  /*0f90*/  STG.E.128 [R178.64+0x10], R156 ;  /* 0x0000109cb2007986 */ /* 0x0001e4000c101d04 */
.L_x_10669:
[----:B------:R-:W-:Y:S05]  /*0fa0*/  BSYNC B0 ;  /* 0x0000000000007941 */ /* 0x000fea0003800000 */
.L_x_10668:
        /* <DEDUP_REMOVED lines=24> */
.L_x_10688:
[----:B-1---5:R-:W-:-:S05]  /*1130*/  PRMT R161, RZ, 0x5410, R132 ;  /* 0x00005410ffa17816 */ /* 0x022fca0000000084 */
[----:B------:R-:W-:-:S04]  /*1140*/  FADD.FTZ R160, R161, R160 ;  /* 0x000000a0a1a07221 */ /* 0x000fc80000010000 */
[----:B------:R-:W-:Y:S02]  /*1150*/  @P3 FADD.FTZ R160, R136, R160 ;  /* 0x000000a088a03221 */ /* 0x000fe40000010000 */
.L_x_10689:
[----:B------:R-:W-:Y:S01]  /*1160*/  PRMT R161, RZ, 0x7610, R180 ;  /* 0x00007610ffa17816 */ /* 0x000fe200000000b4 */
[----:B------:R-:W-:Y:S05]  /*1170*/  @P4 BRA `(.L_x_10690) ;  /* 0x0000003000004947 */ /* 0x000fea0003800000 */
[----:B------:R-:W-:Y:S05]  /*1180*/  @!P3 BRA `(.L_x_10691) ;  /* 0x000000500000b947 */ /* 0x000fea0003800000 */
[----:B-----5:R-:W-:Y:S01]  /*1190*/  FADD.FTZ R161, R137, R161 ;  /* 0x000000a189a17221 */ /* 0x020fe20000010000 */
[----:B------:R-:W-:Y:S05]  /*11a0*/  BRA `(.L_x_10691) ;  /* 0x0000003000007947 */ /* 0x000fea0003800000 */
.L_x_10690:
[----:B-----5:R-:W-:-:S05]  /*11b0*/  PRMT R162, RZ, 0x7610, R132 ;  /* 0x00007610ffa27816 */ /* 0x020fca0000000084 */
[----:B------:R-:W-:-:S04]  /*11c0*/  FADD.FTZ R161, R162, R161 ;  /* 0x000000a1a2a17221 */ /* 0x000fc80000010000 */
[----:B------:R-:W-:Y:S02]  /*11d0*/  @P3 FADD.FTZ R161, R137, R161 ;  /* 0x000000a189a13221 */ /* 0x000fe40000010000 */
.L_x_10691:
[----:B------:R-:W-:Y:S01]  /*11e0*/  PRMT R162, RZ, 0x5410, R181 ;  /* 0x00005410ffa27816 */ /* 0x000fe200000000b5 */
[----:B------:R-:W-:Y:S05]  /*11f0*/  @P4 BRA `(.L_x_10692) ;  /* 0x0000003000004947 */ /* 0x000fea0003800000 */
[----:B------:R-:W-:Y:S05]  /*1200*/  @!P3 BRA `(.L_x_10693) ;  /* 0x000000500000b947 */ /* 0x000fea0003800000 */
[----:B-----5:R-:W-:Y:S01]  /*1210*/  FADD.FTZ R162, R138, R162 ;  /* 0x000000a28aa27221 */ /* 0x020fe20000010000 */
[----:B------:R-:W-:Y:S05]  /*1220*/  BRA `(.L_x_10693) ;  /* 0x0000003000007947 */ /* 0x000fea0003800000 */
.L_x_10692:
[----:B-----5:R-:W-:-:S05]  /*1230*/  PRMT R163, RZ, 0x5410, R133 ;  /* 0x00005410ffa37816 */ /* 0x020fca0000000085 */
[----:B------:R-:W-:-:S04]  /*1240*/  FADD.FTZ R162, R163, R162 ;  /* 0x000000a2a3a27221 */ /* 0x000fc80000010000 */
[----:B------:R-:W-:Y:S02]  /*1250*/  @P3 FADD.FTZ R162, R138, R162 ;  /* 0x000000a28aa23221 */ /* 0x000fe40000010000 */
.L_x_10693:
[----:B------:R-:W-:Y:S01]  /*1260*/  PRMT R163, RZ, 0x7610, R181 ;  /* 0x00007610ffa37816 */ /* 0x000fe200000000b5 */
[----:B------:R-:W-:Y:S05]  /*1270*/  @P4 BRA `(.L_x_10694) ;  /* 0x0000003000004947 */ /* 0x000fea0003800000 */
[----:B------:R-:W-:Y:S05]  /*1280*/  @!P3 BRA `(.L_x_10695) ;  /* 0x000000500000b947 */ /* 0x000fea0003800000 */
[----:B-----5:R-:W-:Y:S01]  /*1290*/  FADD.FTZ R163, R139, R163 ;  /* 0x000000a38ba37221 */ /* 0x020fe20000010000 */
[----:B------:R-:W-:Y:S05]  /*12a0*/  BRA `(.L_x_10695) ;  /* 0x0000003000007947 */ /* 0x000fea0003800000 */
.L_x_10694:
[----:B-----5:R-:W-:-:S05]  /*12b0*/  PRMT R164, RZ, 0x7610, R133 ;  /* 0x00007610ffa47816 */ /* 0x020fca0000000085 */
[----:B------:R-:W-:-:S04]  /*12c0*/  FADD.FTZ R163, R164, R163 ;  /* 0x000000a3a4a37221 */ /* 0x000fc80000010000 */
[----:B------:R-:W-:Y:S02]  /*12d0*/  @P3 FADD.FTZ R163, R139, R163 ;  /* 0x000000a38ba33221 */ /* 0x000fe40000010000 */
.L_x_10695:
[----:B------:R-:W-:Y:S01]  /*12e0*/  PRMT R164, RZ, 0x5410, R182 ;  /* 0x00005410ffa47816 */ /* 0x000fe200000000b6 */
[----:B------:R-:W-:Y:S05]  /*12f0*/  @P4 BRA `(.L_x_10696) ;  /* 0x0000003000004947 */ /* 0x000fea0003800000 */
[----:B------:R-:W-:Y:S05]  /*1300*/  @!P3 BRA `(.L_x_10697) ;  /* 0x000000500000b947 */ /* 0x000fea0003800000 */
[----:B-----5:R-:W-:Y:S01]  /*1310*/  FADD.FTZ R164, R140, R164 ;  /* 0x000000a48ca47221 */ /* 0x020fe20000010000 */
[----:B------:R-:W-:Y:S05]  /*1320*/  BRA `(.L_x_10697) ;  /* 0x0000003000007947 */ /* 0x000fea0003800000 */
.L_x_10696:
[----:B-----5:R-:W-:-:S05]  /*1330*/  PRMT R165, RZ, 0x5410, R134 ;  /* 0x00005410ffa57816 */ /* 0x020fca0000000086 */
[----:B------:R-:W-:-:S04]  /*1340*/  FADD.FTZ R164, R165, R164 ;  /* 0x000000a4a5a47221 */ /* 0x000fc80000010000 */
[----:B------:R-:W-:Y:S02]  /*1350*/  @P3 FADD.FTZ R164, R140, R164 ;  /* 0x000000a48ca43221 */ /* 0x000fe40000010000 */
.L_x_10697:
[----:B------:R-:W-:Y:S01]  /*1360*/  PRMT R165, RZ, 0x7610, R182 ;  /* 0x00007610ffa57816 */ /* 0x000fe200000000b6 */
[----:B------:R-:W-:Y:S05]  /*1370*/  @P4 BRA `(.L_x_10698) ;  /* 0x0000003000004947 */ /* 0x000fea0003800000 */
[----:B------:R-:W-:Y:S05]  /*1380*/  @!P3 BRA `(.L_x_10699) ;  /* 0x000000500000b947 */ /* 0x000fea0003800000 */
[----:B-----5:R-:W-:Y:S01]  /*1390*/  FADD.FTZ R165, R141, R165 ;  /* 0x000000a58da57221 */ /* 0x020fe20000010000 */
[----:B------:R-:W-:Y:S05]  /*13a0*/  BRA `(.L_x_10699) ;  /* 0x0000003000007947 */ /* 0x000fea0003800000 */
.L_x_10698:
[----:B-----5:R-:W-:-:S05]  /*13b0*/  PRMT R166, RZ, 0x7610, R134 ;  /* 0x00007610ffa67816 */ /* 0x020fca0000000086 */
[----:B------:R-:W-:-:S04]  /*13c0*/  FADD.FTZ R165, R166, R165 ;  /* 0x000000a5a6a57221 */ /* 0x000fc80000010000 */
[----:B------:R-:W-:Y:S02]  /*13d0*/  @P3 FADD.FTZ R165, R141, R165 ;  /* 0x000000a58da53221 */ /* 0x000fe40000010000 */
.L_x_10699:
[----:B------:R-:W-:Y:S01]  /*13e0*/  PRMT R166, RZ, 0x5410, R183 ;  /* 0x00005410ffa67816 */ /* 0x000fe200000000b7 */
[----:B------:R-:W-:Y:S05]  /*13f0*/  @P4 BRA `(.L_x_10700) ;  /* 0x0000003000004947 */ /* 0x000fea0003800000 */
[----:B------:R-:W-:Y:S05]  /*1400*/  @!P3 BRA `(.L_x_10701) ;  /* 0x000000500000b947 */ /* 0x000fea0003800000 */
[----:B-----5:R-:W-:Y:S01]  /*1410*/  FADD.FTZ R166, R142, R166 ;  /* 0x000000a68ea67221 */ /* 0x020fe20000010000 */
[----:B------:R-:W-:Y:S05]  /*1420*/  BRA `(.L_x_10701) ;  /* 0x0000003000007947 */ /* 0x000fea0003800000 */
.L_x_10700:
[----:B-----5:R-:W-:-:S05]  /*1430*/  PRMT R167, RZ, 0x5410, R135 ;  /* 0x00005410ffa77816 */ /* 0x020fca0000000087 */
[----:B------:R-:W-:-:S04]  /*1440*/  FADD.FTZ R166, R167, R166 ;  /* 0x000000a6a7a67221 */ /* 0x000fc80000010000 */
[----:B------:R-:W-:Y:S02]  /*1450*/  @P3 FADD.FTZ R166, R142, R166 ;  /* 0x000000a68ea63221 */ /* 0x000fe40000010000 */
.L_x_10701:
[----:B------:R-:W-:Y:S01]  /*1460*/  PRMT R167, RZ, 0x7610, R183 ;  /* 0x00007610ffa77816 */ /* 0x000fe200000000b7 */
[----:B------:R-:W-:Y:S05]  /*1470*/  @P4 BRA `(.L_x_10702) ;  /* 0x0000003000004947 */ /* 0x000fea0003800000 */
[----:B------:R-:W-:Y:S05]  /*1480*/  @!P3 BRA `(.L_x_10703) ;  /* 0x000000500000b947 */ /* 0x000fea0003800000 */
[----:B-----5:R-:W-:Y:S01]  /*1490*/  FADD.FTZ R167, R143, R167 ;  /* 0x000000a78fa77221 */ /* 0x020fe20000010000 */
[----:B------:R-:W-:Y:S05]  /*14a0*/  BRA `(.L_x_10703) ;  /* 0x0000003000007947 */ /* 0x000fea0003800000 */
.L_x_10702:
[----:B0----5:R-:W-:-:S05]  /*14b0*/  PRMT R178, RZ, 0x7610, R135 ;  /* 0x00007610ffb27816 */ /* 0x021fca0000000087 */
[----:B------:R-:W-:-:S04]  /*14c0*/  FADD.FTZ R167, R178, R167 ;  /* 0x000000a7b2a77221 */ /* 0x000fc80000010000 */
[----:B------:R-:W-:Y:S02]  /*14d0*/  @P3 FADD.FTZ R167, R143, R167 ;  /* 0x000000a78fa73221 */ /* 0x000fe40000010000 */
.L_x_10703:
[----:B0-----:R-:W-:-:S04]  /*14e0*/  LEA R178, P3, R177, c[0x0][0x188], 0x5 ;  /* 0x00006200b1b27a11 */ /* 0x001fc800078628ff */
[C---:B------:R-:W-:Y:S02]  /*14f0*/  LEA.HI.X R179, R177.reuse, c[0x0][0x18c], RZ, 0x5, P3 ;  /* 0x00006300b1b37a11 */ /* 0x040fe400018f2cff */
[----:B------:R-:W-:-:S03]  /*1500*/  IADD3 R177, R177, 0x20, RZ ;  /* 0x00000020b1b17810 */ /* 0x000fc60007ffe0ff */
[----:B------:R0:W-:Y:S04]  /*1510*/  STG.E.128 [R178.64], R160 ;  /* 0x000000a0b2007986 */ /* 0x0001e8000c101d04 */
[----:B------:R0:W-:Y:S02]  /*1520*/  STG.E.128 [R178.64+0x10], R164 ;  /* 0x000010a4b2007986 */ /* 0x0001e4000c101d04 */
.L_x_10687:
[----:B------:R-:W-:Y:S05]  /*1530*/  BSYNC B0 ;  /* 0x0000000000007941 */ /* 0x000fea0003800000 */
.L_x_10686:
[----:B------:R-:W-:Y:S01]  /*1540*/  BSSY B0, `(.L_x_10704) ;  /* 0x0000057000007945 */ /* 0x000fe20003800000 */
[----:B------:R-:W-:Y:S05]  /*1550*/  @!P1 BRA `(.L_x_10705) ;  /* 0x0000055000009947 */ /* 0x000fea0003800000 */
[----:B------:R-:W-:Y:S01]  /*1560*/  HFMA2.MMA R148, -RZ, RZ, 0, 9.5367431640625e-07 ;  /* 0x00000010ff947435 */ /* 0x000fe200000001ff */
[----:B------:R-:W-:Y:S02]  /*1570*/  ISETP.NE.U32.AND P4, PT, RZ, c[0x0][0x178], PT ;  /* 0x00005e00ff007a0c */ /* 0x000fe40003f85070 */
[----:B------:R-:W-:Y:S02]  /*1580*/  ISETP.NE.U32.AND P3, PT, RZ, c[0x0][0x180], PT ;  /* 0x00006000ff007a0c */ /* 0x000fe40003f65070 */
[----:B------:R-:W-:-:S02]  /*1590*/  ISETP.NE.AND.EX P4, PT, RZ, c[0x0][0x17c], PT, P4 ;  /* 0x00005f00ff007a0c */ /* 0x000fc40003f85340 */
[----:B------:R-:W-:-:S03]  /*15a0*/  ISETP.NE.AND.EX P3, PT, RZ, c[0x0][0x184], PT, P3 ;  /* 0x00006100ff007a0c */ /* 0x000fc60003f65330 */
[----:B------:R-:W-:-:S06]  /*15b0*/  IMAD.WIDE.U32 R148, R177, R148, c[0x0][0x170] ;  /* 0x00005c00b1947625 */ /* 0x000fcc00078e0094 */
[----:B------:R-:W2:Y:S02]  /*15c0*/  LDG.E.128 R148, [R148.64] ;  /* 0x0000000494947981 */ /* 0x000ea4000c1e1d00 */
[----:B------:R-:W-:-:S04]  /*15d0*/  @P4 LEA R146, P5, R177, c[0x0][0x178], 0x4 ;  /* 0x00005e00b1924a11 */ /* 0x000fc800078a20ff */
[C---:B------:R-:W-:Y:S02]  /*15e0*/  @P4 LEA.HI.X R147, R177.reuse, c[0x0][0x17c], RZ, 0x4, P5 ;  /* 0x00005f00b1934a11 */ /* 0x040fe400028f24ff */
[----:B------:R-:W-:-:S03]  /*15f0*/  @P3 LEA R144, P5, R177, c[0x0][0x180], 0x5 ;  /* 0x00006000b1903a11 */ /* 0x000fc600078a28ff */
[----:B-----5:R1:W5:Y:S01]  /*1600*/  @P4 LDG.E.128 R132, [R146.64] ;  /* 0x0000000492844981 */ /* 0x020362000c1e1d00 */
[----:B------:R-:W-:Y:S02]  /*1610*/  ISETP.NE.U32.AND P4, PT, RZ, c[0x0][0x178], PT ;  /* 0x00005e00ff007a0c */ /* 0x000fe40003f85070 */
[----:B------:R-:W-:Y:S02]  /*1620*/  @P3 LEA.HI.X R145, R177, c[0x0][0x184], RZ, 0x5, P5 ;  /* 0x00006100b1913a11 */ /* 0x000fe400028f2cff */
[----:B------:R-:W-:-:S03]  /*1630*/  ISETP.NE.AND.EX P4, PT, RZ, c[0x0][0x17c], PT, P4 ;  /* 0x00005f00ff007a0c */ /* 0x000fc60003f85340 */
[----:B------:R2:W5:Y:S04]  /*1640*/  @P3 LDG.E.128 R136, [R144.64] ;  /* 0x0000000490883981 */ /* 0x000568000c1e1d00 */
[----:B------:R2:W5:Y:S02]  /*1650*/  @P3 LDG.E.128 R140, [R144.64+0x10] ;  /* 0x00001004908c3981 */ /* 0x000564000c1e1d00 */
[----:B--2---:R-:W-:-:S04]  /*1660*/  PRMT R144, RZ, 0x5410, R148 ;  /* 0x00005410ff907816 */ /* 0x004fc80000000094 */
[----:B------:R-:W-:Y:S05]  /*1670*/  @P4 BRA `(.L_x_10706) ;  /* 0x0000003000004947 */ /* 0x000fea0003800000 */
[----:B-1----:R-:W-:Y:S05]  /*1680*/  @!P3 BRA `(.L_x_10707) ;  /* 0x000000500000b947 */ /* 0x002fea0003800000 */
[----:B-----5:R-:W-:Y:S01]  /*1690*/  FADD.FTZ R144, R136, R144 ;  /* 0x0000009088907221 */ /* 0x020fe20000010000 */
[----:B------:R-:W-:Y:S05]  /*16a0*/  BRA `(.L_x_10707) ;  /* 0x0000003000007947 */ /* 0x000fea0003800000 */
.L_x_10706:
[----:B-1---5:R-:W-:-:S05]  /*16b0*/  PRMT R145, RZ, 0x5410, R132 ;  /* 0x00005410ff917816 */ /* 0x022fca0000000084 */
[----:B------:R-:W-:-:S04]  /*16c0*/  FADD.FTZ R144, R145, R144 ;  /* 0x0000009091907221 */ /* 0x000fc80000010000 */
[----:B------:R-:W-:Y:S02]  /*16d0*/  @P3 FADD.FTZ R144, R136, R144 ;  /* 0x0000009088903221 */ /* 0x000fe40000010000 */
.L_x_10707:
[----:B------:R-:W-:Y:S01]  /*16e0*/  PRMT R145, RZ, 0x7610, R148 ;  /* 0x00007610ff917816 */ /* 0x000fe20000000094 */
[----:B------:R-:W-:Y:S05]  /*16f0*/  @P4 BRA `(.L_x_10708) ;  /* 0x0000003000004947 */ /* 0x000fea0003800000 */
[----:B------:R-:W-:Y:S05]  /*1700*/  @!P3 BRA `(.L_x_10709) ;  /* 0x000000500000b947 */ /* 0x000fea0003800000 */
[----:B-----5:R-:W-:Y:S01]  /*1710*/  FADD.FTZ R145, R137, R145 ;  /* 0x0000009189917221 */ /* 0x020fe20000010000 */
[----:B------:R-:W-:Y:S05]  /*1720*/  BRA `(.L_x_10709) ;  /* 0x0000003000007947 */ /* 0x000fea0003800000 */
.L_x_10708:
[----:B-----5:R-:W-:-:S05]  /*1730*/  PRMT R146, RZ, 0x7610, R132 ;  /* 0x00007610ff927816 */ /* 0x020fca0000000084 */
[----:B------:R-:W-:-:S04]  /*1740*/  FADD.FTZ R145, R146, R145 ;  /* 0x0000009192917221 */ /* 0x000fc80000010000 */
[----:B------:R-:W-:Y:S02]  /*1750*/  @P3 FADD.FTZ R145, R137, R145 ;  /* 0x0000009189913221 */ /* 0x000fe40000010000 */
.L_x_10709:
[----:B------:R-:W-:Y:S01]  /*1760*/  PRMT R146, RZ, 0x5410, R149 ;  /* 0x00005410ff927816 */ /* 0x000fe20000000095 */
[----:B------:R-:W-:Y:S05]  /*1770*/  @P4 BRA `(.L_x_10710) ;  /* 0x0000003000004947 */ /* 0x000fea0003800000 */
[----:B------:R-:W-:Y:S05]  /*1780*/  @!P3 BRA `(.L_x_10711) ;  /* 0x000000500000b947 */ /* 0x000fea0003800000 */
[----:B-----5:R-:W-:Y:S01]  /*1790*/  FADD.FTZ R146, R138, R146 ;  /* 0x000000928a927221 */ /* 0x020fe20000010000 */
[----:B------:R-:W-:Y:S05]  /*17a0*/  BRA `(.L_x_10711) ;  /* 0x0000003000007947 */ /* 0x000fea0003800000 */
.L_x_10710:
[----:B-----5:R-:W-:-:S05]  /*17b0*/  PRMT R147, RZ, 0x5410, R133 ;  /* 0x00005410ff937816 */ /* 0x020fca0000000085 */
[----:B------:R-:W-:-:S04]  /*17c0*/  FADD.FTZ R146, R147, R146 ;  /* 0x0000009293927221 */ /* 0x000fc80000010000 */
[----:B------:R-:W-:Y:S02]  /*17d0*/  @P3 FADD.FTZ R146, R138, R146 ;  /* 0x000000928a923221 */ /* 0x000fe40000010000 */
.L_x_10711:
[----:B------:R-:W-:Y:S01]  /*17e0*/  PRMT R147, RZ, 0x7610, R149 ;  /* 0x00007610ff937816 */ /* 0x000fe20000000095 */
[----:B------:R-:W-:Y:S05]  /*17f0*/  @P4 BRA `(.L_x_10712) ;  /* 0x0000003000004947 */ /* 0x000fea0003800000 */
[----:B------:R-:W-:Y:S05]  /*1800*/  @!P3 BRA `(.L_x_10713) ;  /* 0x000000500000b947 */ /* 0x000fea0003800000 */
[----:B-----5:R-:W-:Y:S01]  /*1810*/  FADD.FTZ R147, R139, R147 ;  /* 0x000000938b937221 */ /* 0x020fe20000010000 */
[----:B------:R-:W-:Y:S05]  /*1820*/  BRA `(.L_x_10713) ;  /* 0x0000003000007947 */ /* 0x000fea0003800000 */
.L_x_10712:
[----:B-----5:R-:W-:-:S05]  /*1830*/  PRMT R148, RZ, 0x7610, R133 ;  /* 0x00007610ff947816 */ /* 0x020fca0000000085 */
[----:B------:R-:W-:-:S04]  /*1840*/  FADD.FTZ R147, R148, R147 ;  /* 0x0000009394937221 */ /* 0x000fc80000010000 */
[----:B------:R-:W-:Y:S02]  /*1850*/  @P3 FADD.FTZ R147, R139, R147 ;  /* 0x000000938b933221 */ /* 0x000fe40000010000 */
.L_x_10713:
[----:B------:R-:W-:Y:S01]  /*1860*/  PRMT R148, RZ, 0x5410, R150 ;  /* 0x00005410ff947816 */ /* 0x000fe20000000096 */
[----:B------:R-:W-:Y:S05]  /*1870*/  @P4 BRA `(.L_x_10714) ;  /* 0x0000003000004947 */ /* 0x000fea0003800000 */
[----:B------:R-:W-:Y:S05]  /*1880*/  @!P3 BRA `(.L_x_10715) ;  /* 0x000000500000b947 */ /* 0x000fea0003800000 */
[----:B-----5:R-:W-:Y:S01]  /*1890*/  FADD.FTZ R148, R140, R148 ;  /* 0x000000948c947221 */ /* 0x020fe20000010000 */
[----:B------:R-:W-:Y:S05]  /*18a0*/  BRA `(.L_x_10715) ;  /* 0x0000003000007947 */ /* 0x000fea0003800000 */
.L_x_10714:
[----:B-----5:R-:W-:-:S05]  /*18b0*/  PRMT R149, RZ, 0x5410, R134 ;  /* 0x00005410ff957816 */ /* 0x020fca0000000086 */
[----:B------:R-:W-:-:S04]  /*18c0*/  FADD.FTZ R148, R149, R148 ;  /* 0x0000009495947221 */ /* 0x000fc80000010000 */
[----:B------:R-:W-:Y:S02]  /*18d0*/  @P3 FADD.FTZ R148, R140, R148 ;  /* 0x000000948c943221 */ /* 0x000fe40000010000 */
.L_x_10715:
[----:B------:R-:W-:Y:S01]  /*18e0*/  PRMT R149, RZ, 0x7610, R150 ;  /* 0x00007610ff957816 */ /* 0x000fe20000000096 */
[----:B------:R-:W-:Y:S05]  /*18f0*/  @P4 BRA `(.L_x_10716) ;  /* 0x0000003000004947 */ /* 0x000fea0003800000 */
[----:B------:R-:W-:Y:S05]  /*1900*/  @!P3 BRA `(.L_x_10717) ;  /* 0x000000500000b947 */ /* 0x000fea0003800000 */
[----:B-----5:R-:W-:Y:S01]  /*1910*/  FADD.FTZ R149, R141, R149 ;  /* 0x000000958d957221 */ /* 0x020fe20000010000 */
[----:B------:R-:W-:Y:S05]  /*1920*/  BRA `(.L_x_10717) ;  /* 0x0000003000007947 */ /* 0x000fea0003800000 */
.L_x_10716:
[----:B-----5:R-:W-:-:S05]  /*1930*/  PRMT R150, RZ, 0x7610, R134 ;  /* 0x00007610ff967816 */ /* 0x020fca0000000086 */
[----:B------:R-:W-:-:S04]  /*1940*/  FADD.FTZ R149, R150, R149 ;  /* 0x0000009596957221 */ /* 0x000fc80000010000 */
[----:B------:R-:W-:Y:S02]  /*1950*/  @P3 FADD.FTZ R149, R141, R149 ;  /* 0x000000958d953221 */ /* 0x000fe40000010000 */
.L_x_10717:
[----:B------:R-:W-:Y:S01]  /*1960*/  PRMT R150, RZ, 0x5410, R151 ;  /* 0x00005410ff967816 */ /* 0x000fe20000000097 */
[----:B------:R-:W-:Y:S05]  /*1970*/  @P4 BRA `(.L_x_10718) ;  /* 0x0000003000004947 */ /* 0x000fea0003800000 */
[----:B------:R-:W-:Y:S05]  /*1980*/  @!P3 BRA `(.L_x_10719) ;  /* 0x000000500000b947 */ /* 0x000fea0003800000 */
[----:B-----5:R-:W-:Y:S01]  /*1990*/  FADD.FTZ R150, R142, R150 ;  /* 0x000000968e967221 */ /* 0x020fe20000010000 */
[----:B------:R-:W-:Y:S05]  /*19a0*/  BRA `(.L_x_10719) ;  /* 0x0000003000007947 */ /* 0x000fea0003800000 */
.L_x_10718:
[----:B0----5:R-:W-:-:S05]  /*19b0*/  PRMT R179, RZ, 0x5410, R135 ;  /* 0x00005410ffb37816 */ /* 0x021fca0000000087 */
[----:B------:R-:W-:-:S04]  /*19c0*/  FADD.FTZ R150, R179, R150 ;  /* 0x00000096b3967221 */ /* 0x000fc80000010000 */
[----:B------:R-:W-:Y:S02]  /*19d0*/  @P3 FADD.FTZ R150, R142, R150 ;  /* 0x000000968e963221 */ /* 0x000fe40000010000 */
.L_x_10719:
[----:B------:R-:W-:Y:S01]  /*19e0*/  PRMT R151, RZ, 0x7610, R151 ;  /* 0x00007610ff977816 */ /* 0x000fe20000000097 */
[----:B------:R-:W-:Y:S05]  /*19f0*/  @P4 BRA `(.L_x_10720) ;  /* 0x0000003000004947 */ /* 0x000fea0003800000 */
[----:B------:R-:W-:Y:S05]  /*1a00*/  @!P3 BRA `(.L_x_10721) ;  /* 0x000000500000b947 */ /* 0x000fea0003800000 */
[----:B-----5:R-:W-:Y:S01]  /*1a10*/  FADD.FTZ R151, R143, R151 ;  /* 0x000000978f977221 */ /* 0x020fe20000010000 */
[----:B------:R-:W-:Y:S05]  /*1a20*/  BRA `(.L_x_10721) ;  /* 0x0000003000007947 */ /* 0x000fea0003800000 */
.L_x_10720:
[----:B0----5:R-:W-:-:S05]  /*1a30*/  PRMT R178, RZ, 0x7610, R135 ;  /* 0x00007610ffb27816 */ /* 0x021fca0000000087 */
[----:B------:R-:W-:-:S04]  /*1a40*/  FADD.FTZ R151, R178, R151 ;  /* 0x00000097b2977221 */ /* 0x000fc80000010000 */
[----:B------:R-:W-:Y:S02]  /*1a50*/  @P3 FADD.FTZ R151, R143, R151 ;  /* 0x000000978f973221 */ /* 0x000fe40000010000 */
.L_x_10721:
[----:B0-----:R-:W-:-:S04]  /*1a60*/  LEA R178, P3, R177, c[0x0][0x188], 0x5 ;  /* 0x00006200b1b27a11 */ /* 0x001fc800078628ff */
[C---:B------:R-:W-:Y:S02]  /*1a70*/  LEA.HI.X R179, R177.reuse, c[0x0][0x18c], RZ, 0x5, P3 ;  /* 0x00006300b1b37a11 */ /* 0x040fe400018f2cff */
[----:B------:R-:W-:-:S03]  /*1a80*/  IADD3 R177, R177, 0x20, RZ ;  /* 0x00000020b1b17810 */ /* 0x000fc60007ffe0ff */
[----:B------:R0:W-:Y:S04]  /*1a90*/  STG.E.128 [R178.64], R144 ;  /* 0x00000090b2007986 */ /* 0x0001e8000c101d04 */
[----:B------:R0:W-:Y:S02]  /*1aa0*/  STG.E.128 [R178.64+0x10], R148 ;  /* 0x00001094b2007986 */ /* 0x0001e4000c101d04 */
.L_x_10705:
[----:B------:R-:W-:Y:S05]  /*1ab0*/  BSYNC B0 ;  /* 0x0000000000007941 */ /* 0x000fea0003800000 */
.L_x_10704:
        /* <DEDUP_REMOVED lines=23> */
.L_x_10724:
[----:B-1---5:R-:W-:-:S05]  /*1c30*/  PRMT R169, RZ, 0x5410, R132 ;  /* 0x00005410ffa97816 */ /* 0x022fca0000000084 */
[----:B------:R-:W-:-:S04]  /*1c40*/  FADD.FTZ R168, R169, R168 ;  /* 0x000000a8a9a87221 */ /* 0x000fc80000010000 */
[----:B------:R-:W-:Y:S02]  /*1c50*/  @P3 FADD.FTZ R168, R136, R168 ;  /* 0x000000a888a83221 */ /* 0x000fe40000010000 */
.L_x_10725:
[----:B------:R-:W-:Y:S01]  /*1c60*/  PRMT R169, RZ, 0x7610, R180 ;  /* 0x00007610ffa97816 */ /* 0x000fe200000000b4 */
[----:B------:R-:W-:Y:S05]  /*1c70*/  @P4 BRA `(.L_x_10726) ;  /* 0x0000003000004947 */ /* 0x000fea0003800000 */
[----:B------:R-:W-:Y:S05]  /*1c80*/  @!P3 BRA `(.L_x_10727) ;  /* 0x000000500000b947 */ /* 0x000fea0003800000 */
[----:B-----5:R-:W-:Y:S01]  /*1c90*/  FADD.FTZ R169, R137, R169 ;  /* 0x000000a989a97221 */ /* 0x020fe20000010000 */
[----:B------:R-:W-:Y:S05]  /*1ca0*/  BRA `(.L_x_10727) ;  /* 0x0000003000007947 */ /* 0x000fea0003800000 */
.L_x_10726:
[----:B-----5:R-:W-:-:S05]  /*1cb0*/  PRMT R170, RZ, 0x7610, R132 ;  /* 0x00007610ffaa7816 */ /* 0x020fca0000000084 */
[----:B------:R-:W-:-:S04]  /*1cc0*/  FADD.FTZ R169, R170, R169 ;  /* 0x000000a9aaa97221 */ /* 0x000fc80000010000 */
[----:B------:R-:W-:Y:S02]  /*1cd0*/  @P3 FADD.FTZ R169, R137, R169 ;  /* 0x000000a989a93221 */ /* 0x000fe40000010000 */
.L_x_10727:
[----:B------:R-:W-:Y:S01]  /*1ce0*/  PRMT R170, RZ, 0x5410, R181 ;  /* 0x00005410ffaa7816 */ /* 0x000fe200000000b5 */
[----:B------:R-:W-:Y:S05]  /*1cf0*/  @P4 BRA `(.L_x_10728) ;  /* 0x0000003000004947 */ /* 0x000fea0003800000 */
[----:B------:R-:W-:Y:S05]  /*1d00*/  @!P3 BRA `(.L_x_10729) ;  /* 0x000000500000b947 */ /* 0x000fea0003800000 */
[----:B-----5:R-:W-:Y:S01]  /*1d10*/  FADD.FTZ R170, R138, R170 ;  /* 0x000000aa8aaa7221 */ /* 0x020fe20000010000 */
[----:B------:R-:W-:Y:S05]  /*1d20*/  BRA `(.L_x_10729) ;  /* 0x0000003000007947 */ /* 0x000fea0003800000 */
.L_x_10728:
[----:B-----5:R-:W-:-:S05]  /*1d30*/  PRMT R171, RZ, 0x5410, R133 ;  /* 0x00005410ffab7816 */ /* 0x020fca0000000085 */
[----:B------:R-:W-:-:S04]  /*1d40*/  FADD.FTZ R170, R171, R170 ;  /* 0x000000aaabaa7221 */ /* 0x000fc80000010000 */
[----:B------:R-:W-:Y:S02]  /*1d50*/  @P3 FADD.FTZ R170, R138, R170 ;  /* 0x000000aa8aaa3221 */ /* 0x000fe40000010000 */
.L_x_10729:
[----:B------:R-:W-:Y:S01]  /*1d60*/  PRMT R171, RZ, 0x7610, R181 ;  /* 0x00007610ffab7816 */ /* 0x000fe200000000b5 */
[----:B------:R-:W-:Y:S05]  /*1d70*/  @P4 BRA `(.L_x_10730) ;  /* 0x0000003000004947 */ /* 0x000fea0003800000 */
[----:B------:R-:W-:Y:S05]  /*1d80*/  @!P3 BRA `(.L_x_10731) ;  /* 0x000000500000b947 */ /* 0x000fea0003800000 */
[----:B-----5:R-:W-:Y:S01]  /*1d90*/  FADD.FTZ R171, R139, R171 ;  /* 0x000000ab8bab7221 */ /* 0x020fe20000010000 */
[----:B------:R-:W-:Y:S05]  /*1da0*/  BRA `(.L_x_10731) ;  /* 0x0000003000007947 */ /* 0x000fea0003800000 */
.L_x_10730:
[----:B-----5:R-:W-:-:S05]  /*1db0*/  PRMT R172, RZ, 0x7610, R133 ;  /* 0x00007610ffac7816 */ /* 0x020fca0000000085 */
[----:B------:R-:W-:-:S04]  /*1dc0*/  FADD.FTZ R171, R172, R171 ;  /* 0x000000abacab7221 */ /* 0x000fc80000010000 */
[----:B------:R-:W-:Y:S02]  /*1dd0*/  @P3 FADD.FTZ R171, R139, R171 ;  /* 0x000000ab8bab3221 */ /* 0x000fe40000010000 */
.L_x_10731:
[----:B------:R-:W-:Y:S01]  /*1de0*/  PRMT R172, RZ, 0x5410, R182 ;  /* 0x00005410ffac7816 */ /* 0x000fe200000000b6 */
[----:B------:R-:W-:Y:S05]  /*1df0*/  @P4 BRA `(.L_x_10732) ;  /* 0x0000003000004947 */ /* 0x000fea0003800000 */
[----:B------:R-:W-:Y:S05]  /*1e00*/  @!P3 BRA `(.L_x_10733) ;  /* 0x000000500000b947 */ /* 0x000fea0003800000 */
[----:B-----5:R-:W-:Y:S01]  /*1e10*/  FADD.FTZ R172, R140, R172 ;  /* 0x000000ac8cac7221 */ /* 0x020fe20000010000 */
[----:B------:R-:W-:Y:S05]  /*1e20*/  BRA `(.L_x_10733) ;  /* 0x0000003000007947 */ /* 0x000fea0003800000 */
.L_x_10732:
[----:B-----5:R-:W-:-:S05]  /*1e30*/  PRMT R173, RZ, 0x5410, R134 ;  /* 0x00005410ffad7816 */ /* 0x020fca0000000086 */
[----:B------:R-:W-:-:S04]  /*1e40*/  FADD.FTZ R172, R173, R172 ;  /* 0x000000acadac7221 */ /* 0x000fc80000010000 */
[----:B------:R-:W-:Y:S02]  /*1e50*/  @P3 FADD.FTZ R172, R140, R172 ;  /* 0x000000ac8cac3221 */ /* 0x000fe40000010000 */
.L_x_10733:
[----:B------:R-:W-:Y:S01]  /*1e60*/  PRMT R173, RZ, 0x7610, R182 ;  /* 0x00007610ffad7816 */ /* 0x000fe200000000b6 */
[----:B------:R-:W-:Y:S05]  /*1e70*/  @P4 BRA `(.L_x_10734) ;  /* 0x0000003000004947 */ /* 0x000fea0003800000 */
[----:B------:R-:W-:Y:S05]  /*1e80*/  @!P3 BRA `(.L_x_10735) ;  /* 0x000000500000b947 */ /* 0x000fea0003800000 */
[----:B-----5:R-:W-:Y:S01]  /*1e90*/  FADD.FTZ R173, R141, R173 ;  /* 0x000000ad8dad7221 */ /* 0x020fe20000010000 */
[----:B------:R-:W-:Y:S05]  /*1ea0*/  BRA `(.L_x_10735) ;  /* 0x0000003000007947 */ /* 0x000fea0003800000 */
.L_x_10734:
[----:B-----5:R-:W-:-:S05]  /*1eb0*/  PRMT R174, RZ, 0x7610, R134 ;  /* 0x00007610ffae7816 */ /* 0x020fca0000000086 */
[----:B------:R-:W-:-:S04]  /*1ec0*/  FADD.FTZ R173, R174, R173 ;  /* 0x000000adaead7221 */ /* 0x000fc80000010000 */
[----:B------:R-:W-:Y:S02]  /*1ed0*/  @P3 FADD.FTZ R173, R141, R173 ;  /* 0x000000ad8dad3221 */ /* 0x000fe40000010000 */
.L_x_10735:
[----:B------:R-:W-:Y:S01]  /*1ee0*/  PRMT R174, RZ, 0x5410, R183 ;  /* 0x00005410ffae7816 */ /* 0x000fe200000000b7 */
[----:B------:R-:W-:Y:S05]  /*1ef0*/  @P4 BRA `(.L_x_10736) ;  /* 0x0000003000004947 */ /* 0x000fea0003800000 */
[----:B------:R-:W-:Y:S05]  /*1f00*/  @!P3 BRA `(.L_x_10737) ;  /* 0x000000500000b947 */ /* 0x000fea0003800000 */
[----:B-----5:R-:W-:Y:S01]  /*1f10*/  FADD.FTZ R174, R142, R174 ;  /* 0x000000ae8eae7221 */ /* 0x020fe20000010000 */
[----:B------:R-:W-:Y:S05]  /*1f20*/  BRA `(.L_x_10737) ;  /* 0x0000003000007947 */ /* 0x000fea0003800000 */
.L_x_10736:
[----:B-----5:R-:W-:-:S05]  /*1f30*/  PRMT R175, RZ, 0x5410, R135 ;  /* 0x00005410ffaf7816 */ /* 0x020fca0000000087 */
[----:B------:R-:W-:-:S04]  /*1f40*/  FADD.FTZ R174, R175, R174 ;  /* 0x000000aeafae7221 */ /* 0x000fc80000010000 */
[----:B------:R-:W-:Y:S02]  /*1f50*/  @P3 FADD.FTZ R174, R142, R174 ;  /* 0x000000ae8eae3221 */ /* 0x000fe40000010000 */
.L_x_10737:
[----:B------:R-:W-:Y:S01]  /*1f60*/  PRMT R175, RZ, 0x7610, R183 ;  /* 0x00007610ffaf7816 */ /* 0x000fe200000000b7 */
[----:B------:R-:W-:Y:S05]  /*1f70*/  @P4 BRA `(.L_x_10738) ;  /* 0x0000003000004947 */ /* 0x000fea0003800000 */
[----:B------:R-:W-:Y:S05]  /*1f80*/  @!P3 BRA `(.L_x_10739) ;  /* 0x000000500000b947 */ /* 0x000fea0003800000 */
[----:B-----5:R-:W-:Y:S01]  /*1f90*/  FADD.FTZ R175, R143, R175 ;  /* 0x000000af8faf7221 */ /* 0x020fe20000010000 */
[----:B------:R-:W-:Y:S05]  /*1fa0*/  BRA `(.L_x_10739) ;  /* 0x0000003000007947 */ /* 0x000fea0003800000 */
.L_x_10738:
[----:B0----5:R-:W-:-:S05]  /*1fb0*/  PRMT R178, RZ, 0x7610, R135 ;  /* 0x00007610ffb27816 */ /* 0x021fca0000000087 */
[----:B------:R-:W-:-:S04]  /*1fc0*/  FADD.FTZ R175, R178, R175 ;  /* 0x000000afb2af7221 */ /* 0x000fc80000010000 */
[----:B------:R-:W-:Y:S02]  /*1fd0*/  @P3 FADD.FTZ R175, R143, R175 ;  /* 0x000000af8faf3221 */ /* 0x000fe40000010000 */
.L_x_10739:
[----:B0-----:R-:W-:-:S04]  /*1fe0*/  LEA R178, P3, R177, c[0x0][0x188], 0x5 ;  /* 0x00006200b1b27a11 */ /* 0x001fc800078628ff */
[----:B------:R-:W-:-:S05]  /*1ff0*/  LEA.HI.X R179, R177, c[0x0][0x18c], RZ, 0x5, P3 ;  /* 0x00006300b1b37a11 */ /* 0x000fca00018f2cff */
[----:B------:R0:W-:Y:S04]  /*2000*/  STG.E.128 [R178.64], R168 ;  /* 0x000000a8b2007986 */ /* 0x0001e8000c101d04 */
[----:B------:R0:W-:Y:S02]  /*2010*/  STG.E.128 [R178.64+0x10], R172 ;  /* 0x000010acb2007986 */ /* 0x0001e4000c101d04 */
.L_x_10723:
[----:B------:R-:W-:Y:S05]  /*2020*/  BSYNC B0 ;  /* 0x0000000000007941 */ /* 0x000fea0003800000 */
.L_x_10722:
        /* <DEDUP_REMOVED lines=39> */
.L_x_10752:
        /* <DEDUP_REMOVED lines=85> */
.L_x_10753:
        /* <DEDUP_REMOVED lines=8> */
[----:B------:R-:W-:Y:S02]  /*2870*/  @!P6 MOV R179, 0x4 ;  /* 0x0000000400b3e802 */ /* 0x000fe40000000f00 */
[----:B------:R-:W-:Y:S01]  /*2880*/  FSEL R181, R176, RZ, !P3 ;  /* 0x000000ffb0b57208 */ /* 0x000fe20005800000 */
[----:B------:R-:W-:-:S02]  /*2890*/  FADD.FTZ R177, R177, R178 ;  /* 0x000000b2b1b17221 */ /* 0x000fc40000010000 */
[C---:B------:R-:W-:Y:S02]  /*28a0*/  @!P6 IMAD.WIDE R178, R2.reuse, R179, c[0x0][0x1a0] ;  /* 0x0000680002b2e625 */ /* 0x040fe400078e02b3 */
[----:B------:R-:W0:Y:S02]  /*28b0*/  MUFU.RSQ R180, R177 ;  /* 0x000000b100b47308 */ /* 0x000e240000001400 */
[----:B------:R-:W-:Y:S01]  /*28c0*/  @!P6 IMAD.WIDE R182, R2, R183, c[0x0][0x1a8] ;  /* 0x00006a0002b6e625 */ /* 0x000fe200078e02b7 */
        /* <DEDUP_REMOVED lines=20> */
[--C-:B------:R-:W-:Y:S02]  /*2a10*/  FADD.FTZ R193, R158, -R181.reuse ;  /* 0x800000b59ec17221 */ /* 0x100fe40000010000 */
[----:B------:R-:W-:Y:S01]  /*2a20*/  FADD.FTZ R195, R159, -R181 ;  /* 0x800000b59fc37221 */ /* 0x000fe20000010000 */
[----:B------:R-:W-:Y:S01]  /*2a30*/  F2FP.BF16.PACK_AB R177, R179, R178 ;  /* 0x000000b2b3b1723e */ /* 0x000fe200000010ff */
[----:B------:R-:W-:Y:S02]  /*2a40*/  FFMA.FTZ R186, R24, R189, R8 ;  /* 0x000000bd18ba7223 */ /* 0x000fe40000010008 */
[----:B------:R-:W-:-:S02]  /*2a50*/  FFMA.FTZ R187, R25, R188, R9 ;  /* 0x000000bc19bb7223 */ /* 0x000fc40000010009 */
[C---:B------:R-:W-:Y:S02]  /*2a60*/  FMUL.FTZ R193, R180.reuse, R193 ;  /* 0x000000c1b4c17220 */ /* 0x040fe40000410000 */
[----:B------:R-:W-:Y:S01]  /*2a70*/  FMUL.FTZ R192, R180, R195 ;  /* 0x000000c3b4c07220 */ /* 0x000fe20000410000 */
[----:B------:R-:W-:Y:S01]  /*2a80*/  F2FP.BF16.PACK_AB R178, R187, R186 ;  /* 0x000000babbb2723e */ /* 0x000fe200000010ff */
[----:B------:R-:W-:Y:S01]  /*2a90*/  HFMA2.MMA R186, -RZ, RZ, 0, 9.5367431640625e-07 ;  /* 0x00000010ffba7435 */ /* 0x000fe200000001ff */
        /* <DEDUP_REMOVED lines=14> */
[----:B------:R-:W-:-:S03]  /*2b80*/  IMAD.WIDE.U32 R182, R3, R186, c[0x0][0x208] ;  /* 0x0000820003b67625 */ /* 0x000fc600078e00ba */
[----:B------:R-:W-:Y:S01]  /*2b90*/  F2FP.BF16.PACK_AB R191, R192, R193 ;  /* 0x000000c1c0bf723e */ /* 0x000fe200000010ff */
[C---:B------:R-:W-:Y:S01]  /*2ba0*/  IMAD.WIDE.U32 R184, R3.reuse, R186, c[0x0][0x210] ;  /* 0x0000840003b87625 */ /* 0x040fe200078e00ba */
[----:B------:R0:W-:Y:S01]  /*2bb0*/  STG.E.128 [R182.64], R176 ;  /* 0x000000b0b6007986 */ /* 0x0001e2000c101d04 */
[----:B------:R-:W-:-:S03]  /*2bc0*/  IADD3 R3, R3, 0x20, RZ ;  /* 0x0000002003037810 */ /* 0x000fc60007ffe0ff */
[----:B------:R0:W-:Y:S04]  /*2bd0*/  STG.E.128 [R184.64], R188 ;  /* 0x000000bcb8007986 */ /* 0x0001e8000c101d04 */
.L_x_10743:
[----:B------:R-:W-:Y:S05]  /*2be0*/  BSYNC B0 ;  /* 0x0000000000007941 */ /* 0x000fea0003800000 */
.L_x_10742:
        /* <DEDUP_REMOVED lines=10> */
[----:B------:R-:W-:Y:S02]  /*2c90*/  FMUL.FTZ R182, R180, R179 ;  /* 0x000000b3b4b67220 */ /* 0x000fe40000410000 */
[--C-:B------:R-:W-:Y:S02]  /*2ca0*/  FADD.FTZ R193, R166, -R181.reuse ;  /* 0x800000b5a6c17221 */ /* 0x100fe40000010000 */
[----:B------:R-:W-:Y:S02]  /*2cb0*/  FADD.FTZ R195, R167, -R181 ;  /* 0x800000b5a7c37221 */ /* 0x000fe40000010000 */
[C---:B------:R-:W-:Y:S02]  /*2cc0*/  FMUL.FTZ R185, R180.reuse, R185 ;  /* 0x000000b9b4b97220 */ /* 0x040fe40000410000 */
[----:B------:R-:W-:-:S02]  /*2cd0*/  FMUL.FTZ R184, R180, R187 ;  /* 0x000000bbb4b87220 */ /* 0x000fc40000410000 */
[C---:B------:R-:W-:Y:S02]  /*2ce0*/  FMUL.FTZ R189, R180.reuse, R189 ;  /* 0x000000bdb4bd7220 */ /* 0x040fe40000410000 */
[----:B------:R-:W-:Y:S02]  /*2cf0*/  FMUL.FTZ R188, R180, R191 ;  /* 0x000000bfb4bc7220 */ /* 0x000fe40000410000 */
[----:B-----5:R-:W-:Y:S02]  /*2d00*/  FFMA.FTZ R176, R52, R183, R36 ;  /* 0x000000b734b07223 */ /* 0x020fe40000010024 */
[----:B------:R-:W-:Y:S02]  /*2d10*/  FFMA.FTZ R177, R53, R182, R37 ;  /* 0x000000b635b17223 */ /* 0x000fe40000010025 */
[C---:B------:R-:W-:Y:S02]  /*2d20*/  FMUL.FTZ R193, R180.reuse, R193 ;  /* 0x000000c1b4c17220 */ /* 0x040fe40000410000 */
[----:B------:R-:W-:Y:S01]  /*2d30*/  FMUL.FTZ R192, R180, R195 ;  /* 0x000000c3b4c07220 */ /* 0x000fe20000410000 */
[----:B------:R-:W-:Y:S01]  /*2d40*/  F2FP.BF16.PACK_AB R176, R177, R176 ;  /* 0x000000b0b1b0723e */ /* 0x000fe200000010ff */
        /* <DEDUP_REMOVED lines=9> */
[----:B------:R-:W-:Y:S01]  /*2de0*/  MOV R186, 0x10 ;  /* 0x0000001000ba7802 */ /* 0x000fe20000000f00 */
        /* <DEDUP_REMOVED lines=17> */
.L_x_10745:
[----:B------:R-:W-:Y:S05]  /*2f00*/  BSYNC B0 ;  /* 0x0000000000007941 */ /* 0x000fea0003800000 */
.L_x_10744:
        /* <DEDUP_REMOVED lines=27> */
[----:B------:R-:W-:Y:S01]  /*30c0*/  HFMA2.MMA R186, -RZ, RZ, 0, 9.5367431640625e-07 ;  /* 0x00000010ffba7435 */ /* 0x000fe200000001ff */
        /* <DEDUP_REMOVED lines=20> */
.L_x_10747:
[----:B------:R-:W-:Y:S05]  /*3210*/  BSYNC B0 ;  /* 0x0000000000007941 */ /* 0x000fea0003800000 */
.L_x_10746:
[----:B------:R-:W-:Y:S01]  /*3220*/  BSSY B0, `(.L_x_10748) ;  /* 0x000002f000007945 */ /* 0x000fe20003800000 */
[----:B------:R-:W-:Y:S05]  /*3230*/  @!P2 BRA `(.L_x_10749) ;  /* 0x000002d00000a947 */ /* 0x000fea0003800000 */
[--C-:B0-----:R-:W-:Y:S01]  /*3240*/  FADD.FTZ R177, R168, -R181.reuse ;  /* 0x800000b5a8b17221 */ /* 0x101fe20000010000 */
[----:B------:R-:W-:Y:S01]  /*3250*/  MOV R192, 0x10 ;  /* 0x0000001000c07802 */ /* 0x000fe20000000f00 */
        /* <DEDUP_REMOVED lines=38> */
[----:B------:R-:W-:-:S03]  /*34c0*/  IMAD.WIDE.U32 R180, R3, R192, c[0x0][0x208] ;  /* 0x0000820003b47625 */ /* 0x000fc600078e00c0 */
[----:B------:R-:W-:Y:S01]  /*34d0*/  F2FP.BF16.PACK_AB R190, R186, R187 ;  /* 0x000000bbbabe723e */ /* 0x000fe200000010ff */
[----:B------:R-:W-:Y:S01]  /*34e0*/  IMAD.WIDE.U32 R182, R3, R192, c[0x0][0x210] ;  /* 0x0000840003b67625 */ /* 0x000fe200078e00c0 */
[----:B------:R0:W-:Y:S04]  /*34f0*/  STG.E.128 [R180.64], R176 ;  /* 0x000000b0b4007986 */ /* 0x0001e8000c101d04 */
[----:B------:R0:W-:Y:S02]  /*3500*/  STG.E.128 [R182.64], R188 ;  /* 0x000000bcb6007986 */ /* 0x0001e4000c101d04 */
.L_x_10749:
[----:B------:R-:W-:Y:S05]  /*3510*/  BSYNC B0 ;  /* 0x0000000000007941 */ /* 0x000fea0003800000 */
.L_x_10748:
[----:B------:R-:W-:-:S10]  /*3520*/  HFMA2.MMA R3, -RZ, RZ, 0, 2.384185791015625e-07 ;  /* 0x00000004ff037435 */ /* 0x000fd400000001ff */
[----:B------:R-:W-:-:S05]  /*3530*/  IMAD R2, R3, c[0x0][0x160], R2 ;  /* 0x0000580003027a24 */ /* 0x000fca00078e0202 */
[----:B------:R-:W-:-:S13]  /*3540*/  ISETP.GE.AND P3, PT, R2, c[0x0][0x164], PT ;  /* 0x0000590002007a0c */ /* 0x000fda0003f66270 */
[----:B01---5:R-:W-:Y:S01]  /*3550*/  @P3 CALL.REL.NOINC `(.L_x_10750) ;  /* 0x0000001000003944 */ /* 0x023fe20003c00000 */
[----:B------:R-:W-:Y:S05]  /*3560*/  BRA `(.L_x_10751) ;  /* 0xffffd45000007947 */ /* 0x000fea000383ffff */
.L_x_10750:
[----:B------:R-:W-:Y:S05]  /*3570*/  EXIT ;  /* 0x000000000000794d */ /* 0x000fea0003800000 */
.L_x_10740:
[----:B------:R-:W-:Y:S01]  /*3580*/  HFMA2.MMA R181, -RZ, RZ, 0, 1.847743988037109375e-06 ;  /* 0x0000001fffb57435 */ /* 0x000fe200000001ff */
[----:B------:R-:W-:Y:S02]  /*3590*/  MOV R184, 0x1 ;  /* 0x0000000100b87802 */ /* 0x000fe40000000f00 */
[----:B------:R-:W-:Y:S02]  /*35a0*/  MOV R186, 0xffffffff ;  /* 0xffffffff00ba7802 */ /* 0x000fe40000000f00 */
[----:B------:R-:W-:Y:S02]  /*35b0*/  MOV R178, 0x35d0 ;  /* 0x000035d000b27802 */ /* 0x000fe40000000f00 */
[----:B-----5:R-:W-:Y:S05]  /*35c0*/  CALL.REL.NOINC `($__internal_32_$__cuda_sm70_shflsync_bfly_p) ;  /* 0x000007c000007944 */ /* 0x020fea0003c00000 */
[----:B-1----:R-:W-:Y:S01]  /*35d0*/  MOV R176, R181 ;  /* 0x000000b500b07202 */ /* 0x002fe20000000f00 */
[----:B0-----:R-:W-:Y:S05]  /*35e0*/  BRA `(.L_x_10752) ;  /* 0xffffecb000007947 */ /* 0x001fea000383ffff */
.L_x_10741:
[----:B------:R-:W-:Y:S01]  /*35f0*/  HFMA2.MMA R184, -RZ, RZ, 0, 1.1920928955078125e-07 ;  /* 0x00000002ffb87435 */ /* 0x000fe200000001ff */
[----:B------:R-:W-:Y:S02]  /*3600*/  MOV R181, 0x1f ;  /* 0x0000001f00b57802 */ /* 0x000fe40000000f00 */
[----:B------:R-:W-:Y:S02]  /*3610*/  MOV R186, 0xffffffff ;  /* 0xffffffff00ba7802 */ /* 0x000fe40000000f00 */
[----:B------:R-:W-:-:S02]  /*3620*/  MOV R178, 0x3640 ;  /* 0x0000364000b27802 */ /* 0x000fc40000000f00 */
[----:B-----5:R-:W-:Y:S05]  /*3630*/  CALL.REL.NOINC `($__internal_32_$__cuda_sm70_shflsync_bfly_p) ;  /* 0x0000075000007944 */ /* 0x020fea0003c00000 */
[----:B0-----:R-:W-:Y:S01]  /*3640*/  HFMA2.MMA R184, -RZ, RZ, 0, 2.384185791015625e-07 ;  /* 0x00000004ffb87435 */ /* 0x001fe200000001ff */
[----:B-1----:R-:W-:Y:S01]  /*3650*/  FADD.FTZ R177, R177, R181 ;  /* 0x000000b5b1b17221 */ /* 0x002fe20000010000 */
[----:B------:R-:W-:-:S02]  /*3660*/  MOV R181, 0x1f ;  /* 0x0000001f00b57802 */ /* 0x000fc40000000f00 */
[----:B------:R-:W-:Y:S02]  /*3670*/  MOV R186, 0xffffffff ;  /* 0xffffffff00ba7802 */ /* 0x000fe40000000f00 */
[----:B------:R-:W-:Y:S02]  /*3680*/  MOV R178, 0x36a0 ;  /* 0x000036a000b27802 */ /* 0x000fe40000000f00 */
[----:B------:R-:W-:Y:S05]  /*3690*/  CALL.REL.NOINC `($__internal_32_$__cuda_sm70_shflsync_bfly_p) ;  /* 0x000006f000007944 */ /* 0x000fea0003c00000 */
[----:B0-----:R-:W-:Y:S01]  /*36a0*/  HFMA2.MMA R184, -RZ, RZ, 0, 4.76837158203125e-07 ;  /* 0x00000008ffb87435 */ /* 0x001fe200000001ff */
[----:B-1----:R-:W-:Y:S01]  /*36b0*/  FADD.FTZ R177, R177, R181 ;  /* 0x000000b5b1b17221 */ /* 0x002fe20000010000 */
[----:B------:R-:W-:Y:S02]  /*36c0*/  MOV R181, 0x1f ;  /* 0x0000001f00b57802 */ /* 0x000fe40000000f00 */
[----:B------:R-:W-:Y:S02]  /*36d0*/  MOV R186, 0xffffffff ;  /* 0xffffffff00ba7802 */ /* 0x000fe40000000f00 */
[----:B------:R-:W-:Y:S02]  /*36e0*/  MOV R178, 0x3700 ;  /* 0x0000370000b27802 */ /* 0x000fe40000000f00 */
[----:B------:R-:W-:Y:S05]  /*36f0*/  CALL.REL.NOINC `($__internal_32_$__cuda_sm70_shflsync_bfly_p) ;  /* 0x0000069000007944 */ /* 0x000fea0003c00000 */
[----:B0-----:R-:W-:Y:S01]  /*3700*/  HFMA2.MMA R184, -RZ, RZ, 0, 9.5367431640625e-07 ;  /* 0x00000010ffb87435 */ /* 0x001fe200000001ff */
[----:B-1----:R-:W-:Y:S01]  /*3710*/  FADD.FTZ R177, R177, R181 ;  /* 0x000000b5b1b17221 */ /* 0x002fe20000010000 */
[----:B------:R-:W-:-:S02]  /*3720*/  MOV R181, 0x1f ;  /* 0x0000001f00b57802 */ /* 0x000fc40000000f00 */
[----:B------:R-:W-:Y:S02]  /*3730*/  MOV R186, 0xffffffff ;  /* 0xffffffff00ba7802 */ /* 0x000fe40000000f00 */
[----:B------:R-:W-:Y:S02]  /*3740*/  MOV R178, 0x3760 ;  /* 0x0000376000b27802 */ /* 0x000fe40000000f00 */
[----:B------:R-:W-:Y:S05]  /*3750*/  CALL.REL.NOINC `($__internal_32_$__cuda_sm70_shflsync_bfly_p) ;  /* 0x0000063000007944 */ /* 0x000fea0003c00000 */
        /* <DEDUP_REMOVED lines=70> */
[----:B------:R-:W-:-:S04]  /*3bc0*/  MOV R178, 0x3bf0 ;  /* 0x00003bf000b27802 */ /* 0x000fc80000000f00 */
[----:B------:R-:W-:Y:S02]  /*3bd0*/  MOV R177, R180 ;  /* 0x000000b400b17202 */ /* 0x000fe40000000f00 */
[----:B------:R-:W-:Y:S05]  /*3be0*/  CALL.REL.NOINC `($__internal_32_$__cuda_sm70_shflsync_bfly_p) ;  /* 0x000001a000007944 */ /* 0x000fea0003c00000 */
[----:B0-----:R-:W-:Y:S01]  /*3bf0*/  HFMA2.MMA R184, -RZ, RZ, 0, 1.1920928955078125e-07 ;  /* 0x00000002ffb87435 */ /* 0x001fe200000001ff */
[----:B-1----:R-:W-:Y:S01]  /*3c00*/  FADD.FTZ R177, R180, R181 ;  /* 0x000000b5b4b17221 */ /* 0x002fe20000010000 */
[----:B------:R-:W-:Y:S02]  /*3c10*/  MOV R181, 0x1f ;  /* 0x0000001f00b57802 */ /* 0x000fe40000000f00 */
[----:B------:R-:W-:Y:S02]  /*3c20*/  MOV R186, 0xffffffff ;  /* 0xffffffff00ba7802 */ /* 0x000fe40000000f00 */
[----:B------:R-:W-:Y:S02]  /*3c30*/  MOV R178, 0x3c50 ;  /* 0x00003c5000b27802 */ /* 0x000fe40000000f00 */
[----:B------:R-:W-:Y:S05]  /*3c40*/  CALL.REL.NOINC `($__internal_32_$__cuda_sm70_shflsync_bfly_p) ;  /* 0x0000014000007944 */ /* 0x000fea0003c00000 */
[----:B0-----:R-:W-:Y:S01]  /*3c50*/  HFMA2.MMA R184, -RZ, RZ, 0, 2.384185791015625e-07 ;  /* 0x00000004ffb87435 */ /* 0x001fe200000001ff */
[----:B-1----:R-:W-:Y:S01]  /*3c60*/  FADD.FTZ R177, R177, R181 ;  /* 0x000000b5b1b17221 */ /* 0x002fe20000010000 */
[----:B------:R-:W-:Y:S02]  /*3c70*/  MOV R181, 0x1f ;  /* 0x0000001f00b57802 */ /* 0x000fe40000000f00 */
[----:B------:R-:W-:-:S02]  /*3c80*/  MOV R186, 0xffffffff ;  /* 0xffffffff00ba7802 */ /* 0x000fc40000000f00 */
        /* <DEDUP_REMOVED lines=8> */
[----:B-1----:R-:W-:Y:S01]  /*3d10*/  FADD.FTZ R182, R177, R181 ;  /* 0x000000b5b1b67221 */ /* 0x002fe20000010000 */
[----:B0-----:R-:W-:Y:S01]  /*3d20*/  HFMA2.MMA R184, -RZ, RZ, 0, 9.5367431640625e-07 ;  /* 0x00000010ffb87435 */ /* 0x001fe200000001ff */
[----:B------:R-:W-:Y:S02]  /*3d30*/  MOV R181, 0x1f ;  /* 0x0000001f00b57802 */ /* 0x000fe40000000f00 */
[----:B------:R-:W-:-:S02]  /*3d40*/  MOV R186, 0xffffffff ;  /* 0xffffffff00ba7802 */ /* 0x000fc40000000f00 */
[----:B------:R-:W-:Y:S02]  /*3d50*/  MOV R177, R182 ;  /* 0x000000b600b17202 */ /* 0x000fe40000000f00 */
[----:B------:R-:W-:Y:S02]  /*3d60*/  MOV R178, 0x3d80 ;  /* 0x00003d8000b27802 */ /* 0x000fe40000000f00 */
[----:B------:R-:W-:Y:S05]  /*3d70*/  CALL.REL.NOINC `($__internal_32_$__cuda_sm70_shflsync_bfly_p) ;  /* 0x0000001000007944 */ /* 0x000fea0003c00000 */
[----:B01----:R-:W-:Y:S05]  /*3d80*/  BRA `(.L_x_10753) ;  /* 0xffffea6000007947 */ /* 0x003fea000383ffff */
        .weak           $__internal_32_$__cuda_sm70_shflsync_bfly_p
        .type           $__internal_32_$__cuda_sm70_shflsync_bfly_p,@function
        .size           $__internal_32_$__cuda_sm70_shflsync_bfly_p,(.L_x_26522 - $__internal_32_$__cuda_sm70_shflsync_bfly_p)
$__internal_32_$__cuda_sm70_shflsync_bfly_p:
[----:B------:R-:W-:Y:S01]  /*3d90*/  HFMA2.MMA R179, -RZ, RZ, 0, 0 ;  /* 0x00000000ffb37435 */ /* 0x000fe200000001ff */
[----:B------:R-:W-:Y:S04]  /*3da0*/  WARPSYNC R186 ;  /* 0x000000ba00007348 */ /* 0x000fe80003800000 */
[----:B------:R0:W1:Y:S01]  /*3db0*/  SHFL.BFLY PT, R181, R177, R184, R181 ;  /* 0x0c0000b8b1b57389 */ /* 0x00006200000e00b5 */
[----:B------:R-:W-:Y:S05]  /*3dc0*/  RET.REL.NODEC R178 `(_ZN10layer_norm31ln_parallel_residual_fwd_kernelINS_13Kernel_traitsIf13__nv_bfloat16fS2_fjLj1024ELj1ELj4ELj1ELj16ENS_18Kernel_traits_baseILj1024EfS2_fS2_fjLj128EEEEELb0ELb0ELb0EEEvNS_9FwdParamsE) ;  /* 0xffffc230b2007950 */ /* 0x000fea0003c3ffff */
.L_x_10754:
        /* <DEDUP_REMOVED lines=11> */
.L_x_26522:


//--------------------- .text._ZN10layer_norm31ln_parallel_residual_fwd_kernelINS_13Kernel_traitsIf13__nv_bfloat16fS2_fjLj1024ELj1ELj4ELj1ELj16ENS_18Kernel_traits_baseILj1024EfS2_fS2_fjLj128EEEEELb0ELb0ELb1EEEvNS_9FwdParamsE --------------------------
	.section	.text._ZN10layer_norm31ln_parallel_residual_fwd_kernelINS_13Kernel_traitsIf13__nv_bfloat16fS2_fjLj1024ELj1ELj4ELj1ELj16ENS_18Kernel_traits_baseILj1024EfS2_fS2_fjLj128EEEEELb0ELb0ELb1EEEvNS_9FwdParamsE,"ax",@progbits
	.sectioninfo	@"SHI_REGISTERS=205"
	.align	128
        .global         _ZN10layer_norm31ln_parallel_residual_fwd_kernelINS_13Kernel_traitsIf13__nv_bfloat16fS2_fjLj1024ELj1ELj4ELj1ELj16ENS_18Kernel_traits_baseILj1024EfS2_fS2_fjLj128EEEEELb0ELb0ELb1EEEvNS_9FwdParamsE
        .type           _ZN10layer_norm31ln_parallel_residual_fwd_kernelINS_13Kernel_traitsIf13__nv_bfloat16fS2_fjLj1024ELj1ELj4ELj1ELj16ENS_18Kernel_traits_baseILj1024EfS2_fS2_fjLj128EEEEELb0ELb0ELb1EEEvNS_9FwdParamsE,@function
        .size           _ZN10layer_norm31ln_parallel_residual_fwd_kernelINS_13Kernel_traitsIf13__nv_bfloat16fS2_fjLj1024ELj1ELj4ELj1ELj16ENS_18Kernel_traits_baseILj1024EfS2_fS2_fjLj128EEEEELb0ELb0ELb1EEEvNS_9FwdParamsE,(.L_x_26523 - _ZN10layer_norm31ln_parallel_residual_fwd_kernelINS_13Kernel_traitsIf13__nv_bfloat16fS2_fjLj1024ELj1ELj4ELj1ELj16ENS_18Kernel_traits_baseILj1024EfS2_fS2_fjLj128EEEEELb0ELb0ELb1EEEvNS_9FwdParamsE)
        .other          _ZN10layer_norm31ln_parallel_residual_fwd_kernelINS_13Kernel_traitsIf13__nv_bfloat16fS2_fjLj1024ELj1ELj4ELj1ELj16ENS_18Kernel_traits_baseILj1024EfS2_fS2_fjLj128EEEEELb0ELb0ELb1EEEvNS_9FwdParamsE,@"STO_CUDA_ENTRY STV_DEFAULT"
_ZN10layer_norm31ln_parallel_residual_fwd_kernelINS_13Kernel_traitsIf13__nv_bfloat16fS2_fjLj1024ELj1ELj4ELj1ELj16ENS_18Kernel_traits_baseILj1024EfS2_fS2_fjLj128EEEEELb0ELb0ELb1EEEvNS_9FwdParamsE:
.text._ZN10layer_norm31ln_parallel_residual_fwd_kernelINS_13Kernel_traitsIf13__nv_bfloat16fS2_fjLj1024ELj1ELj4ELj1ELj16ENS_18Kernel_traits_baseILj1024EfS2_fS2_fjLj128EEEEELb0ELb0ELb1EEEvNS_9FwdParamsE:
        /* <DEDUP_REMOVED lines=43> */
[----:B------:R-:W-:Y:S01]  /*02b0*/  CS2R R40, SRZ ;  /* 0x0000000000287805 */ /* 0x000fe2000001ff00 */
[----:B------:R-:W-:Y:S01]  /*02c0*/  CS2R R46, SRZ ;  /* 0x00000000002e7805 */ /* 0x000fe2000001ff00 */
[----:B------:R-:W-:Y:S01]  /*02d0*/  CS2R R44, SRZ ;  /* 0x00000000002c7805 */ /* 0x000fe2000001ff00 */
[----:B0-----:R-:W-:Y:S01]  /*02e0*/  IADD3 R2, P1, R134, c[0x0][0x220], RZ ;  /* 0x0000880086027a10 */ /* 0x001fe20007f3e0ff */
        /* <DEDUP_REMOVED lines=12> */
[----:B------:R-:W-:Y:S01]  /*03b0*/  IADD3 R132, P2, R132, c[0x0][0x1b0], RZ ;  /* 0x00006c0084847a10 */ /* 0x000fe20007f5e0ff */
        /* <DEDUP_REMOVED lines=19> */
[----:B------:R1:W5:Y:S04]  /*04f0*/  LDG.E.128 R96, [R132.64+0xc10] ;  /* 0x000c100484607981 */ /* 0x000368000c1e1d00 */
        /* <DEDUP_REMOVED lines=8> */
[----:B0-----:R-:W-:Y:S01]  /*0580*/  MOV R2, R136 ;  /* 0x0000008800027202 */ /* 0x001fe20000000f00 */
[----:B------:R-:W-:-:S04]  /*0590*/  ULDC.U8 UR6, c[0x0][0x1f0] ;  /* 0x00007c0000067ab9 */ /* 0x000fc80000000000 */
.L_x_10822:
[----:B------:R-:W-:Y:S01]  /*05a0*/  IMAD R3, R2, c[0x0][0x168], RZ ;  /* 0x00005a0002037a24 */ /* 0x000fe200078e02ff */
[----:B------:R-:W-:Y:S01]  /*05b0*/  ISETP.NE.U32.AND P0, PT, RZ, c[0x0][0x178], PT ;  /* 0x00005e00ff007a0c */ /* 0x000fe20003f05070 */
[----:B------:R-:W-:Y:S01]  /*05c0*/  HFMA2.MMA R174, -RZ, RZ, 0, 9.5367431640625e-07 ;  /* 0x00000010ffae7435 */ /* 0x000fe200000001ff */
[----:B------:R-:W-:-:S02]  /*05d0*/  ISETP.NE.U32.AND P1, PT, RZ, c[0x0][0x180], PT ;  /* 0x00006000ff007a0c */ /* 0x000fc40003f25070 */
[----:B------:R-:W-:Y:S02]  /*05e0*/  ISETP.NE.AND.EX P0, PT, RZ, c[0x0][0x17c], PT, P0 ;  /* 0x00005f00ff007a0c */ /* 0x000fe40003f05300 */
[----:B------:R-:W-:Y:S02]  /*05f0*/  ISETP.NE.AND.EX P1, PT, RZ, c[0x0][0x184], PT, P1 ;  /* 0x00006100ff007a0c */ /* 0x000fe40003f25310 */
[----:B------:R-:W-:-:S04]  /*0600*/  SHF.R.S32.HI R144, RZ, 0x1f, R3 ;  /* 0x0000001fff907819 */ /* 0x000fc80000011403 */
[----:B------:R-:W-:-:S04]  /*0610*/  LEA.HI R3, R144, R3, RZ, 0x3 ;  /* 0x0000000390037211 */ /* 0x000fc800078f18ff */
[----:B------:R-:W-:-:S04]  /*0620*/  LEA.HI.SX32 R170, R3, R0, 0x1d ;  /* 0x0000000003aa7211 */ /* 0x000fc800078feaff */
[C---:B------:R-:W-:Y:S01]  /*0630*/  @P0 LEA R148, P2, R170.reuse, c[0x0][0x178], 0x4 ;  /* 0x00005e00aa940a11 */ /* 0x040fe200078420ff */
[C---:B------:R-:W-:Y:S01]  /*0640*/  IMAD.WIDE.U32 R144, R170.reuse, R174, c[0x0][0x170] ;  /* 0x00005c00aa907625 */ /* 0x040fe200078e00ae */
[C---:B------:R-:W-:Y:S02]  /*0650*/  @P1 LEA R146, P3, R170.reuse, c[0x0][0x180], 0x5 ;  /* 0x00006000aa921a11 */ /* 0x040fe400078628ff */
[C---:B------:R-:W-:Y:S02]  /*0660*/  @P0 LEA.HI.X R149, R170.reuse, c[0x0][0x17c], RZ, 0x4, P2 ;  /* 0x00005f00aa950a11 */ /* 0x040fe400010f24ff */
[----:B------:R-:W-:Y:S01]  /*0670*/  @P1 LEA.HI.X R147, R170, c[0x0][0x184], RZ, 0x5, P3 ;  /* 0x00006100aa931a11 */ /* 0x000fe200018f2cff */
[----:B------:R-:W2:Y:S04]  /*0680*/  LDG.E.128 R152, [R144.64] ;  /* 0x0000000490987981 */ /* 0x000ea8000c1e1d00 */
[----:B-1---5:R0:W5:Y:S04]  /*0690*/  @P0 LDG.E.128 R132, [R148.64] ;  /* 0x0000000494840981 */ /* 0x022168000c1e1d00 */
        /* <DEDUP_REMOVED lines=9> */
.L_x_10755:
[----:B0----5:R-:W-:-:S05]  /*0730*/  PRMT R3, RZ, 0x5410, R132 ;  /* 0x00005410ff037816 */ /* 0x021fca0000000084 */
[----:B------:R-:W-:-:S04]  /*0740*/  FADD.FTZ R144, R144, R3 ;  /* 0x0000000390907221 */ /* 0x000fc80000010000 */
[----:B------:R-:W-:Y:S02]  /*0750*/  @P1 FADD.FTZ R144, R136, R144 ;  /* 0x0000009088901221 */ /* 0x000fe40000010000 */
.L_x_10756:
[----:B------:R-:W-:Y:S01]  /*0760*/  PRMT R145, RZ, 0x7610, R152 ;  /* 0x00007610ff917816 */ /* 0x000fe20000000098 */
[----:B------:R-:W-:Y:S05]  /*0770*/  @P2 BRA `(.L_x_10757) ;  /* 0x0000003000002947 */ /* 0x000fea0003800000 */
[----:B------:R-:W-:Y:S05]  /*0780*/  @!P1 BRA `(.L_x_10758) ;  /* 0x0000005000009947 */ /* 0x000fea0003800000 */
[----:B-----5:R-:W-:Y:S01]  /*0790*/  FADD.FTZ R145, R137, R145 ;  /* 0x0000009189917221 */ /* 0x020fe20000010000 */
[----:B------:R-:W-:Y:S05]  /*07a0*/  BRA `(.L_x_10758) ;  /* 0x0000003000007947 */ /* 0x000fea0003800000 */
.L_x_10757:
[----:B-----5:R-:W-:-:S05]  /*07b0*/  PRMT R146, RZ, 0x7610, R132 ;  /* 0x00007610ff927816 */ /* 0x020fca0000000084 */
[----:B------:R-:W-:-:S04]  /*07c0*/  FADD.FTZ R145, R145, R146 ;  /* 0x0000009291917221 */ /* 0x000fc80000010000 */
[----:B------:R-:W-:Y:S02]  /*07d0*/  @P1 FADD.FTZ R145, R137, R145 ;  /* 0x0000009189911221 */ /* 0x000fe40000010000 */
.L_x_10758:
[----:B------:R-:W-:Y:S01]  /*07e0*/  PRMT R146, RZ, 0x5410, R153 ;  /* 0x00005410ff927816 */ /* 0x000fe20000000099 */
[----:B------:R-:W-:Y:S05]  /*07f0*/  @P2 BRA `(.L_x_10759) ;  /* 0x0000003000002947 */ /* 0x000fea0003800000 */
[----:B------:R-:W-:Y:S05]  /*0800*/  @!P1 BRA `(.L_x_10760) ;  /* 0x0000005000009947 */ /* 0x000fea0003800000 */
[----:B-----5:R-:W-:Y:S01]  /*0810*/  FADD.FTZ R146, R138, R146 ;  /* 0x000000928a927221 */ /* 0x020fe20000010000 */
[----:B------:R-:W-:Y:S05]  /*0820*/  BRA `(.L_x_10760) ;  /* 0x0000003000007947 */ /* 0x000fea0003800000 */
.L_x_10759:
[----:B-----5:R-:W-:-:S05]  /*0830*/  PRMT R3, RZ, 0x5410, R133 ;  /* 0x00005410ff037816 */ /* 0x020fca0000000085 */
[----:B------:R-:W-:-:S04]  /*0840*/  FADD.FTZ R146, R146, R3 ;  /* 0x0000000392927221 */ /* 0x000fc80000010000 */
[----:B------:R-:W-:Y:S02]  /*0850*/  @P1 FADD.FTZ R146, R138, R146 ;  /* 0x000000928a921221 */ /* 0x000fe40000010000 */
.L_x_10760:
[----:B------:R-:W-:Y:S01]  /*0860*/  PRMT R147, RZ, 0x7610, R153 ;  /* 0x00007610ff937816 */ /* 0x000fe20000000099 */
[----:B------:R-:W-:Y:S05]  /*0870*/  @P2 BRA `(.L_x_10761) ;  /* 0x0000003000002947 */ /* 0x000fea0003800000 */
[----:B------:R-:W-:Y:S05]  /*0880*/  @!P1 BRA `(.L_x_10762) ;  /* 0x0000005000009947 */ /* 0x000fea0003800000 */
[----:B-----5:R-:W-:Y:S01]  /*0890*/  FADD.FTZ R147, R139, R147 ;  /* 0x000000938b937221 */ /* 0x020fe20000010000 */
[----:B------:R-:W-:Y:S05]  /*08a0*/  BRA `(.L_x_10762) ;  /* 0x0000003000007947 */ /* 0x000fea0003800000 */
.L_x_10761:
[----:B-----5:R-:W-:-:S05]  /*08b0*/  PRMT R148, RZ, 0x7610, R133 ;  /* 0x00007610ff947816 */ /* 0x020fca0000000085 */
[----:B------:R-:W-:-:S04]  /*08c0*/  FADD.FTZ R147, R147, R148 ;  /* 0x0000009493937221 */ /* 0x000fc80000010000 */
[----:B------:R-:W-:Y:S02]  /*08d0*/  @P1 FADD.FTZ R147, R139, R147 ;  /* 0x000000938b931221 */ /* 0x000fe40000010000 */
.L_x_10762:
[----:B------:R-:W-:Y:S01]  /*08e0*/  PRMT R148, RZ, 0x5410, R154 ;  /* 0x00005410ff947816 */ /* 0x000fe2000000009a */
[----:B------:R-:W-:Y:S05]  /*08f0*/  @P2 BRA `(.L_x_10763) ;  /* 0x0000003000002947 */ /* 0x000fea0003800000 */
[----:B------:R-:W-:Y:S05]  /*0900*/  @!P1 BRA `(.L_x_10764) ;  /* 0x0000005000009947 */ /* 0x000fea0003800000 */
[----:B-----5:R-:W-:Y:S01]  /*0910*/  FADD.FTZ R148, R140, R148 ;  /* 0x000000948c947221 */ /* 0x020fe20000010000 */
[----:B------:R-:W-:Y:S05]  /*0920*/  BRA `(.L_x_10764) ;  /* 0x0000003000007947 */ /* 0x000fea0003800000 */
.L_x_10763:
[----:B-----5:R-:W-:-:S05]  /*0930*/  PRMT R3, RZ, 0x5410, R134 ;  /* 0x00005410ff037816 */ /* 0x020fca0000000086 */
[----:B------:R-:W-:-:S04]  /*0940*/  FADD.FTZ R148, R148, R3 ;  /* 0x0000000394947221 */ /* 0x000fc80000010000 */
[----:B------:R-:W-:Y:S02]  /*0950*/  @P1 FADD.FTZ R148, R140, R148 ;  /* 0x000000948c941221 */ /* 0x000fe40000010000 */
.L_x_10764:
[----:B------:R-:W-:Y:S01]  /*0960*/  PRMT R149, RZ, 0x7610, R154 ;  /* 0x00007610ff957816 */ /* 0x000fe2000000009a */
[----:B------:R-:W-:Y:S05]  /*0970*/  @P2 BRA `(.L_x_10765) ;  /* 0x0000003000002947 */ /* 0x000fea0003800000 */
[----:B------:R-:W-:Y:S05]  /*0980*/  @!P1 BRA `(.L_x_10766) ;  /* 0x0000005000009947 */ /* 0x000fea0003800000 */
[----:B-----5:R-:W-:Y:S01]  /*0990*/  FADD.FTZ R149, R141, R149 ;  /* 0x000000958d957221 */ /* 0x020fe20000010000 */
[----:B------:R-:W-:Y:S05]  /*09a0*/  BRA `(.L_x_10766) ;  /* 0x0000003000007947 */ /* 0x000fea0003800000 */
.L_x_10765:
[----:B-----5:R-:W-:-:S05]  /*09b0*/  PRMT R150, RZ, 0x7610, R134 ;  /* 0x00007610ff967816 */ /* 0x020fca0000000086 */
[----:B------:R-:W-:-:S04]  /*09c0*/  FADD.FTZ R149, R149, R150 ;  /* 0x0000009695957221 */ /* 0x000fc80000010000 */
[----:B------:R-:W-:Y:S02]  /*09d0*/  @P1 FADD.FTZ R149, R141, R149 ;  /* 0x000000958d951221 */ /* 0x000fe40000010000 */
.L_x_10766:
[----:B------:R-:W-:Y:S01]  /*09e0*/  PRMT R150, RZ, 0x5410, R155 ;  /* 0x00005410ff967816 */ /* 0x000fe2000000009b */
[----:B------:R-:W-:Y:S05]  /*09f0*/  @P2 BRA `(.L_x_10767) ;  /* 0x0000003000002947 */ /* 0x000fea0003800000 */
[----:B------:R-:W-:Y:S05]  /*0a00*/  @!P1 BRA `(.L_x_10768) ;  /* 0x0000005000009947 */ /* 0x000fea0003800000 */
[----:B-----5:R-:W-:Y:S01]  /*0a10*/  FADD.FTZ R150, R142, R150 ;  /* 0x000000968e967221 */ /* 0x020fe20000010000 */
[----:B------:R-:W-:Y:S05]  /*0a20*/  BRA `(.L_x_10768) ;  /* 0x0000003000007947 */ /* 0x000fea0003800000 */
.L_x_10767:
[----:B-----5:R-:W-:-:S05]  /*0a30*/  PRMT R3, RZ, 0x5410, R135 ;  /* 0x00005410ff037816 */ /* 0x020fca0000000087 */
[----:B------:R-:W-:-:S04]  /*0a40*/  FADD.FTZ R150, R150, R3 ;  /* 0x0000000396967221 */ /* 0x000fc80000010000 */
[----:B------:R-:W-:Y:S02]  /*0a50*/  @P1 FADD.FTZ R150, R142, R150 ;  /* 0x000000968e961221 */ /* 0x000fe40000010000 */
.L_x_10768:
[----:B------:R-:W-:Y:S01]  /*0a60*/  PRMT R151, RZ, 0x7610, R155 ;  /* 0x00007610ff977816 */ /* 0x000fe2000000009b */
[----:B------:R-:W-:Y:S05]  /*0a70*/  @P2 BRA `(.L_x_10769) ;  /* 0x0000003000002947 */ /* 0x000fea0003800000 */
[----:B------:R-:W-:Y:S05]  /*0a80*/  @!P1 BRA `(.L_x_10770) ;  /* 0x0000005000009947 */ /* 0x000fea0003800000 */
[----:B-----5:R-:W-:Y:S01]  /*0a90*/  FADD.FTZ R151, R143, R151 ;  /* 0x000000978f977221 */ /* 0x020fe20000010000 */
[----:B------:R-:W-:Y:S05]  /*0aa0*/  BRA `(.L_x_10770) ;  /* 0x0000003000007947 */ /* 0x000fea0003800000 */
.L_x_10769:
[----:B-----5:R-:W-:-:S05]  /*0ab0*/  PRMT R152, RZ, 0x7610, R135 ;  /* 0x00007610ff987816 */ /* 0x020fca0000000087 */
[----:B------:R-:W-:-:S04]  /*0ac0*/  FADD.FTZ R151, R151, R152 ;  /* 0x0000009897977221 */ /* 0x000fc80000010000 */
[----:B------:R-:W-:Y:S02]  /*0ad0*/  @P1 FADD.FTZ R151, R143, R151 ;  /* 0x000000978f971221 */ /* 0x000fe40000010000 */
.L_x_10770:
[C---:B------:R-:W-:Y:S02]  /*0ae0*/  LEA R152, P3, R170.reuse, c[0x0][0x188], 0x5 ;  /* 0x00006200aa987a11 */ /* 0x040fe400078628ff */
[C---:B------:R-:W-:Y:S02]  /*0af0*/  IADD3 R169, R170.reuse, 0x20, RZ ;  /* 0x00000020aaa97810 */ /* 0x040fe40007ffe0ff */
[----:B------:R-:W-:Y:S02]  /*0b00*/  LEA.HI.X R153, R170, c[0x0][0x18c], RZ, 0x5, P3 ;  /* 0x00006300aa997a11 */ /* 0x000fe400018f2cff */
[C---:B------:R-:W-:Y:S01]  /*0b10*/  @P0 LEA R158, P3, R169.reuse, c[0x0][0x178], 0x4 ;  /* 0x00005e00a99e0a11 */ /* 0x040fe200078620ff */
[C---:B------:R-:W-:Y:S01]  /*0b20*/  IMAD.WIDE.U32 R154, R169.reuse, R174, c[0x0][0x170] ;  /* 0x00005c00a99a7625 */ /* 0x040fe200078e00ae */
[C---:B------:R-:W-:Y:S01]  /*0b30*/  @P1 LEA R156, P4, R169.reuse, c[0x0][0x180], 0x5 ;  /* 0x00006000a99c1a11 */ /* 0x040fe200078828ff */
[----:B------:R-:W-:Y:S01]  /*0b40*/  STG.E.128 [R152.64], R144 ;  /* 0x0000009098007986 */ /* 0x000fe2000c101d04 */
[----:B------:R-:W-:-:S02]  /*0b50*/  @P0 LEA.HI.X R159, R169, c[0x0][0x17c], RZ, 0x4, P3 ;  /* 0x00005f00a99f0a11 */ /* 0x000fc400018f24ff */
[----:B------:R-:W-:Y:S01]  /*0b60*/  @P1 LEA.HI.X R157, R169, c[0x0][0x184], RZ, 0x5, P4 ;  /* 0x00006100a99d1a11 */ /* 0x000fe200020f2cff */
        /* <DEDUP_REMOVED lines=10> */
.L_x_10771:
[----:B-1---5:R-:W-:-:S05]  /*0c10*/  PRMT R3, RZ, 0x5410, R132 ;  /* 0x00005410ff037816 */ /* 0x022fca0000000084 */
[----:B------:R-:W-:-:S04]  /*0c20*/  FADD.FTZ R152, R3, R152 ;  /* 0x0000009803987221 */ /* 0x000fc80000010000 */
[----:B------:R-:W-:Y:S02]  /*0c30*/  @P1 FADD.FTZ R152, R136, R152 ;  /* 0x0000009888981221 */ /* 0x000fe40000010000 */
.L_x_10772:
[----:B------:R-:W-:Y:S01]  /*0c40*/  PRMT R153, RZ, 0x7610, R160 ;  /* 0x00007610ff997816 */ /* 0x000fe200000000a0 */
[----:B------:R-:W-:Y:S05]  /*0c50*/  @P2 BRA `(.L_x_10773) ;  /* 0x0000003000002947 */ /* 0x000fea0003800000 */
[----:B------:R-:W-:Y:S05]  /*0c60*/  @!P1 BRA `(.L_x_10774) ;  /* 0x0000005000009947 */ /* 0x000fea0003800000 */
[----:B-----5:R-:W-:Y:S01]  /*0c70*/  FADD.FTZ R153, R137, R153 ;  /* 0x0000009989997221 */ /* 0x020fe20000010000 */
[----:B------:R-:W-:Y:S05]  /*0c80*/  BRA `(.L_x_10774) ;  /* 0x0000003000007947 */ /* 0x000fea0003800000 */
.L_x_10773:
[----:B-----5:R-:W-:-:S05]  /*0c90*/  PRMT R154, RZ, 0x7610, R132 ;  /* 0x00007610ff9a7816 */ /* 0x020fca0000000084 */
[----:B------:R-:W-:-:S04]  /*0ca0*/  FADD.FTZ R153, R154, R153 ;  /* 0x000000999a997221 */ /* 0x000fc80000010000 */
[----:B------:R-:W-:Y:S02]  /*0cb0*/  @P1 FADD.FTZ R153, R137, R153 ;  /* 0x0000009989991221 */ /* 0x000fe40000010000 */
.L_x_10774:
[----:B------:R-:W-:Y:S01]  /*0cc0*/  PRMT R154, RZ, 0x5410, R161 ;  /* 0x00005410ff9a7816 */ /* 0x000fe200000000a1 */
[----:B------:R-:W-:Y:S05]  /*0cd0*/  @P2 BRA `(.L_x_10775) ;  /* 0x0000003000002947 */ /* 0x000fea0003800000 */
[----:B------:R-:W-:Y:S05]  /*0ce0*/  @!P1 BRA `(.L_x_10776) ;  /* 0x0000005000009947 */ /* 0x000fea0003800000 */
[----:B-----5:R-:W-:Y:S01]  /*0cf0*/  FADD.FTZ R154, R138, R154 ;  /* 0x0000009a8a9a7221 */ /* 0x020fe20000010000 */
[----:B------:R-:W-:Y:S05]  /*0d00*/  BRA `(.L_x_10776) ;  /* 0x0000003000007947 */ /* 0x000fea0003800000 */
.L_x_10775:
[----:B-----5:R-:W-:-:S05]  /*0d10*/  PRMT R3, RZ, 0x5410, R133 ;  /* 0x00005410ff037816 */ /* 0x020fca0000000085 */
[----:B------:R-:W-:-:S04]  /*0d20*/  FADD.FTZ R154, R3, R154 ;  /* 0x0000009a039a7221 */ /* 0x000fc80000010000 */
[----:B------:R-:W-:Y:S02]  /*0d30*/  @P1 FADD.FTZ R154, R138, R154 ;  /* 0x0000009a8a9a1221 */ /* 0x000fe40000010000 */
.L_x_10776:
[----:B------:R-:W-:Y:S01]  /*0d40*/  PRMT R155, RZ, 0x7610, R161 ;  /* 0x00007610ff9b7816 */ /* 0x000fe200000000a1 */
[----:B------:R-:W-:Y:S05]  /*0d50*/  @P2 BRA `(.L_x_10777) ;  /* 0x0000003000002947 */ /* 0x000fea0003800000 */
[----:B------:R-:W-:Y:S05]  /*0d60*/  @!P1 BRA `(.L_x_10778) ;  /* 0x0000005000009947 */ /* 0x000fea0003800000 */
[----:B-----5:R-:W-:Y:S01]  /*0d70*/  FADD.FTZ R155, R139, R155 ;  /* 0x0000009b8b9b7221 */ /* 0x020fe20000010000 */
[----:B------:R-:W-:Y:S05]  /*0d80*/  BRA `(.L_x_10778) ;  /* 0x0000003000007947 */ /* 0x000fea0003800000 */
.L_x_10777:
[----:B-----5:R-:W-:-:S05]  /*0d90*/  PRMT R156, RZ, 0x7610, R133 ;  /* 0x00007610ff9c7816 */ /* 0x020fca0000000085 */
[----:B------:R-:W-:-:S04]  /*0da0*/  FADD.FTZ R155, R156, R155 ;  /* 0x0000009b9c9b7221 */ /* 0x000fc80000010000 */
[----:B------:R-:W-:Y:S02]  /*0db0*/  @P1 FADD.FTZ R155, R139, R155 ;  /* 0x0000009b8b9b1221 */ /* 0x000fe40000010000 */
.L_x_10778:
[----:B------:R-:W-:Y:S01]  /*0dc0*/  PRMT R156, RZ, 0x5410, R162 ;  /* 0x00005410ff9c7816 */ /* 0x000fe200000000a2 */
[----:B------:R-:W-:Y:S05]  /*0dd0*/  @P2 BRA `(.L_x_10779) ;  /* 0x0000003000002947 */ /* 0x000fea0003800000 */
[----:B------:R-:W-:Y:S05]  /*0de0*/  @!P1 BRA `(.L_x_10780) ;  /* 0x0000005000009947 */ /* 0x000fea0003800000 */
[----:B-----5:R-:W-:Y:S01]  /*0df0*/  FADD.FTZ R156, R140, R156 ;  /* 0x0000009c8c9c7221 */ /* 0x020fe20000010000 */
[----:B------:R-:W-:Y:S05]  /*0e00*/  BRA `(.L_x_10780) ;  /* 0x0000003000007947 */ /* 0x000fea0003800000 */
.L_x_10779:
[----:B-----5:R-:W-:-:S05]  /*0e10*/  PRMT R3, RZ, 0x5410, R134 ;  /* 0x00005410ff037816 */ /* 0x020fca0000000086 */
[----:B------:R-:W-:-:S04]  /*0e20*/  FADD.FTZ R156, R3, R156 ;  /* 0x0000009c039c7221 */ /* 0x000fc80000010000 */
[----:B------:R-:W-:Y:S02]  /*0e30*/  @P1 FADD.FTZ R156, R140, R156 ;  /* 0x0000009c8c9c1221 */ /* 0x000fe40000010000 */
.L_x_10780:
[----:B------:R-:W-:Y:S01]  /*0e40*/  PRMT R157, RZ, 0x7610, R162 ;  /* 0x00007610ff9d7816 */ /* 0x000fe200000000a2 */
[----:B------:R-:W-:Y:S05]  /*0e50*/  @P2 BRA `(.L_x_10781) ;  /* 0x0000003000002947 */ /* 0x000fea0003800000 */
[----:B------:R-:W-:Y:S05]  /*0e60*/  @!P1 BRA `(.L_x_10782) ;  /* 0x0000005000009947 */ /* 0x000fea0003800000 */
[----:B-----5:R-:W-:Y:S01]  /*0e70*/  FADD.FTZ R157, R141, R157 ;  /* 0x0000009d8d9d7221 */ /* 0x020fe20000010000 */
[----:B------:R-:W-:Y:S05]  /*0e80*/  BRA `(.L_x_10782) ;  /* 0x0000003000007947 */ /* 0x000fea0003800000 */
.L_x_10781:
[----:B-----5:R-:W-:-:S05]  /*0e90*/  PRMT R158, RZ, 0x7610, R134 ;  /* 0x00007610ff9e7816 */ /* 0x020fca0000000086 */
[----:B------:R-:W-:-:S04]  /*0ea0*/  FADD.FTZ R157, R158, R157 ;  /* 0x0000009d9e9d7221 */ /* 0x000fc80000010000 */
[----:B------:R-:W-:Y:S02]  /*0eb0*/  @P1 FADD.FTZ R157, R141, R157 ;  /* 0x0000009d8d9d1221 */ /* 0x000fe40000010000 */
.L_x_10782:
[----:B------:R-:W-:Y:S01]  /*0ec0*/  PRMT R158, RZ, 0x5410, R163 ;  /* 0x00005410ff9e7816 */ /* 0x000fe200000000a3 */
[----:B------:R-:W-:Y:S05]  /*0ed0*/  @P2 BRA `(.L_x_10783) ;  /* 0x0000003000002947 */ /* 0x000fea0003800000 */
[----:B------:R-:W-:Y:S05]  /*0ee0*/  @!P1 BRA `(.L_x_10784) ;  /* 0x0000005000009947 */ /* 0x000fea0003800000 */
[----:B-----5:R-:W-:Y:S01]  /*0ef0*/  FADD.FTZ R158, R142, R158 ;  /* 0x0000009e8e9e7221 */ /* 0x020fe20000010000 */
[----:B------:R-:W-:Y:S05]  /*0f00*/  BRA `(.L_x_10784) ;  /* 0x0000003000007947 */ /* 0x000fea0003800000 */
.L_x_10783:
[----:B-----5:R-:W-:-:S05]  /*0f10*/  PRMT R3, RZ, 0x5410, R135 ;  /* 0x00005410ff037816 */ /* 0x020fca0000000087 */
[----:B------:R-:W-:-:S04]  /*0f20*/  FADD.FTZ R158, R3, R158 ;  /* 0x0000009e039e7221 */ /* 0x000fc80000010000 */
[----:B------:R-:W-:Y:S02]  /*0f30*/  @P1 FADD.FTZ R158, R142, R158 ;  /* 0x0000009e8e9e1221 */ /* 0x000fe40000010000 */
.L_x_10784:
[----:B------:R-:W-:Y:S01]  /*0f40*/  PRMT R159, RZ, 0x7610, R163 ;  /* 0x00007610ff9f7816 */ /* 0x000fe200000000a3 */
[----:B------:R-:W-:Y:S05]  /*0f50*/  @P2 BRA `(.L_x_10785) ;  /* 0x0000003000002947 */ /* 0x000fea0003800000 */
[----:B------:R-:W-:Y:S05]  /*0f60*/  @!P1 BRA `(.L_x_10786) ;  /* 0x0000005000009947 */ /* 0x000fea0003800000 */
[----:B-----5:R-:W-:Y:S01]  /*0f70*/  FADD.FTZ R159, R143, R159 ;  /* 0x0000009f8f9f7221 */ /* 0x020fe20000010000 */
[----:B------:R-:W-:Y:S05]  /*0f80*/  BRA `(.L_x_10786) ;  /* 0x0000003000007947 */ /* 0x000fea0003800000 */
.L_x_10785:
[----:B-----5:R-:W-:-:S05]  /*0f90*/  PRMT R160, RZ, 0x7610, R135 ;  /* 0x00007610ffa07816 */ /* 0x020fca0000000087 */
[----:B------:R-:W-:-:S04]  /*0fa0*/  FADD.FTZ R159, R160, R159 ;  /* 0x0000009fa09f7221 */ /* 0x000fc80000010000 */
[----:B------:R-:W-:Y:S02]  /*0fb0*/  @P1 FADD.FTZ R159, R143, R159 ;  /* 0x0000009f8f9f1221 */ /* 0x000fe40000010000 */
.L_x_10786:
[C---:B------:R-:W-:Y:S02]  /*0fc0*/  LEA R160, P3, R169.reuse, c[0x0][0x188], 0x5 ;  /* 0x00006200a9a07a11 */ /* 0x040fe400078628ff */
[----:B------:R-:W-:Y:S02]  /*0fd0*/  IADD3 R168, R170, 0x40, RZ ;  /* 0x00000040aaa87810 */ /* 0x000fe40007ffe0ff */
        /* <DEDUP_REMOVED lines=17> */
.L_x_10787:
[----:B-1---5:R-:W-:-:S05]  /*10f0*/  PRMT R3, RZ, 0x5410, R132 ;  /* 0x00005410ff037816 */ /* 0x022fca0000000084 */
[----:B------:R-:W-:-:S04]  /*1100*/  FADD.FTZ R160, R3, R160 ;  /* 0x000000a003a07221 */ /* 0x000fc80000010000 */
[----:B------:R-:W-:Y:S02]  /*1110*/  @P1 FADD.FTZ R160, R136, R160 ;  /* 0x000000a088a01221 */ /* 0x000fe40000010000 */
.L_x_10788:
[----:B------:R-:W-:Y:S01]  /*1120*/  PRMT R161, RZ, 0x7610, R176 ;  /* 0x00007610ffa17816 */ /* 0x000fe200000000b0 */
[----:B------:R-:W-:Y:S05]  /*1130*/  @P2 BRA `(.L_x_10789) ;  /* 0x0000003000002947 */ /* 0x000fea0003800000 */
[----:B------:R-:W-:Y:S05]  /*1140*/  @!P1 BRA `(.L_x_10790) ;  /* 0x0000005000009947 */ /* 0x000fea0003800000 */
[----:B-----5:R-:W-:Y:S01]  /*1150*/  FADD.FTZ R161, R137, R161 ;  /* 0x000000a189a17221 */ /* 0x020fe20000010000 */
[----:B------:R-:W-:Y:S05]  /*1160*/  BRA `(.L_x_10790) ;  /* 0x0000003000007947 */ /* 0x000fea0003800000 */
.L_x_10789:
[----:B-----5:R-:W-:-:S05]  /*1170*/  PRMT R162, RZ, 0x7610, R132 ;  /* 0x00007610ffa27816 */ /* 0x020fca0000000084 */
[----:B------:R-:W-:-:S04]  /*1180*/  FADD.FTZ R161, R162, R161 ;  /* 0x000000a1a2a17221 */ /* 0x000fc80000010000 */
[----:B------:R-:W-:Y:S02]  /*1190*/  @P1 FADD.FTZ R161, R137, R161 ;  /* 0x000000a189a11221 */ /* 0x000fe40000010000 */
.L_x_10790:
[----:B------:R-:W-:Y:S01]  /*11a0*/  PRMT R162, RZ, 0x5410, R177 ;  /* 0x00005410ffa27816 */ /* 0x000fe200000000b1 */
[----:B------:R-:W-:Y:S05]  /*11b0*/  @P2 BRA `(.L_x_10791) ;  /* 0x0000003000002947 */ /* 0x000fea0003800000 */
[----:B------:R-:W-:Y:S05]  /*11c0*/  @!P1 BRA `(.L_x_10792) ;  /* 0x0000005000009947 */ /* 0x000fea0003800000 */
[----:B-----5:R-:W-:Y:S01]  /*11d0*/  FADD.FTZ R162, R138, R162 ;  /* 0x000000a28aa27221 */ /* 0x020fe20000010000 */
[----:B------:R-:W-:Y:S05]  /*11e0*/  BRA `(.L_x_10792) ;  /* 0x0000003000007947 */ /* 0x000fea0003800000 */
.L_x_10791:
[----:B-----5:R-:W-:-:S05]  /*11f0*/  PRMT R3, RZ, 0x5410, R133 ;  /* 0x00005410ff037816 */ /* 0x020fca0000000085 */
[----:B------:R-:W-:-:S04]  /*1200*/  FADD.FTZ R162, R3, R162 ;  /* 0x000000a203a27221 */ /* 0x000fc80000010000 */
[----:B------:R-:W-:Y:S02]  /*1210*/  @P1 FADD.FTZ R162, R138, R162 ;  /* 0x000000a28aa21221 */ /* 0x000fe40000010000 */
.L_x_10792:
[----:B------:R-:W-:Y:S01]  /*1220*/  PRMT R163, RZ, 0x7610, R177 ;  /* 0x00007610ffa37816 */ /* 0x000fe200000000b1 */
[----:B------:R-:W-:Y:S05]  /*1230*/  @P2 BRA `(.L_x_10793) ;  /* 0x0000003000002947 */ /* 0x000fea0003800000 */
[----:B------:R-:W-:Y:S05]  /*1240*/  @!P1 BRA `(.L_x_10794) ;  /* 0x0000005000009947 */ /* 0x000fea0003800000 */
[----:B-----5:R-:W-:Y:S01]  /*1250*/  FADD.FTZ R163, R139, R163 ;  /* 0x000000a38ba37221 */ /* 0x020fe20000010000 */
[----:B------:R-:W-:Y:S05]  /*1260*/  BRA `(.L_x_10794) ;  /* 0x0000003000007947 */ /* 0x000fea0003800000 */
.L_x_10793:
[----:B-----5:R-:W-:-:S05]  /*1270*/  PRMT R164, RZ, 0x7610, R133 ;  /* 0x00007610ffa47816 */ /* 0x020fca0000000085 */
[----:B------:R-:W-:-:S04]  /*1280*/  FADD.FTZ R163, R164, R163 ;  /* 0x000000a3a4a37221 */ /* 0x000fc80000010000 */
[----:B------:R-:W-:Y:S02]  /*1290*/  @P1 FADD.FTZ R163, R139, R163 ;  /* 0x000000a38ba31221 */ /* 0x000fe40000010000 */
.L_x_10794:
[----:B------:R-:W-:Y:S01]  /*12a0*/  PRMT R164, RZ, 0x5410, R178 ;  /* 0x00005410ffa47816 */ /* 0x000fe200000000b2 */
[----:B------:R-:W-:Y:S05]  /*12b0*/  @P2 BRA `(.L_x_10795) ;  /* 0x0000003000002947 */ /* 0x000fea0003800000 */
[----:B------:R-:W-:Y:S05]  /*12c0*/  @!P1 BRA `(.L_x_10796) ;  /* 0x0000005000009947 */ /* 0x000fea0003800000 */
[----:B-----5:R-:W-:Y:S01]  /*12d0*/  FADD.FTZ R164, R140, R164 ;  /* 0x000000a48ca47221 */ /* 0x020fe20000010000 */
[----:B------:R-:W-:Y:S05]  /*12e0*/  BRA `(.L_x_10796) ;  /* 0x0000003000007947 */ /* 0x000fea0003800000 */
.L_x_10795:
[----:B-----5:R-:W-:-:S05]  /*12f0*/  PRMT R3, RZ, 0x5410, R134 ;  /* 0x00005410ff037816 */ /* 0x020fca0000000086 */
[----:B------:R-:W-:-:S04]  /*1300*/  FADD.FTZ R164, R3, R164 ;  /* 0x000000a403a47221 */ /* 0x000fc80000010000 */
[----:B------:R-:W-:Y:S02]  /*1310*/  @P1 FADD.FTZ R164, R140, R164 ;  /* 0x000000a48ca41221 */ /* 0x000fe40000010000 */
.L_x_10796:
[----:B------:R-:W-:Y:S01]  /*1320*/  PRMT R165, RZ, 0x7610, R178 ;  /* 0x00007610ffa57816 */ /* 0x000fe200000000b2 */
[----:B------:R-:W-:Y:S05]  /*1330*/  @P2 BRA `(.L_x_10797) ;  /* 0x0000003000002947 */ /* 0x000fea0003800000 */
[----:B------:R-:W-:Y:S05]  /*1340*/  @!P1 BRA `(.L_x_10798) ;  /* 0x0000005000009947 */ /* 0x000fea0003800000 */
[----:B-----5:R-:W-:Y:S01]  /*1350*/  FADD.FTZ R165, R141, R165 ;  /* 0x000000a58da57221 */ /* 0x020fe20000010000 */
[----:B------:R-:W-:Y:S05]  /*1360*/  BRA `(.L_x_10798) ;  /* 0x0000003000007947 */ /* 0x000fea0003800000 */
.L_x_10797:
[----:B-----5:R-:W-:-:S05]  /*1370*/  PRMT R166, RZ, 0x7610, R134 ;  /* 0x00007610ffa67816 */ /* 0x020fca0000000086 */
[----:B------:R-:W-:-:S04]  /*1380*/  FADD.FTZ R165, R166, R165 ;  /* 0x000000a5a6a57221 */ /* 0x000fc80000010000 */
[----:B------:R-:W-:Y:S02]  /*1390*/  @P1 FADD.FTZ R165, R141, R165 ;  /* 0x000000a58da51221 */ /* 0x000fe40000010000 */
.L_x_10798:
[----:B------:R-:W-:Y:S01]  /*13a0*/  PRMT R166, RZ, 0x5410, R179 ;  /* 0x00005410ffa67816 */ /* 0x000fe200000000b3 */
[----:B------:R-:W-:Y:S05]  /*13b0*/  @P2 BRA `(.L_x_10799) ;  /* 0x0000003000002947 */ /* 0x000fea0003800000 */
[----:B------:R-:W-:Y:S05]  /*13c0*/  @!P1 BRA `(.L_x_10800) ;  /* 0x0000005000009947 */ /* 0x000fea0003800000 */
[----:B-----5:R-:W-:Y:S01]  /*13d0*/  FADD.FTZ R166, R142, R166 ;  /* 0x000000a68ea67221 */ /* 0x020fe20000010000 */
[----:B------:R-:W-:Y:S05]  /*13e0*/  BRA `(.L_x_10800) ;  /* 0x0000003000007947 */ /* 0x000fea0003800000 */
.L_x_10799:
[----:B-----5:R-:W-:-:S05]  /*13f0*/  PRMT R3, RZ, 0x5410, R135 ;  /* 0x00005410ff037816 */ /* 0x020fca0000000087 */
[----:B------:R-:W-:-:S04]  /*1400*/  FADD.FTZ R166, R3, R166 ;  /* 0x000000a603a67221 */ /* 0x000fc80000010000 */
[----:B------:R-:W-:Y:S02]  /*1410*/  @P1 FADD.FTZ R166, R142, R166 ;  /* 0x000000a68ea61221 */ /* 0x000fe40000010000 */
.L_x_10800:
[----:B------:R-:W-:Y:S01]  /*1420*/  PRMT R167, RZ, 0x7610, R179 ;  /* 0x00007610ffa77816 */ /* 0x000fe200000000b3 */
[----:B------:R-:W-:Y:S05]  /*1430*/  @P2 BRA `(.L_x_10801) ;  /* 0x0000003000002947 */ /* 0x000fea0003800000 */
[----:B------:R-:W-:Y:S05]  /*1440*/  @!P1 BRA `(.L_x_10802) ;  /* 0x0000005000009947 */ /* 0x000fea0003800000 */
[----:B-----5:R-:W-:Y:S01]  /*1450*/  FADD.FTZ R167, R143, R167 ;  /* 0x000000a78fa77221 */ /* 0x020fe20000010000 */
[----:B------:R-:W-:Y:S05]  /*1460*/  BRA `(.L_x_10802) ;  /* 0x0000003000007947 */ /* 0x000fea0003800000 */
.L_x_10801:
[----:B-----5:R-:W-:-:S05]  /*1470*/  PRMT R172, RZ, 0x7610, R135 ;  /* 0x00007610ffac7816 */ /* 0x020fca0000000087 */
[----:B------:R-:W-:-:S04]  /*1480*/  FADD.FTZ R167, R172, R167 ;  /* 0x000000a7aca77221 */ /* 0x000fc80000010000 */
[----:B------:R-:W-:Y:S02]  /*1490*/  @P1 FADD.FTZ R167, R143, R167 ;  /* 0x000000a78fa71221 */ /* 0x000fe40000010000 */
.L_x_10802:
[----:B------:R-:W-:Y:S02]  /*14a0*/  LEA R172, P3, R168, c[0x0][0x188], 0x5 ;  /* 0x00006200a8ac7a11 */ /* 0x000fe400078628ff */
[----:B------:R-:W-:Y:S02]  /*14b0*/  IADD3 R3, R170, 0x60, RZ ;  /* 0x00000060aa037810 */ /* 0x000fe40007ffe0ff */
[----:B------:R-:W-:Y:S02]  /*14c0*/  LEA.HI.X R173, R168, c[0x0][0x18c], RZ, 0x5, P3 ;  /* 0x00006300a8ad7a11 */ /* 0x000fe400018f2cff */
[C---:B------:R-:W-:Y:S01]  /*14d0*/  @P0 LEA R178, P3, R3.reuse, c[0x0][0x178], 0x4 ;  /* 0x00005e0003b20a11 */ /* 0x040fe200078620ff */
[C---:B------:R-:W-:Y:S01]  /*14e0*/  IMAD.WIDE.U32 R174, R3.reuse, R174, c[0x0][0x170] ;  /* 0x00005c0003ae7625 */ /* 0x040fe200078e00ae */
[C---:B------:R-:W-:Y:S01]  /*14f0*/  @P1 LEA R176, P4, R3.reuse, c[0x0][0x180], 0x5 ;  /* 0x0000600003b01a11 */ /* 0x040fe200078828ff */
[----:B------:R0:W-:Y:S01]  /*1500*/  STG.E.128 [R172.64], R160 ;  /* 0x000000a0ac007986 */ /* 0x0001e2000c101d04 */
[----:B------:R-:W-:-:S02]  /*1510*/  @P0 LEA.HI.X R179, R3, c[0x0][0x17c], RZ, 0x4, P3 ;  /* 0x00005f0003b30a11 */ /* 0x000fc400018f24ff */
[----:B------:R-:W-:Y:S01]  /*1520*/  @P1 LEA.HI.X R177, R3, c[0x0][0x184], RZ, 0x5, P4 ;  /* 0x0000610003b11a11 */ /* 0x000fe200020f2cff */
[----:B------:R0:W-:Y:S04]  /*1530*/  STG.E.128 [R172.64+0x10], R164 ;  /* 0x000010a4ac007986 */ /* 0x0001e8000c101d04 */
[----:B------:R-:W2:Y:S04]  /*1540*/  LDG.E.128 R180, [R174.64] ;  /* 0x00000004aeb47981 */ /* 0x000ea8000c1e1d00 */
[----:B-----5:R0:W5:Y:S04]  /*1550*/  @P0 LDG.E.128 R132, [R178.64] ;  /* 0x00000004b2840981 */ /* 0x020168000c1e1d00 */
[----:B------:R2:W5:Y:S04]  /*1560*/  @P1 LDG.E.128 R136, [R176.64] ;  /* 0x00000004b0881981 */ /* 0x000568000c1e1d00 */
[----:B------:R2:W5:Y:S02]  /*1570*/  @P1 LDG.E.128 R140, [R176.64+0x10] ;  /* 0x00001004b08c1981 */ /* 0x000564000c1e1d00 */
[----:B--2---:R-:W-:Y:S01]  /*1580*/  PRMT R176, RZ, 0x5410, R180 ;  /* 0x00005410ffb07816 */ /* 0x004fe200000000b4 */
[----:B------:R-:W-:Y:S05]  /*1590*/  @P2 BRA `(.L_x_10803) ;  /* 0x0000003000002947 */ /* 0x000fea0003800000 */
[----:B0-----:R-:W-:Y:S05]  /*15a0*/  @!P1 BRA `(.L_x_10804) ;  /* 0x0000005000009947 */ /* 0x001fea0003800000 */
[----:B-----5:R-:W-:Y:S01]  /*15b0*/  FADD.FTZ R176, R136, R176 ;  /* 0x000000b088b07221 */ /* 0x020fe20000010000 */
[----:B------:R-:W-:Y:S05]  /*15c0*/  BRA `(.L_x_10804) ;  /* 0x0000003000007947 */ /* 0x000fea0003800000 */
.L_x_10803:
[----:B0----5:R-:W-:-:S05]  /*15d0*/  PRMT R171, RZ, 0x5410, R132 ;  /* 0x00005410ffab7816 */ /* 0x021fca0000000084 */
[----:B------:R-:W-:-:S04]  /*15e0*/  FADD.FTZ R176, R171, R176 ;  /* 0x000000b0abb07221 */ /* 0x000fc80000010000 */
[----:B------:R-:W-:Y:S02]  /*15f0*/  @P1 FADD.FTZ R176, R136, R176 ;  /* 0x000000b088b01221 */ /* 0x000fe40000010000 */
.L_x_10804:
[----:B------:R-:W-:Y:S01]  /*1600*/  PRMT R177, RZ, 0x7610, R180 ;  /* 0x00007610ffb17816 */ /* 0x000fe200000000b4 */
[----:B------:R-:W-:Y:S05]  /*1610*/  @P2 BRA `(.L_x_10805) ;  /* 0x0000003000002947 */ /* 0x000fea0003800000 */
[----:B------:R-:W-:Y:S05]  /*1620*/  @!P1 BRA `(.L_x_10806) ;  /* 0x0000005000009947 */ /* 0x000fea0003800000 */
[----:B-----5:R-:W-:Y:S01]  /*1630*/  FADD.FTZ R177, R137, R177 ;  /* 0x000000b189b17221 */ /* 0x020fe20000010000 */
[----:B------:R-:W-:Y:S05]  /*1640*/  BRA `(.L_x_10806) ;  /* 0x0000003000007947 */ /* 0x000fea0003800000 */
.L_x_10805:
[----:B-----5:R-:W-:-:S05]  /*1650*/  PRMT R172, RZ, 0x7610, R132 ;  /* 0x00007610ffac7816 */ /* 0x020fca0000000084 */
[----:B------:R-:W-:-:S04]  /*1660*/  FADD.FTZ R177, R172, R177 ;  /* 0x000000b1acb17221 */ /* 0x000fc80000010000 */
[----:B------:R-:W-:Y:S02]  /*1670*/  @P1 FADD.FTZ R177, R137, R177 ;  /* 0x000000b189b11221 */ /* 0x000fe40000010000 */
.L_x_10806:
[----:B------:R-:W-:Y:S01]  /*1680*/  PRMT R178, RZ, 0x5410, R181 ;  /* 0x00005410ffb27816 */ /* 0x000fe200000000b5 */
[----:B------:R-:W-:Y:S05]  /*1690*/  @P2 BRA `(.L_x_10807) ;  /* 0x0000003000002947 */ /* 0x000fea0003800000 */
[----:B------:R-:W-:Y:S05]  /*16a0*/  @!P1 BRA `(.L_x_10808) ;  /* 0x0000005000009947 */ /* 0x000fea0003800000 */
[----:B-----5:R-:W-:Y:S01]  /*16b0*/  FADD.FTZ R178, R138, R178 ;  /* 0x000000b28ab27221 */ /* 0x020fe20000010000 */
[----:B------:R-:W-:Y:S05]  /*16c0*/  BRA `(.L_x_10808) ;  /* 0x0000003000007947 */ /* 0x000fea0003800000 */
.L_x_10807:
[----:B-----5:R-:W-:-:S05]  /*16d0*/  PRMT R171, RZ, 0x5410, R133 ;  /* 0x00005410ffab7816 */ /* 0x020fca0000000085 */
[----:B------:R-:W-:-:S04]  /*16e0*/  FADD.FTZ R178, R171, R178 ;  /* 0x000000b2abb27221 */ /* 0x000fc80000010000 */
[----:B------:R-:W-:Y:S02]  /*16f0*/  @P1 FADD.FTZ R178, R138, R178 ;  /* 0x000000b28ab21221 */ /* 0x000fe40000010000 */
.L_x_10808:
[----:B------:R-:W-:Y:S01]  /*1700*/  PRMT R179, RZ, 0x7610, R181 ;  /* 0x00007610ffb37816 */ /* 0x000fe200000000b5 */
[----:B------:R-:W-:Y:S05]  /*1710*/  @P2 BRA `(.L_x_10809) ;  /* 0x0000003000002947 */ /* 0x000fea0003800000 */
[----:B------:R-:W-:Y:S05]  /*1720*/  @!P1 BRA `(.L_x_10810) ;  /* 0x0000005000009947 */ /* 0x000fea0003800000 */
[----:B-----5:R-:W-:Y:S01]  /*1730*/  FADD.FTZ R179, R139, R179 ;  /* 0x000000b38bb37221 */ /* 0x020fe20000010000 */
[----:B------:R-:W-:Y:S05]  /*1740*/  BRA `(.L_x_10810) ;  /* 0x0000003000007947 */ /* 0x000fea0003800000 */
.L_x_10809:
[----:B-----5:R-:W-:-:S05]  /*1750*/  PRMT R172, RZ, 0x7610, R133 ;  /* 0x00007610ffac7816 */ /* 0x020fca0000000085 */
[----:B------:R-:W-:-:S04]  /*1760*/  FADD.FTZ R179, R172, R179 ;  /* 0x000000b3acb37221 */ /* 0x000fc80000010000 */
[----:B------:R-:W-:Y:S02]  /*1770*/  @P1 FADD.FTZ R179, R139, R179 ;  /* 0x000000b38bb31221 */ /* 0x000fe40000010000 */
.L_x_10810:
[----:B------:R-:W-:Y:S01]  /*1780*/  PRMT R172, RZ, 0x5410, R182 ;  /* 0x00005410ffac7816 */ /* 0x000fe200000000b6 */
[----:B------:R-:W-:Y:S05]  /*1790*/  @P2 BRA `(.L_x_10811) ;  /* 0x0000003000002947 */ /* 0x000fea0003800000 */
[----:B------:R-:W-:Y:S05]  /*17a0*/  @!P1 BRA `(.L_x_10812) ;  /* 0x0000005000009947 */ /* 0x000fea0003800000 */
[----:B-----5:R-:W-:Y:S01]  /*17b0*/  FADD.FTZ R172, R140, R172 ;  /* 0x000000ac8cac7221 */ /* 0x020fe20000010000 */
[----:B------:R-:W-:Y:S05]  /*17c0*/  BRA `(.L_x_10812) ;  /* 0x0000003000007947 */ /* 0x000fea0003800000 */
.L_x_10811:
[----:B-----5:R-:W-:-:S05]  /*17d0*/  PRMT R171, RZ, 0x5410, R134 ;  /* 0x00005410ffab7816 */ /* 0x020fca0000000086 */
[----:B------:R-:W-:-:S04]  /*17e0*/  FADD.FTZ R172, R171, R172 ;  /* 0x000000acabac7221 */ /* 0x000fc80000010000 */
[----:B------:R-:W-:Y:S02]  /*17f0*/  @P1 FADD.FTZ R172, R140, R172 ;  /* 0x000000ac8cac1221 */ /* 0x000fe40000010000 */
.L_x_10812:
[----:B------:R-:W-:Y:S01]  /*1800*/  PRMT R173, RZ, 0x7610, R182 ;  /* 0x00007610ffad7816 */ /* 0x000fe200000000b6 */
[----:B------:R-:W-:Y:S05]  /*1810*/  @P2 BRA `(.L_x_10813) ;  /* 0x0000003000002947 */ /* 0x000fea0003800000 */
[----:B------:R-:W-:Y:S05]  /*1820*/  @!P1 BRA `(.L_x_10814) ;  /* 0x0000005000009947 */ /* 0x000fea0003800000 */
[----:B-----5:R-:W-:Y:S01]  /*1830*/  FADD.FTZ R173, R141, R173 ;  /* 0x000000ad8dad7221 */ /* 0x020fe20000010000 */
[----:B------:R-:W-:Y:S05]  /*1840*/  BRA `(.L_x_10814) ;  /* 0x0000003000007947 */ /* 0x000fea0003800000 */
.L_x_10813:
[----:B-----5:R-:W-:-:S05]  /*1850*/  PRMT R174, RZ, 0x7610, R134 ;  /* 0x00007610ffae7816 */ /* 0x020fca0000000086 */
[----:B------:R-:W-:-:S04]  /*1860*/  FADD.FTZ R173, R174, R173 ;  /* 0x000000adaead7221 */ /* 0x000fc80000010000 */
[----:B------:R-:W-:Y:S02]  /*1870*/  @P1 FADD.FTZ R173, R141, R173 ;  /* 0x000000ad8dad1221 */ /* 0x000fe40000010000 */
.L_x_10814:
[----:B------:R-:W-:Y:S01]  /*1880*/  PRMT R174, RZ, 0x5410, R183 ;  /* 0x00005410ffae7816 */ /* 0x000fe200000000b7 */
[----:B------:R-:W-:Y:S05]  /*1890*/  @P2 BRA `(.L_x_10815) ;  /* 0x0000003000002947 */ /* 0x000fea0003800000 */
[----:B------:R-:W-:Y:S05]  /*18a0*/  @!P1 BRA `(.L_x_10816) ;  /* 0x0000005000009947 */ /* 0x000fea0003800000 */
[----:B-----5:R-:W-:Y:S01]  /*18b0*/  FADD.FTZ R174, R142, R174 ;  /* 0x000000ae8eae7221 */ /* 0x020fe20000010000 */
[----:B------:R-:W-:Y:S05]  /*18c0*/  BRA `(.L_x_10816) ;  /* 0x0000003000007947 */ /* 0x000fea0003800000 */
.L_x_10815:
[----:B-----5:R-:W-:-:S05]  /*18d0*/  PRMT R171, RZ, 0x5410, R135 ;  /* 0x00005410ffab7816 */ /* 0x020fca0000000087 */
[----:B------:R-:W-:-:S04]  /*18e0*/  FADD.FTZ R174, R171, R174 ;  /* 0x000000aeabae7221 */ /* 0x000fc80000010000 */
[----:B------:R-:W-:Y:S02]  /*18f0*/  @P1 FADD.FTZ R174, R142, R174 ;  /* 0x000000ae8eae1221 */ /* 0x000fe40000010000 */
.L_x_10816:
[----:B------:R-:W-:Y:S01]  /*1900*/  PRMT R175, RZ, 0x7610, R183 ;  /* 0x00007610ffaf7816 */ /* 0x000fe200000000b7 */
[----:B------:R-:W-:Y:S05]  /*1910*/  @P2 BRA `(.L_x_10817) ;  /* 0x0000003000002947 */ /* 0x000fea0003800000 */
[----:B------:R-:W-:Y:S05]  /*1920*/  @!P1 BRA `(.L_x_10818) ;  /* 0x0000005000009947 */ /* 0x000fea0003800000 */
[----:B-----5:R-:W-:Y:S01]  /*1930*/  FADD.FTZ R175, R143, R175 ;  /* 0x000000af8faf7221 */ /* 0x020fe20000010000 */
[----:B------:R-:W-:Y:S05]  /*1940*/  BRA `(.L_x_10818) ;  /* 0x0000003000007947 */ /* 0x000fea0003800000 */
.L_x_10817:
[----:B-----5:R-:W-:-:S05]  /*1950*/  PRMT R180, RZ, 0x7610, R135 ;  /* 0x00007610ffb47816 */ /* 0x020fca0000000087 */
[----:B------:R-:W-:-:S04]  /*1960*/  FADD.FTZ R175, R180, R175 ;  /* 0x000000afb4af7221 */ /* 0x000fc80000010000 */
[----:B------:R-:W-:Y:S02]  /*1970*/  @P1 FADD.FTZ R175, R143, R175 ;  /* 0x000000af8faf1221 */ /* 0x000fe40000010000 */
.L_x_10818:
        /* <DEDUP_REMOVED lines=39> */
.L_x_10823:
        /* <DEDUP_REMOVED lines=84> */
.L_x_10824:
[----:B01----:R-:W-:Y:S01]  /*2130*/  FADD.FTZ R185, R184, R185 ;  /* 0x000000b9b8b97221 */ /* 0x003fe20000010000 */
[----:B------:R-:W-:Y:S01]  /*2140*/  MOV R180, c[0x0][0x1e0] ;  /* 0x0000780000b47a02 */ /* 0x000fe20000000f00 */
[----:B------:R-:W-:Y:S01]  /*2150*/  FMUL.FTZ R184, R171, R171 ;  /* 0x000000ababb87220 */ /* 0x000fe20000410000 */
[----:B------:R-:W-:Y:S01]  /*2160*/  ISETP.NE.AND P0, PT, RZ, UR6, PT ;  /* 0x00000006ff007c0c */ /* 0x000fe2000bf05270 */
[----:B------:R-:W-:Y:S01]  /*2170*/  HFMA2.MMA R181, -RZ, RZ, 0, 2.384185791015625e-07 ;  /* 0x00000004ffb57435 */ /* 0x000fe200000001ff */
[----:B------:R-:W-:Y:S01]  /*2180*/  SHF.R.U32.HI R201, RZ, 0x1c, R170 ;  /* 0x0000001cffc97819 */ /* 0x000fe200000116aa */
        /* <DEDUP_REMOVED lines=13> */
[C---:B------:R-:W-:Y:S02]  /*2260*/  FADD.FTZ R150, -R184.reuse, R150 ;  /* 0x00000096b8967221 */ /* 0x040fe40000010100 */
[----:B-1----:R-:W-:Y:S02]  /*2270*/  FADD.FTZ R171, -R184, R153 ;  /* 0x00000099b8ab7221 */ /* 0x002fe40000010100 */
[----:B0-----:R-:W-:-:S02]  /*2280*/  FMUL.FTZ R153, R202, R144 ;  /* 0x00000090ca997220 */ /* 0x001fc40000410000 */
[----:B------:R-:W-:Y:S02]  /*2290*/  FMUL.FTZ R146, R202, R145 ;  /* 0x00000091ca927220 */ /* 0x000fe40000410000 */
[----:B------:R-:W-:Y:S02]  /*22a0*/  FFMA.FTZ R148, R68, R153, R4 ;  /* 0x0000009944947223 */ /* 0x000fe40000010004 */
[----:B------:R-:W-:Y:S02]  /*22b0*/  FFMA.FTZ R147, R69, R146, R5 ;  /* 0x0000009245937223 */ /* 0x000fe40000010005 */
[----:B------:R-:W-:-:S03]  /*22c0*/  @!P1 IMAD.WIDE R144, R2, R181, c[0x0][0x1a8] ;  /* 0x00006a0002909625 */ /* 0x000fc600078e02b5 */
[----:B------:R-:W-:Y:S01]  /*22d0*/  F2FP.BF16.PACK_AB R148, R147, R148 ;  /* 0x000000949394723e */ /* 0x000fe200000010ff */
[----:B------:R-:W-:Y:S01]  /*22e0*/  FADD.FTZ R182, -R184, R154 ;  /* 0x0000009ab8b67221 */ /* 0x000fe20000010100 */
[----:B------:R0:W-:Y:S01]  /*22f0*/  @!P1 STG.E [R144.64], R202 ;  /* 0x000000ca90009986 */ /* 0x0001e2000c101904 */
[C---:B------:R-:W-:Y:S02]  /*2300*/  FMUL.FTZ R185, R202.reuse, R185 ;  /* 0x000000b9cab97220 */ /* 0x040fe40000410000 */
[C---:B------:R-:W-:Y:S02]  /*2310*/  FMUL.FTZ R186, R202.reuse, R186 ;  /* 0x000000bacaba7220 */ /* 0x040fe40000410000 */
[C---:B------:R-:W-:Y:S02]  /*2320*/  FMUL.FTZ R187, R202.reuse, R187 ;  /* 0x000000bbcabb7220 */ /* 0x040fe40000410000 */
[----:B------:R-:W-:Y:S02]  /*2330*/  FMUL.FTZ R154, R202, R149 ;  /* 0x00000095ca9a7220 */ /* 0x000fe40000410000 */
[----:B------:R-:W-:-:S02]  /*2340*/  FADD.FTZ R151, -R184, R151 ;  /* 0x00000097b8977221 */ /* 0x000fc40000010100 */
[----:B------:R-:W-:Y:S02]  /*2350*/  FMUL.FTZ R147, R202, R150 ;  /* 0x00000096ca937220 */ /* 0x000fe40000410000 */
[----:B------:R-:W-:Y:S02]  /*2360*/  FADD.FTZ R188, -R184, R152 ;  /* 0x00000098b8bc7221 */ /* 0x000fe40000010100 */
[----:B------:R-:W-:Y:S02]  /*2370*/  FFMA.FTZ R149, R70, R185, R6 ;  /* 0x000000b946957223 */ /* 0x000fe40000010006 */
[----:B------:R-:W-:Y:S02]  /*2380*/  FFMA.FTZ R150, R71, R186, R7 ;  /* 0x000000ba47967223 */ /* 0x000fe40000010007 */
[----:B------:R-:W-:Y:S02]  /*2390*/  FADD.FTZ R190, -R184, R162 ;  /* 0x000000a2b8be7221 */ /* 0x000fe40000010100 */
[----:B0-----:R-:W-:Y:S01]  /*23a0*/  FFMA.FTZ R145, R72, R187, R8 ;  /* 0x000000bb48917223 */ /* 0x001fe20000010008 */
[----:B------:R-:W-:Y:S01]  /*23b0*/  F2FP.BF16.PACK_AB R149, R150, R149 ;  /* 0x000000959695723e */ /* 0x000fe200000010ff */
[----:B------:R-:W-:-:S02]  /*23c0*/  FFMA.FTZ R152, R73, R154, R9 ;  /* 0x0000009a49987223 */ /* 0x000fc40000010009 */
[C---:B------:R-:W-:Y:S02]  /*23d0*/  FADD.FTZ R155, -R184.reuse, R155 ;  /* 0x0000009bb89b7221 */ /* 0x040fe40000010100 */
[----:B------:R-:W-:Y:S01]  /*23e0*/  FADD.FTZ R183, -R184, R156 ;  /* 0x0000009cb8b77221 */ /* 0x000fe20000010100 */
[----:B------:R-:W-:Y:S01]  /*23f0*/  F2FP.BF16.PACK_AB R150, R152, R145 ;  /* 0x000000919896723e */ /* 0x000fe200000010ff */
        /* <DEDUP_REMOVED lines=17> */
[----:B------:R-:W-:Y:S01]  /*2510*/  FADD.FTZ R175, -R184, R175 ;  /* 0x000000afb8af7221 */ /* 0x000fe20000010100 */
[----:B------:R-:W-:Y:S01]  /*2520*/  SHF.L.U32 R184, R170, 0x4, RZ ;  /* 0x00000004aab87819 */ /* 0x000fe200000006ff */
[----:B------:R-:W-:Y:S02]  /*2530*/  FMUL.FTZ R162, R202, R151 ;  /* 0x00000097caa27220 */ /* 0x000fe40000410000 */
[-C--:B------:R-:W-:Y:S01]  /*2540*/  FFMA.FTZ R151, R74, R147.reuse, R10 ;  /* 0x000000934a977223 */ /* 0x080fe2000001000a */
[----:B------:R-:W-:Y:S01]  /*2550*/  IADD3 R144, P0, R184, c[0x0][0x208], RZ ;  /* 0x00008200b8907a10 */ /* 0x000fe20007f1e0ff */
[-C--:B------:R-:W-:Y:S02]  /*2560*/  FFMA.FTZ R156, R75, R162.reuse, R11 ;  /* 0x000000a24b9c7223 */ /* 0x080fe4000001000b */
[----:B------:R-:W-:Y:S01]  /*2570*/  FFMA.FTZ R147, R106, R147, R42 ;  /* 0x000000936a937223 */ /* 0x000fe2000001002a */
[----:B------:R-:W-:Y:S01]  /*2580*/  IADD3.X R145, R201, c[0x0][0x20c], RZ, P0, !PT ;  /* 0x00008300c9917a10 */ /* 0x000fe200007fe4ff */
[----:B------:R-:W-:Y:S01]  /*2590*/  FFMA.FTZ R152, R107, R162, R43 ;  /* 0x000000a26b987223 */ /* 0x000fe2000001002b */
[----:B------:R-:W-:Y:S01]  /*25a0*/  F2FP.BF16.PACK_AB R151, R156, R151 ;  /* 0x000000979c97723e */ /* 0x000fe200000010ff */
[----:B------:R-:W-:-:S02]  /*25b0*/  FMUL.FTZ R177, R202, R188 ;  /* 0x000000bccab17220 */ /* 0x000fc40000410000 */
[----:B------:R-:W-:Y:S01]  /*25c0*/  FMUL.FTZ R176, R202, R171 ;  /* 0x000000abcab07220 */ /* 0x000fe20000410000 */
[----:B------:R-:W-:Y:S01]  /*25d0*/  F2FP.BF16.PACK_AB R147, R152, R147 ;  /* 0x000000939893723e */ /* 0x000fe200000010ff */
[C---:B------:R-:W-:Y:S01]  /*25e0*/  FMUL.FTZ R179, R202.reuse, R182 ;  /* 0x000000b6cab37220 */ /* 0x040fe20000410000 */
[----:B------:R0:W-:Y:S01]  /*25f0*/  STG.E.128 [R144.64], R148 ;  /* 0x0000009490007986 */ /* 0x0001e2000c101d04 */
[----:B------:R-:W-:Y:S02]  /*2600*/  FMUL.FTZ R178, R202, R155 ;  /* 0x0000009bcab27220 */ /* 0x000fe40000410000 */
[----:B------:R-:W-:Y:S02]  /*2610*/  FFMA.FTZ R153, R100, R153, R36 ;  /* 0x0000009964997223 */ /* 0x000fe40000010024 */
[----:B------:R-:W-:Y:S02]  /*2620*/  FFMA.FTZ R152, R101, R146, R37 ;  /* 0x0000009265987223 */ /* 0x000fe40000010025 */
[----:B------:R-:W-:-:S02]  /*2630*/  FFMA.FTZ R185, R102, R185, R38 ;  /* 0x000000b966b97223 */ /* 0x000fc40000010026 */
[----:B------:R-:W-:Y:S02]  /*2640*/  FFMA.FTZ R186, R103, R186, R39 ;  /* 0x000000ba67ba7223 */ /* 0x000fe40000010027 */
[C---:B------:R-:W-:Y:S02]  /*2650*/  FMUL.FTZ R166, R202.reuse, R163 ;  /* 0x000000a3caa67220 */ /* 0x040fe40000410000 */
[C---:B------:R-:W-:Y:S02]  /*2660*/  FMUL.FTZ R162, R202.reuse, R175 ;  /* 0x000000afcaa27220 */ /* 0x040fe40000410000 */
[----:B------:R-:W-:Y:S02]  /*2670*/  FFMA.FTZ R155, R105, R154, R41 ;  /* 0x0000009a699b7223 */ /* 0x000fe40000010029 */
[----:B------:R-:W-:Y:S01]  /*2680*/  FMUL.FTZ R163, R202, R174 ;  /* 0x000000aecaa37220 */ /* 0x000fe20000410000 */
[----:B0-----:R-:W-:Y:S01]  /*2690*/  F2FP.BF16.PACK_AB R145, R186, R185 ;  /* 0x000000b9ba91723e */ /* 0x001fe200000010ff */
[----:B------:R-:W-:Y:S01]  /*26a0*/  FFMA.FTZ R146, R104, R187, R40 ;  /* 0x000000bb68927223 */ /* 0x000fe20000010028 */
[----:B------:R-:W-:Y:S01]  /*26b0*/  F2FP.BF16.PACK_AB R144, R152, R153 ;  /* 0x000000999890723e */ /* 0x000fe200000010ff */
[----:B------:R-:W-:Y:S01]  /*26c0*/  FFMA.FTZ R154, R76, R177, R12 ;  /* 0x000000b14c9a7223 */ /* 0x000fe2000001000c */
[----:B------:R-:W-:Y:S01]  /*26d0*/  SHF.L.U32 R185, R169, 0x4, RZ ;  /* 0x00000004a9b97819 */ /* 0x000fe200000006ff */
[----:B------:R-:W-:Y:S01]  /*26e0*/  FFMA.FTZ R175, R77, R176, R13 ;  /* 0x000000b04daf7223 */ /* 0x000fe2000001000d */
[----:B------:R-:W-:Y:S01]  /*26f0*/  IADD3 R152, P0, R184, c[0x0][0x210], RZ ;  /* 0x00008400b8987a10 */ /* 0x000fe20007f1e0ff */
[C---:B------:R-:W-:Y:S01]  /*2700*/  FMUL.FTZ R183, R202.reuse, R183 ;  /* 0x000000b7cab77220 */ /* 0x040fe20000410000 */
[----:B------:R-:W-:Y:S01]  /*2710*/  F2FP.BF16.PACK_AB R146, R155, R146 ;  /* 0x000000929b92723e */ /* 0x000fe200000010ff */
[----:B------:R-:W-:Y:S01]  /*2720*/  FMUL.FTZ R180, R202, R157 ;  /* 0x0000009dcab47220 */ /* 0x000fe20000410000 */
[----:B------:R-:W-:Y:S01]  /*2730*/  F2FP.BF16.PACK_AB R148, R175, R154 ;  /* 0x0000009aaf94723e */ /* 0x000fe200000010ff */
[----:B------:R-:W-:Y:S01]  /*2740*/  FFMA.FTZ R174, R78, R179, R14 ;  /* 0x000000b34eae7223 */ /* 0x000fe2000001000e */
[----:B------:R-:W-:Y:S01]  /*2750*/  SHF.R.U32.HI R184, RZ, 0x1c, R169 ;  /* 0x0000001cffb87819 */ /* 0x000fe200000116a9 */
[----:B------:R-:W-:Y:S01]  /*2760*/  FFMA.FTZ R149, R79, R178, R15 ;  /* 0x000000b24f957223 */ /* 0x000fe2000001000f */
[----:B------:R-:W-:Y:S01]  /*2770*/  IADD3.X R153, R201, c[0x0][0x214], RZ, P0, !PT ;  /* 0x00008500c9997a10 */ /* 0x000fe200007fe4ff */
[----:B------:R-:W-:-:S02]  /*2780*/  FMUL.FTZ R189, R202, R158 ;  /* 0x0000009ecabd7220 */ /* 0x000fc40000410000 */
[----:B------:R-:W-:Y:S01]  /*2790*/  FMUL.FTZ R182, R202, R159 ;  /* 0x0000009fcab67220 */ /* 0x000fe20000410000 */
[----:B------:R-:W-:Y:S01]  /*27a0*/  F2FP.BF16.PACK_AB R149, R149, R174 ;  /* 0x000000ae9595723e */ /* 0x000fe200000010ff */
[----:B------:R-:W-:Y:S01]  /*27b0*/  FFMA.FTZ R150, R80, R183, R16 ;  /* 0x000000b750967223 */ /* 0x000fe20000010010 */
[----:B------:R-:W-:Y:S01]  /*27c0*/  IADD3 R174, P1, R185, c[0x0][0x208], RZ ;  /* 0x00008200b9ae7a10 */ /* 0x000fe20007f3e0ff */
[----:B------:R-:W-:Y:S01]  /*27d0*/  FFMA.FTZ R151, R81, R180, R17 ;  /* 0x000000b451977223 */ /* 0x000fe20000010011 */
[----:B------:R0:W-:Y:S01]  /*27e0*/  STG.E.128 [R152.64], R144 ;  /* 0x0000009098007986 */ /* 0x0001e2000c101d04 */
[----:B------:R-:W-:Y:S01]  /*27f0*/  FFMA.FTZ R154, R82, R189, R18 ;  /* 0x000000bd529a7223 */ /* 0x000fe20000010012 */
[----:B------:R-:W-:Y:S01]  /*2800*/  IADD3.X R175, R184, c[0x0][0x20c], RZ, P1, !PT ;  /* 0x00008300b8af7a10 */ /* 0x000fe20000ffe4ff */
[----:B------:R-:W-:Y:S01]  /*2810*/  FFMA.FTZ R155, R83, R182, R19 ;  /* 0x000000b6539b7223 */ /* 0x000fe20000010013 */
[----:B------:R-:W-:Y:S01]  /*2820*/  F2FP.BF16.PACK_AB R150, R151, R150 ;  /* 0x000000969796723e */ /* 0x000fe200000010ff */
[----:B------:R-:W-:-:S02]  /*2830*/  FMUL.FTZ R167, R202, R190 ;  /* 0x000000becaa77220 */ /* 0x000fc40000410000 */
[C---:B------:R-:W-:Y:S01]  /*2840*/  FMUL.FTZ R171, R202.reuse, R191 ;  /* 0x000000bfcaab7220 */ /* 0x040fe20000410000 */
[----:B------:R-:W-:Y:S01]  /*2850*/  F2FP.BF16.PACK_AB R151, R155, R154 ;  /* 0x0000009a9b97723e */ /* 0x000fe200000010ff */
[C---:B------:R-:W-:Y:S02]  /*2860*/  FMUL.FTZ R170, R202.reuse, R192 ;  /* 0x000000c0caaa7220 */ /* 0x040fe40000410000 */
[C---:B------:R-:W-:Y:S02]  /*2870*/  FMUL.FTZ R165, R202.reuse, R160 ;  /* 0x000000a0caa57220 */ /* 0x040fe40000410000 */
[C---:B------:R-:W-:Y:S01]  /*2880*/  FMUL.FTZ R164, R202.reuse, R161 ;  /* 0x000000a1caa47220 */ /* 0x040fe20000410000 */
[----:B------:R1:W-:Y:S01]  /*2890*/  STG.E.128 [R174.64], R148 ;  /* 0x00000094ae007986 */ /* 0x0003e2000c101d04 */
        /* <DEDUP_REMOVED lines=11> */
[----:B-1----:R-:W-:Y:S01]  /*2950*/  SHF.L.U32 R174, R168, 0x4, RZ ;  /* 0x00000004a8ae7819 */ /* 0x002fe200000006ff */
[----:B------:R-:W-:Y:S01]  /*2960*/  FFMA.FTZ R178, R111, R178, R47 ;  /* 0x000000b26fb27223 */ /* 0x000fe2000001002f */
[----:B------:R-:W-:Y:S01]  /*2970*/  IADD3 R148, P0, R185, c[0x0][0x210], RZ ;  /* 0x00008400b9947a10 */ /* 0x000fe20007f1e0ff */
        /* <DEDUP_REMOVED lines=16> */
[C---:B------:R-:W-:Y:S01]  /*2a80*/  FMUL.FTZ R157, R202.reuse, R197 ;  /* 0x000000c5ca9d7220 */ /* 0x040fe20000410000 */
[----:B------:R-:W-:Y:S01]  /*2a90*/  IADD3.X R169, R175, c[0x0][0x20c], RZ, P1, !PT ;  /* 0x00008300afa97a10 */ /* 0x000fe20000ffe4ff */
[C---:B------:R-:W-:Y:S01]  /*2aa0*/  FMUL.FTZ R156, R202.reuse, R198 ;  /* 0x000000c6ca9c7220 */ /* 0x040fe20000410000 */
[----:B------:R-:W-:Y:S01]  /*2ab0*/  F2FP.BF16.PACK_AB R147, R151, R150 ;  /* 0x000000969793723e */ /* 0x000fe200000010ff */
[----:B------:R0:W-:Y:S01]  /*2ac0*/  STG.E.128 [R148.64], R152 ;  /* 0x0000009894007986 */ /* 0x0001e2000c101d04 */
[----:B------:R-:W-:-:S02]  /*2ad0*/  FMUL.FTZ R161, R202, R199 ;  /* 0x000000c7caa17220 */ /* 0x000fc40000410000 */
[C---:B------:R-:W-:Y:S01]  /*2ae0*/  FMUL.FTZ R160, R202.reuse, R200 ;  /* 0x000000c8caa07220 */ /* 0x040fe20000410000 */
[----:B------:R1:W-:Y:S01]  /*2af0*/  STG.E.128 [R168.64], R144 ;  /* 0x00000090a8007986 */ /* 0x0003e2000c101d04 */
[C---:B------:R-:W-:Y:S02]  /*2b00*/  FMUL.FTZ R159, R202.reuse, R195 ;  /* 0x000000c3ca9f7220 */ /* 0x040fe40000410000 */
[----:B------:R-:W-:Y:S02]  /*2b10*/  FMUL.FTZ R158, R202, R196 ;  /* 0x000000c4ca9e7220 */ /* 0x000fe40000410000 */
[----:B------:R-:W-:Y:S02]  /*2b20*/  FFMA.FTZ R150, R120, R171, R56 ;  /* 0x000000ab78967223 */ /* 0x000fe40000010038 */
[----:B------:R-:W-:Y:S02]  /*2b30*/  FFMA.FTZ R151, R122, R173, R58 ;  /* 0x000000ad7a977223 */ /* 0x000fe4000001003a */
[----:B------:R-:W-:-:S02]  /*2b40*/  FFMA.FTZ R172, R123, R172, R59 ;  /* 0x000000ac7bac7223 */ /* 0x000fc4000001003b */
[----:B------:R-:W-:Y:S02]  /*2b50*/  FFMA.FTZ R165, R116, R165, R52 ;  /* 0x000000a574a57223 */ /* 0x000fe40000010034 */
[----:B------:R-:W-:Y:S01]  /*2b60*/  FFMA.FTZ R164, R117, R164, R53 ;  /* 0x000000a475a47223 */ /* 0x000fe20000010035 */
[----:B------:R-:W-:Y:S01]  /*2b70*/  F2FP.BF16.PACK_AB R151, R172, R151 ;  /* 0x00000097ac97723e */ /* 0x000fe200000010ff */
[----:B0-----:R-:W-:Y:S02]  /*2b80*/  FFMA.FTZ R152, R94, R157, R30 ;  /* 0x0000009d5e987223 */ /* 0x001fe4000001001e */
[----:B------:R-:W-:Y:S01]  /*2b90*/  FFMA.FTZ R153, R99, R162, R35 ;  /* 0x000000a263997223 */ /* 0x000fe20000010023 */
[----:B------:R-:W-:Y:S01]  /*2ba0*/  F2FP.BF16.PACK_AB R148, R164, R165 ;  /* 0x000000a5a494723e */ /* 0x000fe200000010ff */
[----:B-1----:R-:W-:Y:S02]  /*2bb0*/  FFMA.FTZ R145, R95, R156, R31 ;  /* 0x0000009c5f917223 */ /* 0x002fe4000001001f */
[----:B------:R-:W-:-:S02]  /*2bc0*/  FFMA.FTZ R146, R96, R161, R32 ;  /* 0x000000a160927223 */ /* 0x000fc40000010020 */
[----:B------:R-:W-:Y:S01]  /*2bd0*/  FFMA.FTZ R147, R97, R160, R33 ;  /* 0x000000a061937223 */ /* 0x000fe20000010021 */
[----:B------:R-:W-:Y:S01]  /*2be0*/  F2FP.BF16.PACK_AB R145, R145, R152 ;  /* 0x000000989191723e */ /* 0x000fe200000010ff */
[-C--:B------:R-:W-:Y:S02]  /*2bf0*/  FFMA.FTZ R152, R98, R163.reuse, R34 ;  /* 0x000000a362987223 */ /* 0x080fe40000010022 */
[----:B------:R-:W-:Y:S01]  /*2c00*/  FFMA.FTZ R163, R130, R163, R66 ;  /* 0x000000a382a37223 */ /* 0x000fe20000010042 */
[----:B------:R-:W-:Y:S01]  /*2c10*/  F2FP.BF16.PACK_AB R146, R147, R146 ;  /* 0x000000929392723e */ /* 0x000fe200000010ff */
[----:B------:R-:W-:Y:S01]  /*2c20*/  FFMA.FTZ R162, R131, R162, R67 ;  /* 0x000000a283a27223 */ /* 0x000fe20000010043 */
[----:B------:R-:W-:Y:S01]  /*2c30*/  F2FP.BF16.PACK_AB R147, R153, R152 ;  /* 0x000000989993723e */ /* 0x000fe200000010ff */
[----:B------:R-:W-:Y:S01]  /*2c40*/  FFMA.FTZ R161, R128, R161, R64 ;  /* 0x000000a180a17223 */ /* 0x000fe20000010040 */
[----:B------:R-:W-:Y:S01]  /*2c50*/  SHF.L.U32 R153, R3, 0x4, RZ ;  /* 0x0000000403997819 */ /* 0x000fe200000006ff */
[----:B------:R-:W-:Y:S01]  /*2c60*/  FFMA.FTZ R160, R129, R160, R65 ;  /* 0x000000a081a07223 */ /* 0x000fe20000010041 */
[----:B------:R-:W-:Y:S01]  /*2c70*/  F2FP.BF16.PACK_AB R163, R162, R163 ;  /* 0x000000a3a2a3723e */ /* 0x000fe200000010ff */
[----:B------:R-:W-:Y:S01]  /*2c80*/  FFMA.FTZ R167, R118, R167, R54 ;  /* 0x000000a776a77223 */ /* 0x000fe20000010036 */
[----:B------:R-:W-:Y:S01]  /*2c90*/  IADD3 R152, P0, R174, c[0x0][0x210], RZ ;  /* 0x00008400ae987a10 */ /* 0x000fe20007f1e0ff */
        /* <DEDUP_REMOVED lines=16> */
[----:B------:R-:W-:Y:S01]  /*2da0*/  IMAD R2, R181, c[0x0][0x160], R2 ;  /* 0x00005800b5027a24 */ /* 0x000fe200078e0202 */
[----:B------:R-:W-:Y:S01]  /*2db0*/  F2FP.BF16.PACK_AB R161, R160, R157 ;  /* 0x0000009da0a1723e */ /* 0x000fe200000010ff */
[----:B------:R0:W-:Y:S01]  /*2dc0*/  STG.E.128 [R152.64], R148 ;  /* 0x0000009498007986 */ /* 0x0001e2000c101d04 */
[----:B------:R-:W-:-:S02]  /*2dd0*/  IADD3.X R155, R3, c[0x0][0x20c], RZ, P1, !PT ;  /* 0x00008300039b7a10 */ /* 0x000fc40000ffe4ff */
[----:B------:R-:W-:Y:S02]  /*2de0*/  F2FP.BF16.PACK_AB R160, R158, R159 ;  /* 0x0000009f9ea0723e */ /* 0x000fe400000010ff */
[----:B------:R-:W-:Y:S01]  /*2df0*/  IADD3.X R157, R3, c[0x0][0x214], RZ, P2, !PT ;  /* 0x00008500039d7a10 */ /* 0x000fe200017fe4ff */
[----:B------:R0:W-:Y:S01]  /*2e00*/  STG.E.128 [R154.64], R144 ;  /* 0x000000909a007986 */ /* 0x0001e2000c101d04 */
[----:B------:R-:W-:-:S03]  /*2e10*/  ISETP.GE.AND P0, PT, R2, c[0x0][0x164], PT ;  /* 0x0000590002007a0c */ /* 0x000fc60003f06270 */
[----:B------:R0:W-:Y:S10]  /*2e20*/  STG.E.128 [R156.64], R160 ;  /* 0x000000a09c007986 */ /* 0x0001f4000c101d04 */
[----:B0----5:R-:W-:Y:S01]  /*2e30*/  @P0 CALL.REL.NOINC `(.L_x_10821) ;  /* 0x0000001000000944 */ /* 0x021fe20003c00000 */
[----:B------:R-:W-:Y:S05]  /*2e40*/  BRA `(.L_x_10822) ;  /* 0xffffd75000007947 */ /* 0x000fea000383ffff */
.L_x_10821:
[----:B------:R-:W-:Y:S05]  /*2e50*/  EXIT ;  /* 0x000000000000794d */ /* 0x000fea0003800000 */
.L_x_10819:
[----:B0-----:R-:W-:Y:S01]  /*2e60*/  HFMA2.MMA R182, -RZ, RZ, 0, 1.847743988037109375e-06 ;  /* 0x0000001fffb67435 */ /* 0x001fe200000001ff */
[----:B------:R-:W-:-:S02]  /*2e70*/  MOV R184, 0x1 ;  /* 0x0000000100b87802 */ /* 0x000fc40000000f00 */
[----:B------:R-:W-:Y:S02]  /*2e80*/  MOV R183, 0xffffffff ;  /* 0xffffffff00b77802 */ /* 0x000fe40000000f00 */
[----:B------:R-:W-:Y:S02]  /*2e90*/  MOV R180, 0x2eb0 ;  /* 0x00002eb000b47802 */ /* 0x000fe40000000f00 */
[----:B-----5:R-:W-:Y:S05]  /*2ea0*/  CALL.REL.NOINC `($__internal_33_$__cuda_sm70_shflsync_bfly_p) ;  /* 0x0000079000007944 */ /* 0x020fea0003c00000 */
[----:B-1----:R-:W-:Y:S01]  /*2eb0*/  MOV R171, R184 ;  /* 0x000000b800ab7202 */ /* 0x002fe20000000f00 */
[----:B0-----:R-:W-:Y:S05]  /*2ec0*/  BRA `(.L_x_10823) ;  /* 0xffffed2000007947 */ /* 0x001fea000383ffff */
.L_x_10820:
[----:B------:R-:W-:Y:S01]  /*2ed0*/  HFMA2.MMA R184, -RZ, RZ, 0, 1.1920928955078125e-07 ;  /* 0x00000002ffb87435 */ /* 0x000fe200000001ff */
[----:B------:R-:W-:Y:S02]  /*2ee0*/  MOV R182, 0x1f ;  /* 0x0000001f00b67802 */ /* 0x000fe40000000f00 */
[----:B------:R-:W-:Y:S02]  /*2ef0*/  MOV R183, 0xffffffff ;  /* 0xffffffff00b77802 */ /* 0x000fe40000000f00 */
[----:B------:R-:W-:Y:S02]  /*2f00*/  MOV R180, 0x2f20 ;  /* 0x00002f2000b47802 */ /* 0x000fe40000000f00 */
[----:B-----5:R-:W-:Y:S05]  /*2f10*/  CALL.REL.NOINC `($__internal_33_$__cuda_sm70_shflsync_bfly_p) ;  /* 0x0000072000007944 */ /* 0x020fea0003c00000 */
[----:B01----:R-:W-:Y:S01]  /*2f20*/  FADD.FTZ R185, R185, R184 ;  /* 0x000000b8b9b97221 */ /* 0x003fe20000010000 */
[----:B------:R-:W-:Y:S01]  /*2f30*/  HFMA2.MMA R184, -RZ, RZ, 0, 2.384185791015625e-07 ;  /* 0x00000004ffb87435 */ /* 0x000fe200000001ff */
[----:B------:R-:W-:-:S02]  /*2f40*/  MOV R182, 0x1f ;  /* 0x0000001f00b67802 */ /* 0x000fc40000000f00 */
[----:B------:R-:W-:Y:S02]  /*2f50*/  MOV R183, 0xffffffff ;  /* 0xffffffff00b77802 */ /* 0x000fe40000000f00 */
[----:B------:R-:W-:Y:S02]  /*2f60*/  MOV R180, 0x2f80 ;  /* 0x00002f8000b47802 */ /* 0x000fe40000000f00 */
[----:B------:R-:W-:Y:S05]  /*2f70*/  CALL.REL.NOINC `($__internal_33_$__cuda_sm70_shflsync_bfly_p) ;  /* 0x000006c000007944 */ /* 0x000fea0003c00000 */
[----:B01----:R-:W-:Y:S01]  /*2f80*/  FADD.FTZ R185, R185, R184 ;  /* 0x000000b8b9b97221 */ /* 0x003fe20000010000 */
[----:B------:R-:W-:Y:S01]  /*2f90*/  HFMA2.MMA R184, -RZ, RZ, 0, 4.76837158203125e-07 ;  /* 0x00000008ffb87435 */ /* 0x000fe200000001ff */
[----:B------:R-:W-:Y:S02]  /*2fa0*/  MOV R182, 0x1f ;  /* 0x0000001f00b67802 */ /* 0x000fe40000000f00 */
[----:B------:R-:W-:Y:S02]  /*2fb0*/  MOV R183, 0xffffffff ;  /* 0xffffffff00b77802 */ /* 0x000fe40000000f00 */
[----:B------:R-:W-:Y:S02]  /*2fc0*/  MOV R180, 0x2fe0 ;  /* 0x00002fe000b47802 */ /* 0x000fe40000000f00 */
[----:B------:R-:W-:Y:S05]  /*2fd0*/  CALL.REL.NOINC `($__internal_33_$__cuda_sm70_shflsync_bfly_p) ;  /* 0x0000066000007944 */ /* 0x000fea0003c00000 */
[----:B01----:R-:W-:Y:S01]  /*2fe0*/  FADD.FTZ R185, R185, R184 ;  /* 0x000000b8b9b97221 */ /* 0x003fe20000010000 */
[----:B------:R-:W-:Y:S01]  /*2ff0*/  HFMA2.MMA R184, -RZ, RZ, 0, 9.5367431640625e-07 ;  /* 0x00000010ffb87435 */ /* 0x000fe200000001ff */
[----:B------:R-:W-:-:S02]  /*3000*/  MOV R182, 0x1f ;  /* 0x0000001f00b67802 */ /* 0x000fc40000000f00 */
[----:B------:R-:W-:Y:S02]  /*3010*/  MOV R183, 0xffffffff ;  /* 0xffffffff00b77802 */ /* 0x000fe40000000f00 */
[----:B------:R-:W-:Y:S02]  /*3020*/  MOV R180, 0x3040 ;  /* 0x0000304000b47802 */ /* 0x000fe40000000f00 */
[----:B------:R-:W-:Y:S05]  /*3030*/  CALL.REL.NOINC `($__internal_33_$__cuda_sm70_shflsync_bfly_p) ;  /* 0x0000060000007944 */ /* 0x000fea0003c00000 */
        /* <DEDUP_REMOVED lines=70> */
[----:B------:R-:W-:Y:S05]  /*34a0*/  CALL.REL.NOINC `($__internal_33_$__cuda_sm70_shflsync_bfly_p) ;  /* 0x0000019000007944 */ /* 0x000fea0003c00000 */
[----:B01----:R-:W-:Y:S01]  /*34b0*/  FADD.FTZ R185, R185, R184 ;  /* 0x000000b8b9b97221 */ /* 0x003fe20000010000 */
[----:B------:R-:W-:Y:S01]  /*34c0*/  HFMA2.MMA R184, -RZ, RZ, 0, 1.1920928955078125e-07 ;  /* 0x00000002ffb87435 */ /* 0x000fe200000001ff */
[----:B------:R-:W-:Y:S02]  /*34d0*/  MOV R182, 0x1f ;  /* 0x0000001f00b67802 */ /* 0x000fe40000000f00 */
[----:B------:R-:W-:Y:S02]  /*34e0*/  MOV R183, 0xffffffff ;  /* 0xffffffff00b77802 */ /* 0x000fe40000000f00 */
[----:B------:R-:W-:Y:S02]  /*34f0*/  MOV R180, 0x3510 ;  /* 0x0000351000b47802 */ /* 0x000fe40000000f00 */
[----:B------:R-:W-:Y:S05]  /*3500*/  CALL.REL.NOINC `($__internal_33_$__cuda_sm70_shflsync_bfly_p) ;  /* 0x0000013000007944 */ /* 0x000fea0003c00000 */
[----:B01----:R-:W-:Y:S01]  /*3510*/  FADD.FTZ R185, R185, R184 ;  /* 0x000000b8b9b97221 */ /* 0x003fe20000010000 */
[----:B------:R-:W-:Y:S01]  /*3520*/  HFMA2.MMA R184, -RZ, RZ, 0, 2.384185791015625e-07 ;  /* 0x00000004ffb87435 */ /* 0x000fe200000001ff */
[----:B------:R-:W-:Y:S02]  /*3530*/  MOV R182, 0x1f ;  /* 0x0000001f00b67802 */ /* 0x000fe40000000f00 */
[----:B------:R-:W-:-:S02]  /*3540*/  MOV R183, 0xffffffff ;  /* 0xffffffff00b77802 */ /* 0x000fc40000000f00 */
        /* <DEDUP_REMOVED lines=10> */
[----:B------:R-:W-:Y:S02]  /*35f0*/  MOV R182, 0x1f ;  /* 0x0000001f00b67802 */ /* 0x000fe40000000f00 */
[----:B------:R-:W-:-:S02]  /*3600*/  MOV R183, 0xffffffff ;  /* 0xffffffff00b77802 */ /* 0x000fc40000000f00 */
[----:B------:R-:W-:Y:S02]  /*3610*/  MOV R180, 0x3630 ;  /* 0x0000363000b47802 */ /* 0x000fe40000000f00 */
[----:B------:R-:W-:Y:S05]  /*3620*/  CALL.REL.NOINC `($__internal_33_$__cuda_sm70_shflsync_bfly_p) ;  /* 0x0000001000007944 */ /* 0x000fea0003c00000 */
[----:B01----:R-:W-:Y:S05]  /*3630*/  BRA `(.L_x_10824) ;  /* 0xffffeaf000007947 */ /* 0x003fea000383ffff */
        .weak           $__internal_33_$__cuda_sm70_shflsync_bfly_p
        .type           $__internal_33_$__cuda_sm70_shflsync_bfly_p,@function
        .size           $__internal_33_$__cuda_sm70_shflsync_bfly_p,(.L_x_26523 - $__internal_33_$__cuda_sm70_shflsync_bfly_p)
$__internal_33_$__cuda_sm70_shflsync_bfly_p:
[----:B------:R-:W-:Y:S01]  /*3640*/  HFMA2.MMA R181, -RZ, RZ, 0, 0 ;  /* 0x00000000ffb57435 */ /* 0x000fe200000001ff */
[----:B------:R-:W-:Y:S04]  /*3650*/  WARPSYNC R183 ;  /* 0x000000b700007348 */ /* 0x000fe80003800000 */
[----:B------:R0:W1:Y:S01]  /*3660*/  SHFL.BFLY PT, R184, R185, R184, R182 ;  /* 0x0c0000b8b9b87389 */ /* 0x00006200000e00b6 */
[----:B------:R-:W-:Y:S05]  /*3670*/  RET.REL.NODEC R180 `(_ZN10layer_norm31ln_parallel_residual_fwd_kernelINS_13Kernel_traitsIf13__nv_bfloat16fS2_fjLj1024ELj1ELj4ELj1ELj16ENS_18Kernel_traits_baseILj1024EfS2_fS2_fjLj128EEEEELb0ELb0ELb1EEEvNS_9FwdParamsE) ;  /* 0xffffc980b4007950 */ /* 0x000fea0003c3ffff */
.L_x_10825:
        /* <DEDUP_REMOVED lines=16> */
.L_x_26523:


//--------------------- .text._ZN10layer_norm31ln_parallel_residual_fwd_kernelINS_13Kernel_traitsIf13__nv_bfloat16fS2_fjLj1024ELj1ELj4ELj1ELj16ENS_18Kernel_traits_baseILj1024EfS2_fS2_fjLj128EEEEELb0ELb1ELb0EEEvNS_9FwdParamsE --------------------------
	.section	.text._ZN10layer_norm31ln_parallel_residual_fwd_kernelINS_13Kernel_traitsIf13__nv_bfloat16fS2_fjLj1024ELj1ELj4ELj1ELj16ENS_18Kernel_traits_baseILj1024EfS2_fS2_fjLj128EEEEELb0ELb1ELb0EEEvNS_9FwdParamsE,"ax",@progbits
	.sectioninfo	@"SHI_REGISTERS=128"
	.align	128
        .global         _ZN10layer_norm31ln_parallel_residual_fwd_kernelINS_13Kernel_traitsIf13__nv_bfloat16fS2_fjLj1024ELj1ELj4ELj1ELj16ENS_18Kernel_traits_baseILj1024EfS2_fS2_fjLj128EEEEELb0ELb1ELb0EEEvNS_9FwdParamsE
        .type           _ZN10layer_norm31ln_parallel_residual_fwd_kernelINS_13Kernel_traitsIf13__nv_bfloat16fS2_fjLj1024ELj1ELj4ELj1ELj16ENS_18Kernel_traits_baseILj1024EfS2_fS2_fjLj128EEEEELb0ELb1ELb0EEEvNS_9FwdParamsE,@function
        .size           _ZN10layer_norm31ln_parallel_residual_fwd_kernelINS_13Kernel_traitsIf13__nv_bfloat16fS2_fjLj1024ELj1ELj4ELj1ELj16ENS_18Kernel_traits_baseILj1024EfS2_fS2_fjLj128EEEEELb0ELb1ELb0EEEvNS_9FwdParamsE,(.L_x_26524 - _ZN10layer_norm31ln_parallel_residual_fwd_kernelINS_13Kernel_traitsIf13__nv_bfloat16fS2_fjLj1024ELj1ELj4ELj1ELj16ENS_18Kernel_traits_baseILj1024EfS2_fS2_fjLj128EEEEELb0ELb1ELb0EEEvNS_9FwdParamsE)
        .other          _ZN10layer_norm31ln_parallel_residual_fwd_kernelINS_13Kernel_traitsIf13__nv_bfloat16fS2_fjLj1024ELj1ELj4ELj1ELj16ENS_18Kernel_traits_baseILj1024EfS2_fS2_fjLj128EEEEELb0ELb1ELb0EEEvNS_9FwdParamsE,@"STO_CUDA_ENTRY STV_DEFAULT"
_ZN10layer_norm31ln_parallel_residual_fwd_kernelINS_13Kernel_traitsIf13__nv_bfloat16fS2_fjLj1024ELj1ELj4ELj1ELj16ENS_18Kernel_traits_baseILj1024EfS2_fS2_fjLj128EEEEELb0ELb1ELb0EEEvNS_9FwdParamsE:
.text._ZN10layer_norm31ln_parallel_residual_fwd_kernelINS_13Kernel_traitsIf13__nv_bfloat16fS2_fjLj1024ELj1ELj4ELj1ELj16ENS_18Kernel_traits_baseILj1024EfS2_fS2_fjLj128EEEEELb0ELb1ELb0EEEvNS_9FwdParamsE:
        /* <DEDUP_REMOVED lines=14> */
[----:B------:R-:W-:Y:S02]  /*00e0*/  ISETP.GE.AND P4, PT, R2, c[0x0][0x164], PT ;  /* 0x0000590002007a0c */ /* 0x000fe40003f86270 */
[----:B------:R-:W-:Y:S02]  /*00f0*/  P2R R0, PR, RZ, 0x40 ;  /* 0x00000040ff007803 */ /* 0x000fe40000000000 */
[C---:B------:R-:W-:Y:S02]  /*0100*/  ISETP.GE.U32.AND P1, PT, R3.reuse, 0x60, PT ;  /* 0x000000600300780c */ /* 0x040fe40003f26070 */
[----:B------:R-:W-:Y:S02]  /*0110*/  ISETP.GE.U32.AND P2, PT, R3, 0x80, PT ;  /* 0x000000800300780c */ /* 0x000fe40003f46070 */
        /* <DEDUP_REMOVED lines=17> */
.L_x_10827:
[----:B------:R-:W-:Y:S05]  /*0230*/  BSYNC B0 ;  /* 0x0000000000007941 */ /* 0x000fea0003800000 */
.L_x_10826:
[----:B------:R-:W-:Y:S01]  /*0240*/  BSSY B0, `(.L_x_10828) ;  /* 0x0000011000007945 */ /* 0x000fe20003800000 */
[----:B------:R-:W-:Y:S05]  /*0250*/  @!P6 BRA `(.L_x_10829) ;  /* 0x000000f00000e947 */ /* 0x000fea0003800000 */
[----:B------:R-:W-:Y:S01]  /*0260*/  ISETP.NE.U32.AND P3, PT, RZ, c[0x0][0x218], PT ;  /* 0x00008600ff007a0c */ /* 0x000fe20003f65070 */
[----:B0-----:R-:W-:Y:S01]  /*0270*/  CS2R R22, SRZ ;  /* 0x0000000000167805 */ /* 0x001fe2000001ff00 */
[----:B------:R-:W-:Y:S01]  /*0280*/  MOV R39, 0x20 ;  /* 0x0000002000277802 */ /* 0x000fe20000000f00 */
        /* <DEDUP_REMOVED lines=12> */
.L_x_10829:
[----:B------:R-:W-:Y:S05]  /*0350*/  BSYNC B0 ;  /* 0x0000000000007941 */ /* 0x000fea0003800000 */
.L_x_10828:
[----:B------:R-:W-:Y:S01]  /*0360*/  BSSY B0, `(.L_x_10830) ;  /* 0x0000011000007945 */ /* 0x000fe20003800000 */
[----:B------:R-:W-:Y:S05]  /*0370*/  @!P1 BRA `(.L_x_10831) ;  /* 0x000000f000009947 */ /* 0x000fea0003800000 */
[----:B------:R-:W-:Y:S01]  /*0380*/  ISETP.NE.U32.AND P3, PT, RZ, c[0x0][0x218], PT ;  /* 0x00008600ff007a0c */ /* 0x000fe20003f65070 */
[----:B------:R-:W-:Y:S01]  /*0390*/  HFMA2.MMA R55, -RZ, RZ, 0, 1.9073486328125e-06 ;  /* 0x00000020ff377435 */ /* 0x000fe200000001ff */
[----:B0-----:R-:W-:Y:S01]  /*03a0*/  CS2R R38, SRZ ;  /* 0x0000000000267805 */ /* 0x001fe2000001ff00 */
        /* <DEDUP_REMOVED lines=11> */
[----:B------:R-:W-:-:S03]  /*0460*/  IADD3 R0, R0, 0x20, RZ ;  /* 0x0000002000007810 */ /* 0x000fc60007ffe0ff */
.L_x_10831:
[----:B------:R-:W-:Y:S05]  /*0470*/  BSYNC B0 ;  /* 0x0000000000007941 */ /* 0x000fea0003800000 */
.L_x_10830:
        /* <DEDUP_REMOVED lines=16> */
.L_x_10833:
[----:B------:R-:W-:Y:S05]  /*0580*/  BSYNC B0 ;  /* 0x0000000000007941 */ /* 0x000fea0003800000 */
.L_x_10832:
[----:B------:R-:W-:Y:S05]  /*0590*/  @P4 EXIT ;  /* 0x000000000000494d */ /* 0x000fea0003800000 */
[----:B------:R-:W-:Y:S01]  /*05a0*/  MOV R0, R2 ;  /* 0x0000000200007202 */ /* 0x000fe20000000f00 */
[----:B------:R-:W-:-:S03]  /*05b0*/  ULDC.U8 UR6, c[0x0][0x1f0] ;  /* 0x00007c0000067ab9 */ /* 0x000fc60000000000 */
.L_x_10917:
[----:B------:R-:W1:Y:S01]  /*05c0*/  S2R R112, SR_TID.X ;  /* 0x0000000000707919 */ /* 0x000e620000002100 */
[----:B------:R-:W-:Y:S01]  /*05d0*/  IMAD R2, R0, c[0x0][0x168], RZ ;  /* 0x00005a0000027a24 */ /* 0x000fe200078e02ff */
[----:B------:R-:W-:Y:S04]  /*05e0*/  BSSY B0, `(.L_x_10834) ;  /* 0x000005c000007945 */ /* 0x000fe80003800000 */
[----:B------:R-:W-:-:S04]  /*05f0*/  SHF.R.S32.HI R113, RZ, 0x1f, R2 ;  /* 0x0000001fff717819 */ /* 0x000fc80000011402 */
[----:B------:R-:W-:Y:S02]  /*0600*/  LEA.HI R113, R113, R2, RZ, 0x3 ;  /* 0x0000000271717211 */ /* 0x000fe400078f18ff */
[----:B-1----:R-:W-:-:S04]  /*0610*/  LOP3.LUT R112, R112, 0x1f, RZ, 0xc0, !PT ;  /* 0x0000001f70707812 */ /* 0x002fc800078ec0ff */
[----:B------:R-:W-:-:S04]  /*0620*/  LEA.HI.SX32 R2, R113, R112, 0x1d ;  /* 0x0000007071027211 */ /* 0x000fc800078feaff */
[----:B------:R-:W-:Y:S01]  /*0630*/  MOV R113, R2 ;  /* 0x0000000200717202 */ /* 0x000fe20000000f00 */
[----:B------:R-:W-:Y:S05]  /*0640*/  @!P0 BRA `(.L_x_10835) ;  /* 0x0000055000008947 */ /* 0x000fea0003800000 */
[----:B------:R-:W-:Y:S01]  /*0650*/  HFMA2.MMA R85, -RZ, RZ, 0, 9.5367431640625e-07 ;  /* 0x00000010ff557435 */ /* 0x000fe200000001ff */
[----:B------:R-:W-:Y:S02]  /*0660*/  ISETP.NE.U32.AND P4, PT, RZ, c[0x0][0x178], PT ;  /* 0x00005e00ff007a0c */ /* 0x000fe40003f85070 */
[----:B------:R-:W-:Y:S02]  /*0670*/  ISETP.NE.U32.AND P3, PT, RZ, c[0x0][0x180], PT ;  /* 0x00006000ff007a0c */ /* 0x000fe40003f65070 */
[----:B------:R-:W-:Y:S02]  /*0680*/  ISETP.NE.AND.EX P4, PT, RZ, c[0x0][0x17c], PT, P4 ;  /* 0x00005f00ff007a0c */ /* 0x000fe40003f85340 */
[----:B------:R-:W-:-:S03]  /*0690*/  ISETP.NE.AND.EX P3, PT, RZ, c[0x0][0x184], PT, P3 ;  /* 0x00006100ff007a0c */ /* 0x000fc60003f65330 */
[----:B------:R-:W-:-:S06]  /*06a0*/  IMAD.WIDE.U32 R84, R2, R85, c[0x0][0x170] ;  /* 0x00005c0002547625 */ /* 0x000fcc00078e0055 */
[----:B------:R-:W2:Y:S02]  /*06b0*/  LDG.E.128 R84, [R84.64] ;  /* 0x0000000454547981 */ /* 0x000ea4000c1e1d00 */
[----:B------:R-:W-:-:S04]  /*06c0*/  @P4 LEA R82, P5, R2, c[0x0][0x178], 0x4 ;  /* 0x00005e0002524a11 */ /* 0x000fc800078a20ff */
[C---:B------:R-:W-:Y:S02]  /*06d0*/  @P4 LEA.HI.X R83, R2.reuse, c[0x0][0x17c], RZ, 0x4, P5 ;  /* 0x00005f0002534a11 */ /* 0x040fe400028f24ff */
[----:B------:R-:W-:-:S03]  /*06e0*/  @P3 LEA R80, P5, R2, c[0x0][0x180], 0x5 ;  /* 0x0000600002503a11 */ /* 0x000fc600078a28ff */
[----:B0-----:R0:W5:Y:S01]  /*06f0*/  @P4 LDG.E.128 R68, [R82.64] ;  /* 0x0000000452444981 */ /* 0x001162000c1e1d00 */
[----:B------:R-:W-:Y:S02]  /*0700*/  ISETP.NE.U32.AND P4, PT, RZ, c[0x0][0x178], PT ;  /* 0x00005e00ff007a0c */ /* 0x000fe40003f85070 */
[----:B------:R-:W-:Y:S02]  /*0710*/  @P3 LEA.HI.X R81, R2, c[0x0][0x184], RZ, 0x5, P5 ;  /* 0x0000610002513a11 */ /* 0x000fe400028f2cff */
[----:B------:R-:W-:-:S03]  /*0720*/  ISETP.NE.AND.EX P4, PT, RZ, c[0x0][0x17c], PT, P4 ;  /* 0x00005f00ff007a0c */ /* 0x000fc60003f85340 */
[----:B------:R2:W5:Y:S04]  /*0730*/  @P3 LDG.E.128 R72, [R80.64] ;  /* 0x0000000450483981 */ /* 0x000568000c1e1d00 */
[----:B------:R2:W5:Y:S02]  /*0740*/  @P3 LDG.E.128 R76, [R80.64+0x10] ;  /* 0x00001004504c3981 */ /* 0x000564000c1e1d00 */
[----:B--2---:R-:W-:-:S04]  /*0750*/  PRMT R80, RZ, 0x5410, R84 ;  /* 0x00005410ff507816 */ /* 0x004fc80000000054 */
[----:B------:R-:W-:Y:S05]  /*0760*/  @P4 BRA `(.L_x_10836) ;  /* 0x0000003000004947 */ /* 0x000fea0003800000 */
[----:B0-----:R-:W-:Y:S05]  /*0770*/  @!P3 BRA `(.L_x_10837) ;  /* 0x000000500000b947 */ /* 0x001fea0003800000 */
[----:B-----5:R-:W-:Y:S01]  /*0780*/  FADD.FTZ R80, R72, R80 ;  /* 0x0000005048507221 */ /* 0x020fe20000010000 */
[----:B------:R-:W-:Y:S05]  /*0790*/  BRA `(.L_x_10837) ;  /* 0x0000003000007947 */ /* 0x000fea0003800000 */
.L_x_10836:
[----:B0----5:R-:W-:-:S05]  /*07a0*/  PRMT R81, RZ, 0x5410, R68 ;  /* 0x00005410ff517816 */ /* 0x021fca0000000044 */
[----:B------:R-:W-:-:S04]  /*07b0*/  FADD.FTZ R80, R81, R80 ;  /* 0x0000005051507221 */ /* 0x000fc80000010000 */
[----:B------:R-:W-:Y:S02]  /*07c0*/  @P3 FADD.FTZ R80, R72, R80 ;  /* 0x0000005048503221 */ /* 0x000fe40000010000 */
.L_x_10837:
[----:B------:R-:W-:Y:S01]  /*07d0*/  PRMT R81, RZ, 0x7610, R84 ;  /* 0x00007610ff517816 */ /* 0x000fe20000000054 */
[----:B------:R-:W-:Y:S05]  /*07e0*/  @P4 BRA `(.L_x_10838) ;  /* 0x0000003000004947 */ /* 0x000fea0003800000 */
[----:B------:R-:W-:Y:S05]  /*07f0*/  @!P3 BRA `(.L_x_10839) ;  /* 0x000000500000b947 */ /* 0x000fea0003800000 */
[----:B-----5:R-:W-:Y:S01]  /*0800*/  FADD.FTZ R81, R73, R81 ;  /* 0x0000005149517221 */ /* 0x020fe20000010000 */
[----:B------:R-:W-:Y:S05]  /*0810*/  BRA `(.L_x_10839) ;  /* 0x0000003000007947 */ /* 0x000fea0003800000 */
.L_x_10838:
[----:B-----5:R-:W-:-:S05]  /*0820*/  PRMT R82, RZ, 0x7610, R68 ;  /* 0x00007610ff527816 */ /* 0x020fca0000000044 */
[----:B------:R-:W-:-:S04]  /*0830*/  FADD.FTZ R81, R82, R81 ;  /* 0x0000005152517221 */ /* 0x000fc80000010000 */
[----:B------:R-:W-:Y:S02]  /*0840*/  @P3 FADD.FTZ R81, R73, R81 ;  /* 0x0000005149513221 */ /* 0x000fe40000010000 */
.L_x_10839:
[----:B------:R-:W-:Y:S01]  /*0850*/  PRMT R82, RZ, 0x5410, R85 ;  /* 0x00005410ff527816 */ /* 0x000fe20000000055 */
[----:B------:R-:W-:Y:S05]  /*0860*/  @P4 BRA `(.L_x_10840) ;  /* 0x0000003000004947 */ /* 0x000fea0003800000 */
[----:B------:R-:W-:Y:S05]  /*0870*/  @!P3 BRA `(.L_x_10841) ;  /* 0x000000500000b947 */ /* 0x000fea0003800000 */
[----:B-----5:R-:W-:Y:S01]  /*0880*/  FADD.FTZ R82, R74, R82 ;  /* 0x000000524a527221 */ /* 0x020fe20000010000 */
[----:B------:R-:W-:Y:S05]  /*0890*/  BRA `(.L_x_10841) ;  /* 0x0000003000007947 */ /* 0x000fea0003800000 */
.L_x_10840:
[----:B-----5:R-:W-:-:S05]  /*08a0*/  PRMT R83, RZ, 0x5410, R69 ;  /* 0x00005410ff537816 */ /* 0x020fca0000000045 */
[----:B------:R-:W-:-:S04]  /*08b0*/  FADD.FTZ R82, R83, R82 ;  /* 0x0000005253527221 */ /* 0x000fc80000010000 */
[----:B------:R-:W-:Y:S02]  /*08c0*/  @P3 FADD.FTZ R82, R74, R82 ;  /* 0x000000524a523221 */ /* 0x000fe40000010000 */
.L_x_10841:
[----:B------:R-:W-:Y:S01]  /*08d0*/  PRMT R83, RZ, 0x7610, R85 ;  /* 0x00007610ff537816 */ /* 0x000fe20000000055 */
[----:B------:R-:W-:Y:S05]  /*08e0*/  @P4 BRA `(.L_x_10842) ;  /* 0x0000003000004947 */ /* 0x000fea0003800000 */
[----:B------:R-:W-:Y:S05]  /*08f0*/  @!P3 BRA `(.L_x_10843) ;  /* 0x000000500000b947 */ /* 0x000fea0003800000 */
[----:B-----5:R-:W-:Y:S01]  /*0900*/  FADD.FTZ R83, R75, R83 ;  /* 0x000000534b537221 */ /* 0x020fe20000010000 */
[----:B------:R-:W-:Y:S05]  /*0910*/  BRA `(.L_x_10843) ;  /* 0x0000003000007947 */ /* 0x000fea0003800000 */
.L_x_10842:
[----:B-----5:R-:W-:-:S05]  /*0920*/  PRMT R84, RZ, 0x7610, R69 ;  /* 0x00007610ff547816 */ /* 0x020fca0000000045 */
[----:B------:R-:W-:-:S04]  /*0930*/  FADD.FTZ R83, R84, R83 ;  /* 0x0000005354537221 */ /* 0x000fc80000010000 */
[----:B------:R-:W-:Y:S02]  /*0940*/  @P3 FADD.FTZ R83, R75, R83 ;  /* 0x000000534b533221 */ /* 0x000fe40000010000 */
.L_x_10843:
[----:B------:R-:W-:Y:S01]  /*0950*/  PRMT R84, RZ, 0x5410, R86 ;  /* 0x00005410ff547816 */ /* 0x000fe20000000056 */
[----:B------:R-:W-:Y:S05]  /*0960*/  @P4 BRA `(.L_x_10844) ;  /* 0x0000003000004947 */ /* 0x000fea0003800000 */
[----:B------:R-:W-:Y:S05]  /*0970*/  @!P3 BRA `(.L_x_10845) ;  /* 0x000000500000b947 */ /* 0x000fea0003800000 */
[----:B-----5:R-:W-:Y:S01]  /*0980*/  FADD.FTZ R84, R76, R84 ;  /* 0x000000544c547221 */ /* 0x020fe20000010000 */
[----:B------:R-:W-:Y:S05]  /*0990*/  BRA `(.L_x_10845) ;  /* 0x0000003000007947 */ /* 0x000fea0003800000 */
.L_x_10844:
[----:B-----5:R-:W-:-:S05]  /*09a0*/  PRMT R85, RZ, 0x5410, R70 ;  /* 0x00005410ff557816 */ /* 0x020fca0000000046 */
[----:B------:R-:W-:-:S04]  /*09b0*/  FADD.FTZ R84, R85, R84 ;  /* 0x0000005455547221 */ /* 0x000fc80000010000 */
[----:B------:R-:W-:Y:S02]  /*09c0*/  @P3 FADD.FTZ R84, R76, R84 ;  /* 0x000000544c543221 */ /* 0x000fe40000010000 */
.L_x_10845:
[----:B------:R-:W-:Y:S01]  /*09d0*/  PRMT R85, RZ, 0x7610, R86 ;  /* 0x00007610ff557816 */ /* 0x000fe20000000056 */
[----:B------:R-:W-:Y:S05]  /*09e0*/  @P4 BRA `(.L_x_10846) ;  /* 0x0000003000004947 */ /* 0x000fea0003800000 */
[----:B------:R-:W-:Y:S05]  /*09f0*/  @!P3 BRA `(.L_x_10847) ;  /* 0x000000500000b947 */ /* 0x000fea0003800000 */
[----:B-----5:R-:W-:Y:S01]  /*0a00*/  FADD.FTZ R85, R77, R85 ;  /* 0x000000554d557221 */ /* 0x020fe20000010000 */
[----:B------:R-:W-:Y:S05]  /*0a10*/  BRA `(.L_x_10847) ;  /* 0x0000003000007947 */ /* 0x000fea0003800000 */
.L_x_10846:
[----:B-----5:R-:W-:-:S05]  /*0a20*/  PRMT R86, RZ, 0x7610, R70 ;  /* 0x00007610ff567816 */ /* 0x020fca0000000046 */
[----:B------:R-:W-:-:S04]  /*0a30*/  FADD.FTZ R85, R86, R85 ;  /* 0x0000005556557221 */ /* 0x000fc80000010000 */
[----:B------:R-:W-:Y:S02]  /*0a40*/  @P3 FADD.FTZ R85, R77, R85 ;  /* 0x000000554d553221 */ /* 0x000fe40000010000 */
.L_x_10847:
[----:B------:R-:W-:Y:S01]  /*0a50*/  PRMT R86, RZ, 0x5410, R87 ;  /* 0x00005410ff567816 */ /* 0x000fe20000000057 */
[----:B------:R-:W-:Y:S05]  /*0a60*/  @P4 BRA `(.L_x_10848) ;  /* 0x0000003000004947 */ /* 0x000fea0003800000 */
[----:B------:R-:W-:Y:S05]  /*0a70*/  @!P3 BRA `(.L_x_10849) ;  /* 0x000000500000b947 */ /* 0x000fea0003800000 */
[----:B-----5:R-:W-:Y:S01]  /*0a80*/  FADD.FTZ R86, R78, R86 ;  /* 0x000000564e567221 */ /* 0x020fe20000010000 */
[----:B------:R-:W-:Y:S05]  /*0a90*/  BRA `(.L_x_10849) ;  /* 0x0000003000007947 */ /* 0x000fea0003800000 */
.L_x_10848:
[----:B-----5:R-:W-:-:S05]  /*0aa0*/  PRMT R113, RZ, 0x5410, R71 ;  /* 0x00005410ff717816 */ /* 0x020fca0000000047 */
[----:B------:R-:W-:-:S04]  /*0ab0*/  FADD.FTZ R86, R113, R86 ;  /* 0x0000005671567221 */ /* 0x000fc80000010000 */
[----:B------:R-:W-:Y:S02]  /*0ac0*/  @P3 FADD.FTZ R86, R78, R86 ;  /* 0x000000564e563221 */ /* 0x000fe40000010000 */
.L_x_10849:
[----:B------:R-:W-:Y:S01]  /*0ad0*/  PRMT R87, RZ, 0x7610, R87 ;  /* 0x00007610ff577816 */ /* 0x000fe20000000057 */
[----:B------:R-:W-:Y:S05]  /*0ae0*/  @P4 BRA `(.L_x_10850) ;  /* 0x0000003000004947 */ /* 0x000fea0003800000 */
[----:B------:R-:W-:Y:S05]  /*0af0*/  @!P3 BRA `(.L_x_10851) ;  /* 0x000000500000b947 */ /* 0x000fea0003800000 */
[----:B-----5:R-:W-:Y:S01]  /*0b00*/  FADD.FTZ R87, R79, R87 ;  /* 0x000000574f577221 */ /* 0x020fe20000010000 */
[----:B------:R-:W-:Y:S05]  /*0b10*/  BRA `(.L_x_10851) ;  /* 0x0000003000007947 */ /* 0x000fea0003800000 */
.L_x_10850:
[----:B-----5:R-:W-:-:S05]  /*0b20*/  PRMT R114, RZ, 0x7610, R71 ;  /* 0x00007610ff727816 */ /* 0x020fca0000000047 */
[----:B------:R-:W-:-:S04]  /*0b30*/  FADD.FTZ R87, R114, R87 ;  /* 0x0000005772577221 */ /* 0x000fc80000010000 */
[----:B------:R-:W-:Y:S02]  /*0b40*/  @P3 FADD.FTZ R87, R79, R87 ;  /* 0x000000574f573221 */ /* 0x000fe40000010000 */
.L_x_10851:
[C---:B------:R-:W-:Y:S02]  /*0b50*/  LEA R114, P3, R2.reuse, c[0x0][0x188], 0x5 ;  /* 0x0000620002727a11 */ /* 0x040fe400078628ff */
[C---:B------:R-:W-:Y:S02]  /*0b60*/  IADD3 R113, R2.reuse, 0x20, RZ ;  /* 0x0000002002717810 */ /* 0x040fe40007ffe0ff */
[----:B------:R-:W-:-:S05]  /*0b70*/  LEA.HI.X R115, R2, c[0x0][0x18c], RZ, 0x5, P3 ;  /* 0x0000630002737a11 */ /* 0x000fca00018f2cff */
[----:B------:R0:W-:Y:S04]  /*0b80*/  STG.E.128 [R114.64], R80 ;  /* 0x0000005072007986 */ /* 0x0001e8000c101d04 */
[----:B------:R0:W-:Y:S02]  /*0b90*/  STG.E.128 [R114.64+0x10], R84 ;  /* 0x0000105472007986 */ /* 0x0001e4000c101d04 */
.L_x_10835:
[----:B------:R-:W-:Y:S05]  /*0ba0*/  BSYNC B0 ;  /* 0x0000000000007941 */ /* 0x000fea0003800000 */
.L_x_10834:
[----:B------:R-:W-:Y:S01]  /*0bb0*/  ISETP.GE.U32.AND P3, PT, R3, 0x40, PT ;  /* 0x000000400300780c */ /* 0x000fe20003f66070 */
[----:B------:R-:W-:-:S12]  /*0bc0*/  BSSY B0, `(.L_x_10852) ;  /* 0x0000057000007945 */ /* 0x000fd80003800000 */
[----:B------:R-:W-:Y:S05]  /*0bd0*/  @!P3 BRA `(.L_x_10853) ;  /* 0x000005500000b947 */ /* 0x000fea0003800000 */
[----:B------:R-:W-:Y:S02]  /*0be0*/  MOV R92, 0x10 ;  /* 0x00000010005c7802 */ /* 0x000fe40000000f00 */
[----:B------:R-:W-:Y:S02]  /*0bf0*/  ISETP.NE.U32.AND P4, PT, RZ, c[0x0][0x178], PT ;  /* 0x00005e00ff007a0c */ /* 0x000fe40003f85070 */
[----:B------:R-:W-:Y:S01]  /*0c00*/  ISETP.NE.U32.AND P3, PT, RZ, c[0x0][0x180], PT ;  /* 0x00006000ff007a0c */ /* 0x000fe20003f65070 */
[----:B------:R-:W-:Y:S01]  /*0c10*/  IMAD.WIDE.U32 R92, R113, R92, c[0x0][0x170] ;  /* 0x00005c00715c7625 */ /* 0x000fe200078e005c */
[----:B------:R-:W-:Y:S02]  /*0c20*/  ISETP.NE.AND.EX P4, PT, RZ, c[0x0][0x17c], PT, P4 ;  /* 0x00005f00ff007a0c */ /* 0x000fe40003f85340 */
[----:B------:R-:W-:-:S03]  /*0c30*/  ISETP.NE.AND.EX P3, PT, RZ, c[0x0][0x184], PT, P3 ;  /* 0x00006100ff007a0c */ /* 0x000fc60003f65330 */
[----:B------:R-:W2:Y:S08]  /*0c40*/  LDG.E.128 R92, [R92.64] ;  /* 0x000000045c5c7981 */ /* 0x000eb0000c1e1d00 */
[----:B------:R-:W-:-:S04]  /*0c50*/  @P4 LEA R90, P5, R113, c[0x0][0x178], 0x4 ;  /* 0x00005e00715a4a11 */ /* 0x000fc800078a20ff */
[C---:B------:R-:W-:Y:S02]  /*0c60*/  @P4 LEA.HI.X R91, R113.reuse, c[0x0][0x17c], RZ, 0x4, P5 ;  /* 0x00005f00715b4a11 */ /* 0x040fe400028f24ff */
[----:B------:R-:W-:-:S03]  /*0c70*/  @P3 LEA R88, P5, R113, c[0x0][0x180], 0x5 ;  /* 0x0000600071583a11 */ /* 0x000fc600078a28ff */
[----:B0----5:R0:W5:Y:S01]  /*0c80*/  @P4 LDG.E.128 R68, [R90.64] ;  /* 0x000000045a444981 */ /* 0x021162000c1e1d00 */
        /* <DEDUP_REMOVED lines=10> */
.L_x_10854:
[----:B0----5:R-:W-:-:S05]  /*0d30*/  PRMT R89, RZ, 0x5410, R68 ;  /* 0x00005410ff597816 */ /* 0x021fca0000000044 */
[----:B------:R-:W-:-:S04]  /*0d40*/  FADD.FTZ R88, R89, R88 ;  /* 0x0000005859587221 */ /* 0x000fc80000010000 */
[----:B------:R-:W-:Y:S02]  /*0d50*/  @P3 FADD.FTZ R88, R72, R88 ;  /* 0x0000005848583221 */ /* 0x000fe40000010000 */
.L_x_10855:
[----:B------:R-:W-:Y:S01]  /*0d60*/  PRMT R89, RZ, 0x7610, R92 ;  /* 0x00007610ff597816 */ /* 0x000fe2000000005c */
[----:B------:R-:W-:Y:S05]  /*0d70*/  @P4 BRA `(.L_x_10856) ;  /* 0x0000003000004947 */ /* 0x000fea0003800000 */
[----:B------:R-:W-:Y:S05]  /*0d80*/  @!P3 BRA `(.L_x_10857) ;  /* 0x000000500000b947 */ /* 0x000fea0003800000 */
[----:B-----5:R-:W-:Y:S01]  /*0d90*/  FADD.FTZ R89, R73, R89 ;  /* 0x0000005949597221 */ /* 0x020fe20000010000 */
[----:B------:R-:W-:Y:S05]  /*0da0*/  BRA `(.L_x_10857) ;  /* 0x0000003000007947 */ /* 0x000fea0003800000 */
.L_x_10856:
[----:B-----5:R-:W-:-:S05]  /*0db0*/  PRMT R90, RZ, 0x7610, R68 ;  /* 0x00007610ff5a7816 */ /* 0x020fca0000000044 */
[----:B------:R-:W-:-:S04]  /*0dc0*/  FADD.FTZ R89, R90, R89 ;  /* 0x000000595a597221 */ /* 0x000fc80000010000 */
[----:B------:R-:W-:Y:S02]  /*0dd0*/  @P3 FADD.FTZ R89, R73, R89 ;  /* 0x0000005949593221 */ /* 0x000fe40000010000 */
.L_x_10857:
[----:B------:R-:W-:Y:S01]  /*0de0*/  PRMT R90, RZ, 0x5410, R93 ;  /* 0x00005410ff5a7816 */ /* 0x000fe2000000005d */
[----:B------:R-:W-:Y:S05]  /*0df0*/  @P4 BRA `(.L_x_10858) ;  /* 0x0000003000004947 */ /* 0x000fea0003800000 */
[----:B------:R-:W-:Y:S05]  /*0e00*/  @!P3 BRA `(.L_x_10859) ;  /* 0x000000500000b947 */ /* 0x000fea0003800000 */
[----:B-----5:R-:W-:Y:S01]  /*0e10*/  FADD.FTZ R90, R74, R90 ;  /* 0x0000005a4a5a7221 */ /* 0x020fe20000010000 */
[----:B------:R-:W-:Y:S05]  /*0e20*/  BRA `(.L_x_10859) ;  /* 0x0000003000007947 */ /* 0x000fea0003800000 */
.L_x_10858:
[----:B-----5:R-:W-:-:S05]  /*0e30*/  PRMT R91, RZ, 0x5410, R69 ;  /* 0x00005410ff5b7816 */ /* 0x020fca0000000045 */
[----:B------:R-:W-:-:S04]  /*0e40*/  FADD.FTZ R90, R91, R90 ;  /* 0x0000005a5b5a7221 */ /* 0x000fc80000010000 */
[----:B------:R-:W-:Y:S02]  /*0e50*/  @P3 FADD.FTZ R90, R74, R90 ;  /* 0x0000005a4a5a3221 */ /* 0x000fe40000010000 */
.L_x_10859:
[----:B------:R-:W-:Y:S01]  /*0e60*/  PRMT R91, RZ, 0x7610, R93 ;  /* 0x00007610ff5b7816 */ /* 0x000fe2000000005d */
[----:B------:R-:W-:Y:S05]  /*0e70*/  @P4 BRA `(.L_x_10860) ;  /* 0x0000003000004947 */ /* 0x000fea0003800000 */
[----:B------:R-:W-:Y:S05]  /*0e80*/  @!P3 BRA `(.L_x_10861) ;  /* 0x000000500000b947 */ /* 0x000fea0003800000 */
[----:B-----5:R-:W-:Y:S01]  /*0e90*/  FADD.FTZ R91, R75, R91 ;  /* 0x0000005b4b5b7221 */ /* 0x020fe20000010000 */
[----:B------:R-:W-:Y:S05]  /*0ea0*/  BRA `(.L_x_10861) ;  /* 0x0000003000007947 */ /* 0x000fea0003800000 */
.L_x_10860:
[----:B-----5:R-:W-:-:S05]  /*0eb0*/  PRMT R92, RZ, 0x7610, R69 ;  /* 0x00007610ff5c7816 */ /* 0x020fca0000000045 */
[----:B------:R-:W-:-:S04]  /*0ec0*/  FADD.FTZ R91, R92, R91 ;  /* 0x0000005b5c5b7221 */ /* 0x000fc80000010000 */
[----:B------:R-:W-:Y:S02]  /*0ed0*/  @P3 FADD.FTZ R91, R75, R91 ;  /* 0x0000005b4b5b3221 */ /* 0x000fe40000010000 */
.L_x_10861:
[----:B------:R-:W-:Y:S01]  /*0ee0*/  PRMT R92, RZ, 0x5410, R94 ;  /* 0x00005410ff5c7816 */ /* 0x000fe2000000005e */
[----:B------:R-:W-:Y:S05]  /*0ef0*/  @P4 BRA `(.L_x_10862) ;  /* 0x0000003000004947 */ /* 0x000fea0003800000 */
[----:B------:R-:W-:Y:S05]  /*0f00*/  @!P3 BRA `(.L_x_10863) ;  /* 0x000000500000b947 */ /* 0x000fea0003800000 */
[----:B-----5:R-:W-:Y:S01]  /*0f10*/  FADD.FTZ R92, R76, R92 ;  /* 0x0000005c4c5c7221 */ /* 0x020fe20000010000 */
[----:B------:R-:W-:Y:S05]  /*0f20*/  BRA `(.L_x_10863) ;  /* 0x0000003000007947 */ /* 0x000fea0003800000 */
.L_x_10862:
[----:B-----5:R-:W-:-:S05]  /*0f30*/  PRMT R93, RZ, 0x5410, R70 ;  /* 0x00005410ff5d7816 */ /* 0x020fca0000000046 */
[----:B------:R-:W-:-:S04]  /*0f40*/  FADD.FTZ R92, R93, R92 ;  /* 0x0000005c5d5c7221 */ /* 0x000fc80000010000 */
[----:B------:R-:W-:Y:S02]  /*0f50*/  @P3 FADD.FTZ R92, R76, R92 ;  /* 0x0000005c4c5c3221 */ /* 0x000fe40000010000 */
.L_x_10863:
[----:B------:R-:W-:Y:S01]  /*0f60*/  PRMT R93, RZ, 0x7610, R94 ;  /* 0x00007610ff5d7816 */ /* 0x000fe2000000005e */
[----:B------:R-:W-:Y:S05]  /*0f70*/  @P4 BRA `(.L_x_10864) ;  /* 0x0000003000004947 */ /* 0x000fea0003800000 */
[----:B------:R-:W-:Y:S05]  /*0f80*/  @!P3 BRA `(.L_x_10865) ;  /* 0x000000500000b947 */ /* 0x000fea0003800000 */
[----:B-----5:R-:W-:Y:S01]  /*0f90*/  FADD.FTZ R93, R77, R93 ;  /* 0x0000005d4d5d7221 */ /* 0x020fe20000010000 */
[----:B------:R-:W-:Y:S05]  /*0fa0*/  BRA `(.L_x_10865) ;  /* 0x0000003000007947 */ /* 0x000fea0003800000 */
.L_x_10864:
[----:B-----5:R-:W-:-:S05]  /*0fb0*/  PRMT R94, RZ, 0x7610, R70 ;  /* 0x00007610ff5e7816 */ /* 0x020fca0000000046 */
[----:B------:R-:W-:-:S04]  /*0fc0*/  FADD.FTZ R93, R94, R93 ;  /* 0x0000005d5e5d7221 */ /* 0x000fc80000010000 */
[----:B------:R-:W-:Y:S02]  /*0fd0*/  @P3 FADD.FTZ R93, R77, R93 ;  /* 0x0000005d4d5d3221 */ /* 0x000fe40000010000 */
.L_x_10865:
[----:B------:R-:W-:Y:S01]  /*0fe0*/  PRMT R94, RZ, 0x5410, R95 ;  /* 0x00005410ff5e7816 */ /* 0x000fe2000000005f */
[----:B------:R-:W-:Y:S05]  /*0ff0*/  @P4 BRA `(.L_x_10866) ;  /* 0x0000003000004947 */ /* 0x000fea0003800000 */
[----:B------:R-:W-:Y:S05]  /*1000*/  @!P3 BRA `(.L_x_10867) ;  /* 0x000000500000b947 */ /* 0x000fea0003800000 */
[----:B-----5:R-:W-:Y:S01]  /*1010*/  FADD.FTZ R94, R78, R94 ;  /* 0x0000005e4e5e7221 */ /* 0x020fe20000010000 */
[----:B------:R-:W-:Y:S05]  /*1020*/  BRA `(.L_x_10867) ;  /* 0x0000003000007947 */ /* 0x000fea0003800000 */
.L_x_10866:
[----:B-----5:R-:W-:-:S05]  /*1030*/  PRMT R115, RZ, 0x5410, R71 ;  /* 0x00005410ff737816 */ /* 0x020fca0000000047 */
[----:B------:R-:W-:-:S04]  /*1040*/  FADD.FTZ R94, R115, R94 ;  /* 0x0000005e735e7221 */ /* 0x000fc80000010000 */
[----:B------:R-:W-:Y:S02]  /*1050*/  @P3 FADD.FTZ R94, R78, R94 ;  /* 0x0000005e4e5e3221 */ /* 0x000fe40000010000 */
.L_x_10867:
[----:B------:R-:W-:Y:S01]  /*1060*/  PRMT R95, RZ, 0x7610, R95 ;  /* 0x00007610ff5f7816 */ /* 0x000fe2000000005f */
[----:B------:R-:W-:Y:S05]  /*1070*/  @P4 BRA `(.L_x_10868) ;  /* 0x0000003000004947 */ /* 0x000fea0003800000 */
[----:B------:R-:W-:Y:S05]  /*1080*/  @!P3 BRA `(.L_x_10869) ;  /* 0x000000500000b947 */ /* 0x000fea0003800000 */
[----:B-----5:R-:W-:Y:S01]  /*1090*/  FADD.FTZ R95, R79, R95 ;  /* 0x0000005f4f5f7221 */ /* 0x020fe20000010000 */
[----:B------:R-:W-:Y:S05]  /*10a0*/  BRA `(.L_x_10869) ;  /* 0x0000003000007947 */ /* 0x000fea0003800000 */
.L_x_10868:
[----:B-----5:R-:W-:-:S05]  /*10b0*/  PRMT R114, RZ, 0x7610, R71 ;  /* 0x00007610ff727816 */ /* 0x020fca0000000047 */
[----:B------:R-:W-:-:S04]  /*10c0*/  FADD.FTZ R95, R114, R95 ;  /* 0x0000005f725f7221 */ /* 0x000fc80000010000 */
[----:B------:R-:W-:Y:S02]  /*10d0*/  @P3 FADD.FTZ R95, R79, R95 ;  /* 0x0000005f4f5f3221 */ /* 0x000fe40000010000 */
.L_x_10869:
[----:B------:R-:W-:-:S04]  /*10e0*/  LEA R114, P3, R113, c[0x0][0x188], 0x5 ;  /* 0x0000620071727a11 */ /* 0x000fc800078628ff */
[C---:B------:R-:W-:Y:S02]  /*10f0*/  LEA.HI.X R115, R113.reuse, c[0x0][0x18c], RZ, 0x5, P3 ;  /* 0x0000630071737a11 */ /* 0x040fe400018f2cff */
[----:B------:R-:W-:-:S03]  /*1100*/  IADD3 R113, R113, 0x20, RZ ;  /* 0x0000002071717810 */ /* 0x000fc60007ffe0ff */
[----:B------:R0:W-:Y:S04]  /*1110*/  STG.E.128 [R114.64], R88 ;  /* 0x0000005872007986 */ /* 0x0001e8000c101d04 */
[----:B------:R0:W-:Y:S02]  /*1120*/  STG.E.128 [R114.64+0x10], R92 ;  /* 0x0000105c72007986 */ /* 0x0001e4000c101d04 */
.L_x_10853:
[----:B------:R-:W-:Y:S05]  /*1130*/  BSYNC B0 ;  /* 0x0000000000007941 */ /* 0x000fea0003800000 */
.L_x_10852:
        /* <DEDUP_REMOVED lines=23> */
.L_x_10872:
[----:B0----5:R-:W-:-:S05]  /*12b0*/  PRMT R97, RZ, 0x5410, R68 ;  /* 0x00005410ff617816 */ /* 0x021fca0000000044 */
[----:B------:R-:W-:-:S04]  /*12c0*/  FADD.FTZ R96, R97, R96 ;  /* 0x0000006061607221 */ /* 0x000fc80000010000 */
[----:B------:R-:W-:Y:S02]  /*12d0*/  @P3 FADD.FTZ R96, R72, R96 ;  /* 0x0000006048603221 */ /* 0x000fe40000010000 */
.L_x_10873:
[----:B------:R-:W-:Y:S01]  /*12e0*/  PRMT R97, RZ, 0x7610, R100 ;  /* 0x00007610ff617816 */ /* 0x000fe20000000064 */
[----:B------:R-:W-:Y:S05]  /*12f0*/  @P4 BRA `(.L_x_10874) ;  /* 0x0000003000004947 */ /* 0x000fea0003800000 */
[----:B------:R-:W-:Y:S05]  /*1300*/  @!P3 BRA `(.L_x_10875) ;  /* 0x000000500000b947 */ /* 0x000fea0003800000 */
[----:B-----5:R-:W-:Y:S01]  /*1310*/  FADD.FTZ R97, R73, R97 ;  /* 0x0000006149617221 */ /* 0x020fe20000010000 */
[----:B------:R-:W-:Y:S05]  /*1320*/  BRA `(.L_x_10875) ;  /* 0x0000003000007947 */ /* 0x000fea0003800000 */
.L_x_10874:
[----:B-----5:R-:W-:-:S05]  /*1330*/  PRMT R98, RZ, 0x7610, R68 ;  /* 0x00007610ff627816 */ /* 0x020fca0000000044 */
[----:B------:R-:W-:-:S04]  /*1340*/  FADD.FTZ R97, R98, R97 ;  /* 0x0000006162617221 */ /* 0x000fc80000010000 */
[----:B------:R-:W-:Y:S02]  /*1350*/  @P3 FADD.FTZ R97, R73, R97 ;  /* 0x0000006149613221 */ /* 0x000fe40000010000 */
.L_x_10875:
[----:B------:R-:W-:Y:S01]  /*1360*/  PRMT R98, RZ, 0x5410, R101 ;  /* 0x00005410ff627816 */ /* 0x000fe20000000065 */
[----:B------:R-:W-:Y:S05]  /*1370*/  @P4 BRA `(.L_x_10876) ;  /* 0x0000003000004947 */ /* 0x000fea0003800000 */
[----:B------:R-:W-:Y:S05]  /*1380*/  @!P3 BRA `(.L_x_10877) ;  /* 0x000000500000b947 */ /* 0x000fea0003800000 */
[----:B-----5:R-:W-:Y:S01]  /*1390*/  FADD.FTZ R98, R74, R98 ;  /* 0x000000624a627221 */ /* 0x020fe20000010000 */
[----:B------:R-:W-:Y:S05]  /*13a0*/  BRA `(.L_x_10877) ;  /* 0x0000003000007947 */ /* 0x000fea0003800000 */
.L_x_10876:
[----:B-----5:R-:W-:-:S05]  /*13b0*/  PRMT R99, RZ, 0x5410, R69 ;  /* 0x00005410ff637816 */ /* 0x020fca0000000045 */
[----:B------:R-:W-:-:S04]  /*13c0*/  FADD.FTZ R98, R99, R98 ;  /* 0x0000006263627221 */ /* 0x000fc80000010000 */
[----:B------:R-:W-:Y:S02]  /*13d0*/  @P3 FADD.FTZ R98, R74, R98 ;  /* 0x000000624a623221 */ /* 0x000fe40000010000 */
.L_x_10877:
[----:B------:R-:W-:Y:S01]  /*13e0*/  PRMT R99, RZ, 0x7610, R101 ;  /* 0x00007610ff637816 */ /* 0x000fe20000000065 */
[----:B------:R-:W-:Y:S05]  /*13f0*/  @P4 BRA `(.L_x_10878) ;  /* 0x0000003000004947 */ /* 0x000fea0003800000 */
[----:B------:R-:W-:Y:S05]  /*1400*/  @!P3 BRA `(.L_x_10879) ;  /* 0x000000500000b947 */ /* 0x000fea0003800000 */
[----:B-----5:R-:W-:Y:S01]  /*1410*/  FADD.FTZ R99, R75, R99 ;  /* 0x000000634b637221 */ /* 0x020fe20000010000 */
[----:B------:R-:W-:Y:S05]  /*1420*/  BRA `(.L_x_10879) ;  /* 0x0000003000007947 */ /* 0x000fea0003800000 */
.L_x_10878:
[----:B-----5:R-:W-:-:S05]  /*1430*/  PRMT R100, RZ, 0x7610, R69 ;  /* 0x00007610ff647816 */ /* 0x020fca0000000045 */
[----:B------:R-:W-:-:S04]  /*1440*/  FADD.FTZ R99, R100, R99 ;  /* 0x0000006364637221 */ /* 0x000fc80000010000 */
[----:B------:R-:W-:Y:S02]  /*1450*/  @P3 FADD.FTZ R99, R75, R99 ;  /* 0x000000634b633221 */ /* 0x000fe40000010000 */
.L_x_10879:
[----:B------:R-:W-:Y:S01]  /*1460*/  PRMT R100, RZ, 0x5410, R102 ;  /* 0x00005410ff647816 */ /* 0x000fe20000000066 */
[----:B------:R-:W-:Y:S05]  /*1470*/  @P4 BRA `(.L_x_10880) ;  /* 0x0000003000004947 */ /* 0x000fea0003800000 */
[----:B------:R-:W-:Y:S05]  /*1480*/  @!P3 BRA `(.L_x_10881) ;  /* 0x000000500000b947 */ /* 0x000fea0003800000 */
[----:B-----5:R-:W-:Y:S01]  /*1490*/  FADD.FTZ R100, R76, R100 ;  /* 0x000000644c647221 */ /* 0x020fe20000010000 */
[----:B------:R-:W-:Y:S05]  /*14a0*/  BRA `(.L_x_10881) ;  /* 0x0000003000007947 */ /* 0x000fea0003800000 */
.L_x_10880:
[----:B-----5:R-:W-:-:S05]  /*14b0*/  PRMT R101, RZ, 0x5410, R70 ;  /* 0x00005410ff657816 */ /* 0x020fca0000000046 */
[----:B------:R-:W-:-:S04]  /*14c0*/  FADD.FTZ R100, R101, R100 ;  /* 0x0000006465647221 */ /* 0x000fc80000010000 */
[----:B------:R-:W-:Y:S02]  /*14d0*/  @P3 FADD.FTZ R100, R76, R100 ;  /* 0x000000644c643221 */ /* 0x000fe40000010000 */
.L_x_10881:
[----:B------:R-:W-:Y:S01]  /*14e0*/  PRMT R101, RZ, 0x7610, R102 ;  /* 0x00007610ff657816 */ /* 0x000fe20000000066 */
[----:B------:R-:W-:Y:S05]  /*14f0*/  @P4 BRA `(.L_x_10882) ;  /* 0x0000003000004947 */ /* 0x000fea0003800000 */
[----:B------:R-:W-:Y:S05]  /*1500*/  @!P3 BRA `(.L_x_10883) ;  /* 0x000000500000b947 */ /* 0x000fea0003800000 */
[----:B-----5:R-:W-:Y:S01]  /*1510*/  FADD.FTZ R101, R77, R101 ;  /* 0x000000654d657221 */ /* 0x020fe20000010000 */
[----:B------:R-:W-:Y:S05]  /*1520*/  BRA `(.L_x_10883) ;  /* 0x0000003000007947 */ /* 0x000fea0003800000 */
.L_x_10882:
[----:B-----5:R-:W-:-:S05]  /*1530*/  PRMT R102, RZ, 0x7610, R70 ;  /* 0x00007610ff667816 */ /* 0x020fca0000000046 */
[----:B------:R-:W-:-:S04]  /*1540*/  FADD.FTZ R101, R102, R101 ;  /* 0x0000006566657221 */ /* 0x000fc80000010000 */
[----:B------:R-:W-:Y:S02]  /*1550*/  @P3 FADD.FTZ R101, R77, R101 ;  /* 0x000000654d653221 */ /* 0x000fe40000010000 */
.L_x_10883:
[----:B------:R-:W-:Y:S01]  /*1560*/  PRMT R102, RZ, 0x5410, R103 ;  /* 0x00005410ff667816 */ /* 0x000fe20000000067 */
[----:B------:R-:W-:Y:S05]  /*1570*/  @P4 BRA `(.L_x_10884) ;  /* 0x0000003000004947 */ /* 0x000fea0003800000 */
[----:B------:R-:W-:Y:S05]  /*1580*/  @!P3 BRA `(.L_x_10885) ;  /* 0x000000500000b947 */ /* 0x000fea0003800000 */
[----:B-----5:R-:W-:Y:S01]  /*1590*/  FADD.FTZ R102, R78, R102 ;  /* 0x000000664e667221 */ /* 0x020fe20000010000 */
[----:B------:R-:W-:Y:S05]  /*15a0*/  BRA `(.L_x_10885) ;  /* 0x0000003000007947 */ /* 0x000fea0003800000 */
.L_x_10884:
[----:B-----5:R-:W-:-:S05]  /*15b0*/  PRMT R115, RZ, 0x5410, R71 ;  /* 0x00005410ff737816 */ /* 0x020fca0000000047 */
[----:B------:R-:W-:-:S04]  /*15c0*/  FADD.FTZ R102, R115, R102 ;  /* 0x0000006673667221 */ /* 0x000fc80000010000 */
[----:B------:R-:W-:Y:S02]  /*15d0*/  @P3 FADD.FTZ R102, R78, R102 ;  /* 0x000000664e663221 */ /* 0x000fe40000010000 */
.L_x_10885:
[----:B------:R-:W-:Y:S01]  /*15e0*/  PRMT R103, RZ, 0x7610, R103 ;  /* 0x00007610ff677816 */ /* 0x000fe20000000067 */
[----:B------:R-:W-:Y:S05]  /*15f0*/  @P4 BRA `(.L_x_10886) ;  /* 0x0000003000004947 */ /* 0x000fea0003800000 */
[----:B------:R-:W-:Y:S05]  /*1600*/  @!P3 BRA `(.L_x_10887) ;  /* 0x000000500000b947 */ /* 0x000fea0003800000 */
[----:B-----5:R-:W-:Y:S01]  /*1610*/  FADD.FTZ R103, R79, R103 ;  /* 0x000000674f677221 */ /* 0x020fe20000010000 */
[----:B------:R-:W-:Y:S05]  /*1620*/  BRA `(.L_x_10887) ;  /* 0x0000003000007947 */ /* 0x000fea0003800000 */
.L_x_10886:
[----:B-----5:R-:W-:-:S05]  /*1630*/  PRMT R114, RZ, 0x7610, R71 ;  /* 0x00007610ff727816 */ /* 0x020fca0000000047 */
[----:B------:R-:W-:-:S04]  /*1640*/  FADD.FTZ R103, R114, R103 ;  /* 0x0000006772677221 */ /* 0x000fc80000010000 */
[----:B------:R-:W-:Y:S02]  /*1650*/  @P3 FADD.FTZ R103, R79, R103 ;  /* 0x000000674f673221 */ /* 0x000fe40000010000 */
.L_x_10887:
[----:B------:R-:W-:-:S04]  /*1660*/  LEA R114, P3, R113, c[0x0][0x188], 0x5 ;  /* 0x0000620071727a11 */ /* 0x000fc800078628ff */
[C---:B------:R-:W-:Y:S02]  /*1670*/  LEA.HI.X R115, R113.reuse, c[0x0][0x18c], RZ, 0x5, P3 ;  /* 0x0000630071737a11 */ /* 0x040fe400018f2cff */
[----:B------:R-:W-:-:S03]  /*1680*/  IADD3 R113, R113, 0x20, RZ ;  /* 0x0000002071717810 */ /* 0x000fc60007ffe0ff */
[----:B------:R0:W-:Y:S04]  /*1690*/  STG.E.128 [R114.64], R96 ;  /* 0x0000006072007986 */ /* 0x0001e8000c101d04 */
[----:B------:R0:W-:Y:S02]  /*16a0*/  STG.E.128 [R114.64+0x10], R100 ;  /* 0x0000106472007986 */ /* 0x0001e4000c101d04 */
.L_x_10871:
[----:B------:R-:W-:Y:S05]  /*16b0*/  BSYNC B0 ;  /* 0x0000000000007941 */ /* 0x000fea0003800000 */
.L_x_10870:
[----:B------:R-:W-:Y:S01]  /*16c0*/  BSSY B0, `(.L_x_10888) ;  /* 0x0000056000007945 */ /* 0x000fe20003800000 */
[----:B------:R-:W-:Y:S05]  /*16d0*/  @!P2 BRA `(.L_x_10889) ;  /* 0x000005400000a947 */ /* 0x000fea0003800000 */
[----:B------:R-:W-:Y:S02]  /*16e0*/  MOV R108, 0x10 ;  /* 0x00000010006c7802 */ /* 0x000fe40000000f00 */
[----:B------:R-:W-:Y:S02]  /*16f0*/  ISETP.NE.U32.AND P4, PT, RZ, c[0x0][0x178], PT ;  /* 0x00005e00ff007a0c */ /* 0x000fe40003f85070 */
[----:B------:R-:W-:Y:S01]  /*1700*/  ISETP.NE.U32.AND P3, PT, RZ, c[0x0][0x180], PT ;  /* 0x00006000ff007a0c */ /* 0x000fe20003f65070 */
[----:B------:R-:W-:Y:S01]  /*1710*/  IMAD.WIDE.U32 R108, R113, R108, c[0x0][0x170] ;  /* 0x00005c00716c7625 */ /* 0x000fe200078e006c */
[----:B------:R-:W-:-:S02]  /*1720*/  ISETP.NE.AND.EX P4, PT, RZ, c[0x0][0x17c], PT, P4 ;  /* 0x00005f00ff007a0c */ /* 0x000fc40003f85340 */
        /* <DEDUP_REMOVED lines=16> */
.L_x_10890:
[----:B0----5:R-:W-:-:S05]  /*1830*/  PRMT R105, RZ, 0x5410, R68 ;  /* 0x00005410ff697816 */ /* 0x021fca0000000044 */
[----:B------:R-:W-:-:S04]  /*1840*/  FADD.FTZ R104, R105, R104 ;  /* 0x0000006869687221 */ /* 0x000fc80000010000 */
[----:B------:R-:W-:Y:S02]  /*1850*/  @P3 FADD.FTZ R104, R72, R104 ;  /* 0x0000006848683221 */ /* 0x000fe40000010000 */
.L_x_10891:
[----:B------:R-:W-:Y:S01]  /*1860*/  PRMT R105, RZ, 0x7610, R108 ;  /* 0x00007610ff697816 */ /* 0x000fe2000000006c */
[----:B------:R-:W-:Y:S05]  /*1870*/  @P4 BRA `(.L_x_10892) ;  /* 0x0000003000004947 */ /* 0x000fea0003800000 */
[----:B------:R-:W-:Y:S05]  /*1880*/  @!P3 BRA `(.L_x_10893) ;  /* 0x000000500000b947 */ /* 0x000fea0003800000 */
[----:B-----5:R-:W-:Y:S01]  /*1890*/  FADD.FTZ R105, R73, R105 ;  /* 0x0000006949697221 */ /* 0x020fe20000010000 */
[----:B------:R-:W-:Y:S05]  /*18a0*/  BRA `(.L_x_10893) ;  /* 0x0000003000007947 */ /* 0x000fea0003800000 */
.L_x_10892:
[----:B-----5:R-:W-:-:S05]  /*18b0*/  PRMT R106, RZ, 0x7610, R68 ;  /* 0x00007610ff6a7816 */ /* 0x020fca0000000044 */
[----:B------:R-:W-:-:S04]  /*18c0*/  FADD.FTZ R105, R106, R105 ;  /* 0x000000696a697221 */ /* 0x000fc80000010000 */
[----:B------:R-:W-:Y:S02]  /*18d0*/  @P3 FADD.FTZ R105, R73, R105 ;  /* 0x0000006949693221 */ /* 0x000fe40000010000 */
.L_x_10893:
[----:B------:R-:W-:Y:S01]  /*18e0*/  PRMT R106, RZ, 0x5410, R109 ;  /* 0x00005410ff6a7816 */ /* 0x000fe2000000006d */
[----:B------:R-:W-:Y:S05]  /*18f0*/  @P4 BRA `(.L_x_10894) ;  /* 0x0000003000004947 */ /* 0x000fea0003800000 */
[----:B------:R-:W-:Y:S05]  /*1900*/  @!P3 BRA `(.L_x_10895) ;  /* 0x000000500000b947 */ /* 0x000fea0003800000 */
[----:B-----5:R-:W-:Y:S01]  /*1910*/  FADD.FTZ R106, R74, R106 ;  /* 0x0000006a4a6a7221 */ /* 0x020fe20000010000 */
[----:B------:R-:W-:Y:S05]  /*1920*/  BRA `(.L_x_10895) ;  /* 0x0000003000007947 */ /* 0x000fea0003800000 */
.L_x_10894:
[----:B-----5:R-:W-:-:S05]  /*1930*/  PRMT R107, RZ, 0x5410, R69 ;  /* 0x00005410ff6b7816 */ /* 0x020fca0000000045 */
[----:B------:R-:W-:-:S04]  /*1940*/  FADD.FTZ R106, R107, R106 ;  /* 0x0000006a6b6a7221 */ /* 0x000fc80000010000 */
[----:B------:R-:W-:Y:S02]  /*1950*/  @P3 FADD.FTZ R106, R74, R106 ;  /* 0x0000006a4a6a3221 */ /* 0x000fe40000010000 */
.L_x_10895:
[----:B------:R-:W-:Y:S01]  /*1960*/  PRMT R107, RZ, 0x7610, R109 ;  /* 0x00007610ff6b7816 */ /* 0x000fe2000000006d */
[----:B------:R-:W-:Y:S05]  /*1970*/  @P4 BRA `(.L_x_10896) ;  /* 0x0000003000004947 */ /* 0x000fea0003800000 */
[----:B------:R-:W-:Y:S05]  /*1980*/  @!P3 BRA `(.L_x_10897) ;  /* 0x000000500000b947 */ /* 0x000fea0003800000 */
[----:B-----5:R-:W-:Y:S01]  /*1990*/  FADD.FTZ R107, R75, R107 ;  /* 0x0000006b4b6b7221 */ /* 0x020fe20000010000 */
[----:B------:R-:W-:Y:S05]  /*19a0*/  BRA `(.L_x_10897) ;  /* 0x0000003000007947 */ /* 0x000fea0003800000 */
.L_x_10896:
[----:B-----5:R-:W-:-:S05]  /*19b0*/  PRMT R108, RZ, 0x7610, R69 ;  /* 0x00007610ff6c7816 */ /* 0x020fca0000000045 */
[----:B------:R-:W-:-:S04]  /*19c0*/  FADD.FTZ R107, R108, R107 ;  /* 0x0000006b6c6b7221 */ /* 0x000fc80000010000 */
[----:B------:R-:W-:Y:S02]  /*19d0*/  @P3 FADD.FTZ R107, R75, R107 ;  /* 0x0000006b4b6b3221 */ /* 0x000fe40000010000 */
.L_x_10897:
[----:B------:R-:W-:Y:S01]  /*19e0*/  PRMT R108, RZ, 0x5410, R110 ;  /* 0x00005410ff6c7816 */ /* 0x000fe2000000006e */
[----:B------:R-:W-:Y:S05]  /*19f0*/  @P4 BRA `(.L_x_10898) ;  /* 0x0000003000004947 */ /* 0x000fea0003800000 */
[----:B------:R-:W-:Y:S05]  /*1a00*/  @!P3 BRA `(.L_x_10899) ;  /* 0x000000500000b947 */ /* 0x000fea0003800000 */
[----:B-----5:R-:W-:Y:S01]  /*1a10*/  FADD.FTZ R108, R76, R108 ;  /* 0x0000006c4c6c7221 */ /* 0x020fe20000010000 */
[----:B------:R-:W-:Y:S05]  /*1a20*/  BRA `(.L_x_10899) ;  /* 0x0000003000007947 */ /* 0x000fea0003800000 */
.L_x_10898:
[----:B-----5:R-:W-:-:S05]  /*1a30*/  PRMT R109, RZ, 0x5410, R70 ;  /* 0x00005410ff6d7816 */ /* 0x020fca0000000046 */
[----:B------:R-:W-:-:S04]  /*1a40*/  FADD.FTZ R108, R109, R108 ;  /* 0x0000006c6d6c7221 */ /* 0x000fc80000010000 */
[----:B------:R-:W-:Y:S02]  /*1a50*/  @P3 FADD.FTZ R108, R76, R108 ;  /* 0x0000006c4c6c3221 */ /* 0x000fe40000010000 */
.L_x_10899:
[----:B------:R-:W-:Y:S01]  /*1a60*/  PRMT R109, RZ, 0x7610, R110 ;  /* 0x00007610ff6d7816 */ /* 0x000fe2000000006e */
[----:B------:R-:W-:Y:S05]  /*1a70*/  @P4 BRA `(.L_x_10900) ;  /* 0x0000003000004947 */ /* 0x000fea0003800000 */
[----:B------:R-:W-:Y:S05]  /*1a80*/  @!P3 BRA `(.L_x_10901) ;  /* 0x000000500000b947 */ /* 0x000fea0003800000 */
[----:B-----5:R-:W-:Y:S01]  /*1a90*/  FADD.FTZ R109, R77, R109 ;  /* 0x0000006d4d6d7221 */ /* 0x020fe20000010000 */
[----:B------:R-:W-:Y:S05]  /*1aa0*/  BRA `(.L_x_10901) ;  /* 0x0000003000007947 */ /* 0x000fea0003800000 */
.L_x_10900:
[----:B-----5:R-:W-:-:S05]  /*1ab0*/  PRMT R110, RZ, 0x7610, R70 ;  /* 0x00007610ff6e7816 */ /* 0x020fca0000000046 */
[----:B------:R-:W-:-:S04]  /*1ac0*/  FADD.FTZ R109, R110, R109 ;  /* 0x0000006d6e6d7221 */ /* 0x000fc80000010000 */
[----:B------:R-:W-:Y:S02]  /*1ad0*/  @P3 FADD.FTZ R109, R77, R109 ;  /* 0x0000006d4d6d3221 */ /* 0x000fe40000010000 */
.L_x_10901:
[----:B------:R-:W-:Y:S01]  /*1ae0*/  PRMT R110, RZ, 0x5410, R111 ;  /* 0x00005410ff6e7816 */ /* 0x000fe2000000006f */
[----:B------:R-:W-:Y:S05]  /*1af0*/  @P4 BRA `(.L_x_10902) ;  /* 0x0000003000004947 */ /* 0x000fea0003800000 */
[----:B------:R-:W-:Y:S05]  /*1b00*/  @!P3 BRA `(.L_x_10903) ;  /* 0x000000500000b947 */ /* 0x000fea0003800000 */
[----:B-----5:R-:W-:Y:S01]  /*1b10*/  FADD.FTZ R110, R78, R110 ;  /* 0x0000006e4e6e7221 */ /* 0x020fe20000010000 */
[----:B------:R-:W-:Y:S05]  /*1b20*/  BRA `(.L_x_10903) ;  /* 0x0000003000007947 */ /* 0x000fea0003800000 */
.L_x_10902:
[----:B-----5:R-:W-:-:S05]  /*1b30*/  PRMT R115, RZ, 0x5410, R71 ;  /* 0x00005410ff737816 */ /* 0x020fca0000000047 */
[----:B------:R-:W-:-:S04]  /*1b40*/  FADD.FTZ R110, R115, R110 ;  /* 0x0000006e736e7221 */ /* 0x000fc80000010000 */
[----:B------:R-:W-:Y:S02]  /*1b50*/  @P3 FADD.FTZ R110, R78, R110 ;  /* 0x0000006e4e6e3221 */ /* 0x000fe40000010000 */
.L_x_10903:
[----:B------:R-:W-:Y:S01]  /*1b60*/  PRMT R111, RZ, 0x7610, R111 ;  /* 0x00007610ff6f7816 */ /* 0x000fe2000000006f */
[----:B------:R-:W-:Y:S05]  /*1b70*/  @P4 BRA `(.L_x_10904) ;  /* 0x0000003000004947 */ /* 0x000fea0003800000 */
[----:B------:R-:W-:Y:S05]  /*1b80*/  @!P3 BRA `(.L_x_10905) ;  /* 0x000000500000b947 */ /* 0x000fea0003800000 */
[----:B-----5:R-:W-:Y:S01]  /*1b90*/  FADD.FTZ R111, R79, R111 ;  /* 0x0000006f4f6f7221 */ /* 0x020fe20000010000 */
[----:B------:R-:W-:Y:S05]  /*1ba0*/  BRA `(.L_x_10905) ;  /* 0x0000003000007947 */ /* 0x000fea0003800000 */
.L_x_10904:
[----:B-----5:R-:W-:-:S05]  /*1bb0*/  PRMT R114, RZ, 0x7610, R71 ;  /* 0x00007610ff727816 */ /* 0x020fca0000000047 */
[----:B------:R-:W-:-:S04]  /*1bc0*/  FADD.FTZ R111, R114, R111 ;  /* 0x0000006f726f7221 */ /* 0x000fc80000010000 */
[----:B------:R-:W-:Y:S02]  /*1bd0*/  @P3 FADD.FTZ R111, R79, R111 ;  /* 0x0000006f4f6f3221 */ /* 0x000fe40000010000 */
.L_x_10905:
[----:B------:R-:W-:-:S04]  /*1be0*/  LEA R114, P3, R113, c[0x0][0x188], 0x5 ;  /* 0x0000620071727a11 */ /* 0x000fc800078628ff */
[----:B------:R-:W-:-:S05]  /*1bf0*/  LEA.HI.X R115, R113, c[0x0][0x18c], RZ, 0x5, P3 ;  /* 0x0000630071737a11 */ /* 0x000fca00018f2cff */
[----:B------:R0:W-:Y:S04]  /*1c00*/  STG.E.128 [R114.64], R104 ;  /* 0x0000006872007986 */ /* 0x0001e8000c101d04 */
[----:B------:R0:W-:Y:S02]  /*1c10*/  STG.E.128 [R114.64+0x10], R108 ;  /* 0x0000106c72007986 */ /* 0x0001e4000c101d04 */
.L_x_10889:
[----:B------:R-:W-:Y:S05]  /*1c20*/  BSYNC B0 ;  /* 0x0000000000007941 */ /* 0x000fea0003800000 */
.L_x_10888:
[----:B0-----:R-:W-:Y:S01]  /*1c30*/  FADD.FTZ R114, RZ, R80 ;  /* 0x00000050ff727221 */ /* 0x001fe20000010000 */
[C---:B------:R-:W-:Y:S02]  /*1c40*/  ISETP.GT.U32.AND P3, PT, R3.reuse, 0x3f, PT ;  /* 0x0000003f0300780c */ /* 0x040fe40003f64070 */
        /* <DEDUP_REMOVED lines=37> */
.L_x_10918:
        /* <DEDUP_REMOVED lines=85> */
.L_x_10919:
        /* <DEDUP_REMOVED lines=8> */
[----:B0-----:R-:W-:Y:S02]  /*2470*/  @!P6 MOV R119, 0x4 ;  /* 0x000000040077e802 */ /* 0x001fe40000000f00 */
        /* <DEDUP_REMOVED lines=10> */
[C---:B------:R-:W-:Y:S02]  /*2520*/  FMUL.FTZ R113, R116.reuse, R113 ;  /* 0x0000007174717220 */ /* 0x040fe40000410000 */
[----:B------:R-:W-:Y:S02]  /*2530*/  FMUL.FTZ R114, R116, R115 ;  /* 0x0000007374727220 */ /* 0x000fe40000410000 */
[----:B-----5:R-:W-:Y:S02]  /*2540*/  FFMA.FTZ R112, R12, R113, R4 ;  /* 0x000000710c707223 */ /* 0x020fe40000010004 */
[----:B------:R-:W-:Y:S02]  /*2550*/  FFMA.FTZ R113, R13, R114, R5 ;  /* 0x000000720d717223 */ /* 0x000fe40000010005 */
[--C-:B------:R-:W-:Y:S02]  /*2560*/  FADD.FTZ R115, R83, -R117.reuse ;  /* 0x8000007553737221 */ /* 0x100fe40000010000 */
[--C-:B------:R-:W-:Y:S01]  /*2570*/  FADD.FTZ R119, R84, -R117.reuse ;  /* 0x8000007554777221 */ /* 0x100fe20000010000 */
[----:B------:R-:W-:Y:S01]  /*2580*/  F2FP.BF16.PACK_AB R112, R113, R112 ;  /* 0x000000707170723e */ /* 0x000fe200000010ff */
[----:B------:R-:W-:-:S02]  /*2590*/  FADD.FTZ R113, R82, -R117 ;  /* 0x8000007552717221 */ /* 0x000fc40000010000 */
[C---:B------:R-:W-:Y:S02]  /*25a0*/  FMUL.FTZ R114, R116.reuse, R115 ;  /* 0x0000007374727220 */ /* 0x040fe40000410000 */
[----:B------:R-:W-:Y:S02]  /*25b0*/  FADD.FTZ R115, R85, -R117 ;  /* 0x8000007555737221 */ /* 0x000fe40000010000 */
[C---:B------:R-:W-:Y:S02]  /*25c0*/  FMUL.FTZ R113, R116.reuse, R113 ;  /* 0x0000007174717220 */ /* 0x040fe40000410000 */
[C---:B------:R-:W-:Y:S02]  /*25d0*/  FMUL.FTZ R119, R116.reuse, R119 ;  /* 0x0000007774777220 */ /* 0x040fe40000410000 */
[----:B------:R-:W-:Y:S02]  /*25e0*/  FMUL.FTZ R118, R116, R115 ;  /* 0x0000007374767220 */ /* 0x000fe40000410000 */
[----:B------:R-:W-:-:S02]  /*25f0*/  FFMA.FTZ R113, R14, R113, R6 ;  /* 0x000000710e717223 */ /* 0x000fc40000010006 */
[----:B------:R-:W-:Y:S02]  /*2600*/  FFMA.FTZ R114, R15, R114, R7 ;  /* 0x000000720f727223 */ /* 0x000fe40000010007 */
[----:B------:R-:W-:Y:S02]  /*2610*/  FFMA.FTZ R119, R16, R119, R8 ;  /* 0x0000007710777223 */ /* 0x000fe40000010008 */
[----:B------:R-:W-:Y:S01]  /*2620*/  FFMA.FTZ R118, R17, R118, R9 ;  /* 0x0000007611767223 */ /* 0x000fe20000010009 */
[----:B------:R-:W-:Y:S01]  /*2630*/  F2FP.BF16.PACK_AB R113, R114, R113 ;  /* 0x000000717271723e */ /* 0x000fe200000010ff */
[--C-:B------:R-:W-:Y:S02]  /*2640*/  FADD.FTZ R121, R86, -R117.reuse ;  /* 0x8000007556797221 */ /* 0x100fe40000010000 */
[----:B------:R-:W-:Y:S01]  /*2650*/  FADD.FTZ R123, R87, -R117 ;  /* 0x80000075577b7221 */ /* 0x000fe20000010000 */
[----:B------:R-:W-:Y:S01]  /*2660*/  F2FP.BF16.PACK_AB R114, R118, R119 ;  /* 0x000000777672723e */ /* 0x000fe200000010ff */
[----:B------:R-:W-:Y:S01]  /*2670*/  HFMA2.MMA R119, -RZ, RZ, 0, 9.5367431640625e-07 ;  /* 0x00000010ff777435 */ /* 0x000fe200000001ff */
[----:B------:R-:W-:-:S02]  /*2680*/  FMUL.FTZ R121, R116, R121 ;  /* 0x0000007974797220 */ /* 0x000fc40000410000 */
[----:B------:R-:W-:Y:S02]  /*2690*/  FMUL.FTZ R120, R116, R123 ;  /* 0x0000007b74787220 */ /* 0x000fe40000410000 */
[----:B------:R-:W-:Y:S02]  /*26a0*/  FFMA.FTZ R115, R18, R121, R10 ;  /* 0x0000007912737223 */ /* 0x000fe4000001000a */
[----:B------:R-:W-:-:S03]  /*26b0*/  FFMA.FTZ R120, R19, R120, R11 ;  /* 0x0000007813787223 */ /* 0x000fc6000001000b */
[C---:B------:R-:W-:Y:S01]  /*26c0*/  IMAD.WIDE.U32 R118, R2.reuse, R119, c[0x0][0x208] ;  /* 0x0000820002767625 */ /* 0x040fe200078e0077 */
[----:B------:R-:W-:Y:S02]  /*26d0*/  IADD3 R2, R2, 0x20, RZ ;  /* 0x0000002002027810 */ /* 0x000fe40007ffe0ff */
[----:B------:R-:W-:-:S05]  /*26e0*/  F2FP.BF16.PACK_AB R115, R120, R115 ;  /* 0x000000737873723e */ /* 0x000fca00000010ff */
[----:B------:R0:W-:Y:S02]  /*26f0*/  STG.E.128 [R118.64], R112 ;  /* 0x0000007076007986 */ /* 0x0001e4000c101d04 */
.L_x_10909:
[----:B------:R-:W-:Y:S05]  /*2700*/  BSYNC B0 ;  /* 0x0000000000007941 */ /* 0x000fea0003800000 */
.L_x_10908:
[----:B------:R-:W-:Y:S01]  /*2710*/  ISETP.GE.U32.AND P3, PT, R3, 0x40, PT ;  /* 0x000000400300780c */ /* 0x000fe20003f66070 */
[----:B------:R-:W-:-:S12]  /*2720*/  BSSY B0, `(.L_x_10910) ;  /* 0x0000022000007945 */ /* 0x000fd80003800000 */
[----:B------:R-:W-:Y:S05]  /*2730*/  @!P3 BRA `(.L_x_10911) ;  /* 0x000002000000b947 */ /* 0x000fea0003800000 */
[--C-:B0-----:R-:W-:Y:S02]  /*2740*/  FADD.FTZ R113, R88, -R117.reuse ;  /* 0x8000007558717221 */ /* 0x101fe40000010000 */
[----:B-1----:R-:W-:Y:S02]  /*2750*/  FADD.FTZ R115, R89, -R117 ;  /* 0x8000007559737221 */ /* 0x002fe40000010000 */
[C---:B------:R-:W-:Y:S02]  /*2760*/  FMUL.FTZ R113, R116.reuse, R113 ;  /* 0x0000007174717220 */ /* 0x040fe40000410000 */
[----:B------:R-:W-:Y:S02]  /*2770*/  FMUL.FTZ R114, R116, R115 ;  /* 0x0000007374727220 */ /* 0x000fe40000410000 */
[----:B-----5:R-:W-:Y:S02]  /*2780*/  FFMA.FTZ R112, R28, R113, R20 ;  /* 0x000000711c707223 */ /* 0x020fe40000010014 */
[----:B------:R-:W-:-:S02]  /*2790*/  FFMA.FTZ R113, R29, R114, R21 ;  /* 0x000000721d717223 */ /* 0x000fc40000010015 */
[--C-:B------:R-:W-:Y:S02]  /*27a0*/  FADD.FTZ R115, R91, -R117.reuse ;  /* 0x800000755b737221 */ /* 0x100fe40000010000 */
[--C-:B------:R-:W-:Y:S01]  /*27b0*/  FADD.FTZ R119, R92, -R117.reuse ;  /* 0x800000755c777221 */ /* 0x100fe20000010000 */
[----:B------:R-:W-:Y:S01]  /*27c0*/  F2FP.BF16.PACK_AB R112, R113, R112 ;  /* 0x000000707170723e */ /* 0x000fe200000010ff */
[--C-:B------:R-:W-:Y:S02]  /*27d0*/  FADD.FTZ R113, R90, -R117.reuse ;  /* 0x800000755a717221 */ /* 0x100fe40000010000 */
[C---:B------:R-:W-:Y:S02]  /*27e0*/  FMUL.FTZ R114, R116.reuse, R115 ;  /* 0x0000007374727220 */ /* 0x040fe40000410000 */
[----:B------:R-:W-:Y:S02]  /*27f0*/  FADD.FTZ R115, R93, -R117 ;  /* 0x800000755d737221 */ /* 0x000fe40000010000 */
        /* <DEDUP_REMOVED lines=13> */
[----:B------:R-:W-:Y:S01]  /*28d0*/  FFMA.FTZ R115, R34, R121, R26 ;  /* 0x0000007922737223 */ /* 0x000fe2000001001a */
[----:B------:R-:W-:Y:S01]  /*28e0*/  MOV R119, 0x10 ;  /* 0x0000001000777802 */ /* 0x000fe20000000f00 */
[----:B------:R-:W-:-:S04]  /*28f0*/  FFMA.FTZ R120, R35, R120, R27 ;  /* 0x0000007823787223 */ /* 0x000fc8000001001b */
[----:B------:R-:W-:Y:S01]  /*2900*/  IMAD.WIDE.U32 R118, R2, R119, c[0x0][0x208] ;  /* 0x0000820002767625 */ /* 0x000fe200078e0077 */
[----:B------:R-:W-:Y:S02]  /*2910*/  F2FP.BF16.PACK_AB R115, R120, R115 ;  /* 0x000000737873723e */ /* 0x000fe400000010ff */
[----:B------:R-:W-:-:S03]  /*2920*/  IADD3 R2, R2, 0x20, RZ ;  /* 0x0000002002027810 */ /* 0x000fc60007ffe0ff */
[----:B------:R0:W-:Y:S04]  /*2930*/  STG.E.128 [R118.64], R112 ;  /* 0x0000007076007986 */ /* 0x0001e8000c101d04 */
.L_x_10911:
[----:B------:R-:W-:Y:S05]  /*2940*/  BSYNC B0 ;  /* 0x0000000000007941 */ /* 0x000fea0003800000 */
.L_x_10910:
[----:B------:R-:W-:Y:S01]  /*2950*/  BSSY B0, `(.L_x_10912) ;  /* 0x0000022000007945 */ /* 0x000fe20003800000 */
        /* <DEDUP_REMOVED lines=16> */
[----:B------:R-:W-:Y:S02]  /*2a60*/  FFMA.FTZ R113, R46, R113, R38 ;  /* 0x000000712e717223 */ /* 0x000fe40000010026 */
[----:B------:R-:W-:Y:S02]  /*2a70*/  FFMA.FTZ R114, R47, R114, R39 ;  /* 0x000000722f727223 */ /* 0x000fe40000010027 */
[----:B------:R-:W-:Y:S02]  /*2a80*/  FFMA.FTZ R119, R48, R119, R40 ;  /* 0x0000007730777223 */ /* 0x000fe40000010028 */
[----:B------:R-:W-:Y:S01]  /*2a90*/  FFMA.FTZ R118, R49, R118, R41 ;  /* 0x0000007631767223 */ /* 0x000fe20000010029 */
[----:B------:R-:W-:Y:S01]  /*2aa0*/  F2FP.BF16.PACK_AB R113, R114, R113 ;  /* 0x000000717271723e */ /* 0x000fe200000010ff */
[----:B------:R-:W-:-:S02]  /*2ab0*/  FADD.FTZ R121, R102, -R117 ;  /* 0x8000007566797221 */ /* 0x000fc40000010000 */
[----:B------:R-:W-:Y:S01]  /*2ac0*/  FADD.FTZ R123, R103, -R117 ;  /* 0x80000075677b7221 */ /* 0x000fe20000010000 */
[----:B------:R-:W-:Y:S01]  /*2ad0*/  F2FP.BF16.PACK_AB R114, R118, R119 ;  /* 0x000000777672723e */ /* 0x000fe200000010ff */
[----:B------:R-:W-:Y:S01]  /*2ae0*/  HFMA2.MMA R119, -RZ, RZ, 0, 9.5367431640625e-07 ;  /* 0x00000010ff777435 */ /* 0x000fe200000001ff */
[C---:B------:R-:W-:Y:S02]  /*2af0*/  FMUL.FTZ R121, R116.reuse, R121 ;  /* 0x0000007974797220 */ /* 0x040fe40000410000 */
[----:B------:R-:W-:Y:S02]  /*2b00*/  FMUL.FTZ R120, R116, R123 ;  /* 0x0000007b74787220 */ /* 0x000fe40000410000 */
[----:B------:R-:W-:Y:S02]  /*2b10*/  FFMA.FTZ R115, R50, R121, R42 ;  /* 0x0000007932737223 */ /* 0x000fe4000001002a */
[----:B------:R-:W-:-:S03]  /*2b20*/  FFMA.FTZ R120, R51, R120, R43 ;  /* 0x0000007833787223 */ /* 0x000fc6000001002b */
[C---:B------:R-:W-:Y:S01]  /*2b30*/  IMAD.WIDE.U32 R118, R2.reuse, R119, c[0x0][0x208] ;  /* 0x0000820002767625 */ /* 0x040fe200078e0077 */
[----:B------:R-:W-:Y:S02]  /*2b40*/  IADD3 R2, R2, 0x20, RZ ;  /* 0x0000002002027810 */ /* 0x000fe40007ffe0ff */
[----:B------:R-:W-:-:S05]  /*2b50*/  F2FP.BF16.PACK_AB R115, R120, R115 ;  /* 0x000000737873723e */ /* 0x000fca00000010ff */
[----:B------:R0:W-:Y:S02]  /*2b60*/  STG.E.128 [R118.64], R112 ;  /* 0x0000007076007986 */ /* 0x0001e4000c101d04 */
.L_x_10913:
[----:B------:R-:W-:Y:S05]  /*2b70*/  BSYNC B0 ;  /* 0x0000000000007941 */ /* 0x000fea0003800000 */
.L_x_10912:
[----:B------:R-:W-:Y:S01]  /*2b80*/  BSSY B0, `(.L_x_10914) ;  /* 0x0000021000007945 */ /* 0x000fe20003800000 */
[----:B------:R-:W-:Y:S05]  /*2b90*/  @!P2 BRA `(.L_x_10915) ;  /* 0x000001f00000a947 */ /* 0x000fea0003800000 */
[--C-:B01----:R-:W-:Y:S02]  /*2ba0*/  FADD.FTZ R112, R110, -R117.reuse ;  /* 0x800000756e707221 */ /* 0x103fe40000010000 */
[--C-:B------:R-:W-:Y:S02]  /*2bb0*/  FADD.FTZ R118, R111, -R117.reuse ;  /* 0x800000756f767221 */ /* 0x100fe40000010000 */
[--C-:B------:R-:W-:Y:S02]  /*2bc0*/  FADD.FTZ R123, R104, -R117.reuse ;  /* 0x80000075687b7221 */ /* 0x100fe40000010000 */
[--C-:B------:R-:W-:Y:S02]  /*2bd0*/  FADD.FTZ R125, R105, -R117.reuse ;  /* 0x80000075697d7221 */ /* 0x100fe40000010000 */
[----:B------:R-:W-:Y:S02]  /*2be0*/  FMUL.FTZ R114, R116, R112 ;  /* 0x0000007074727220 */ /* 0x000fe40000410000 */
[----:B------:R-:W-:-:S02]  /*2bf0*/  FADD.FTZ R119, R107, -R117 ;  /* 0x800000756b777221 */ /* 0x000fc40000010000 */
[----:B------:R-:W-:Y:S02]  /*2c00*/  FMUL.FTZ R120, R116, R118 ;  /* 0x0000007674787220 */ /* 0x000fe40000410000 */
[--C-:B------:R-:W-:Y:S02]  /*2c10*/  FADD.FTZ R121, R106, -R117.reuse ;  /* 0x800000756a797221 */ /* 0x100fe40000010000 */
[--C-:B------:R-:W-:Y:S02]  /*2c20*/  FADD.FTZ R113, R108, -R117.reuse ;  /* 0x800000756c717221 */ /* 0x100fe40000010000 */
[----:B------:R-:W-:Y:S02]  /*2c30*/  FADD.FTZ R115, R109, -R117 ;  /* 0x800000756d737221 */ /* 0x000fe40000010000 */
[C---:B------:R-:W-:Y:S02]  /*2c40*/  FMUL.FTZ R117, R116.reuse, R123 ;  /* 0x0000007b74757220 */ /* 0x040fe40000410000 */
[----:B------:R-:W-:-:S02]  /*2c50*/  FMUL.FTZ R112, R116, R125 ;  /* 0x0000007d74707220 */ /* 0x000fc40000410000 */
[----:B-----5:R-:W-:Y:S02]  /*2c60*/  FFMA.FTZ R118, R66, R114, R58 ;  /* 0x0000007242767223 */ /* 0x020fe4000001003a */
[----:B------:R-:W-:Y:S02]  /*2c70*/  FFMA.FTZ R123, R67, R120, R59 ;  /* 0x00000078437b7223 */ /* 0x000fe4000001003b */
[C---:B------:R-:W-:Y:S02]  /*2c80*/  FMUL.FTZ R114, R116.reuse, R119 ;  /* 0x0000007774727220 */ /* 0x040fe40000410000 */
[C---:B------:R-:W-:Y:S02]  /*2c90*/  FMUL.FTZ R121, R116.reuse, R121 ;  /* 0x0000007974797220 */ /* 0x040fe40000410000 */
        /* <DEDUP_REMOVED lines=8> */
[----:B------:R-:W-:Y:S01]  /*2d20*/  FFMA.FTZ R116, R63, R114, R55 ;  /* 0x000000723f747223 */ /* 0x000fe20000010037 */
[----:B------:R-:W-:Y:S01]  /*2d30*/  MOV R117, 0x10 ;  /* 0x0000001000757802 */ /* 0x000fe20000000f00 */
[----:B------:R-:W-:-:S03]  /*2d40*/  FFMA.FTZ R119, R64, R119, R56 ;  /* 0x0000007740777223 */ /* 0x000fc60000010038 */
[----:B------:R-:W-:Y:S01]  /*2d50*/  F2FP.BF16.PACK_AB R113, R116, R113 ;  /* 0x000000717471723e */ /* 0x000fe200000010ff */
[----:B------:R-:W-:Y:S01]  /*2d60*/  IMAD.WIDE.U32 R116, R2, R117, c[0x0][0x208] ;  /* 0x0000820002747625 */ /* 0x000fe200078e0075 */
[----:B------:R-:W-:-:S05]  /*2d70*/  F2FP.BF16.PACK_AB R114, R118, R119 ;  /* 0x000000777672723e */ /* 0x000fca00000010ff */
[----:B------:R0:W-:Y:S02]  /*2d80*/  STG.E.128 [R116.64], R112 ;  /* 0x0000007074007986 */ /* 0x0001e4000c101d04 */
.L_x_10915:
[----:B------:R-:W-:Y:S05]  /*2d90*/  BSYNC B0 ;  /* 0x0000000000007941 */ /* 0x000fea0003800000 */
.L_x_10914:
[----:B0-----:R-:W-:-:S10]  /*2da0*/  HFMA2.MMA R113, -RZ, RZ, 0, 2.384185791015625e-07 ;  /* 0x00000004ff717435 */ /* 0x001fd400000001ff */
[----:B------:R-:W-:-:S05]  /*2db0*/  IMAD R0, R113, c[0x0][0x160], R0 ;  /* 0x0000580071007a24 */ /* 0x000fca00078e0200 */
[----:B------:R-:W-:-:S13]  /*2dc0*/  ISETP.GE.AND P3, PT, R0, c[0x0][0x164], PT ;  /* 0x0000590000007a0c */ /* 0x000fda0003f66270 */
[----:B-1---5:R-:W-:Y:S01]  /*2dd0*/  @P3 CALL.REL.NOINC `(.L_x_10916) ;  /* 0x0000001000003944 */ /* 0x022fe20003c00000 */
[----:B------:R-:W-:Y:S05]  /*2de0*/  BRA `(.L_x_10917) ;  /* 0xffffd7d000007947 */ /* 0x000fea000383ffff */
.L_x_10916:
[----:B------:R-:W-:Y:S05]  /*2df0*/  EXIT ;  /* 0x000000000000794d */ /* 0x000fea0003800000 */
.L_x_10906:
[----:B------:R-:W-:Y:S01]  /*2e00*/  HFMA2.MMA R117, -RZ, RZ, 0, 1.847743988037109375e-06 ;  /* 0x0000001fff757435 */ /* 0x000fe200000001ff */
[----:B------:R-:W-:Y:S02]  /*2e10*/  MOV R118, 0x1 ;  /* 0x0000000100767802 */ /* 0x000fe40000000f00 */
[----:B------:R-:W-:Y:S02]  /*2e20*/  MOV R116, 0xffffffff ;  /* 0xffffffff00747802 */ /* 0x000fe40000000f00 */
[----:B------:R-:W-:Y:S02]  /*2e30*/  MOV R114, 0x2e50 ;  /* 0x00002e5000727802 */ /* 0x000fe40000000f00 */
[----:B-----5:R-:W-:Y:S05]  /*2e40*/  CALL.REL.NOINC `($__internal_34_$__cuda_sm70_shflsync_bfly_p) ;  /* 0x000007a000007944 */ /* 0x020fea0003c00000 */
[----:B01----:R-:W-:Y:S05]  /*2e50*/  BRA `(.L_x_10918) ;  /* 0xfffff04000007947 */ /* 0x003fea000383ffff */
.L_x_10907:
[----:B------:R-:W-:Y:S01]  /*2e60*/  HFMA2.MMA R118, -RZ, RZ, 0, 1.1920928955078125e-07 ;  /* 0x00000002ff767435 */ /* 0x000fe200000001ff */
[----:B------:R-:W-:Y:S02]  /*2e70*/  MOV R117, 0x1f ;  /* 0x0000001f00757802 */ /* 0x000fe40000000f00 */
[----:B------:R-:W-:Y:S02]  /*2e80*/  MOV R116, 0xffffffff ;  /* 0xffffffff00747802 */ /* 0x000fe40000000f00 */
[----:B------:R-:W-:-:S02]  /*2e90*/  MOV R114, 0x2eb0 ;  /* 0x00002eb000727802 */ /* 0x000fc40000000f00 */
[----:B-----5:R-:W-:Y:S05]  /*2ea0*/  CALL.REL.NOINC `($__internal_34_$__cuda_sm70_shflsync_bfly_p) ;  /* 0x0000074000007944 */ /* 0x020fea0003c00000 */
[----:B0-----:R-:W-:Y:S01]  /*2eb0*/  HFMA2.MMA R118, -RZ, RZ, 0, 2.384185791015625e-07 ;  /* 0x00000004ff767435 */ /* 0x001fe200000001ff */
[----:B-1----:R-:W-:Y:S01]  /*2ec0*/  FADD.FTZ R113, R113, R116 ;  /* 0x0000007471717221 */ /* 0x002fe20000010000 */
[----:B------:R-:W-:-:S02]  /*2ed0*/  MOV R117, 0x1f ;  /* 0x0000001f00757802 */ /* 0x000fc40000000f00 */
[----:B------:R-:W-:Y:S02]  /*2ee0*/  MOV R116, 0xffffffff ;  /* 0xffffffff00747802 */ /* 0x000fe40000000f00 */
[----:B------:R-:W-:Y:S02]  /*2ef0*/  MOV R114, 0x2f10 ;  /* 0x00002f1000727802 */ /* 0x000fe40000000f00 */
[----:B------:R-:W-:Y:S05]  /*2f00*/  CALL.REL.NOINC `($__internal_34_$__cuda_sm70_shflsync_bfly_p) ;  /* 0x000006e000007944 */ /* 0x000fea0003c00000 */
[----:B0-----:R-:W-:Y:S01]  /*2f10*/  HFMA2.MMA R118, -RZ, RZ, 0, 4.76837158203125e-07 ;  /* 0x00000008ff767435 */ /* 0x001fe200000001ff */
[----:B-1----:R-:W-:Y:S01]  /*2f20*/  FADD.FTZ R113, R113, R116 ;  /* 0x0000007471717221 */ /* 0x002fe20000010000 */
[----:B------:R-:W-:Y:S02]  /*2f30*/  MOV R117, 0x1f ;  /* 0x0000001f00757802 */ /* 0x000fe40000000f00 */
[----:B------:R-:W-:Y:S02]  /*2f40*/  MOV R116, 0xffffffff ;  /* 0xffffffff00747802 */ /* 0x000fe40000000f00 */
[----:B------:R-:W-:Y:S02]  /*2f50*/  MOV R114, 0x2f70 ;  /* 0x00002f7000727802 */ /* 0x000fe40000000f00 */
[----:B------:R-:W-:Y:S05]  /*2f60*/  CALL.REL.NOINC `($__internal_34_$__cuda_sm70_shflsync_bfly_p) ;  /* 0x0000068000007944 */ /* 0x000fea0003c00000 */
[----:B0-----:R-:W-:Y:S01]  /*2f70*/  HFMA2.MMA R118, -RZ, RZ, 0, 9.5367431640625e-07 ;  /* 0x00000010ff767435 */ /* 0x001fe200000001ff */
[----:B-1----:R-:W-:Y:S01]  /*2f80*/  FADD.FTZ R113, R113, R116 ;  /* 0x0000007471717221 */ /* 0x002fe20000010000 */
[----:B------:R-:W-:-:S02]  /*2f90*/  MOV R117, 0x1f ;  /* 0x0000001f00757802 */ /* 0x000fc40000000f00 */
[----:B------:R-:W-:Y:S02]  /*2fa0*/  MOV R116, 0xffffffff ;  /* 0xffffffff00747802 */ /* 0x000fe40000000f00 */
[----:B------:R-:W-:Y:S02]  /*2fb0*/  MOV R114, 0x2fd0 ;  /* 0x00002fd000727802 */ /* 0x000fe40000000f00 */
[----:B------:R-:W-:Y:S05]  /*2fc0*/  CALL.REL.NOINC `($__internal_34_$__cuda_sm70_shflsync_bfly_p) ;  /* 0x0000062000007944 */ /* 0x000fea0003c00000 */
        /* <DEDUP_REMOVED lines=71> */
[----:B------:R-:W-:Y:S05]  /*3440*/  CALL.REL.NOINC `($__internal_34_$__cuda_sm70_shflsync_bfly_p) ;  /* 0x000001a000007944 */ /* 0x000fea0003c00000 */
[----:B0-----:R-:W-:Y:S01]  /*3450*/  HFMA2.MMA R118, -RZ, RZ, 0, 1.1920928955078125e-07 ;  /* 0x00000002ff767435 */ /* 0x001fe200000001ff */
[----:B-1----:R-:W-:Y:S01]  /*3460*/  FADD.FTZ R113, R113, R116 ;  /* 0x0000007471717221 */ /* 0x002fe20000010000 */
[----:B------:R-:W-:Y:S02]  /*3470*/  MOV R117, 0x1f ;  /* 0x0000001f00757802 */ /* 0x000fe40000000f00 */
[----:B------:R-:W-:Y:S02]  /*3480*/  MOV R116, 0xffffffff ;  /* 0xffffffff00747802 */ /* 0x000fe40000000f00 */
[----:B------:R-:W-:Y:S02]  /*3490*/  MOV R114, 0x34b0 ;  /* 0x000034b000727802 */ /* 0x000fe40000000f00 */
[----:B------:R-:W-:Y:S05]  /*34a0*/  CALL.REL.NOINC `($__internal_34_$__cuda_sm70_shflsync_bfly_p) ;  /* 0x0000014000007944 */ /* 0x000fea0003c00000 */
[----:B0-----:R-:W-:Y:S01]  /*34b0*/  HFMA2.MMA R118, -RZ, RZ, 0, 2.384185791015625e-07 ;  /* 0x00000004ff767435 */ /* 0x001fe200000001ff */
[----:B-1----:R-:W-:Y:S01]  /*34c0*/  FADD.FTZ R113, R113, R116 ;  /* 0x0000007471717221 */ /* 0x002fe20000010000 */
[----:B------:R-:W-:Y:S02]  /*34d0*/  MOV R117, 0x1f ;  /* 0x0000001f00757802 */ /* 0x000fe40000000f00 */
[----:B------:R-:W-:-:S02]  /*34e0*/  MOV R116, 0xffffffff ;  /* 0xffffffff00747802 */ /* 0x000fc40000000f00 */
        /* <DEDUP_REMOVED lines=8> */
[----:B-1----:R-:W-:Y:S01]  /*3570*/  FADD.FTZ R119, R113, R116 ;  /* 0x0000007471777221 */ /* 0x002fe20000010000 */
[----:B0-----:R-:W-:Y:S01]  /*3580*/  HFMA2.MMA R118, -RZ, RZ, 0, 9.5367431640625e-07 ;  /* 0x00000010ff767435 */ /* 0x001fe200000001ff */
[----:B------:R-:W-:Y:S02]  /*3590*/  MOV R117, 0x1f ;  /* 0x0000001f00757802 */ /* 0x000fe40000000f00 */
[----:B------:R-:W-:-:S02]  /*35a0*/  MOV R116, 0xffffffff ;  /* 0xffffffff00747802 */ /* 0x000fc40000000f00 */
[----:B------:R-:W-:Y:S02]  /*35b0*/  MOV R113, R119 ;  /* 0x0000007700717202 */ /* 0x000fe40000000f00 */
[----:B------:R-:W-:Y:S02]  /*35c0*/  MOV R114, 0x35e0 ;  /* 0x000035e000727802 */ /* 0x000fe40000000f00 */
[----:B------:R-:W-:Y:S05]  /*35d0*/  CALL.REL.NOINC `($__internal_34_$__cuda_sm70_shflsync_bfly_p) ;  /* 0x0000001000007944 */ /* 0x000fea0003c00000 */
[----:B01----:R-:W-:Y:S05]  /*35e0*/  BRA `(.L_x_10919) ;  /* 0xffffee0000007947 */ /* 0x003fea000383ffff */
        .weak           $__internal_34_$__cuda_sm70_shflsync_bfly_p
        .type           $__internal_34_$__cuda_sm70_shflsync_bfly_p,@function
        .size           $__internal_34_$__cuda_sm70_shflsync_bfly_p,(.L_x_26524 - $__internal_34_$__cuda_sm70_shflsync_bfly_p)
$__internal_34_$__cuda_sm70_shflsync_bfly_p:
[----:B------:R-:W-:Y:S01]  /*35f0*/  HFMA2.MMA R115, -RZ, RZ, 0, 0 ;  /* 0x00000000ff737435 */ /* 0x000fe200000001ff */
[----:B------:R-:W-:Y:S04]  /*3600*/  WARPSYNC R116 ;  /* 0x0000007400007348 */ /* 0x000fe80003800000 */
[----:B------:R0:W1:Y:S01]  /*3610*/  SHFL.BFLY PT, R116, R113, R118, R117 ;  /* 0x0c00007671747389 */ /* 0x00006200000e0075 */
[----:B------:R-:W-:Y:S05]  /*3620*/  RET.REL.NODEC R114 `(_ZN10layer_norm31ln_parallel_residual_fwd_kernelINS_13Kernel_traitsIf13__nv_bfloat16fS2_fjLj1024ELj1ELj4ELj1ELj16ENS_18Kernel_traits_baseILj1024EfS2_fS2_fjLj128EEEEELb0ELb1ELb0EEEvNS_9FwdParamsE) ;  /* 0xffffc9d072007950 */ /* 0x000fea0003c3ffff */
.L_x_10920:
        /* <DEDUP_REMOVED lines=13> */
.L_x_26524:


//--------------------- .text._ZN10layer_norm31ln_parallel_residual_fwd_kernelINS_13Kernel_traitsIf13__nv_bfloat16fS2_fjLj1024ELj1ELj4ELj1ELj16ENS_18Kernel_traits_baseILj1024EfS2_fS2_fjLj128EEEEELb0ELb1ELb1EEEvNS_9FwdParamsE --------------------------
	.section	.text._ZN10layer_norm31ln_parallel_residual_fwd_kernelINS_13Kernel_traitsIf13__nv_bfloat16fS2_fjLj1024ELj1ELj4ELj1ELj16ENS_18Kernel_traits_baseILj1024EfS2_fS2_fjLj128EEEEELb0ELb1ELb1EEEvNS_9FwdParamsE,"ax",@progbits
	.sectioninfo	@"SHI_REGISTERS=128"
	.align	128
        .global         _ZN10layer_norm31ln_parallel_residual_fwd_kernelINS_13Kernel_traitsIf13__nv_bfloat16fS2_fjLj1024ELj1ELj4ELj1ELj16ENS_18Kernel_traits_baseILj1024EfS2_fS2_fjLj128EEEEELb0ELb1ELb1EEEvNS_9FwdParamsE
        .type           _ZN10layer_norm31ln_parallel_residual_fwd_kernelINS_13Kernel_traitsIf13__nv_bfloat16fS2_fjLj1024ELj1ELj4ELj1ELj16ENS_18Kernel_traits_baseILj1024EfS2_fS2_fjLj128EEEEELb0ELb1ELb1EEEvNS_9FwdParamsE,@function
        .size           _ZN10layer_norm31ln_parallel_residual_fwd_kernelINS_13Kernel_traitsIf13__nv_bfloat16fS2_fjLj1024ELj1ELj4ELj1ELj16ENS_18Kernel_traits_baseILj1024EfS2_fS2_fjLj128EEEEELb0ELb1ELb1EEEvNS_9FwdParamsE,(.L_x_26525 - _ZN10layer_norm31ln_parallel_residual_fwd_kernelINS_13Kernel_traitsIf13__nv_bfloat16fS2_fjLj1024ELj1ELj4ELj1ELj16ENS_18Kernel_traits_baseILj1024EfS2_fS2_fjLj128EEEEELb0ELb1ELb1EEEvNS_9FwdParamsE)
        .other          _ZN10layer_norm31ln_parallel_residual_fwd_kernelINS_13Kernel_traitsIf13__nv_bfloat16fS2_fjLj1024ELj1ELj4ELj1ELj16ENS_18Kernel_traits_baseILj1024EfS2_fS2_fjLj128EEEEELb0ELb1ELb1EEEvNS_9FwdParamsE,@"STO_CUDA_ENTRY STV_DEFAULT"
_ZN10layer_norm31ln_parallel_residual_fwd_kernelINS_13Kernel_traitsIf13__nv_bfloat16fS2_fjLj1024ELj1ELj4ELj1ELj16ENS_18Kernel_traits_baseILj1024EfS2_fS2_fjLj128EEEEELb0ELb1ELb1EEEvNS_9FwdParamsE:
.text._ZN10layer_norm31ln_parallel_residual_fwd_kernelINS_13Kernel_traitsIf13__nv_bfloat16fS2_fjLj1024ELj1ELj4ELj1ELj16ENS_18Kernel_traits_baseILj1024EfS2_fS2_fjLj128EEEEELb0ELb1ELb1EEEvNS_9FwdParamsE:
        /* <DEDUP_REMOVED lines=48> */
[----:B------:R-:W-:Y:S01]  /*0300*/  MOV R0, R6 ;  /* 0x0000000600007202 */ /* 0x000fe20000000f00 */
[----:B------:R-:W-:-:S03]  /*0310*/  ULDC.U8 UR6, c[0x0][0x1f0] ;  /* 0x00007c0000067ab9 */ /* 0x000fc60000000000 */
.L_x_10988:
[----:B------:R-:W2:Y:S01]  /*0320*/  S2R R113, SR_TID.X ;  /* 0x0000000000717919 */ /* 0x000ea20000002100 */
[----:B-1----:R-:W-:Y:S01]  /*0330*/  IMAD R2, R0, c[0x0][0x168], RZ ;  /* 0x00005a0000027a24 */ /* 0x002fe200078e02ff */
[----:B------:R-:W-:Y:S01]  /*0340*/  ISETP.NE.U32.AND P0, PT, RZ, c[0x0][0x180], PT ;  /* 0x00006000ff007a0c */ /* 0x000fe20003f05070 */
[----:B0-----:R-:W-:Y:S01]  /*0350*/  HFMA2.MMA R4, -RZ, RZ, 0, 9.5367431640625e-07 ;  /* 0x00000010ff047435 */ /* 0x001fe200000001ff */
[----:B------:R-:W-:-:S02]  /*0360*/  ISETP.NE.U32.AND P1, PT, RZ, c[0x0][0x178], PT ;  /* 0x00005e00ff007a0c */ /* 0x000fc40003f25070 */
[----:B------:R-:W-:Y:S02]  /*0370*/  SHF.R.S32.HI R3, RZ, 0x1f, R2 ;  /* 0x0000001fff037819 */ /* 0x000fe40000011402 */
[----:B------:R-:W-:Y:S02]  /*0380*/  ISETP.NE.AND.EX P0, PT, RZ, c[0x0][0x184], PT, P0 ;  /* 0x00006100ff007a0c */ /* 0x000fe40003f05300 */
[----:B------:R-:W-:Y:S02]  /*0390*/  LEA.HI R2, R3, R2, RZ, 0x3 ;  /* 0x0000000203027211 */ /* 0x000fe400078f18ff */
[----:B------:R-:W-:-:S09]  /*03a0*/  ISETP.NE.AND.EX P1, PT, RZ, c[0x0][0x17c], PT, P1 ;  /* 0x00005f00ff007a0c */ /* 0x000fd20003f25310 */
[----:B------:R-:W-:Y:S02]  /*03b0*/  @P0 MOV R8, 0x20 ;  /* 0x0000002000080802 */ /* 0x000fe40000000f00 */
[----:B--2---:R-:W-:-:S04]  /*03c0*/  LOP3.LUT R113, R113, 0x1f, RZ, 0xc0, !PT ;  /* 0x0000001f71717812 */ /* 0x004fc800078ec0ff */
[----:B------:R-:W-:-:S05]  /*03d0*/  LEA.HI.SX32 R3, R2, R113, 0x1d ;  /* 0x0000007102037211 */ /* 0x000fca00078feaff */
[----:B------:R-:W-:-:S04]  /*03e0*/  IMAD.WIDE.U32 R24, R3, R4, c[0x0][0x170] ;  /* 0x00005c0003187625 */ /* 0x000fc800078e0004 */
[C---:B------:R-:W-:Y:S02]  /*03f0*/  @P1 IMAD.WIDE.U32 R6, R3.reuse, R4, c[0x0][0x178] ;  /* 0x00005e0003061625 */ /* 0x040fe400078e0004 */
[----:B------:R-:W2:Y:S02]  /*0400*/  LDG.E.128 R24, [R24.64] ;  /* 0x0000000418187981 */ /* 0x000ea4000c1e1d00 */
[----:B------:R-:W-:Y:S02]  /*0410*/  @P0 IMAD.WIDE.U32 R8, R3, R8, c[0x0][0x180] ;  /* 0x0000600003080625 */ /* 0x000fe400078e0008 */
        /* <DEDUP_REMOVED lines=10> */
.L_x_10921:
[----:B0----5:R-:W-:-:S05]  /*04c0*/  PRMT R5, RZ, 0x5410, R40 ;  /* 0x00005410ff057816 */ /* 0x021fca0000000028 */
[----:B------:R-:W-:-:S04]  /*04d0*/  FADD.FTZ R28, R28, R5 ;  /* 0x000000051c1c7221 */ /* 0x000fc80000010000 */
[----:B------:R-:W-:Y:S02]  /*04e0*/  @P0 FADD.FTZ R28, R36, R28 ;  /* 0x0000001c241c0221 */ /* 0x000fe40000010000 */
.L_x_10922:
[----:B------:R-:W-:Y:S01]  /*04f0*/  PRMT R29, RZ, 0x7610, R24 ;  /* 0x00007610ff1d7816 */ /* 0x000fe20000000018 */
[----:B------:R-:W-:Y:S05]  /*0500*/  @P2 BRA `(.L_x_10923) ;  /* 0x0000003000002947 */ /* 0x000fea0003800000 */
[----:B------:R-:W-:Y:S05]  /*0510*/  @!P0 BRA `(.L_x_10924) ;  /* 0x0000005000008947 */ /* 0x000fea0003800000 */
[----:B-----5:R-:W-:Y:S01]  /*0520*/  FADD.FTZ R29, R37, R29 ;  /* 0x0000001d251d7221 */ /* 0x020fe20000010000 */
[----:B------:R-:W-:Y:S05]  /*0530*/  BRA `(.L_x_10924) ;  /* 0x0000003000007947 */ /* 0x000fea0003800000 */
.L_x_10923:
[----:B-----5:R-:W-:-:S05]  /*0540*/  PRMT R2, RZ, 0x7610, R40 ;  /* 0x00007610ff027816 */ /* 0x020fca0000000028 */
[----:B------:R-:W-:-:S04]  /*0550*/  FADD.FTZ R29, R29, R2 ;  /* 0x000000021d1d7221 */ /* 0x000fc80000010000 */
[----:B------:R-:W-:Y:S02]  /*0560*/  @P0 FADD.FTZ R29, R37, R29 ;  /* 0x0000001d251d0221 */ /* 0x000fe40000010000 */
.L_x_10924:
[----:B------:R-:W-:Y:S01]  /*0570*/  PRMT R30, RZ, 0x5410, R25 ;  /* 0x00005410ff1e7816 */ /* 0x000fe20000000019 */
[----:B------:R-:W-:Y:S05]  /*0580*/  @P2 BRA `(.L_x_10925) ;  /* 0x0000003000002947 */ /* 0x000fea0003800000 */
[----:B------:R-:W-:Y:S05]  /*0590*/  @!P0 BRA `(.L_x_10926) ;  /* 0x0000005000008947 */ /* 0x000fea0003800000 */
[----:B-----5:R-:W-:Y:S01]  /*05a0*/  FADD.FTZ R30, R38, R30 ;  /* 0x0000001e261e7221 */ /* 0x020fe20000010000 */
[----:B------:R-:W-:Y:S05]  /*05b0*/  BRA `(.L_x_10926) ;  /* 0x0000003000007947 */ /* 0x000fea0003800000 */
.L_x_10925:
[----:B-----5:R-:W-:-:S05]  /*05c0*/  PRMT R5, RZ, 0x5410, R41 ;  /* 0x00005410ff057816 */ /* 0x020fca0000000029 */
[----:B------:R-:W-:-:S04]  /*05d0*/  FADD.FTZ R30, R30, R5 ;  /* 0x000000051e1e7221 */ /* 0x000fc80000010000 */
[----:B------:R-:W-:Y:S02]  /*05e0*/  @P0 FADD.FTZ R30, R38, R30 ;  /* 0x0000001e261e0221 */ /* 0x000fe40000010000 */
.L_x_10926:
[----:B------:R-:W-:Y:S01]  /*05f0*/  PRMT R31, RZ, 0x7610, R25 ;  /* 0x00007610ff1f7816 */ /* 0x000fe20000000019 */
[----:B------:R-:W-:Y:S05]  /*0600*/  @P2 BRA `(.L_x_10927) ;  /* 0x0000003000002947 */ /* 0x000fea0003800000 */
[----:B------:R-:W-:Y:S05]  /*0610*/  @!P0 BRA `(.L_x_10928) ;  /* 0x0000005000008947 */ /* 0x000fea0003800000 */
[----:B-----5:R-:W-:Y:S01]  /*0620*/  FADD.FTZ R31, R39, R31 ;  /* 0x0000001f271f7221 */ /* 0x020fe20000010000 */
[----:B------:R-:W-:Y:S05]  /*0630*/  BRA `(.L_x_10928) ;  /* 0x0000003000007947 */ /* 0x000fea0003800000 */
.L_x_10927:
[----:B-----5:R-:W-:-:S05]  /*0640*/  PRMT R2, RZ, 0x7610, R41 ;  /* 0x00007610ff027816 */ /* 0x020fca0000000029 */
[----:B------:R-:W-:-:S04]  /*0650*/  FADD.FTZ R31, R31, R2 ;  /* 0x000000021f1f7221 */ /* 0x000fc80000010000 */
[----:B------:R-:W-:Y:S02]  /*0660*/  @P0 FADD.FTZ R31, R39, R31 ;  /* 0x0000001f271f0221 */ /* 0x000fe40000010000 */
.L_x_10928:
[----:B------:R-:W-:Y:S01]  /*0670*/  PRMT R24, RZ, 0x5410, R26 ;  /* 0x00005410ff187816 */ /* 0x000fe2000000001a */
[----:B------:R-:W-:Y:S05]  /*0680*/  @P2 BRA `(.L_x_10929) ;  /* 0x0000003000002947 */ /* 0x000fea0003800000 */
[----:B------:R-:W-:Y:S05]  /*0690*/  @!P0 BRA `(.L_x_10930) ;  /* 0x0000005000008947 */ /* 0x000fea0003800000 */
[----:B-----5:R-:W-:Y:S01]  /*06a0*/  FADD.FTZ R24, R32, R24 ;  /* 0x0000001820187221 */ /* 0x020fe20000010000 */
[----:B------:R-:W-:Y:S05]  /*06b0*/  BRA `(.L_x_10930) ;  /* 0x0000003000007947 */ /* 0x000fea0003800000 */
.L_x_10929:
[----:B-----5:R-:W-:-:S05]  /*06c0*/  PRMT R5, RZ, 0x5410, R42 ;  /* 0x00005410ff057816 */ /* 0x020fca000000002a */
[----:B------:R-:W-:-:S04]  /*06d0*/  FADD.FTZ R24, R24, R5 ;  /* 0x0000000518187221 */ /* 0x000fc80000010000 */
[----:B------:R-:W-:Y:S02]  /*06e0*/  @P0 FADD.FTZ R24, R32, R24 ;  /* 0x0000001820180221 */ /* 0x000fe40000010000 */
.L_x_10930:
[----:B------:R-:W-:Y:S01]  /*06f0*/  PRMT R25, RZ, 0x7610, R26 ;  /* 0x00007610ff197816 */ /* 0x000fe2000000001a */
[----:B------:R-:W-:Y:S05]  /*0700*/  @P2 BRA `(.L_x_10931) ;  /* 0x0000003000002947 */ /* 0x000fea0003800000 */
[----:B------:R-:W-:Y:S05]  /*0710*/  @!P0 BRA `(.L_x_10932) ;  /* 0x0000005000008947 */ /* 0x000fea0003800000 */
[----:B-----5:R-:W-:Y:S01]  /*0720*/  FADD.FTZ R25, R33, R25 ;  /* 0x0000001921197221 */ /* 0x020fe20000010000 */
[----:B------:R-:W-:Y:S05]  /*0730*/  BRA `(.L_x_10932) ;  /* 0x0000003000007947 */ /* 0x000fea0003800000 */
.L_x_10931:
[----:B-----5:R-:W-:-:S05]  /*0740*/  PRMT R2, RZ, 0x7610, R42 ;  /* 0x00007610ff027816 */ /* 0x020fca000000002a */
[----:B------:R-:W-:-:S04]  /*0750*/  FADD.FTZ R25, R25, R2 ;  /* 0x0000000219197221 */ /* 0x000fc80000010000 */
[----:B------:R-:W-:Y:S02]  /*0760*/  @P0 FADD.FTZ R25, R33, R25 ;  /* 0x0000001921190221 */ /* 0x000fe40000010000 */
.L_x_10932:
[----:B------:R-:W-:Y:S01]  /*0770*/  PRMT R26, RZ, 0x5410, R27 ;  /* 0x00005410ff1a7816 */ /* 0x000fe2000000001b */
[----:B------:R-:W-:Y:S05]  /*0780*/  @P2 BRA `(.L_x_10933) ;  /* 0x0000003000002947 */ /* 0x000fea0003800000 */
[----:B------:R-:W-:Y:S05]  /*0790*/  @!P0 BRA `(.L_x_10934) ;  /* 0x0000005000008947 */ /* 0x000fea0003800000 */
[----:B-----5:R-:W-:Y:S01]  /*07a0*/  FADD.FTZ R26, R34, R26 ;  /* 0x0000001a221a7221 */ /* 0x020fe20000010000 */
[----:B------:R-:W-:Y:S05]  /*07b0*/  BRA `(.L_x_10934) ;  /* 0x0000003000007947 */ /* 0x000fea0003800000 */
.L_x_10933:
[----:B-----5:R-:W-:-:S05]  /*07c0*/  PRMT R5, RZ, 0x5410, R43 ;  /* 0x00005410ff057816 */ /* 0x020fca000000002b */
[----:B------:R-:W-:-:S04]  /*07d0*/  FADD.FTZ R26, R26, R5 ;  /* 0x000000051a1a7221 */ /* 0x000fc80000010000 */
[----:B------:R-:W-:Y:S02]  /*07e0*/  @P0 FADD.FTZ R26, R34, R26 ;  /* 0x0000001a221a0221 */ /* 0x000fe40000010000 */
.L_x_10934:
[----:B------:R-:W-:Y:S01]  /*07f0*/  PRMT R27, RZ, 0x7610, R27 ;  /* 0x00007610ff1b7816 */ /* 0x000fe2000000001b */
[----:B------:R-:W-:Y:S05]  /*0800*/  @P2 BRA `(.L_x_10935) ;  /* 0x0000003000002947 */ /* 0x000fea0003800000 */
[----:B------:R-:W-:Y:S05]  /*0810*/  @!P0 BRA `(.L_x_10936) ;  /* 0x0000005000008947 */ /* 0x000fea0003800000 */
[----:B-----5:R-:W-:Y:S01]  /*0820*/  FADD.FTZ R27, R35, R27 ;  /* 0x0000001b231b7221 */ /* 0x020fe20000010000 */
[----:B------:R-:W-:Y:S05]  /*0830*/  BRA `(.L_x_10936) ;  /* 0x0000003000007947 */ /* 0x000fea0003800000 */
.L_x_10935:
[----:B-----5:R-:W-:-:S05]  /*0840*/  PRMT R2, RZ, 0x7610, R43 ;  /* 0x00007610ff027816 */ /* 0x020fca000000002b */
[----:B------:R-:W-:-:S04]  /*0850*/  FADD.FTZ R27, R27, R2 ;  /* 0x000000021b1b7221 */ /* 0x000fc80000010000 */
[----:B------:R-:W-:Y:S02]  /*0860*/  @P0 FADD.FTZ R27, R35, R27 ;  /* 0x0000001b231b0221 */ /* 0x000fe40000010000 */
.L_x_10936:
[----:B------:R-:W-:Y:S01]  /*0870*/  HFMA2.MMA R114, -RZ, RZ, 0, 1.9073486328125e-06 ;  /* 0x00000020ff727435 */ /* 0x000fe200000001ff */
[----:B------:R-:W-:-:S04]  /*0880*/  IADD3 R5, R3, 0x20, RZ ;  /* 0x0000002003057810 */ /* 0x000fc80007ffe0ff */
[C---:B------:R-:W-:Y:S01]  /*0890*/  @P1 LEA R10, P3, R5.reuse, c[0x0][0x178], 0x4 ;  /* 0x00005e00050a1a11 */ /* 0x040fe200078620ff */
[C---:B------:R-:W-:Y:S01]  /*08a0*/  IMAD.WIDE.U32 R16, R5.reuse, R4, c[0x0][0x170] ;  /* 0x00005c0005107625 */ /* 0x040fe200078e0004 */
[C---:B------:R-:W-:Y:S02]  /*08b0*/  @P0 LEA R8, P4, R5.reuse, c[0x0][0x180], 0x5 ;  /* 0x0000600005080a11 */ /* 0x040fe400078828ff */
[C---:B------:R-:W-:Y:S01]  /*08c0*/  @P1 LEA.HI.X R11, R5.reuse, c[0x0][0x17c], RZ, 0x4, P3 ;  /* 0x00005f00050b1a11 */ /* 0x040fe200018f24ff */
[----:B------:R-:W-:Y:S01]  /*08d0*/  IMAD.WIDE.U32 R6, R114, R3, c[0x0][0x188] ;  /* 0x0000620072067625 */ /* 0x000fe200078e0003 */
[----:B------:R-:W-:-:S04]  /*08e0*/  @P0 LEA.HI.X R9, R5, c[0x0][0x184], RZ, 0x5, P4 ;  /* 0x0000610005090a11 */ /* 0x000fc800020f2cff */
[----:B------:R0:W-:Y:S04]  /*08f0*/  STG.E.128 [R6.64], R28 ;  /* 0x0000001c06007986 */ /* 0x0001e8000c101d04 */
        /* <DEDUP_REMOVED lines=10> */
.L_x_10937:
[----:B0----5:R-:W-:-:S05]  /*09a0*/  PRMT R7, RZ, 0x5410, R40 ;  /* 0x00005410ff077816 */ /* 0x021fca0000000028 */
[----:B------:R-:W-:-:S04]  /*09b0*/  FADD.FTZ R20, R7, R20 ;  /* 0x0000001407147221 */ /* 0x000fc80000010000 */
[----:B------:R-:W-:Y:S02]  /*09c0*/  @P0 FADD.FTZ R20, R36, R20 ;  /* 0x0000001424140221 */ /* 0x000fe40000010000 */
.L_x_10938:
[----:B------:R-:W-:Y:S01]  /*09d0*/  PRMT R21, RZ, 0x7610, R16 ;  /* 0x00007610ff157816 */ /* 0x000fe20000000010 */
[----:B------:R-:W-:Y:S05]  /*09e0*/  @P2 BRA `(.L_x_10939) ;  /* 0x0000003000002947 */ /* 0x000fea0003800000 */
[----:B------:R-:W-:Y:S05]  /*09f0*/  @!P0 BRA `(.L_x_10940) ;  /* 0x0000005000008947 */ /* 0x000fea0003800000 */
[----:B-----5:R-:W-:Y:S01]  /*0a00*/  FADD.FTZ R21, R37, R21 ;  /* 0x0000001525157221 */ /* 0x020fe20000010000 */
[----:B------:R-:W-:Y:S05]  /*0a10*/  BRA `(.L_x_10940) ;  /* 0x0000003000007947 */ /* 0x000fea0003800000 */
.L_x_10939:
[----:B-----5:R-:W-:-:S05]  /*0a20*/  PRMT R2, RZ, 0x7610, R40 ;  /* 0x00007610ff027816 */ /* 0x020fca0000000028 */
[----:B------:R-:W-:-:S04]  /*0a30*/  FADD.FTZ R21, R2, R21 ;  /* 0x0000001502157221 */ /* 0x000fc80000010000 */
[----:B------:R-:W-:Y:S02]  /*0a40*/  @P0 FADD.FTZ R21, R37, R21 ;  /* 0x0000001525150221 */ /* 0x000fe40000010000 */
.L_x_10940:
[----:B------:R-:W-:Y:S01]  /*0a50*/  PRMT R22, RZ, 0x5410, R17 ;  /* 0x00005410ff167816 */ /* 0x000fe20000000011 */
[----:B------:R-:W-:Y:S05]  /*0a60*/  @P2 BRA `(.L_x_10941) ;  /* 0x0000003000002947 */ /* 0x000fea0003800000 */
[----:B------:R-:W-:Y:S05]  /*0a70*/  @!P0 BRA `(.L_x_10942) ;  /* 0x0000005000008947 */ /* 0x000fea0003800000 */
[----:B-----5:R-:W-:Y:S01]  /*0a80*/  FADD.FTZ R22, R38, R22 ;  /* 0x0000001626167221 */ /* 0x020fe20000010000 */
[----:B------:R-:W-:Y:S05]  /*0a90*/  BRA `(.L_x_10942) ;  /* 0x0000003000007947 */ /* 0x000fea0003800000 */
.L_x_10941:
[----:B-----5:R-:W-:-:S05]  /*0aa0*/  PRMT R7, RZ, 0x5410, R41 ;  /* 0x00005410ff077816 */ /* 0x020fca0000000029 */
[----:B------:R-:W-:-:S04]  /*0ab0*/  FADD.FTZ R22, R7, R22 ;  /* 0x0000001607167221 */ /* 0x000fc80000010000 */
[----:B------:R-:W-:Y:S02]  /*0ac0*/  @P0 FADD.FTZ R22, R38, R22 ;  /* 0x0000001626160221 */ /* 0x000fe40000010000 */
.L_x_10942:
[----:B------:R-:W-:Y:S01]  /*0ad0*/  PRMT R23, RZ, 0x7610, R17 ;  /* 0x00007610ff177816 */ /* 0x000fe20000000011 */
[----:B------:R-:W-:Y:S05]  /*0ae0*/  @P2 BRA `(.L_x_10943) ;  /* 0x0000003000002947 */ /* 0x000fea0003800000 */
[----:B------:R-:W-:Y:S05]  /*0af0*/  @!P0 BRA `(.L_x_10944) ;  /* 0x0000005000008947 */ /* 0x000fea0003800000 */
[----:B-----5:R-:W-:Y:S01]  /*0b00*/  FADD.FTZ R23, R39, R23 ;  /* 0x0000001727177221 */ /* 0x020fe20000010000 */
[----:B------:R-:W-:Y:S05]  /*0b10*/  BRA `(.L_x_10944) ;  /* 0x0000003000007947 */ /* 0x000fea0003800000 */
.L_x_10943:
[----:B-----5:R-:W-:-:S05]  /*0b20*/  PRMT R2, RZ, 0x7610, R41 ;  /* 0x00007610ff027816 */ /* 0x020fca0000000029 */
[----:B------:R-:W-:-:S04]  /*0b30*/  FADD.FTZ R23, R2, R23 ;  /* 0x0000001702177221 */ /* 0x000fc80000010000 */
[----:B------:R-:W-:Y:S02]  /*0b40*/  @P0 FADD.FTZ R23, R39, R23 ;  /* 0x0000001727170221 */ /* 0x000fe40000010000 */
.L_x_10944:
[----:B------:R-:W-:Y:S01]  /*0b50*/  PRMT R16, RZ, 0x5410, R18 ;  /* 0x00005410ff107816 */ /* 0x000fe20000000012 */
[----:B------:R-:W-:Y:S05]  /*0b60*/  @P2 BRA `(.L_x_10945) ;  /* 0x0000003000002947 */ /* 0x000fea0003800000 */
[----:B------:R-:W-:Y:S05]  /*0b70*/  @!P0 BRA `(.L_x_10946) ;  /* 0x0000005000008947 */ /* 0x000fea0003800000 */
[----:B-----5:R-:W-:Y:S01]  /*0b80*/  FADD.FTZ R16, R32, R16 ;  /* 0x0000001020107221 */ /* 0x020fe20000010000 */
[----:B------:R-:W-:Y:S05]  /*0b90*/  BRA `(.L_x_10946) ;  /* 0x0000003000007947 */ /* 0x000fea0003800000 */
.L_x_10945:
[----:B-----5:R-:W-:-:S05]  /*0ba0*/  PRMT R7, RZ, 0x5410, R42 ;  /* 0x00005410ff077816 */ /* 0x020fca000000002a */
[----:B------:R-:W-:-:S04]  /*0bb0*/  FADD.FTZ R16, R7, R16 ;  /* 0x0000001007107221 */ /* 0x000fc80000010000 */
[----:B------:R-:W-:Y:S02]  /*0bc0*/  @P0 FADD.FTZ R16, R32, R16 ;  /* 0x0000001020100221 */ /* 0x000fe40000010000 */
.L_x_10946:
[----:B------:R-:W-:Y:S01]  /*0bd0*/  PRMT R17, RZ, 0x7610, R18 ;  /* 0x00007610ff117816 */ /* 0x000fe20000000012 */
[----:B------:R-:W-:Y:S05]  /*0be0*/  @P2 BRA `(.L_x_10947) ;  /* 0x0000003000002947 */ /* 0x000fea0003800000 */
[----:B------:R-:W-:Y:S05]  /*0bf0*/  @!P0 BRA `(.L_x_10948) ;  /* 0x0000005000008947 */ /* 0x000fea0003800000 */
[----:B-----5:R-:W-:Y:S01]  /*0c00*/  FADD.FTZ R17, R33, R17 ;  /* 0x0000001121117221 */ /* 0x020fe20000010000 */
[----:B------:R-:W-:Y:S05]  /*0c10*/  BRA `(.L_x_10948) ;  /* 0x0000003000007947 */ /* 0x000fea0003800000 */
.L_x_10947:
[----:B-----5:R-:W-:-:S05]  /*0c20*/  PRMT R2, RZ, 0x7610, R42 ;  /* 0x00007610ff027816 */ /* 0x020fca000000002a */
[----:B------:R-:W-:-:S04]  /*0c30*/  FADD.FTZ R17, R2, R17 ;  /* 0x0000001102117221 */ /* 0x000fc80000010000 */
[----:B------:R-:W-:Y:S02]  /*0c40*/  @P0 FADD.FTZ R17, R33, R17 ;  /* 0x0000001121110221 */ /* 0x000fe40000010000 */
.L_x_10948:
[----:B------:R-:W-:Y:S01]  /*0c50*/  PRMT R18, RZ, 0x5410, R19 ;  /* 0x00005410ff127816 */ /* 0x000fe20000000013 */
[----:B------:R-:W-:Y:S05]  /*0c60*/  @P2 BRA `(.L_x_10949) ;  /* 0x0000003000002947 */ /* 0x000fea0003800000 */
[----:B------:R-:W-:Y:S05]  /*0c70*/  @!P0 BRA `(.L_x_10950) ;  /* 0x0000005000008947 */ /* 0x000fea0003800000 */
[----:B-----5:R-:W-:Y:S01]  /*0c80*/  FADD.FTZ R18, R34, R18 ;  /* 0x0000001222127221 */ /* 0x020fe20000010000 */
[----:B------:R-:W-:Y:S05]  /*0c90*/  BRA `(.L_x_10950) ;  /* 0x0000003000007947 */ /* 0x000fea0003800000 */
.L_x_10949:
[----:B-----5:R-:W-:-:S05]  /*0ca0*/  PRMT R7, RZ, 0x5410, R43 ;  /* 0x00005410ff077816 */ /* 0x020fca000000002b */
[----:B------:R-:W-:-:S04]  /*0cb0*/  FADD.FTZ R18, R7, R18 ;  /* 0x0000001207127221 */ /* 0x000fc80000010000 */
[----:B------:R-:W-:Y:S02]  /*0cc0*/  @P0 FADD.FTZ R18, R34, R18 ;  /* 0x0000001222120221 */ /* 0x000fe40000010000 */
.L_x_10950:
[----:B------:R-:W-:Y:S01]  /*0cd0*/  PRMT R19, RZ, 0x7610, R19 ;  /* 0x00007610ff137816 */ /* 0x000fe20000000013 */
[----:B------:R-:W-:Y:S05]  /*0ce0*/  @P2 BRA `(.L_x_10951) ;  /* 0x0000003000002947 */ /* 0x000fea0003800000 */
[----:B------:R-:W-:Y:S05]  /*0cf0*/  @!P0 BRA `(.L_x_10952) ;  /* 0x0000005000008947 */ /* 0x000fea0003800000 */
[----:B-----5:R-:W-:Y:S01]  /*0d00*/  FADD.FTZ R19, R35, R19 ;  /* 0x0000001323137221 */ /* 0x020fe20000010000 */
[----:B------:R-:W-:Y:S05]  /*0d10*/  BRA `(.L_x_10952) ;  /* 0x0000003000007947 */ /* 0x000fea0003800000 */
.L_x_10951:
[----:B-----5:R-:W-:-:S05]  /*0d20*/  PRMT R2, RZ, 0x7610, R43 ;  /* 0x00007610ff027816 */ /* 0x020fca000000002b */
[----:B------:R-:W-:-:S04]  /*0d30*/  FADD.FTZ R19, R2, R19 ;  /* 0x0000001302137221 */ /* 0x000fc80000010000 */
[----:B------:R-:W-:Y:S02]  /*0d40*/  @P0 FADD.FTZ R19, R35, R19 ;  /* 0x0000001323130221 */ /* 0x000fe40000010000 */
.L_x_10952:
[----:B------:R-:W-:Y:S02]  /*0d50*/  IADD3 R112, R3, 0x40, RZ ;  /* 0x0000004003707810 */ /* 0x000fe40007ffe0ff */
[C---:B------:R-:W-:Y:S02]  /*0d60*/  LEA R6, P3, R5.reuse, c[0x0][0x188], 0x5 ;  /* 0x0000620005067a11 */ /* 0x040fe400078628ff */
[C---:B------:R-:W-:Y:S01]  /*0d70*/  @P0 LEA R12, P4, R112.reuse, c[0x0][0x180], 0x5 ;  /* 0x00006000700c0a11 */ /* 0x040fe200078828ff */
[C---:B------:R-:W-:Y:S01]  /*0d80*/  IMAD.WIDE.U32 R8, R112.reuse, R4, c[0x0][0x170] ;  /* 0x00005c0070087625 */ /* 0x040fe200078e0004 */
        /* <DEDUP_REMOVED lines=15> */
.L_x_10953:
[----:B0----5:R-:W-:-:S05]  /*0e80*/  PRMT R5, RZ, 0x5410, R40 ;  /* 0x00005410ff057816 */ /* 0x021fca0000000028 */
[----:B------:R-:W-:-:S04]  /*0e90*/  FADD.FTZ R12, R5, R12 ;  /* 0x0000000c050c7221 */ /* 0x000fc80000010000 */
[----:B------:R-:W-:Y:S02]  /*0ea0*/  @P0 FADD.FTZ R12, R36, R12 ;  /* 0x0000000c240c0221 */ /* 0x000fe40000010000 */
.L_x_10954:
[----:B------:R-:W-:Y:S01]  /*0eb0*/  PRMT R13, RZ, 0x7610, R8 ;  /* 0x00007610ff0d7816 */ /* 0x000fe20000000008 */
[----:B------:R-:W-:Y:S05]  /*0ec0*/  @P2 BRA `(.L_x_10955) ;  /* 0x0000003000002947 */ /* 0x000fea0003800000 */
[----:B------:R-:W-:Y:S05]  /*0ed0*/  @!P0 BRA `(.L_x_10956) ;  /* 0x0000005000008947 */ /* 0x000fea0003800000 */
[----:B-----5:R-:W-:Y:S01]  /*0ee0*/  FADD.FTZ R13, R37, R13 ;  /* 0x0000000d250d7221 */ /* 0x020fe20000010000 */
[----:B------:R-:W-:Y:S05]  /*0ef0*/  BRA `(.L_x_10956) ;  /* 0x0000003000007947 */ /* 0x000fea0003800000 */
.L_x_10955:
[----:B-----5:R-:W-:-:S05]  /*0f00*/  PRMT R2, RZ, 0x7610, R40 ;  /* 0x00007610ff027816 */ /* 0x020fca0000000028 */
[----:B------:R-:W-:-:S04]  /*0f10*/  FADD.FTZ R13, R2, R13 ;  /* 0x0000000d020d7221 */ /* 0x000fc80000010000 */
[----:B------:R-:W-:Y:S02]  /*0f20*/  @P0 FADD.FTZ R13, R37, R13 ;  /* 0x0000000d250d0221 */ /* 0x000fe40000010000 */
.L_x_10956:
[----:B------:R-:W-:Y:S01]  /*0f30*/  PRMT R14, RZ, 0x5410, R9 ;  /* 0x00005410ff0e7816 */ /* 0x000fe20000000009 */
[----:B------:R-:W-:Y:S05]  /*0f40*/  @P2 BRA `(.L_x_10957) ;  /* 0x0000003000002947 */ /* 0x000fea0003800000 */
[----:B------:R-:W-:Y:S05]  /*0f50*/  @!P0 BRA `(.L_x_10958) ;  /* 0x0000005000008947 */ /* 0x000fea0003800000 */
[----:B-----5:R-:W-:Y:S01]  /*0f60*/  FADD.FTZ R14, R38, R14 ;  /* 0x0000000e260e7221 */ /* 0x020fe20000010000 */
[----:B------:R-:W-:Y:S05]  /*0f70*/  BRA `(.L_x_10958) ;  /* 0x0000003000007947 */ /* 0x000fea0003800000 */
.L_x_10957:
[----:B-----5:R-:W-:-:S05]  /*0f80*/  PRMT R5, RZ, 0x5410, R41 ;  /* 0x00005410ff057816 */ /* 0x020fca0000000029 */
[----:B------:R-:W-:-:S04]  /*0f90*/  FADD.FTZ R14, R5, R14 ;  /* 0x0000000e050e7221 */ /* 0x000fc80000010000 */
[----:B------:R-:W-:Y:S02]  /*0fa0*/  @P0 FADD.FTZ R14, R38, R14 ;  /* 0x0000000e260e0221 */ /* 0x000fe40000010000 */
.L_x_10958:
[----:B------:R-:W-:Y:S01]  /*0fb0*/  PRMT R15, RZ, 0x7610, R9 ;  /* 0x00007610ff0f7816 */ /* 0x000fe20000000009 */
[----:B------:R-:W-:Y:S05]  /*0fc0*/  @P2 BRA `(.L_x_10959) ;  /* 0x0000003000002947 */ /* 0x000fea0003800000 */
[----:B------:R-:W-:Y:S05]  /*0fd0*/  @!P0 BRA `(.L_x_10960) ;  /* 0x0000005000008947 */ /* 0x000fea0003800000 */
[----:B-----5:R-:W-:Y:S01]  /*0fe0*/  FADD.FTZ R15, R39, R15 ;  /* 0x0000000f270f7221 */ /* 0x020fe20000010000 */
[----:B------:R-:W-:Y:S05]  /*0ff0*/  BRA `(.L_x_10960) ;  /* 0x0000003000007947 */ /* 0x000fea0003800000 */
.L_x_10959:
[----:B-----5:R-:W-:-:S05]  /*1000*/  PRMT R2, RZ, 0x7610, R41 ;  /* 0x00007610ff027816 */ /* 0x020fca0000000029 */
[----:B------:R-:W-:-:S04]  /*1010*/  FADD.FTZ R15, R2, R15 ;  /* 0x0000000f020f7221 */ /* 0x000fc80000010000 */
[----:B------:R-:W-:Y:S02]  /*1020*/  @P0 FADD.FTZ R15, R39, R15 ;  /* 0x0000000f270f0221 */ /* 0x000fe40000010000 */
.L_x_10960:
[----:B------:R-:W-:Y:S01]  /*1030*/  PRMT R8, RZ, 0x5410, R10 ;  /* 0x00005410ff087816 */ /* 0x000fe2000000000a */
[----:B------:R-:W-:Y:S05]  /*1040*/  @P2 BRA `(.L_x_10961) ;  /* 0x0000003000002947 */ /* 0x000fea0003800000 */
[----:B------:R-:W-:Y:S05]  /*1050*/  @!P0 BRA `(.L_x_10962) ;  /* 0x0000005000008947 */ /* 0x000fea0003800000 */
[----:B-----5:R-:W-:Y:S01]  /*1060*/  FADD.FTZ R8, R32, R8 ;  /* 0x0000000820087221 */ /* 0x020fe20000010000 */
[----:B------:R-:W-:Y:S05]  /*1070*/  BRA `(.L_x_10962) ;  /* 0x0000003000007947 */ /* 0x000fea0003800000 */
.L_x_10961:
[----:B-----5:R-:W-:-:S05]  /*1080*/  PRMT R5, RZ, 0x5410, R42 ;  /* 0x00005410ff057816 */ /* 0x020fca000000002a */
[----:B------:R-:W-:-:S04]  /*1090*/  FADD.FTZ R8, R5, R8 ;  /* 0x0000000805087221 */ /* 0x000fc80000010000 */
[----:B------:R-:W-:Y:S02]  /*10a0*/  @P0 FADD.FTZ R8, R32, R8 ;  /* 0x0000000820080221 */ /* 0x000fe40000010000 */
.L_x_10962:
[----:B------:R-:W-:Y:S01]  /*10b0*/  PRMT R9, RZ, 0x7610, R10 ;  /* 0x00007610ff097816 */ /* 0x000fe2000000000a */
[----:B------:R-:W-:Y:S05]  /*10c0*/  @P2 BRA `(.L_x_10963) ;  /* 0x0000003000002947 */ /* 0x000fea0003800000 */
[----:B------:R-:W-:Y:S05]  /*10d0*/  @!P0 BRA `(.L_x_10964) ;  /* 0x0000005000008947 */ /* 0x000fea0003800000 */
[----:B-----5:R-:W-:Y:S01]  /*10e0*/  FADD.FTZ R9, R33, R9 ;  /* 0x0000000921097221 */ /* 0x020fe20000010000 */
[----:B------:R-:W-:Y:S05]  /*10f0*/  BRA `(.L_x_10964) ;  /* 0x0000003000007947 */ /* 0x000fea0003800000 */
.L_x_10963:
[----:B-----5:R-:W-:-:S05]  /*1100*/  PRMT R2, RZ, 0x7610, R42 ;  /* 0x00007610ff027816 */ /* 0x020fca000000002a */
[----:B------:R-:W-:-:S04]  /*1110*/  FADD.FTZ R9, R2, R9 ;  /* 0x0000000902097221 */ /* 0x000fc80000010000 */
[----:B------:R-:W-:Y:S02]  /*1120*/  @P0 FADD.FTZ R9, R33, R9 ;  /* 0x0000000921090221 */ /* 0x000fe40000010000 */
.L_x_10964:
[----:B------:R-:W-:Y:S01]  /*1130*/  PRMT R10, RZ, 0x5410, R11 ;  /* 0x00005410ff0a7816 */ /* 0x000fe2000000000b */
[----:B------:R-:W-:Y:S05]  /*1140*/  @P2 BRA `(.L_x_10965) ;  /* 0x0000003000002947 */ /* 0x000fea0003800000 */
[----:B------:R-:W-:Y:S05]  /*1150*/  @!P0 BRA `(.L_x_10966) ;  /* 0x0000005000008947 */ /* 0x000fea0003800000 */
[----:B-----5:R-:W-:Y:S01]  /*1160*/  FADD.FTZ R10, R34, R10 ;  /* 0x0000000a220a7221 */ /* 0x020fe20000010000 */
[----:B------:R-:W-:Y:S05]  /*1170*/  BRA `(.L_x_10966) ;  /* 0x0000003000007947 */ /* 0x000fea0003800000 */
.L_x_10965:
[----:B-----5:R-:W-:-:S05]  /*1180*/  PRMT R5, RZ, 0x5410, R43 ;  /* 0x00005410ff057816 */ /* 0x020fca000000002b */
[----:B------:R-:W-:-:S04]  /*1190*/  FADD.FTZ R10, R5, R10 ;  /* 0x0000000a050a7221 */ /* 0x000fc80000010000 */
[----:B------:R-:W-:Y:S02]  /*11a0*/  @P0 FADD.FTZ R10, R34, R10 ;  /* 0x0000000a220a0221 */ /* 0x000fe40000010000 */
.L_x_10966:
[----:B------:R-:W-:Y:S01]  /*11b0*/  PRMT R11, RZ, 0x7610, R11 ;  /* 0x00007610ff0b7816 */ /* 0x000fe2000000000b */
[----:B------:R-:W-:Y:S05]  /*11c0*/  @P2 BRA `(.L_x_10967) ;  /* 0x0000003000002947 */ /* 0x000fea0003800000 */
[----:B------:R-:W-:Y:S05]  /*11d0*/  @!P0 BRA `(.L_x_10968) ;  /* 0x0000005000008947 */ /* 0x000fea0003800000 */
[----:B-----5:R-:W-:Y:S01]  /*11e0*/  FADD.FTZ R11, R35, R11 ;  /* 0x0000000b230b7221 */ /* 0x020fe20000010000 */
[----:B------:R-:W-:Y:S05]  /*11f0*/  BRA `(.L_x_10968) ;  /* 0x0000003000007947 */ /* 0x000fea0003800000 */
.L_x_10967:
[----:B-----5:R-:W-:-:S05]  /*1200*/  PRMT R2, RZ, 0x7610, R43 ;  /* 0x00007610ff027816 */ /* 0x020fca000000002b */
[----:B------:R-:W-:-:S04]  /*1210*/  FADD.FTZ R11, R2, R11 ;  /* 0x0000000b020b7221 */ /* 0x000fc80000010000 */
[----:B------:R-:W-:Y:S02]  /*1220*/  @P0 FADD.FTZ R11, R35, R11 ;  /* 0x0000000b230b0221 */ /* 0x000fe40000010000 */
.L_x_10968:
        /* <DEDUP_REMOVED lines=19> */
.L_x_10969:
[----:B0----5:R-:W-:-:S05]  /*1360*/  PRMT R5, RZ, 0x5410, R40 ;  /* 0x00005410ff057816 */ /* 0x021fca0000000028 */
[----:B------:R-:W-:-:S04]  /*1370*/  FADD.FTZ R4, R5, R4 ;  /* 0x0000000405047221 */ /* 0x000fc80000010000 */
[----:B------:R-:W-:Y:S02]  /*1380*/  @P0 FADD.FTZ R4, R36, R4 ;  /* 0x0000000424040221 */ /* 0x000fe40000010000 */
.L_x_10970:
[----:B------:R-:W-:Y:S01]  /*1390*/  PRMT R5, RZ, 0x7610, R108 ;  /* 0x00007610ff057816 */ /* 0x000fe2000000006c */
[----:B------:R-:W-:Y:S05]  /*13a0*/  @P2 BRA `(.L_x_10971) ;  /* 0x0000003000002947 */ /* 0x000fea0003800000 */
[----:B------:R-:W-:Y:S05]  /*13b0*/  @!P0 BRA `(.L_x_10972) ;  /* 0x0000005000008947 */ /* 0x000fea0003800000 */
[----:B-----5:R-:W-:Y:S01]  /*13c0*/  FADD.FTZ R5, R37, R5 ;  /* 0x0000000525057221 */ /* 0x020fe20000010000 */
[----:B------:R-:W-:Y:S05]  /*13d0*/  BRA `(.L_x_10972) ;  /* 0x0000003000007947 */ /* 0x000fea0003800000 */
.L_x_10971:
[----:B-----5:R-:W-:-:S05]  /*13e0*/  PRMT R6, RZ, 0x7610, R40 ;  /* 0x00007610ff067816 */ /* 0x020fca0000000028 */
[----:B------:R-:W-:-:S04]  /*13f0*/  FADD.FTZ R5, R6, R5 ;  /* 0x0000000506057221 */ /* 0x000fc80000010000 */
[----:B------:R-:W-:Y:S02]  /*1400*/  @P0 FADD.FTZ R5, R37, R5 ;  /* 0x0000000525050221 */ /* 0x000fe40000010000 */
.L_x_10972:
[----:B------:R-:W-:Y:S01]  /*1410*/  PRMT R6, RZ, 0x5410, R109 ;  /* 0x00005410ff067816 */ /* 0x000fe2000000006d */
[----:B------:R-:W-:Y:S05]  /*1420*/  @P2 BRA `(.L_x_10973) ;  /* 0x0000003000002947 */ /* 0x000fea0003800000 */
[----:B------:R-:W-:Y:S05]  /*1430*/  @!P0 BRA `(.L_x_10974) ;  /* 0x0000005000008947 */ /* 0x000fea0003800000 */
[----:B-----5:R-:W-:Y:S01]  /*1440*/  FADD.FTZ R6, R38, R6 ;  /* 0x0000000626067221 */ /* 0x020fe20000010000 */
[----:B------:R-:W-:Y:S05]  /*1450*/  BRA `(.L_x_10974) ;  /* 0x0000003000007947 */ /* 0x000fea0003800000 */
.L_x_10973:
[----:B-----5:R-:W-:-:S05]  /*1460*/  PRMT R7, RZ, 0x5410, R41 ;  /* 0x00005410ff077816 */ /* 0x020fca0000000029 */
[----:B------:R-:W-:-:S04]  /*1470*/  FADD.FTZ R6, R7, R6 ;  /* 0x0000000607067221 */ /* 0x000fc80000010000 */
[----:B------:R-:W-:Y:S02]  /*1480*/  @P0 FADD.FTZ R6, R38, R6 ;  /* 0x0000000626060221 */ /* 0x000fe40000010000 */
.L_x_10974:
[----:B------:R-:W-:Y:S01]  /*1490*/  PRMT R7, RZ, 0x7610, R109 ;  /* 0x00007610ff077816 */ /* 0x000fe2000000006d */
[----:B------:R-:W-:Y:S05]  /*14a0*/  @P2 BRA `(.L_x_10975) ;  /* 0x0000003000002947 */ /* 0x000fea0003800000 */
[----:B------:R-:W-:Y:S05]  /*14b0*/  @!P0 BRA `(.L_x_10976) ;  /* 0x0000005000008947 */ /* 0x000fea0003800000 */
[----:B-----5:R-:W-:Y:S01]  /*14c0*/  FADD.FTZ R7, R39, R7 ;  /* 0x0000000727077221 */ /* 0x020fe20000010000 */
[----:B------:R-:W-:Y:S05]  /*14d0*/  BRA `(.L_x_10976) ;  /* 0x0000003000007947 */ /* 0x000fea0003800000 */
.L_x_10975:
[----:B-----5:R-:W-:-:S05]  /*14e0*/  PRMT R108, RZ, 0x7610, R41 ;  /* 0x00007610ff6c7816 */ /* 0x020fca0000000029 */
[----:B------:R-:W-:-:S04]  /*14f0*/  FADD.FTZ R7, R108, R7 ;  /* 0x000000076c077221 */ /* 0x000fc80000010000 */
[----:B------:R-:W-:Y:S02]  /*1500*/  @P0 FADD.FTZ R7, R39, R7 ;  /* 0x0000000727070221 */ /* 0x000fe40000010000 */
.L_x_10976:
[----:B------:R-:W-:Y:S01]  /*1510*/  PRMT R108, RZ, 0x5410, R110 ;  /* 0x00005410ff6c7816 */ /* 0x000fe2000000006e */
[----:B------:R-:W-:Y:S05]  /*1520*/  @P2 BRA `(.L_x_10977) ;  /* 0x0000003000002947 */ /* 0x000fea0003800000 */
[----:B------:R-:W-:Y:S05]  /*1530*/  @!P0 BRA `(.L_x_10978) ;  /* 0x0000005000008947 */ /* 0x000fea0003800000 */
[----:B-----5:R-:W-:Y:S01]  /*1540*/  FADD.FTZ R108, R32, R108 ;  /* 0x0000006c206c7221 */ /* 0x020fe20000010000 */
[----:B------:R-:W-:Y:S05]  /*1550*/  BRA `(.L_x_10978) ;  /* 0x0000003000007947 */ /* 0x000fea0003800000 */
.L_x_10977:
[----:B-----5:R-:W-:-:S05]  /*1560*/  PRMT R109, RZ, 0x5410, R42 ;  /* 0x00005410ff6d7816 */ /* 0x020fca000000002a */
[----:B------:R-:W-:-:S04]  /*1570*/  FADD.FTZ R108, R109, R108 ;  /* 0x0000006c6d6c7221 */ /* 0x000fc80000010000 */
[----:B------:R-:W-:Y:S02]  /*1580*/  @P0 FADD.FTZ R108, R32, R108 ;  /* 0x0000006c206c0221 */ /* 0x000fe40000010000 */
.L_x_10978:
[----:B------:R-:W-:Y:S01]  /*1590*/  PRMT R109, RZ, 0x7610, R110 ;  /* 0x00007610ff6d7816 */ /* 0x000fe2000000006e */
[----:B------:R-:W-:Y:S05]  /*15a0*/  @P2 BRA `(.L_x_10979) ;  /* 0x0000003000002947 */ /* 0x000fea0003800000 */
[----:B------:R-:W-:Y:S05]  /*15b0*/  @!P0 BRA `(.L_x_10980) ;  /* 0x0000005000008947 */ /* 0x000fea0003800000 */
[----:B-----5:R-:W-:Y:S01]  /*15c0*/  FADD.FTZ R109, R33, R109 ;  /* 0x0000006d216d7221 */ /* 0x020fe20000010000 */
[----:B------:R-:W-:Y:S05]  /*15d0*/  BRA `(.L_x_10980) ;  /* 0x0000003000007947 */ /* 0x000fea0003800000 */
.L_x_10979:
[----:B-----5:R-:W-:-:S05]  /*15e0*/  PRMT R110, RZ, 0x7610, R42 ;  /* 0x00007610ff6e7816 */ /* 0x020fca000000002a */
[----:B------:R-:W-:-:S04]  /*15f0*/  FADD.FTZ R109, R110, R109 ;  /* 0x0000006d6e6d7221 */ /* 0x000fc80000010000 */
[----:B------:R-:W-:Y:S02]  /*1600*/  @P0 FADD.FTZ R109, R33, R109 ;  /* 0x0000006d216d0221 */ /* 0x000fe40000010000 */
.L_x_10980:
[----:B------:R-:W-:Y:S01]  /*1610*/  PRMT R110, RZ, 0x5410, R111 ;  /* 0x00005410ff6e7816 */ /* 0x000fe2000000006f */
[----:B------:R-:W-:Y:S05]  /*1620*/  @P2 BRA `(.L_x_10981) ;  /* 0x0000003000002947 */ /* 0x000fea0003800000 */
[----:B------:R-:W-:Y:S05]  /*1630*/  @!P0 BRA `(.L_x_10982) ;  /* 0x0000005000008947 */ /* 0x000fea0003800000 */
[----:B-----5:R-:W-:Y:S01]  /*1640*/  FADD.FTZ R110, R34, R110 ;  /* 0x0000006e226e7221 */ /* 0x020fe20000010000 */
[----:B------:R-:W-:Y:S05]  /*1650*/  BRA `(.L_x_10982) ;  /* 0x0000003000007947 */ /* 0x000fea0003800000 */
.L_x_10981:
[----:B-----5:R-:W-:-:S05]  /*1660*/  PRMT R115, RZ, 0x5410, R43 ;  /* 0x00005410ff737816 */ /* 0x020fca000000002b */
[----:B------:R-:W-:-:S04]  /*1670*/  FADD.FTZ R110, R115, R110 ;  /* 0x0000006e736e7221 */ /* 0x000fc80000010000 */
[----:B------:R-:W-:Y:S02]  /*1680*/  @P0 FADD.FTZ R110, R34, R110 ;  /* 0x0000006e226e0221 */ /* 0x000fe40000010000 */
.L_x_10982:
[----:B------:R-:W-:Y:S01]  /*1690*/  PRMT R111, RZ, 0x7610, R111 ;  /* 0x00007610ff6f7816 */ /* 0x000fe2000000006f */
[----:B------:R-:W-:Y:S05]  /*16a0*/  @P2 BRA `(.L_x_10983) ;  /* 0x0000003000002947 */ /* 0x000fea0003800000 */
[----:B------:R-:W-:Y:S05]  /*16b0*/  @!P0 BRA `(.L_x_10984) ;  /* 0x0000005000008947 */ /* 0x000fea0003800000 */
[----:B-----5:R-:W-:Y:S01]  /*16c0*/  FADD.FTZ R111, R35, R111 ;  /* 0x0000006f236f7221 */ /* 0x020fe20000010000 */
[----:B------:R-:W-:Y:S05]  /*16d0*/  BRA `(.L_x_10984) ;  /* 0x0000003000007947 */ /* 0x000fea0003800000 */
.L_x_10983:
[----:B-----5:R-:W-:-:S05]  /*16e0*/  PRMT R116, RZ, 0x7610, R43 ;  /* 0x00007610ff747816 */ /* 0x020fca000000002b */
[----:B------:R-:W-:-:S04]  /*16f0*/  FADD.FTZ R111, R116, R111 ;  /* 0x0000006f746f7221 */ /* 0x000fc80000010000 */
[----:B------:R-:W-:Y:S02]  /*1700*/  @P0 FADD.FTZ R111, R35, R111 ;  /* 0x0000006f236f0221 */ /* 0x000fe40000010000 */
.L_x_10984:
[----:B------:R-:W-:Y:S01]  /*1710*/  FADD.FTZ R116, RZ, R28 ;  /* 0x0000001cff747221 */ /* 0x000fe20000010000 */
[----:B------:R-:W-:Y:S01]  /*1720*/  ISETP.NE.AND P1, PT, R113, RZ, PT ;  /* 0x000000ff7100720c */ /* 0x000fe20003f25270 */
[----:B------:R-:W-:-:S04]  /*1730*/  IMAD.WIDE.U32 R114, R2, R114, c[0x0][0x188] ;  /* 0x0000620002727625 */ /* 0x000fc800078e0072 */
[----:B------:R-:W-:Y:S01]  /*1740*/  FADD.FTZ R117, R116, R29 ;  /* 0x0000001d74757221 */ /* 0x000fe20000010000 */
[----:B------:R-:W-:Y:S03]  /*1750*/  STG.E.128 [R114.64], R4 ;  /* 0x0000000472007986 */ /* 0x000fe6000c101d04 */
[----:B------:R-:W-:Y:S01]  /*1760*/  FADD.FTZ R116, R117, R30 ;  /* 0x0000001e75747221 */ /* 0x000fe20000010000 */
[----:B------:R0:W-:Y:S03]  /*1770*/  STG.E.128 [R114.64+0x10], R108 ;  /* 0x0000106c72007986 */ /* 0x0001e6000c101d04 */
        /* <DEDUP_REMOVED lines=31> */
.L_x_10989:
        /* <DEDUP_REMOVED lines=84> */
.L_x_10990:
[----:B------:R-:W-:Y:S01]  /*1eb0*/  HFMA2.MMA R113, -RZ, RZ, 0, 2.384185791015625e-07 ;  /* 0x00000004ff717435 */ /* 0x000fe200000001ff */
[----:B------:R-:W-:Y:S01]  /*1ec0*/  MOV R114, c[0x0][0x1e0] ;  /* 0x0000780000727a02 */ /* 0x000fe20000000f00 */
[----:B01----:R-:W-:Y:S01]  /*1ed0*/  FADD.FTZ R119, R118, R119 ;  /* 0x0000007776777221 */ /* 0x003fe20000010000 */
[----:B------:R-:W-:Y:S01]  /*1ee0*/  ISETP.NE.AND P0, PT, RZ, UR6, PT ;  /* 0x00000006ff007c0c */ /* 0x000fe2000bf05270 */
[----:B------:R-:W-:Y:S02]  /*1ef0*/  FMUL.FTZ R115, R117, R117 ;  /* 0x0000007575737220 */ /* 0x000fe40000410000 */
[----:B------:R-:W-:Y:S01]  /*1f00*/  FFMA.FTZ R114, R119, R114, c[0x0][0x228] ;  /* 0x00008a0077727623 */ /* 0x000fe20000010072 */
[----:B------:R-:W-:Y:S02]  /*1f10*/  FSEL R116, R117, RZ, !P0 ;  /* 0x000000ff75747208 */ /* 0x000fe40004000000 */
[----:B------:R-:W-:Y:S01]  /*1f20*/  FSEL R115, R115, RZ, P0 ;  /* 0x000000ff73737208 */ /* 0x000fe20000000000 */
[----:B------:R-:W-:-:S04]  /*1f30*/  @!P1 IMAD.WIDE R118, R0, R113, c[0x0][0x1a0] ;  /* 0x0000680000769625 */ /* 0x000fc800078e0271 */
[----:B------:R-:W-:Y:S01]  /*1f40*/  FADD.FTZ R114, R114, R115 ;  /* 0x0000007372727221 */ /* 0x000fe20000010000 */
[----:B------:R0:W-:Y:S01]  /*1f50*/  @!P1 STG.E [R118.64], R117 ;  /* 0x0000007576009986 */ /* 0x0001e2000c101904 */
[----:B------:R-:W-:Y:S02]  /*1f60*/  IMAD R115, R0, c[0x0][0x168], RZ ;  /* 0x00005a0000737a24 */ /* 0x000fe400078e02ff */
[C---:B------:R-:W-:Y:S02]  /*1f70*/  FADD.FTZ R24, -R116.reuse, R24 ;  /* 0x0000001874187221 */ /* 0x040fe40000010100 */
[C---:B------:R-:W-:Y:S01]  /*1f80*/  FADD.FTZ R122, -R116.reuse, R4 ;  /* 0x00000004747a7221 */ /* 0x040fe20000010100 */
[----:B------:R-:W-:Y:S01]  /*1f90*/  SHF.R.S32.HI R120, RZ, 0x1f, R115 ;  /* 0x0000001fff787819 */ /* 0x000fe20000011473 */
[C---:B------:R-:W-:Y:S02]  /*1fa0*/  FADD.FTZ R26, -R116.reuse, R26 ;  /* 0x0000001a741a7221 */ /* 0x040fe40000010100 */
[----:B------:R-:W-:Y:S01]  /*1fb0*/  FADD.FTZ R30, -R116, R30 ;  /* 0x0000001e741e7221 */ /* 0x000fe20000010100 */
[----:B------:R-:W-:Y:S01]  /*1fc0*/  LEA.HI R115, R120, R115, RZ, 0x3 ;  /* 0x0000007378737211 */ /* 0x000fe200078f18ff */
[C---:B------:R-:W-:Y:S01]  /*1fd0*/  FADD.FTZ R120, -R116.reuse, R19 ;  /* 0x0000001374787221 */ /* 0x040fe20000010100 */
[----:B0-----:R-:W0:Y:S01]  /*1fe0*/  S2R R117, SR_TID.X ;  /* 0x0000000000757919 */ /* 0x001e220000002100 */
[----:B------:R-:W1:Y:S01]  /*1ff0*/  MUFU.RSQ R19, R114 ;  /* 0x0000007200137308 */ /* 0x000e620000001400 */
        /* <DEDUP_REMOVED lines=8> */
[C---:B-1----:R-:W-:Y:S02]  /*2080*/  FMUL.FTZ R7, R19.reuse, R24 ;  /* 0x0000001813077220 */ /* 0x042fe40000410000 */
[----:B------:R-:W-:Y:S02]  /*2090*/  FMUL.FTZ R9, R19, R26 ;  /* 0x0000001a13097220 */ /* 0x000fe40000410000 */
[C---:B------:R-:W-:Y:S01]  /*20a0*/  FADD.FTZ R125, -R116.reuse, R10 ;  /* 0x0000000a747d7221 */ /* 0x040fe20000010100 */
[----:B0-----:R-:W-:Y:S01]  /*20b0*/  LOP3.LUT R4, R117, 0x1f, RZ, 0xc0, !PT ;  /* 0x0000001f75047812 */ /* 0x001fe200078ec0ff */
[C---:B------:R-:W-:Y:S02]  /*20c0*/  FMUL.FTZ R5, R19.reuse, R30 ;  /* 0x0000001e13057220 */ /* 0x040fe40000410000 */
[----:B------:R-:W-:Y:S01]  /*20d0*/  FMUL.FTZ R8, R19, R25 ;  /* 0x0000001913087220 */ /* 0x000fe20000410000 */
[----:B------:R-:W-:Y:S01]  /*20e0*/  LEA.HI.SX32 R115, R115, R4, 0x1d ;  /* 0x0000000473737211 */ /* 0x000fe200078feaff */
[----:B------:R-:W-:Y:S01]  /*20f0*/  FMUL.FTZ R4, R19, R31 ;  /* 0x0000001f13047220 */ /* 0x000fe20000410000 */
[----:B------:R-:W-:Y:S01]  /*2100*/  MOV R31, 0x10 ;  /* 0x00000010001f7802 */ /* 0x000fe20000000f00 */
[----:B------:R-:W-:Y:S01]  /*2110*/  FADD.FTZ R119, -R116, R6 ;  /* 0x0000000674777221 */ /* 0x000fe20000010100 */
[----:B------:R-:W-:Y:S01]  /*2120*/  IADD3 R26, R115, 0x20, RZ ;  /* 0x00000020731a7810 */ /* 0x000fe20007ffe0ff */
[----:B------:R-:W-:-:S02]  /*2130*/  FMUL.FTZ R10, R19, R27 ;  /* 0x0000001b130a7220 */ /* 0x000fc40000410000 */
[----:B------:R-:W-:Y:S02]  /*2140*/  FFMA.FTZ R6, R68, R7, R100 ;  /* 0x0000000744067223 */ /* 0x000fe40000010064 */
[----:B------:R-:W-:Y:S02]  /*2150*/  FFMA.FTZ R7, R70, R9, R102 ;  /* 0x0000000946077223 */ /* 0x000fe40000010066 */
[----:B------:R-:W-:Y:S02]  /*2160*/  FADD.FTZ R20, -R116, R20 ;  /* 0x0000001474147221 */ /* 0x000fe40000010100 */
[----:B------:R-:W-:Y:S02]  /*2170*/  FFMA.FTZ R5, R74, R5, R106 ;  /* 0x000000054a057223 */ /* 0x000fe4000001006a */
[----:B------:R-:W-:Y:S02]  /*2180*/  FFMA.FTZ R9, R69, R8, R101 ;  /* 0x0000000845097223 */ /* 0x000fe40000010065 */
[----:B------:R-:W-:-:S02]  /*2190*/  FFMA.FTZ R4, R75, R4, R107 ;  /* 0x000000044b047223 */ /* 0x000fc4000001006b */
[----:B------:R-:W-:Y:S01]  /*21a0*/  FADD.FTZ R17, -R116, R17 ;  /* 0x0000001174117221 */ /* 0x000fe20000010100 */
[----:B------:R-:W-:Y:S01]  /*21b0*/  F2FP.BF16.PACK_AB R6, R9, R6 ;  /* 0x000000060906723e */ /* 0x000fe200000010ff */
[----:B------:R-:W-:Y:S01]  /*21c0*/  FFMA.FTZ R10, R71, R10, R103 ;  /* 0x0000000a470a7223 */ /* 0x000fe20000010067 */
[----:B------:R-:W-:Y:S01]  /*21d0*/  F2FP.BF16.PACK_AB R5, R4, R5 ;  /* 0x000000050405723e */ /* 0x000fe200000010ff */
[C---:B------:R-:W-:Y:S02]  /*21e0*/  FADD.FTZ R28, -R116.reuse, R28 ;  /* 0x0000001c741c7221 */ /* 0x040fe40000010100 */
[----:B------:R-:W-:Y:S01]  /*21f0*/  FADD.FTZ R29, -R116, R29 ;  /* 0x0000001d741d7221 */ /* 0x000fe20000010100 */
[----:B------:R-:W-:Y:S01]  /*2200*/  F2FP.BF16.PACK_AB R7, R10, R7 ;  /* 0x000000070a07723e */ /* 0x000fe200000010ff */
[C---:B------:R-:W-:Y:S02]  /*2210*/  FADD.FTZ R21, -R116.reuse, R21 ;  /* 0x0000001574157221 */ /* 0x040fe40000010100 */
[----:B------:R-:W-:-:S02]  /*2220*/  FADD.FTZ R18, -R116, R18 ;  /* 0x0000001274127221 */ /* 0x000fc40000010100 */
[C---:B------:R-:W-:Y:S02]  /*2230*/  FADD.FTZ R22, -R116.reuse, R22 ;  /* 0x0000001674167221 */ /* 0x040fe40000010100 */
[C---:B------:R-:W-:Y:S02]  /*2240*/  FADD.FTZ R23, -R116.reuse, R23 ;  /* 0x0000001774177221 */ /* 0x040fe40000010100 */
[C---:B------:R-:W-:Y:S02]  /*2250*/  FADD.FTZ R114, -R116.reuse, R11 ;  /* 0x0000000b74727221 */ /* 0x040fe40000010100 */
[----:B------:R-:W-:Y:S02]  /*2260*/  FADD.FTZ R16, -R116, R16 ;  /* 0x0000001074107221 */ /* 0x000fe40000010100 */
        /* <DEDUP_REMOVED lines=13> */
[----:B------:R-:W-:-:S02]  /*2340*/  FFMA.FTZ R21, R66, R21, R98 ;  /* 0x0000001542157223 */ /* 0x000fc40000010062 */
[----:B------:R-:W-:Y:S02]  /*2350*/  FFMA.FTZ R18, R67, R10, R99 ;  /* 0x0000000a43127223 */ /* 0x000fe40000010063 */
[----:B------:R-:W-:Y:S01]  /*2360*/  FFMA.FTZ R17, R65, R4, R97 ;  /* 0x0000000441117223 */ /* 0x000fe20000010061 */
[----:B------:R-:W-:Y:S01]  /*2370*/  F2FP.BF16.PACK_AB R4, R8, R9 ;  /* 0x000000090804723e */ /* 0x000fe200000010ff */
[----:B------:R-:W-:Y:S01]  /*2380*/  FADD.FTZ R12, -R116, R12 ;  /* 0x0000000c740c7221 */ /* 0x000fe20000010100 */
[----:B------:R-:W-:Y:S01]  /*2390*/  F2FP.BF16.PACK_AB R9, R18, R21 ;  /* 0x000000151209723e */ /* 0x000fe200000010ff */
[C---:B------:R-:W-:Y:S01]  /*23a0*/  FADD.FTZ R13, -R116.reuse, R13 ;  /* 0x0000000d740d7221 */ /* 0x040fe20000010100 */
[----:B------:R-:W-:Y:S01]  /*23b0*/  F2FP.BF16.PACK_AB R8, R17, R16 ;  /* 0x000000101108723e */ /* 0x000fe200000010ff */
[----:B------:R-:W-:Y:S02]  /*23c0*/  FADD.FTZ R14, -R116, R14 ;  /* 0x0000000e740e7221 */ /* 0x000fe40000010100 */
        /* <DEDUP_REMOVED lines=9> */
[C---:B------:R-:W-:Y:S01]  /*2460*/  FADD.FTZ R108, -R116.reuse, R108 ;  /* 0x0000006c746c7221 */ /* 0x040fe20000010100 */
[----:B------:R-:W-:Y:S01]  /*2470*/  F2FP.BF16.PACK_AB R14, R21, R14 ;  /* 0x0000000e150e723e */ /* 0x000fe200000010ff */
[----:B------:R-:W-:Y:S01]  /*2480*/  FADD.FTZ R109, -R116, R109 ;  /* 0x0000006d746d7221 */ /* 0x000fe20000010100 */
[----:B------:R-:W-:Y:S01]  /*2490*/  F2FP.BF16.PACK_AB R12, R17, R12 ;  /* 0x0000000c110c723e */ /* 0x000fe200000010ff */
[----:B------:R-:W-:Y:S02]  /*24a0*/  FFMA.FTZ R23, R60, R23, R92 ;  /* 0x000000173c177223 */ /* 0x000fe4000001005c */
[----:B------:R-:W-:-:S02]  /*24b0*/  FFMA.FTZ R20, R61, R20, R93 ;  /* 0x000000143d147223 */ /* 0x000fc4000001005d */
[C---:B------:R-:W-:Y:S02]  /*24c0*/  FMUL.FTZ R21, R19.reuse, R108 ;  /* 0x0000006c13157220 */ /* 0x040fe40000410000 */
[----:B------:R-:W-:Y:S01]  /*24d0*/  FADD.FTZ R110, -R116, R110 ;  /* 0x0000006e746e7221 */ /* 0x000fe20000010100 */
[----:B------:R-:W-:Y:S01]  /*24e0*/  F2FP.BF16.PACK_AB R10, R20, R23 ;  /* 0x00000017140a723e */ /* 0x000fe200000010ff */
[C---:B------:R-:W-:Y:S02]  /*24f0*/  FMUL.FTZ R17, R19.reuse, R122 ;  /* 0x0000007a13117220 */ /* 0x040fe40000410000 */
[C---:B------:R-:W-:Y:S02]  /*2500*/  FMUL.FTZ R124, R19.reuse, R124 ;  /* 0x0000007c137c7220 */ /* 0x040fe40000410000 */
[C---:B------:R-:W-:Y:S02]  /*2510*/  FMUL.FTZ R119, R19.reuse, R119 ;  /* 0x0000007713777220 */ /* 0x040fe40000410000 */
[----:B------:R-:W-:-:S02]  /*2520*/  FMUL.FTZ R16, R19, R123 ;  /* 0x0000007b13107220 */ /* 0x000fc40000410000 */
[----:B------:R-:W-:Y:S02]  /*2530*/  FADD.FTZ R116, -R116, R111 ;  /* 0x0000006f74747221 */ /* 0x000fe40000010100 */
[C---:B------:R-:W-:Y:S02]  /*2540*/  FMUL.FTZ R18, R19.reuse, R109 ;  /* 0x0000006d13127220 */ /* 0x040fe40000410000 */
[C---:B------:R-:W-:Y:S02]  /*2550*/  FMUL.FTZ R120, R19.reuse, R120 ;  /* 0x0000007813787220 */ /* 0x040fe40000410000 */
[----:B------:R-:W-:Y:S02]  /*2560*/  FFMA.FTZ R22, R44, R21, R76 ;  /* 0x000000152c167223 */ /* 0x000fe4000001004c */
[C---:B------:R-:W-:Y:S02]  /*2570*/  FMUL.FTZ R118, R19.reuse, R118 ;  /* 0x0000007613767220 */ /* 0x040fe40000410000 */
[----:B------:R-:W-:-:S02]  /*2580*/  FMUL.FTZ R125, R19, R125 ;  /* 0x0000007d137d7220 */ /* 0x000fc40000410000 */
[----:B------:R-:W-:Y:S02]  /*2590*/  FMUL.FTZ R114, R19, R114 ;  /* 0x0000007213727220 */ /* 0x000fe40000410000 */
[----:B------:R-:W-:Y:S02]  /*25a0*/  FFMA.FTZ R17, R48, R17, R80 ;  /* 0x0000001130117223 */ /* 0x000fe40000010050 */
[----:B------:R-:W-:Y:S02]  /*25b0*/  FFMA.FTZ R21, R50, R119, R82 ;  /* 0x0000007732157223 */ /* 0x000fe40000010052 */
[----:B------:R-:W-:Y:S02]  /*25c0*/  FFMA.FTZ R16, R51, R16, R83 ;  /* 0x0000001033107223 */ /* 0x000fe40000010053 */
[----:B------:R-:W-:Y:S02]  /*25d0*/  FFMA.FTZ R20, R49, R124, R81 ;  /* 0x0000007c31147223 */ /* 0x000fe40000010051 */
[C---:B------:R-:W-:Y:S01]  /*25e0*/  FMUL.FTZ R23, R19.reuse, R110 ;  /* 0x0000006e13177220 */ /* 0x040fe20000410000 */
[----:B------:R-:W-:Y:S01]  /*25f0*/  F2FP.BF16.PACK_AB R21, R16, R21 ;  /* 0x000000151015723e */ /* 0x000fe200000010ff */
[----:B------:R-:W-:Y:S01]  /*2600*/  FMUL.FTZ R116, R19, R116 ;  /* 0x0000007413747220 */ /* 0x000fe20000410000 */
        /* <DEDUP_REMOVED lines=13> */
[----:B------:R-:W-:-:S03]  /*26e0*/  @!P1 IMAD.WIDE R16, R0, R113, c[0x0][0x1a8] ;  /* 0x00006a0000109625 */ /* 0x000fc600078e0271 */
[----:B------:R-:W-:Y:S01]  /*26f0*/  F2FP.BF16.PACK_AB R23, R116, R23 ;  /* 0x000000177417723e */ /* 0x000fe200000010ff */
[-C--:B------:R-:W-:Y:S01]  /*2700*/  IMAD.WIDE.U32 R24, R3, R31.reuse, c[0x0][0x208] ;  /* 0x0000820003187625 */ /* 0x080fe200078e001f */
[----:B------:R0:W-:Y:S03]  /*2710*/  @!P1 STG.E [R16.64], R19 ;  /* 0x0000001310009986 */ /* 0x0001e6000c101904 */
[----:B------:R-:W-:Y:S01]  /*2720*/  IMAD.WIDE.U32 R26, R31, R26, c[0x0][0x208] ;  /* 0x000082001f1a7625 */ /* 0x000fe200078e001a */
[----:B------:R0:W-:Y:S03]  /*2730*/  STG.E.128 [R24.64], R4 ;  /* 0x0000000418007986 */ /* 0x0001e6000c101d04 */
[-C--:B------:R-:W-:Y:S01]  /*2740*/  IMAD.WIDE.U32 R28, R112, R31.reuse, c[0x0][0x208] ;  /* 0x00008200701c7625 */ /* 0x080fe200078e001f */
        /* <DEDUP_REMOVED lines=8> */
.L_x_10987:
[----:B------:R-:W-:Y:S05]  /*27d0*/  EXIT ;  /* 0x000000000000794d */ /* 0x000fea0003800000 */
.L_x_10985:
[----:B------:R-:W-:Y:S01]  /*27e0*/  HFMA2.MMA R118, -RZ, RZ, 0, 5.9604644775390625e-08 ;  /* 0x00000001ff767435 */ /* 0x000fe200000001ff */
[----:B------:R-:W-:Y:S02]  /*27f0*/  MOV R116, 0x1f ;  /* 0x0000001f00747802 */ /* 0x000fe40000000f00 */
[----:B------:R-:W-:Y:S02]  /*2800*/  MOV R113, 0xffffffff ;  /* 0xffffffff00717802 */ /* 0x000fe40000000f00 */
[----:B------:R-:W-:Y:S02]  /*2810*/  MOV R114, 0x2830 ;  /* 0x0000283000727802 */ /* 0x000fe40000000f00 */
[----:B-----5:R-:W-:Y:S05]  /*2820*/  CALL.REL.NOINC `($__internal_35_$__cuda_sm70_shflsync_bfly_p) ;  /* 0x0000079000007944 */ /* 0x020fea0003c00000 */
[----:B01----:R-:W-:Y:S05]  /*2830*/  BRA `(.L_x_10989) ;  /* 0xfffff13000007947 */ /* 0x003fea000383ffff */
.L_x_10986:
[----:B------:R-:W-:Y:S01]  /*2840*/  HFMA2.MMA R118, -RZ, RZ, 0, 1.1920928955078125e-07 ;  /* 0x00000002ff767435 */ /* 0x000fe200000001ff */
[----:B------:R-:W-:Y:S02]  /*2850*/  MOV R116, 0x1f ;  /* 0x0000001f00747802 */ /* 0x000fe40000000f00 */
[----:B------:R-:W-:Y:S02]  /*2860*/  MOV R113, 0xffffffff ;  /* 0xffffffff00717802 */ /* 0x000fe40000000f00 */
[----:B------:R-:W-:-:S02]  /*2870*/  MOV R114, 0x2890 ;  /* 0x0000289000727802 */ /* 0x000fc40000000f00 */
[----:B-----5:R-:W-:Y:S05]  /*2880*/  CALL.REL.NOINC `($__internal_35_$__cuda_sm70_shflsync_bfly_p) ;  /* 0x0000073000007944 */ /* 0x020fea0003c00000 */
[----:B0-----:R-:W-:Y:S01]  /*2890*/  HFMA2.MMA R118, -RZ, RZ, 0, 2.384185791015625e-07 ;  /* 0x00000004ff767435 */ /* 0x001fe200000001ff */
[----:B-1----:R-:W-:Y:S01]  /*28a0*/  FADD.FTZ R119, R119, R113 ;  /* 0x0000007177777221 */ /* 0x002fe20000010000 */
[----:B------:R-:W-:-:S02]  /*28b0*/  MOV R116, 0x1f ;  /* 0x0000001f00747802 */ /* 0x000fc40000000f00 */
[----:B------:R-:W-:Y:S02]  /*28c0*/  MOV R113, 0xffffffff ;  /* 0xffffffff00717802 */ /* 0x000fe40000000f00 */
[----:B------:R-:W-:Y:S02]  /*28d0*/  MOV R114, 0x28f0 ;  /* 0x000028f000727802 */ /* 0x000fe40000000f00 */
[----:B------:R-:W-:Y:S05]  /*28e0*/  CALL.REL.NOINC `($__internal_35_$__cuda_sm70_shflsync_bfly_p) ;  /* 0x000006d000007944 */ /* 0x000fea0003c00000 */
[----:B0-----:R-:W-:Y:S01]  /*28f0*/  HFMA2.MMA R118, -RZ, RZ, 0, 4.76837158203125e-07 ;  /* 0x00000008ff767435 */ /* 0x001fe200000001ff */
[----:B-1----:R-:W-:Y:S01]  /*2900*/  FADD.FTZ R119, R119, R113 ;  /* 0x0000007177777221 */ /* 0x002fe20000010000 */
[----:B------:R-:W-:Y:S02]  /*2910*/  MOV R116, 0x1f ;  /* 0x0000001f00747802 */ /* 0x000fe40000000f00 */
[----:B------:R-:W-:Y:S02]  /*2920*/  MOV R113, 0xffffffff ;  /* 0xffffffff00717802 */ /* 0x000fe40000000f00 */
[----:B------:R-:W-:Y:S02]  /*2930*/  MOV R114, 0x2950 ;  /* 0x0000295000727802 */ /* 0x000fe40000000f00 */
[----:B------:R-:W-:Y:S05]  /*2940*/  CALL.REL.NOINC `($__internal_35_$__cuda_sm70_shflsync_bfly_p) ;  /* 0x0000067000007944 */ /* 0x000fea0003c00000 */
[----:B0-----:R-:W-:Y:S01]  /*2950*/  HFMA2.MMA R118, -RZ, RZ, 0, 9.5367431640625e-07 ;  /* 0x00000010ff767435 */ /* 0x001fe200000001ff */
[----:B-1----:R-:W-:Y:S01]  /*2960*/  FADD.FTZ R119, R119, R113 ;  /* 0x0000007177777221 */ /* 0x002fe20000010000 */
[----:B------:R-:W-:-:S02]  /*2970*/  MOV R116, 0x1f ;  /* 0x0000001f00747802 */ /* 0x000fc40000000f00 */
[----:B------:R-:W-:Y:S02]  /*2980*/  MOV R113, 0xffffffff ;  /* 0xffffffff00717802 */ /* 0x000fe40000000f00 */
[----:B------:R-:W-:Y:S02]  /*2990*/  MOV R114, 0x29b0 ;  /* 0x000029b000727802 */ /* 0x000fe40000000f00 */
[----:B------:R-:W-:Y:S05]  /*29a0*/  CALL.REL.NOINC `($__internal_35_$__cuda_sm70_shflsync_bfly_p) ;  /* 0x0000061000007944 */ /* 0x000fea0003c00000 */
[----:B-1----:R-:W-:Y:S01]  /*29b0*/  FADD.FTZ R113, R119, R113 ;  /* 0x0000007177717221 */ /* 0x002fe20000010000 */
[----:B0-----:R-:W-:Y:S01]  /*29c0*/  HFMA2.MMA R118, -RZ, RZ, 0, 5.9604644775390625e-08 ;  /* 0x00000001ff767435 */ /* 0x001fe200000001ff */
[----:B------:R-:W-:Y:S02]  /*29d0*/  MOV R116, 0x1f ;  /* 0x0000001f00747802 */ /* 0x000fe40000000f00 */
        /* <DEDUP_REMOVED lines=66> */
[----:B------:R-:W-:Y:S02]  /*2e00*/  MOV R114, 0x2e20 ;  /* 0x00002e2000727802 */ /* 0x000fe40000000f00 */
[----:B------:R-:W-:Y:S05]  /*2e10*/  CALL.REL.NOINC `($__internal_35_$__cuda_sm70_shflsync_bfly_p) ;  /* 0x000001a000007944 */ /* 0x000fea0003c00000 */
[----:B0-----:R-:W-:Y:S01]  /*2e20*/  HFMA2.MMA R118, -RZ, RZ, 0, 1.1920928955078125e-07 ;  /* 0x00000002ff767435 */ /* 0x001fe200000001ff */
[----:B-1----:R-:W-:Y:S01]  /*2e30*/  FADD.FTZ R119, R119, R113 ;  /* 0x0000007177777221 */ /* 0x002fe20000010000 */
[----:B------:R-:W-:Y:S02]  /*2e40*/  MOV R116, 0x1f ;  /* 0x0000001f00747802 */ /* 0x000fe40000000f00 */
[----:B------:R-:W-:Y:S02]  /*2e50*/  MOV R113, 0xffffffff ;  /* 0xffffffff00717802 */ /* 0x000fe40000000f00 */
[----:B------:R-:W-:Y:S02]  /*2e60*/  MOV R114, 0x2e80 ;  /* 0x00002e8000727802 */ /* 0x000fe40000000f00 */
[----:B------:R-:W-:Y:S05]  /*2e70*/  CALL.REL.NOINC `($__internal_35_$__cuda_sm70_shflsync_bfly_p) ;  /* 0x0000014000007944 */ /* 0x000fea0003c00000 */
        /* <DEDUP_REMOVED lines=18> */
[----:B01----:R-:W-:Y:S01]  /*2fa0*/  MOV R118, R113 ;  /* 0x0000007100767202 */ /* 0x003fe20000000f00 */
[----:B------:R-:W-:Y:S05]  /*2fb0*/  BRA `(.L_x_10990) ;  /* 0xffffeef000007947 */ /* 0x000fea000383ffff */
        .weak           $__internal_35_$__cuda_sm70_shflsync_bfly_p
        .type           $__internal_35_$__cuda_sm70_shflsync_bfly_p,@function
        .size           $__internal_35_$__cuda_sm70_shflsync_bfly_p,(.L_x_26525 - $__internal_35_$__cuda_sm70_shflsync_bfly_p)
$__internal_35_$__cuda_sm70_shflsync_bfly_p:
[----:B------:R-:W-:Y:S01]  /*2fc0*/  HFMA2.MMA R115, -RZ, RZ, 0, 0 ;  /* 0x00000000ff737435 */ /* 0x000fe200000001ff */
[----:B------:R-:W-:Y:S04]  /*2fd0*/  WARPSYNC R113 ;  /* 0x0000007100007348 */ /* 0x000fe80003800000 */
[----:B------:R0:W1:Y:S01]  /*2fe0*/  SHFL.BFLY PT, R113, R119, R118, R116 ;  /* 0x0c00007677717389 */ /* 0x00006200000e0074 */
[----:B------:R-:W-:Y:S05]  /*2ff0*/  RET.REL.NODEC R114 `(_ZN10layer_norm31ln_parallel_residual_fwd_kernelINS_13Kernel_traitsIf13__nv_bfloat16fS2_fjLj1024ELj1ELj4ELj1ELj16ENS_18Kernel_traits_baseILj1024EfS2_fS2_fjLj128EEEEELb0ELb1ELb1EEEvNS_9FwdParamsE) ;  /* 0xffffd00072007950 */ /* 0x000fea0003c3ffff */
.L_x_10991:
        /* <DEDUP_REMOVED lines=16> */
.L_x_26525:


//--------------------- .text._ZN10layer_norm31ln_parallel_residual_fwd_kernelINS_13Kernel_traitsIf13__nv_bfloat16fS2_fjLj1024ELj1ELj4ELj1ELj16ENS_18Kernel_traits_baseILj1024EfS2_fS2_fjLj128EEEEELb1ELb0ELb0EEEvNS_9FwdParamsE --------------------------
	.section	.text._ZN10layer_norm31ln_parallel_residual_fwd_kernelINS_13Kernel_traitsIf13__nv_bfloat16fS2_fjLj1024ELj1ELj4ELj1ELj16ENS_18Kernel_traits_baseILj1024EfS2_fS2_fjLj128EEEEELb1ELb0ELb0EEEvNS_9FwdParamsE,"ax",@progbits
	.sectioninfo	@"SHI_REGISTERS=215"
	.align	128
        .global         _ZN10layer_norm31ln_parallel_residual_fwd_kernelINS_13Kernel_traitsIf13__nv_bfloat16fS2_fjLj1024ELj1ELj4ELj1ELj16ENS_18Kernel_traits_baseILj1024EfS2_fS2_fjLj128EEEEELb1ELb0ELb0EEEvNS_9FwdParamsE
        .type           _ZN10layer_norm31ln_parallel_residual_fwd_kernelINS_13Kernel_traitsIf13__nv_bfloat16fS2_fjLj1024ELj1ELj4ELj1ELj16ENS_18Kernel_traits_baseILj1024EfS2_fS2_fjLj128EEEEELb1ELb0ELb0EEEvNS_9FwdParamsE,@function
        .size           _ZN10layer_norm31ln_parallel_residual_fwd_kernelINS_13Kernel_traitsIf13__nv_bfloat16fS2_fjLj1024ELj1ELj4ELj1ELj16ENS_18Kernel_traits_baseILj1024EfS2_fS2_fjLj128EEEEELb1ELb0ELb0EEEvNS_9FwdParamsE,(.L_x_26526 - _ZN10layer_norm31ln_parallel_residual_fwd_kernelINS_13Kernel_traitsIf13__nv_bfloat16fS2_fjLj1024ELj1ELj4ELj1ELj16ENS_18Kernel_traits_baseILj1024EfS2_fS2_fjLj128EEEEELb1ELb0ELb0EEEvNS_9FwdParamsE)
        .other          _ZN10layer_norm31ln_parallel_residual_fwd_kernelINS_13Kernel_traitsIf13__nv_bfloat16fS2_fjLj1024ELj1ELj4ELj1ELj16ENS_18Kernel_traits_baseILj1024EfS2_fS2_fjLj128EEEEELb1ELb0ELb0EEEvNS_9FwdParamsE,@"STO_CUDA_ENTRY STV_DEFAULT"
_ZN10layer_norm31ln_parallel_residual_fwd_kernelINS_13Kernel_traitsIf13__nv_bfloat16fS2_fjLj1024ELj1ELj4ELj1ELj16ENS_18Kernel_traits_baseILj1024EfS2_fS2_fjLj128EEEEELb1ELb0ELb0EEEvNS_9FwdParamsE:
.text._ZN10layer_norm31ln_parallel_residual_fwd_kernelINS_13Kernel_traitsIf13__nv_bfloat16fS2_fjLj1024ELj1ELj4ELj1ELj16ENS_18Kernel_traits_baseILj1024EfS2_fS2_fjLj128EEEEELb1ELb0ELb0EEEvNS_9FwdParamsE:
        /* <DEDUP_REMOVED lines=127> */
.L_x_10993:
[----:B------:R-:W-:Y:S05]  /*07f0*/  BSYNC B0 ;  /* 0x0000000000007941 */ /* 0x000fea0003800000 */
.L_x_10992:
        /* <DEDUP_REMOVED lines=33> */
.L_x_10995:
[----:B------:R-:W-:Y:S05]  /*0a10*/  BSYNC B0 ;  /* 0x0000000000007941 */ /* 0x000fea0003800000 */
.L_x_10994:
        /* <DEDUP_REMOVED lines=33> */
.L_x_10997:
[----:B------:R-:W-:Y:S05]  /*0c30*/  BSYNC B0 ;  /* 0x0000000000007941 */ /* 0x000fea0003800000 */
.L_x_10996:
        /* <DEDUP_REMOVED lines=11> */
[----:B0-----:R-:W-:-:S04]  /*0cf0*/  @P0 LEA R2, P2, R0, c[0x0][0x218], 0x5 ;  /* 0x0000860000020a11 */ /* 0x001fc800078428ff */
[----:B------:R-:W-:Y:S01]  /*0d00*/  @P0 LEA.HI.X R3, R0, c[0x0][0x21c], RZ, 0x5, P2 ;  /* 0x0000870000030a11 */ /* 0x000fe200010f2cff */
[----:B------:R-:W-:Y:S01]  /*0d10*/  IMAD.MOV.U32 R5, RZ, RZ, 0x20 ;  /* 0x00000020ff057424 */ /* 0x000fe200078e00ff */
[C---:B------:R-:W-:Y:S02]  /*0d20*/  @P1 IADD3 R134, P2, R132.reuse, c[0x0][0x220], RZ ;  /* 0x0000880084861a10 */ /* 0x040fe40007f5e0ff */
[----:B------:R-:W-:Y:S01]  /*0d30*/  SHF.R.U32.HI R4, RZ, 0x1b, R0 ;  /* 0x0000001bff047819 */ /* 0x000fe20000011600 */
        /* <DEDUP_REMOVED lines=16> */
.L_x_10999:
[----:B------:R-:W-:Y:S05]  /*0e40*/  BSYNC B0 ;  /* 0x0000000000007941 */ /* 0x000fea0003800000 */
.L_x_10998:
[----:B------:R-:W-:Y:S02]  /*0e50*/  ISETP.GE.AND P0, PT, R187, c[0x0][0x164], PT ;  /* 0x00005900bb007a0c */ /* 0x000fe40003f06270 */
[----:B------:R-:W-:-:S02]  /*0e60*/  LOP3.LUT R143, R143, UR23, R138, 0x96, !PT ;  /* 0x000000178f8f7c12 */ /* 0x000fc4000f8e968a */
        /* <DEDUP_REMOVED lines=14> */
.L_x_11535:
        /* <DEDUP_REMOVED lines=38> */
.L_x_11004:
[----:B0-----:R-:W-:Y:S02]  /*11b0*/  IMAD.MOV.U32 R178, RZ, RZ, R186 ;  /* 0x000000ffffb27224 */ /* 0x001fe400078e00ba */
.L_x_11005:
[----:B------:R-:W-:Y:S05]  /*11c0*/  BSYNC B2 ;  /* 0x0000000000027941 */ /* 0x000fea0003800000 */
.L_x_11003:
        /* <DEDUP_REMOVED lines=16> */
.L_x_11009:
[----:B------:R-:W-:Y:S05]  /*12d0*/  BSYNC B3 ;  /* 0x0000000000037941 */ /* 0x000fea0003800000 */
.L_x_11008:
        /* <DEDUP_REMOVED lines=44> */
.L_x_11007:
[----:B------:R-:W-:Y:S05]  /*15a0*/  BSYNC B2 ;  /* 0x0000000000027941 */ /* 0x000fea0003800000 */
.L_x_11006:
        /* <DEDUP_REMOVED lines=17> */
.L_x_11010:
        /* <DEDUP_REMOVED lines=12> */
.L_x_11013:
[----:B------:R-:W-:Y:S02]  /*1780*/  IMAD.MOV.U32 R200, RZ, RZ, R186 ;  /* 0x000000ffffc87224 */ /* 0x000fe400078e00ba */
.L_x_11014:
[----:B------:R-:W-:Y:S05]  /*1790*/  BSYNC B2 ;  /* 0x0000000000027941 */ /* 0x000fea0003800000 */
.L_x_11012:
        /* <DEDUP_REMOVED lines=16> */
.L_x_11018:
[----:B------:R-:W-:Y:S05]  /*18a0*/  BSYNC B3 ;  /* 0x0000000000037941 */ /* 0x000fea0003800000 */
.L_x_11017:
        /* <DEDUP_REMOVED lines=44> */
.L_x_11016:
[----:B------:R-:W-:Y:S05]  /*1b70*/  BSYNC B2 ;  /* 0x0000000000027941 */ /* 0x000fea0003800000 */
.L_x_11015:
        /* <DEDUP_REMOVED lines=9> */
.L_x_11011:
        /* <DEDUP_REMOVED lines=12> */
.L_x_11020:
[----:B------:R-:W-:Y:S02]  /*1cd0*/  IMAD.MOV.U32 R142, RZ, RZ, R186 ;  /* 0x000000ffff8e7224 */ /* 0x000fe400078e00ba */
.L_x_11021:
[----:B------:R-:W-:Y:S05]  /*1ce0*/  BSYNC B2 ;  /* 0x0000000000027941 */ /* 0x000fea0003800000 */
.L_x_11019:
        /* <DEDUP_REMOVED lines=16> */
.L_x_11025:
[----:B------:R-:W-:Y:S05]  /*1df0*/  BSYNC B3 ;  /* 0x0000000000037941 */ /* 0x000fea0003800000 */
.L_x_11024:
        /* <DEDUP_REMOVED lines=44> */
.L_x_11023:
[----:B------:R-:W-:Y:S05]  /*20c0*/  BSYNC B2 ;  /* 0x0000000000027941 */ /* 0x000fea0003800000 */
.L_x_11022:
        /* <DEDUP_REMOVED lines=14> */
.L_x_11026:
        /* <DEDUP_REMOVED lines=12> */
.L_x_11029:
[----:B------:R-:W-:Y:S02]  /*2270*/  IMAD.MOV.U32 R156, RZ, RZ, R186 ;  /* 0x000000ffff9c7224 */ /* 0x000fe400078e00ba */
.L_x_11030:
[----:B------:R-:W-:Y:S05]  /*2280*/  BSYNC B2 ;  /* 0x0000000000027941 */ /* 0x000fea0003800000 */
.L_x_11028:
        /* <DEDUP_REMOVED lines=16> */
.L_x_11034:
[----:B------:R-:W-:Y:S05]  /*2390*/  BSYNC B3 ;  /* 0x0000000000037941 */ /* 0x000fea0003800000 */
.L_x_11033:
        /* <DEDUP_REMOVED lines=44> */
.L_x_11032:
[----:B------:R-:W-:Y:S05]  /*2660*/  BSYNC B2 ;  /* 0x0000000000027941 */ /* 0x000fea0003800000 */
.L_x_11031:
        /* <DEDUP_REMOVED lines=9> */
.L_x_11027:
        /* <DEDUP_REMOVED lines=12> */
.L_x_11036:
[----:B------:R-:W-:Y:S02]  /*27c0*/  IMAD.MOV.U32 R143, RZ, RZ, R186 ;  /* 0x000000ffff8f7224 */ /* 0x000fe400078e00ba */
.L_x_11037:
[----:B------:R-:W-:Y:S05]  /*27d0*/  BSYNC B2 ;  /* 0x0000000000027941 */ /* 0x000fea0003800000 */
.L_x_11035:
        /* <DEDUP_REMOVED lines=16> */
.L_x_11041:
[----:B------:R-:W-:Y:S05]  /*28e0*/  BSYNC B3 ;  /* 0x0000000000037941 */ /* 0x000fea0003800000 */
.L_x_11040:
        /* <DEDUP_REMOVED lines=44> */
.L_x_11039:
[----:B------:R-:W-:Y:S05]  /*2bb0*/  BSYNC B2 ;  /* 0x0000000000027941 */ /* 0x000fea0003800000 */
.L_x_11038:
        /* <DEDUP_REMOVED lines=14> */
.L_x_11042:
        /* <DEDUP_REMOVED lines=12> */
.L_x_11045:
[----:B------:R-:W-:Y:S02]  /*2d60*/  IMAD.MOV.U32 R143, RZ, RZ, R186 ;  /* 0x000000ffff8f7224 */ /* 0x000fe400078e00ba */
.L_x_11046:
[----:B------:R-:W-:Y:S05]  /*2d70*/  BSYNC B2 ;  /* 0x0000000000027941 */ /* 0x000fea0003800000 */
.L_x_11044:
        /* <DEDUP_REMOVED lines=16> */
.L_x_11050:
[----:B------:R-:W-:Y:S05]  /*2e80*/  BSYNC B3 ;  /* 0x0000000000037941 */ /* 0x000fea0003800000 */
.L_x_11049:
        /* <DEDUP_REMOVED lines=44> */
.L_x_11048:
[----:B------:R-:W-:Y:S05]  /*3150*/  BSYNC B2 ;  /* 0x0000000000027941 */ /* 0x000fea0003800000 */
.L_x_11047:
        /* <DEDUP_REMOVED lines=9> */
.L_x_11043:
        /* <DEDUP_REMOVED lines=12> */
.L_x_11052:
[----:B------:R-:W-:Y:S02]  /*32b0*/  IMAD.MOV.U32 R156, RZ, RZ, R186 ;  /* 0x000000ffff9c7224 */ /* 0x000fe400078e00ba */
.L_x_11053:
[----:B------:R-:W-:Y:S05]  /*32c0*/  BSYNC B2 ;  /* 0x0000000000027941 */ /* 0x000fea0003800000 */
.L_x_11051:
        /* <DEDUP_REMOVED lines=16> */
.L_x_11057:
[----:B------:R-:W-:Y:S05]  /*33d0*/  BSYNC B3 ;  /* 0x0000000000037941 */ /* 0x000fea0003800000 */
.L_x_11056:
        /* <DEDUP_REMOVED lines=44> */
.L_x_11055:
[----:B------:R-:W-:Y:S05]  /*36a0*/  BSYNC B2 ;  /* 0x0000000000027941 */ /* 0x000fea0003800000 */
.L_x_11054:
        /* <DEDUP_REMOVED lines=14> */
.L_x_11058:
        /* <DEDUP_REMOVED lines=12> */
.L_x_11061:
[----:B------:R-:W-:Y:S02]  /*3850*/  IMAD.MOV.U32 R156, RZ, RZ, R186 ;  /* 0x000000ffff9c7224 */ /* 0x000fe400078e00ba */
.L_x_11062:
[----:B------:R-:W-:Y:S05]  /*3860*/  BSYNC B2 ;  /* 0x0000000000027941 */ /* 0x000fea0003800000 */
.L_x_11060:
        /* <DEDUP_REMOVED lines=16> */
.L_x_11066:
[----:B------:R-:W-:Y:S05]  /*3970*/  BSYNC B3 ;  /* 0x0000000000037941 */ /* 0x000fea0003800000 */
.L_x_11065:
        /* <DEDUP_REMOVED lines=44> */
.L_x_11064:
[----:B------:R-:W-:Y:S05]  /*3c40*/  BSYNC B2 ;  /* 0x0000000000027941 */ /* 0x000fea0003800000 */
.L_x_11063:
        /* <DEDUP_REMOVED lines=9> */
.L_x_11059:
        /* <DEDUP_REMOVED lines=12> */
.L_x_11068:
[----:B------:R-:W-:Y:S02]  /*3da0*/  IMAD.MOV.U32 R157, RZ, RZ, R186 ;  /* 0x000000ffff9d7224 */ /* 0x000fe400078e00ba */
.L_x_11069:
[----:B------:R-:W-:Y:S05]  /*3db0*/  BSYNC B2 ;  /* 0x0000000000027941 */ /* 0x000fea0003800000 */
.L_x_11067:
        /* <DEDUP_REMOVED lines=16> */
.L_x_11073:
[----:B------:R-:W-:Y:S05]  /*3ec0*/  BSYNC B3 ;  /* 0x0000000000037941 */ /* 0x000fea0003800000 */
.L_x_11072:
        /* <DEDUP_REMOVED lines=44> */
.L_x_11071:
[----:B------:R-:W-:Y:S05]  /*4190*/  BSYNC B2 ;  /* 0x0000000000027941 */ /* 0x000fea0003800000 */
.L_x_11070:
        /* <DEDUP_REMOVED lines=12> */
.L_x_11074:
        /* <DEDUP_REMOVED lines=12> */
.L_x_11077:
[----:B------:R-:W-:Y:S02]  /*4320*/  IMAD.MOV.U32 R157, RZ, RZ, R186 ;  /* 0x000000ffff9d7224 */ /* 0x000fe400078e00ba */
.L_x_11078:
[----:B------:R-:W-:Y:S05]  /*4330*/  BSYNC B2 ;  /* 0x0000000000027941 */ /* 0x000fea0003800000 */
.L_x_11076:
        /* <DEDUP_REMOVED lines=16> */
.L_x_11082:
[----:B------:R-:W-:Y:S05]  /*4440*/  BSYNC B3 ;  /* 0x0000000000037941 */ /* 0x000fea0003800000 */
.L_x_11081:
        /* <DEDUP_REMOVED lines=44> */
.L_x_11080:
[----:B------:R-:W-:Y:S05]  /*4710*/  BSYNC B2 ;  /* 0x0000000000027941 */ /* 0x000fea0003800000 */
.L_x_11079:
        /* <DEDUP_REMOVED lines=9> */
.L_x_11075:
        /* <DEDUP_REMOVED lines=12> */
.L_x_11084:
[----:B------:R-:W-:Y:S02]  /*4870*/  MOV R174, R186 ;  /* 0x000000ba00ae7202 */ /* 0x000fe40000000f00 */
.L_x_11085:
[----:B------:R-:W-:Y:S05]  /*4880*/  BSYNC B2 ;  /* 0x0000000000027941 */ /* 0x000fea0003800000 */
.L_x_11083:
        /* <DEDUP_REMOVED lines=16> */
.L_x_11089:
[----:B------:R-:W-:Y:S05]  /*4990*/  BSYNC B3 ;  /* 0x0000000000037941 */ /* 0x000fea0003800000 */
.L_x_11088:
        /* <DEDUP_REMOVED lines=44> */
.L_x_11087:
[----:B------:R-:W-:Y:S05]  /*4c60*/  BSYNC B2 ;  /* 0x0000000000027941 */ /* 0x000fea0003800000 */
.L_x_11086:
        /* <DEDUP_REMOVED lines=12> */
.L_x_11090:
        /* <DEDUP_REMOVED lines=12> */
.L_x_11093:
[----:B------:R-:W-:Y:S02]  /*4df0*/  MOV R158, R186 ;  /* 0x000000ba009e7202 */ /* 0x000fe40000000f00 */
.L_x_11094:
[----:B------:R-:W-:Y:S05]  /*4e00*/  BSYNC B2 ;  /* 0x0000000000027941 */ /* 0x000fea0003800000 */
.L_x_11092:
        /* <DEDUP_REMOVED lines=16> */
.L_x_11098:
[----:B------:R-:W-:Y:S05]  /*4f10*/  BSYNC B3 ;  /* 0x0000000000037941 */ /* 0x000fea0003800000 */
.L_x_11097:
        /* <DEDUP_REMOVED lines=44> */
.L_x_11096:
[----:B------:R-:W-:Y:S05]  /*51e0*/  BSYNC B2 ;  /* 0x0000000000027941 */ /* 0x000fea0003800000 */
.L_x_11095:
        /* <DEDUP_REMOVED lines=9> */
.L_x_11091:
        /* <DEDUP_REMOVED lines=12> */
.L_x_11100:
[----:B------:R-:W-:Y:S02]  /*5340*/  IMAD.MOV.U32 R174, RZ, RZ, R186 ;  /* 0x000000ffffae7224 */ /* 0x000fe400078e00ba */
.L_x_11101:
[----:B------:R-:W-:Y:S05]  /*5350*/  BSYNC B2 ;  /* 0x0000000000027941 */ /* 0x000fea0003800000 */
.L_x_11099:
        /* <DEDUP_REMOVED lines=16> */
.L_x_11105:
[----:B------:R-:W-:Y:S05]  /*5460*/  BSYNC B3 ;  /* 0x0000000000037941 */ /* 0x000fea0003800000 */
.L_x_11104:
        /* <DEDUP_REMOVED lines=44> */
.L_x_11103:
[----:B------:R-:W-:Y:S05]  /*5730*/  BSYNC B2 ;  /* 0x0000000000027941 */ /* 0x000fea0003800000 */
.L_x_11102:
        /* <DEDUP_REMOVED lines=12> */
.L_x_11106:
        /* <DEDUP_REMOVED lines=12> */
.L_x_11109:
[----:B------:R-:W-:Y:S02]  /*58c0*/  IMAD.MOV.U32 R174, RZ, RZ, R186 ;  /* 0x000000ffffae7224 */ /* 0x000fe400078e00ba */
.L_x_11110:
[----:B------:R-:W-:Y:S05]  /*58d0*/  BSYNC B2 ;  /* 0x0000000000027941 */ /* 0x000fea0003800000 */
.L_x_11108:
        /* <DEDUP_REMOVED lines=16> */
.L_x_11114:
[----:B------:R-:W-:Y:S05]  /*59e0*/  BSYNC B3 ;  /* 0x0000000000037941 */ /* 0x000fea0003800000 */
.L_x_11113:
        /* <DEDUP_REMOVED lines=44> */
.L_x_11112:
[----:B------:R-:W-:Y:S05]  /*5cb0*/  BSYNC B2 ;  /* 0x0000000000027941 */ /* 0x000fea0003800000 */
.L_x_11111:
        /* <DEDUP_REMOVED lines=9> */
.L_x_11107:
        /* <DEDUP_REMOVED lines=12> */
.L_x_11116:
[----:B------:R-:W-:Y:S02]  /*5e10*/  IMAD.MOV.U32 R174, RZ, RZ, R186 ;  /* 0x000000ffffae7224 */ /* 0x000fe400078e00ba */
.L_x_11117:
[----:B------:R-:W-:Y:S05]  /*5e20*/  BSYNC B2 ;  /* 0x0000000000027941 */ /* 0x000fea0003800000 */
.L_x_11115:
        /* <DEDUP_REMOVED lines=16> */
.L_x_11121:
[----:B------:R-:W-:Y:S05]  /*5f30*/  BSYNC B3 ;  /* 0x0000000000037941 */ /* 0x000fea0003800000 */
.L_x_11120:
        /* <DEDUP_REMOVED lines=41> */
[----:B------:R-:W-:Y:S02]  /*61d0*/  MOV R186, R178 ;  /* 0x000000b200ba7202 */ /* 0x000fe40000000f00 */
[----:B------:R-:W-:Y:S01]  /*61e0*/  LOP3.LUT R183, R177, UR26, R184, 0x96, !PT ;  /* 0x0000001ab1b77c12 */ /* 0x000fe2000f8e96b8 */
[----:B------:R-:W-:Y:S02]  /*61f0*/  IMAD.MOV.U32 R184, RZ, RZ, R176 ;  /* 0x000000ffffb87224 */ /* 0x000fe400078e00b0 */
.L_x_11119:
[----:B------:R-:W-:Y:S05]  /*6200*/  BSYNC B2 ;  /* 0x0000000000027941 */ /* 0x000fea0003800000 */
.L_x_11118:
        /* <DEDUP_REMOVED lines=12> */
.L_x_11122:
        /* <DEDUP_REMOVED lines=12> */
.L_x_11125:
[----:B------:R-:W-:Y:S02]  /*6390*/  IMAD.MOV.U32 R174, RZ, RZ, R186 ;  /* 0x000000ffffae7224 */ /* 0x000fe400078e00ba */
.L_x_11126:
[----:B------:R-:W-:Y:S05]  /*63a0*/  BSYNC B2 ;  /* 0x0000000000027941 */ /* 0x000fea0003800000 */
.L_x_11124:
        /* <DEDUP_REMOVED lines=16> */
.L_x_11130:
[----:B------:R-:W-:Y:S05]  /*64b0*/  BSYNC B3 ;  /* 0x0000000000037941 */ /* 0x000fea0003800000 */
.L_x_11129:
        /* <DEDUP_REMOVED lines=41> */
[----:B------:R-:W-:Y:S01]  /*6750*/  IMAD.MOV.U32 R200, RZ, RZ, RZ ;  /* 0x000000ffffc87224 */ /* 0x000fe200078e00ff */
[----:B------:R-:W-:Y:S01]  /*6760*/  LOP3.LUT R183, R177, UR26, R184, 0x96, !PT ;  /* 0x0000001ab1b77c12 */ /* 0x000fe2000f8e96b8 */
[----:B------:R-:W-:Y:S02]  /*6770*/  IMAD.MOV.U32 R184, RZ, RZ, R176 ;  /* 0x000000ffffb87224 */ /* 0x000fe400078e00b0 */
.L_x_11128:
[----:B------:R-:W-:Y:S05]  /*6780*/  BSYNC B2 ;  /* 0x0000000000027941 */ /* 0x000fea0003800000 */
.L_x_11127:
        /* <DEDUP_REMOVED lines=9> */
.L_x_11123:
        /* <DEDUP_REMOVED lines=43> */
[----:B------:R-:W-:Y:S01]  /*6ad0*/  IMAD.WIDE.U32 R176, R176, 0x10000, RZ ;  /* 0x00010000b0b07825 */ /* 0x000fe200078e00ff */
[----:B------:R-:W-:-:S03]  /*6ae0*/  IADD3.X R205, R207, c[0x0][0x19c], RZ, P0, !PT ;  /* 0x00006700cfcd7a10 */ /* 0x000fc600007fe4ff */
[----:B------:R-:W-:Y:S01]  /*6af0*/  IMAD.WIDE.U32 R178, R178, 0x100, RZ ;  /* 0x00000100b2b27825 */ /* 0x000fe200078e00ff */
[----:B------:R-:W-:-:S04]  /*6b00*/  LOP3.LUT R175, R177, R201, R175, 0xfe, !PT ;  /* 0x000000c9b1af7212 */ /* 0x000fc800078efeaf */
[----:B------:R-:W-:Y:S02]  /*6b10*/  LOP3.LUT R173, R178, R174, R176, 0xfe, !PT ;  /* 0x000000aeb2ad7212 */ /* 0x000fe400078efeb0 */
[----:B------:R-:W-:Y:S02]  /*6b20*/  LOP3.LUT R175, R175, R179, RZ, 0xfc, !PT ;  /* 0x000000b3afaf7212 */ /* 0x000fe400078efcff */
[----:B------:R-:W-:-:S05]  /*6b30*/  LOP3.LUT R174, R173, 0xff, R180, 0xf8, !PT ;  /* 0x000000ffadae7812 */ /* 0x000fca00078ef8b4 */
[----:B------:R0:W-:Y:S02]  /*6b40*/  STG.E.64 [R204.64], R174 ;  /* 0x000000aecc007986 */ /* 0x0001e4000c101b06 */
.L_x_11131:
[----:B------:R-:W-:Y:S02]  /*6b50*/  IADD3 R173, R181, 0x20, RZ ;  /* 0x00000020b5ad7810 */ /* 0x000fe40007ffe0ff */
.L_x_11002:
[----:B------:R-:W-:Y:S05]  /*6b60*/  BSYNC B1 ;  /* 0x0000000000017941 */ /* 0x000fea0003800000 */
.L_x_11001:
        /* <DEDUP_REMOVED lines=31> */
.L_x_11135:
[----:B-1----:R-:W-:Y:S02]  /*6d60*/  IMAD.MOV.U32 R178, RZ, RZ, R186 ;  /* 0x000000ffffb27224 */ /* 0x002fe400078e00ba */
.L_x_11136:
[----:B------:R-:W-:Y:S05]  /*6d70*/  BSYNC B2 ;  /* 0x0000000000027941 */ /* 0x000fea0003800000 */
.L_x_11134:
        /* <DEDUP_REMOVED lines=16> */
.L_x_11140:
[----:B------:R-:W-:Y:S05]  /*6e80*/  BSYNC B3 ;  /* 0x0000000000037941 */ /* 0x000fea0003800000 */
.L_x_11139:
        /* <DEDUP_REMOVED lines=44> */
.L_x_11138:
[----:B------:R-:W-:Y:S05]  /*7150*/  BSYNC B2 ;  /* 0x0000000000027941 */ /* 0x000fea0003800000 */
.L_x_11137:
        /* <DEDUP_REMOVED lines=17> */
.L_x_11141:
        /* <DEDUP_REMOVED lines=12> */
.L_x_11144:
[----:B------:R-:W-:Y:S02]  /*7330*/  IMAD.MOV.U32 R145, RZ, RZ, R186 ;  /* 0x000000ffff917224 */ /* 0x000fe400078e00ba */
.L_x_11145:
[----:B------:R-:W-:Y:S05]  /*7340*/  BSYNC B2 ;  /* 0x0000000000027941 */ /* 0x000fea0003800000 */
.L_x_11143:
        /* <DEDUP_REMOVED lines=16> */
.L_x_11149:
[----:B------:R-:W-:Y:S05]  /*7450*/  BSYNC B3 ;  /* 0x0000000000037941 */ /* 0x000fea0003800000 */
.L_x_11148:
        /* <DEDUP_REMOVED lines=44> */
.L_x_11147:
[----:B------:R-:W-:Y:S05]  /*7720*/  BSYNC B2 ;  /* 0x0000000000027941 */ /* 0x000fea0003800000 */
.L_x_11146:
        /* <DEDUP_REMOVED lines=9> */
.L_x_11142:
        /* <DEDUP_REMOVED lines=12> */
.L_x_11151:
[----:B------:R-:W-:Y:S02]  /*7880*/  IMAD.MOV.U32 R146, RZ, RZ, R186 ;  /* 0x000000ffff927224 */ /* 0x000fe400078e00ba */
.L_x_11152:
[----:B------:R-:W-:Y:S05]  /*7890*/  BSYNC B2 ;  /* 0x0000000000027941 */ /* 0x000fea0003800000 */
.L_x_11150:
        /* <DEDUP_REMOVED lines=16> */
.L_x_11156:
[----:B------:R-:W-:Y:S05]  /*79a0*/  BSYNC B3 ;  /* 0x0000000000037941 */ /* 0x000fea0003800000 */
.L_x_11155:
        /* <DEDUP_REMOVED lines=44> */
.L_x_11154:
[----:B------:R-:W-:Y:S05]  /*7c70*/  BSYNC B2 ;  /* 0x0000000000027941 */ /* 0x000fea0003800000 */
.L_x_11153:
        /* <DEDUP_REMOVED lines=14> */
.L_x_11157:
        /* <DEDUP_REMOVED lines=12> */
.L_x_11160:
[----:B------:R-:W-:Y:S02]  /*7e20*/  IMAD.MOV.U32 R146, RZ, RZ, R186 ;  /* 0x000000ffff927224 */ /* 0x000fe400078e00ba */
.L_x_11161:
[----:B------:R-:W-:Y:S05]  /*7e30*/  BSYNC B2 ;  /* 0x0000000000027941 */ /* 0x000fea0003800000 */
.L_x_11159:
        /* <DEDUP_REMOVED lines=16> */
.L_x_11165:
[----:B------:R-:W-:Y:S05]  /*7f40*/  BSYNC B3 ;  /* 0x0000000000037941 */ /* 0x000fea0003800000 */
.L_x_11164:
        /* <DEDUP_REMOVED lines=44> */
.L_x_11163:
[----:B------:R-:W-:Y:S05]  /*8210*/  BSYNC B2 ;  /* 0x0000000000027941 */ /* 0x000fea0003800000 */
.L_x_11162:
        /* <DEDUP_REMOVED lines=9> */
.L_x_11158:
        /* <DEDUP_REMOVED lines=12> */
.L_x_11167:
[----:B------:R-:W-:Y:S02]  /*8370*/  IMAD.MOV.U32 R147, RZ, RZ, R186 ;  /* 0x000000ffff937224 */ /* 0x000fe400078e00ba */
.L_x_11168:
[----:B------:R-:W-:Y:S05]  /*8380*/  BSYNC B2 ;  /* 0x0000000000027941 */ /* 0x000fea0003800000 */
.L_x_11166:
        /* <DEDUP_REMOVED lines=16> */
.L_x_11172:
[----:B------:R-:W-:Y:S05]  /*8490*/  BSYNC B3 ;  /* 0x0000000000037941 */ /* 0x000fea0003800000 */
.L_x_11171:
        /* <DEDUP_REMOVED lines=11> */
[----:B------:R-:W-:Y:S01]  /*8550*/  IMAD.WIDE.U32 R200, R175, -0x326172a9, RZ ;  /* 0xcd9e8d57afc87825 */ /* 0x000fe200078e00ff */
[----:B------:R-:W-:-:S04]  /*8560*/  HFMA2.MMA R175, -RZ, RZ, 0, 0 ;  /* 0x00000000ffaf7435 */ /* 0x000fc800000001ff */
        /* <DEDUP_REMOVED lines=31> */
.L_x_11170:
[----:B------:R-:W-:Y:S05]  /*8760*/  BSYNC B2 ;  /* 0x0000000000027941 */ /* 0x000fea0003800000 */
.L_x_11169:
        /* <DEDUP_REMOVED lines=14> */
.L_x_11173:
        /* <DEDUP_REMOVED lines=12> */
.L_x_11176:
[----:B------:R-:W-:Y:S02]  /*8910*/  IMAD.MOV.U32 R147, RZ, RZ, R186 ;  /* 0x000000ffff937224 */ /* 0x000fe400078e00ba */
.L_x_11177:
[----:B------:R-:W-:Y:S05]  /*8920*/  BSYNC B2 ;  /* 0x0000000000027941 */ /* 0x000fea0003800000 */
.L_x_11175:
        /* <DEDUP_REMOVED lines=16> */
.L_x_11181:
[----:B------:R-:W-:Y:S05]  /*8a30*/  BSYNC B3 ;  /* 0x0000000000037941 */ /* 0x000fea0003800000 */
.L_x_11180:
        /* <DEDUP_REMOVED lines=44> */
.L_x_11179:
[----:B------:R-:W-:Y:S05]  /*8d00*/  BSYNC B2 ;  /* 0x0000000000027941 */ /* 0x000fea0003800000 */
.L_x_11178:
        /* <DEDUP_REMOVED lines=9> */
.L_x_11174:
        /* <DEDUP_REMOVED lines=12> */
.L_x_11183:
[----:B------:R-:W-:Y:S02]  /*8e60*/  IMAD.MOV.U32 R160, RZ, RZ, R186 ;  /* 0x000000ffffa07224 */ /* 0x000fe400078e00ba */
.L_x_11184:
[----:B------:R-:W-:Y:S05]  /*8e70*/  BSYNC B2 ;  /* 0x0000000000027941 */ /* 0x000fea0003800000 */
.L_x_11182:
        /* <DEDUP_REMOVED lines=16> */
.L_x_11188:
[----:B------:R-:W-:Y:S05]  /*8f80*/  BSYNC B3 ;  /* 0x0000000000037941 */ /* 0x000fea0003800000 */
.L_x_11187:
        /* <DEDUP_REMOVED lines=44> */
.L_x_11186:
[----:B------:R-:W-:Y:S05]  /*9250*/  BSYNC B2 ;  /* 0x0000000000027941 */ /* 0x000fea0003800000 */
.L_x_11185:
        /* <DEDUP_REMOVED lines=14> */
.L_x_11189:
        /* <DEDUP_REMOVED lines=12> */
.L_x_11192:
[----:B------:R-:W-:Y:S02]  /*9400*/  IMAD.MOV.U32 R160, RZ, RZ, R186 ;  /* 0x000000ffffa07224 */ /* 0x000fe400078e00ba */
.L_x_11193:
[----:B------:R-:W-:Y:S05]  /*9410*/  BSYNC B2 ;  /* 0x0000000000027941 */ /* 0x000fea0003800000 */
.L_x_11191:
        /* <DEDUP_REMOVED lines=16> */
.L_x_11197:
[----:B------:R-:W-:Y:S05]  /*9520*/  BSYNC B3 ;  /* 0x0000000000037941 */ /* 0x000fea0003800000 */
.L_x_11196:
        /* <DEDUP_REMOVED lines=44> */
.L_x_11195:
[----:B------:R-:W-:Y:S05]  /*97f0*/  BSYNC B2 ;  /* 0x0000000000027941 */ /* 0x000fea0003800000 */
.L_x_11194:
        /* <DEDUP_REMOVED lines=9> */
.L_x_11190:
        /* <DEDUP_REMOVED lines=12> */
.L_x_11199:
[----:B------:R-:W-:Y:S02]  /*9950*/  IMAD.MOV.U32 R161, RZ, RZ, R186 ;  /* 0x000000ffffa17224 */ /* 0x000fe400078e00ba */
.L_x_11200:
[----:B------:R-:W-:Y:S05]  /*9960*/  BSYNC B2 ;  /* 0x0000000000027941 */ /* 0x000fea0003800000 */
.L_x_11198:
        /* <DEDUP_REMOVED lines=16> */
.L_x_11204:
[----:B------:R-:W-:Y:S05]  /*9a70*/  BSYNC B3 ;  /* 0x0000000000037941 */ /* 0x000fea0003800000 */
.L_x_11203:
        /* <DEDUP_REMOVED lines=44> */
.L_x_11202:
[----:B------:R-:W-:Y:S05]  /*9d40*/  BSYNC B2 ;  /* 0x0000000000027941 */ /* 0x000fea0003800000 */
.L_x_11201:
        /* <DEDUP_REMOVED lines=12> */
.L_x_11205:
        /* <DEDUP_REMOVED lines=12> */
.L_x_11208:
[----:B------:R-:W-:Y:S02]  /*9ed0*/  IMAD.MOV.U32 R161, RZ, RZ, R186 ;  /* 0x000000ffffa17224 */ /* 0x000fe400078e00ba */
.L_x_11209:
[----:B------:R-:W-:Y:S05]  /*9ee0*/  BSYNC B2 ;  /* 0x0000000000027941 */ /* 0x000fea0003800000 */
.L_x_11207:
        /* <DEDUP_REMOVED lines=16> */
.L_x_11213:
[----:B------:R-:W-:Y:S05]  /*9ff0*/  BSYNC B3 ;  /* 0x0000000000037941 */ /* 0x000fea0003800000 */
.L_x_11212:
        /* <DEDUP_REMOVED lines=44> */
.L_x_11211:
[----:B------:R-:W-:Y:S05]  /*a2c0*/  BSYNC B2 ;  /* 0x0000000000027941 */ /* 0x000fea0003800000 */
.L_x_11210:
        /* <DEDUP_REMOVED lines=9> */
.L_x_11206:
        /* <DEDUP_REMOVED lines=12> */
.L_x_11215:
[----:B------:R-:W-:Y:S02]  /*a420*/  MOV R175, R186 ;  /* 0x000000ba00af7202 */ /* 0x000fe40000000f00 */
.L_x_11216:
[----:B------:R-:W-:Y:S05]  /*a430*/  BSYNC B2 ;  /* 0x0000000000027941 */ /* 0x000fea0003800000 */
.L_x_11214:
        /* <DEDUP_REMOVED lines=16> */
.L_x_11220:
[----:B------:R-:W-:Y:S05]  /*a540*/  BSYNC B3 ;  /* 0x0000000000037941 */ /* 0x000fea0003800000 */
.L_x_11219:
        /* <DEDUP_REMOVED lines=44> */
.L_x_11218:
[----:B------:R-:W-:Y:S05]  /*a810*/  BSYNC B2 ;  /* 0x0000000000027941 */ /* 0x000fea0003800000 */
.L_x_11217:
        /* <DEDUP_REMOVED lines=12> */
.L_x_11221:
        /* <DEDUP_REMOVED lines=12> */
.L_x_11224:
[----:B------:R-:W-:Y:S02]  /*a9a0*/  MOV R162, R186 ;  /* 0x000000ba00a27202 */ /* 0x000fe40000000f00 */
.L_x_11225:
[----:B------:R-:W-:Y:S05]  /*a9b0*/  BSYNC B2 ;  /* 0x0000000000027941 */ /* 0x000fea0003800000 */
.L_x_11223:
        /* <DEDUP_REMOVED lines=16> */
.L_x_11229:
[----:B------:R-:W-:Y:S05]  /*aac0*/  BSYNC B3 ;  /* 0x0000000000037941 */ /* 0x000fea0003800000 */
.L_x_11228:
        /* <DEDUP_REMOVED lines=44> */
.L_x_11227:
[----:B------:R-:W-:Y:S05]  /*ad90*/  BSYNC B2 ;  /* 0x0000000000027941 */ /* 0x000fea0003800000 */
.L_x_11226:
        /* <DEDUP_REMOVED lines=9> */
.L_x_11222:
        /* <DEDUP_REMOVED lines=12> */
.L_x_11231:
[----:B------:R-:W-:Y:S02]  /*aef0*/  IMAD.MOV.U32 R175, RZ, RZ, R186 ;  /* 0x000000ffffaf7224 */ /* 0x000fe400078e00ba */
.L_x_11232:
[----:B------:R-:W-:Y:S05]  /*af00*/  BSYNC B2 ;  /* 0x0000000000027941 */ /* 0x000fea0003800000 */
.L_x_11230:
        /* <DEDUP_REMOVED lines=16> */
.L_x_11236:
[----:B------:R-:W-:Y:S05]  /*b010*/  BSYNC B3 ;  /* 0x0000000000037941 */ /* 0x000fea0003800000 */
.L_x_11235:
        /* <DEDUP_REMOVED lines=44> */
.L_x_11234:
[----:B------:R-:W-:Y:S05]  /*b2e0*/  BSYNC B2 ;  /* 0x0000000000027941 */ /* 0x000fea0003800000 */
.L_x_11233:
        /* <DEDUP_REMOVED lines=12> */
.L_x_11237:
        /* <DEDUP_REMOVED lines=12> */
.L_x_11240:
[----:B------:R-:W-:Y:S02]  /*b470*/  IMAD.MOV.U32 R175, RZ, RZ, R186 ;  /* 0x000000ffffaf7224 */ /* 0x000fe400078e00ba */
.L_x_11241:
[----:B------:R-:W-:Y:S05]  /*b480*/  BSYNC B2 ;  /* 0x0000000000027941 */ /* 0x000fea0003800000 */
.L_x_11239:
        /* <DEDUP_REMOVED lines=16> */
.L_x_11245:
[----:B------:R-:W-:Y:S05]  /*b590*/  BSYNC B3 ;  /* 0x0000000000037941 */ /* 0x000fea0003800000 */
.L_x_11244:
        /* <DEDUP_REMOVED lines=44> */
.L_x_11243:
[----:B------:R-:W-:Y:S05]  /*b860*/  BSYNC B2 ;  /* 0x0000000000027941 */ /* 0x000fea0003800000 */
.L_x_11242:
        /* <DEDUP_REMOVED lines=9> */
.L_x_11238:
        /* <DEDUP_REMOVED lines=12> */
.L_x_11247:
[----:B------:R-:W-:Y:S02]  /*b9c0*/  IMAD.MOV.U32 R175, RZ, RZ, R186 ;  /* 0x000000ffffaf7224 */ /* 0x000fe400078e00ba */
.L_x_11248:
[----:B------:R-:W-:Y:S05]  /*b9d0*/  BSYNC B2 ;  /* 0x0000000000027941 */ /* 0x000fea0003800000 */
.L_x_11246:
        /* <DEDUP_REMOVED lines=16> */
.L_x_11252:
[----:B------:R-:W-:Y:S05]  /*bae0*/  BSYNC B3 ;  /* 0x0000000000037941 */ /* 0x000fea0003800000 */
.L_x_11251:
        /* <DEDUP_REMOVED lines=43> */
[----:B------:R-:W-:Y:S02]  /*bda0*/  IMAD.MOV.U32 R177, RZ, RZ, RZ ;  /* 0x000000ffffb17224 */ /* 0x000fe400078e00ff */
.L_x_11250:
[----:B------:R-:W-:Y:S05]  /*bdb0*/  BSYNC B2 ;  /* 0x0000000000027941 */ /* 0x000fea0003800000 */
.L_x_11249:
        /* <DEDUP_REMOVED lines=12> */
.L_x_11253:
        /* <DEDUP_REMOVED lines=12> */
.L_x_11256:
[----:B------:R-:W-:Y:S02]  /*bf40*/  IMAD.MOV.U32 R175, RZ, RZ, R186 ;  /* 0x000000ffffaf7224 */ /* 0x000fe400078e00ba */
.L_x_11257:
[----:B------:R-:W-:Y:S05]  /*bf50*/  BSYNC B2 ;  /* 0x0000000000027941 */ /* 0x000fea0003800000 */
.L_x_11255:
        /* <DEDUP_REMOVED lines=16> */
.L_x_11261:
[----:B------:R-:W-:Y:S05]  /*c060*/  BSYNC B3 ;  /* 0x0000000000037941 */ /* 0x000fea0003800000 */
.L_x_11260:
        /* <DEDUP_REMOVED lines=44> */
.L_x_11259:
[----:B------:R-:W-:Y:S05]  /*c330*/  BSYNC B2 ;  /* 0x0000000000027941 */ /* 0x000fea0003800000 */
.L_x_11258:
        /* <DEDUP_REMOVED lines=9> */
.L_x_11254:
        /* <DEDUP_REMOVED lines=40> */
[----:B------:R-:W-:-:S03]  /*c650*/  IMAD.WIDE.U32 R176, R176, 0x1000000, RZ ;  /* 0x01000000b0b07825 */ /* 0x000fc600078e00ff */
[----:B------:R-:W-:Y:S01]  /*c660*/  LOP3.LUT R175, R174, 0xff, R199, 0xf8, !PT ;  /* 0x000000ffaeaf7812 */ /* 0x000fe200078ef8c7 */
[----:B------:R-:W-:Y:S01]  /*c670*/  IMAD.WIDE.U32 R178, R178, 0x10000, RZ ;  /* 0x00010000b2b27825 */ /* 0x000fe200078e00ff */
[----:B------:R-:W-:-:S03]  /*c680*/  IADD3 R174, P0, R202, c[0x0][0x198], RZ ;  /* 0x00006600caae7a10 */ /* 0x000fc60007f1e0ff */
[----:B------:R-:W-:Y:S01]  /*c690*/  IMAD.WIDE.U32 R204, R204, 0x100, RZ ;  /* 0x00000100cccc7825 */ /* 0x000fe200078e00ff */
[----:B------:R-:W-:Y:S02]  /*c6a0*/  LOP3.LUT R177, R179, R175, R177, 0xfe, !PT ;  /* 0x000000afb3b17212 */ /* 0x000fe400078efeb1 */
[----:B------:R-:W-:Y:S02]  /*c6b0*/  IADD3.X R175, R206, c[0x0][0x19c], RZ, P0, !PT ;  /* 0x00006700ceaf7a10 */ /* 0x000fe400007fe4ff */
[----:B------:R-:W-:Y:S02]  /*c6c0*/  LOP3.LUT R201, R204, R176, R178, 0xfe, !PT ;  /* 0x000000b0ccc97212 */ /* 0x000fe400078efeb2 */
[----:B------:R-:W-:Y:S02]  /*c6d0*/  LOP3.LUT R177, R177, R205, RZ, 0xfc, !PT ;  /* 0x000000cdb1b17212 */ /* 0x000fe400078efcff */
[----:B------:R-:W-:-:S05]  /*c6e0*/  LOP3.LUT R176, R201, 0xff, R180, 0xf8, !PT ;  /* 0x000000ffc9b07812 */ /* 0x000fca00078ef8b4 */
[----:B------:R0:W-:Y:S02]  /*c6f0*/  STG.E.64 [R174.64], R176 ;  /* 0x000000b0ae007986 */ /* 0x0001e4000c101b06 */
.L_x_11262:
[----:B------:R-:W-:Y:S02]  /*c700*/  IADD3 R173, R173, 0x20, RZ ;  /* 0x00000020adad7810 */ /* 0x000fe40007ffe0ff */
.L_x_11133:
[----:B------:R-:W-:Y:S05]  /*c710*/  BSYNC B1 ;  /* 0x0000000000017941 */ /* 0x000fea0003800000 */
.L_x_11132:
        /* <DEDUP_REMOVED lines=31> */
.L_x_11266:
[----:B-1----:R-:W-:Y:S02]  /*c910*/  IMAD.MOV.U32 R178, RZ, RZ, R186 ;  /* 0x000000ffffb27224 */ /* 0x002fe400078e00ba */
.L_x_11267:
[----:B------:R-:W-:Y:S05]  /*c920*/  BSYNC B2 ;  /* 0x0000000000027941 */ /* 0x000fea0003800000 */
.L_x_11265:
        /* <DEDUP_REMOVED lines=16> */
.L_x_11271:
[----:B------:R-:W-:Y:S05]  /*ca30*/  BSYNC B3 ;  /* 0x0000000000037941 */ /* 0x000fea0003800000 */
.L_x_11270:
        /* <DEDUP_REMOVED lines=44> */
.L_x_11269:
[----:B------:R-:W-:Y:S05]  /*cd00*/  BSYNC B2 ;  /* 0x0000000000027941 */ /* 0x000fea0003800000 */
.L_x_11268:
        /* <DEDUP_REMOVED lines=17> */
.L_x_11272:
        /* <DEDUP_REMOVED lines=12> */
.L_x_11275:
[----:B------:R-:W-:Y:S02]  /*cee0*/  IMAD.MOV.U32 R149, RZ, RZ, R186 ;  /* 0x000000ffff957224 */ /* 0x000fe400078e00ba */
.L_x_11276:
[----:B------:R-:W-:Y:S05]  /*cef0*/  BSYNC B2 ;  /* 0x0000000000027941 */ /* 0x000fea0003800000 */
.L_x_11274:
        /* <DEDUP_REMOVED lines=16> */
.L_x_11280:
[----:B------:R-:W-:Y:S05]  /*d000*/  BSYNC B3 ;  /* 0x0000000000037941 */ /* 0x000fea0003800000 */
.L_x_11279:
        /* <DEDUP_REMOVED lines=44> */
.L_x_11278:
[----:B------:R-:W-:Y:S05]  /*d2d0*/  BSYNC B2 ;  /* 0x0000000000027941 */ /* 0x000fea0003800000 */
.L_x_11277:
        /* <DEDUP_REMOVED lines=9> */
.L_x_11273:
        /* <DEDUP_REMOVED lines=12> */
.L_x_11282:
[----:B------:R-:W-:Y:S02]  /*d430*/  IMAD.MOV.U32 R150, RZ, RZ, R186 ;  /* 0x000000ffff967224 */ /* 0x000fe400078e00ba */
.L_x_11283:
[----:B------:R-:W-:Y:S05]  /*d440*/  BSYNC B2 ;  /* 0x0000000000027941 */ /* 0x000fea0003800000 */
.L_x_11281:
        /* <DEDUP_REMOVED lines=16> */
.L_x_11287:
[----:B------:R-:W-:Y:S05]  /*d550*/  BSYNC B3 ;  /* 0x0000000000037941 */ /* 0x000fea0003800000 */
.L_x_11286:
        /* <DEDUP_REMOVED lines=44> */
.L_x_11285:
[----:B------:R-:W-:Y:S05]  /*d820*/  BSYNC B2 ;  /* 0x0000000000027941 */ /* 0x000fea0003800000 */
.L_x_11284:
        /* <DEDUP_REMOVED lines=14> */
.L_x_11288:
        /* <DEDUP_REMOVED lines=12> */
.L_x_11291:
[----:B------:R-:W-:Y:S02]  /*d9d0*/  IMAD.MOV.U32 R150, RZ, RZ, R186 ;  /* 0x000000ffff967224 */ /* 0x000fe400078e00ba */
.L_x_11292:
[----:B------:R-:W-:Y:S05]  /*d9e0*/  BSYNC B2 ;  /* 0x0000000000027941 */ /* 0x000fea0003800000 */
.L_x_11290:
        /* <DEDUP_REMOVED lines=16> */
.L_x_11296:
[----:B------:R-:W-:Y:S05]  /*daf0*/  BSYNC B3 ;  /* 0x0000000000037941 */ /* 0x000fea0003800000 */
.L_x_11295:
        /* <DEDUP_REMOVED lines=44> */
.L_x_11294:
[----:B------:R-:W-:Y:S05]  /*ddc0*/  BSYNC B2 ;  /* 0x0000000000027941 */ /* 0x000fea0003800000 */
.L_x_11293:
        /* <DEDUP_REMOVED lines=9> */
.L_x_11289:
        /* <DEDUP_REMOVED lines=12> */
.L_x_11298:
[----:B------:R-:W-:Y:S02]  /*df20*/  IMAD.MOV.U32 R151, RZ, RZ, R186 ;  /* 0x000000ffff977224 */ /* 0x000fe400078e00ba */
.L_x_11299:
[----:B------:R-:W-:Y:S05]  /*df30*/  BSYNC B2 ;  /* 0x0000000000027941 */ /* 0x000fea0003800000 */
.L_x_11297:
        /* <DEDUP_REMOVED lines=16> */
.L_x_11303:
[----:B------:R-:W-:Y:S05]  /*e040*/  BSYNC B3 ;  /* 0x0000000000037941 */ /* 0x000fea0003800000 */
.L_x_11302:
        /* <DEDUP_REMOVED lines=44> */
.L_x_11301:
[----:B------:R-:W-:Y:S05]  /*e310*/  BSYNC B2 ;  /* 0x0000000000027941 */ /* 0x000fea0003800000 */
.L_x_11300:
        /* <DEDUP_REMOVED lines=14> */
.L_x_11304:
        /* <DEDUP_REMOVED lines=12> */
.L_x_11307:
[----:B------:R-:W-:Y:S02]  /*e4c0*/  IMAD.MOV.U32 R151, RZ, RZ, R186 ;  /* 0x000000ffff977224 */ /* 0x000fe400078e00ba */
.L_x_11308:
[----:B------:R-:W-:Y:S05]  /*e4d0*/  BSYNC B2 ;  /* 0x0000000000027941 */ /* 0x000fea0003800000 */
.L_x_11306:
        /* <DEDUP_REMOVED lines=16> */
.L_x_11312:
[----:B------:R-:W-:Y:S05]  /*e5e0*/  BSYNC B3 ;  /* 0x0000000000037941 */ /* 0x000fea0003800000 */
.L_x_11311:
        /* <DEDUP_REMOVED lines=44> */
.L_x_11310:
[----:B------:R-:W-:Y:S05]  /*e8b0*/  BSYNC B2 ;  /* 0x0000000000027941 */ /* 0x000fea0003800000 */
.L_x_11309:
        /* <DEDUP_REMOVED lines=9> */
.L_x_11305:
        /* <DEDUP_REMOVED lines=12> */
.L_x_11314:
[----:B------:R-:W-:Y:S02]  /*ea10*/  IMAD.MOV.U32 R164, RZ, RZ, R186 ;  /* 0x000000ffffa47224 */ /* 0x000fe400078e00ba */
.L_x_11315:
[----:B------:R-:W-:Y:S05]  /*ea20*/  BSYNC B2 ;  /* 0x0000000000027941 */ /* 0x000fea0003800000 */
.L_x_11313:
        /* <DEDUP_REMOVED lines=16> */
.L_x_11319:
[----:B------:R-:W-:Y:S05]  /*eb30*/  BSYNC B3 ;  /* 0x0000000000037941 */ /* 0x000fea0003800000 */
.L_x_11318:
        /* <DEDUP_REMOVED lines=44> */
.L_x_11317:
[----:B------:R-:W-:Y:S05]  /*ee00*/  BSYNC B2 ;  /* 0x0000000000027941 */ /* 0x000fea0003800000 */
.L_x_11316:
        /* <DEDUP_REMOVED lines=14> */
.L_x_11320:
        /* <DEDUP_REMOVED lines=12> */
.L_x_11323:
[----:B------:R-:W-:Y:S02]  /*efb0*/  IMAD.MOV.U32 R164, RZ, RZ, R186 ;  /* 0x000000ffffa47224 */ /* 0x000fe400078e00ba */
.L_x_11324:
[----:B------:R-:W-:Y:S05]  /*efc0*/  BSYNC B2 ;  /* 0x0000000000027941 */ /* 0x000fea0003800000 */
.L_x_11322:
        /* <DEDUP_REMOVED lines=16> */
.L_x_11328:
[----:B------:R-:W-:Y:S05]  /*f0d0*/  BSYNC B3 ;  /* 0x0000000000037941 */ /* 0x000fea0003800000 */
.L_x_11327:
        /* <DEDUP_REMOVED lines=44> */
.L_x_11326:
[----:B------:R-:W-:Y:S05]  /*f3a0*/  BSYNC B2 ;  /* 0x0000000000027941 */ /* 0x000fea0003800000 */
.L_x_11325:
        /* <DEDUP_REMOVED lines=9> */
.L_x_11321:
        /* <DEDUP_REMOVED lines=12> */
.L_x_11330:
[----:B------:R-:W-:Y:S02]  /*f500*/  IMAD.MOV.U32 R165, RZ, RZ, R186 ;  /* 0x000000ffffa57224 */ /* 0x000fe400078e00ba */
.L_x_11331:
[----:B------:R-:W-:Y:S05]  /*f510*/  BSYNC B2 ;  /* 0x0000000000027941 */ /* 0x000fea0003800000 */
.L_x_11329:
        /* <DEDUP_REMOVED lines=16> */
.L_x_11335:
[----:B------:R-:W-:Y:S05]  /*f620*/  BSYNC B3 ;  /* 0x0000000000037941 */ /* 0x000fea0003800000 */
.L_x_11334:
        /* <DEDUP_REMOVED lines=44> */
.L_x_11333:
[----:B------:R-:W-:Y:S05]  /*f8f0*/  BSYNC B2 ;  /* 0x0000000000027941 */ /* 0x000fea0003800000 */
.L_x_11332:
        /* <DEDUP_REMOVED lines=12> */
.L_x_11336:
        /* <DEDUP_REMOVED lines=12> */
.L_x_11339:
[----:B------:R-:W-:Y:S02]  /*fa80*/  IMAD.MOV.U32 R165, RZ, RZ, R186 ;  /* 0x000000ffffa57224 */ /* 0x000fe400078e00ba */
.L_x_11340:
[----:B------:R-:W-:Y:S05]  /*fa90*/  BSYNC B2 ;  /* 0x0000000000027941 */ /* 0x000fea0003800000 */
.L_x_11338:
        /* <DEDUP_REMOVED lines=16> */
.L_x_11344:
[----:B------:R-:W-:Y:S05]  /*fba0*/  BSYNC B3 ;  /* 0x0000000000037941 */ /* 0x000fea0003800000 */
.L_x_11343:
        /* <DEDUP_REMOVED lines=44> */
.L_x_11342:
[----:B------:R-:W-:Y:S05]  /*fe70*/  BSYNC B2 ;  /* 0x0000000000027941 */ /* 0x000fea0003800000 */
.L_x_11341:
        /* <DEDUP_REMOVED lines=9> */
.L_x_11337:
        /* <DEDUP_REMOVED lines=12> */
.L_x_11346:
[----:B------:R-:W-:Y:S02]  /*ffd0*/  MOV R175, R186 ;  /* 0x000000ba00af7202 */ /* 0x000fe40000000f00 */
.L_x_11347:
[----:B------:R-:W-:Y:S05]  /*ffe0*/  BSYNC B2 ;  /* 0x0000000000027941 */ /* 0x000fea0003800000 */
.L_x_11345:
        /* <DEDUP_REMOVED lines=16> */
.L_x_11351:
[----:B------:R-:W-:Y:S05]  /*100f0*/  BSYNC B3 ;  /* 0x0000000000037941 */ /* 0x000fea0003800000 */
.L_x_11350:
        /* <DEDUP_REMOVED lines=44> */
.L_x_11349:
[----:B------:R-:W-:Y:S05]  /*103c0*/  BSYNC B2 ;  /* 0x0000000000027941 */ /* 0x000fea0003800000 */
.L_x_11348:
        /* <DEDUP_REMOVED lines=12> */
.L_x_11352:
        /* <DEDUP_REMOVED lines=12> */
.L_x_11355:
[----:B------:R-:W-:Y:S02]  /*10550*/  MOV R166, R186 ;  /* 0x000000ba00a67202 */ /* 0x000fe40000000f00 */
.L_x_11356:
[----:B------:R-:W-:Y:S05]  /*10560*/  BSYNC B2 ;  /* 0x0000000000027941 */ /* 0x000fea0003800000 */
.L_x_11354:
        /* <DEDUP_REMOVED lines=16> */
.L_x_11360:
[----:B------:R-:W-:Y:S05]  /*10670*/  BSYNC B3 ;  /* 0x0000000000037941 */ /* 0x000fea0003800000 */
.L_x_11359:
        /* <DEDUP_REMOVED lines=44> */
.L_x_11358:
[----:B------:R-:W-:Y:S05]  /*10940*/  BSYNC B2 ;  /* 0x0000000000027941 */ /* 0x000fea0003800000 */
.L_x_11357:
        /* <DEDUP_REMOVED lines=9> */
.L_x_11353:
        /* <DEDUP_REMOVED lines=12> */
.L_x_11362:
[----:B------:R-:W-:Y:S02]  /*10aa0*/  IMAD.MOV.U32 R175, RZ, RZ, R186 ;  /* 0x000000ffffaf7224 */ /* 0x000fe400078e00ba */
.L_x_11363:
[----:B------:R-:W-:Y:S05]  /*10ab0*/  BSYNC B2 ;  /* 0x0000000000027941 */ /* 0x000fea0003800000 */
.L_x_11361:
        /* <DEDUP_REMOVED lines=16> */
.L_x_11367:
[----:B------:R-:W-:Y:S05]  /*10bc0*/  BSYNC B3 ;  /* 0x0000000000037941 */ /* 0x000fea0003800000 */
.L_x_11366:
        /* <DEDUP_REMOVED lines=44> */
.L_x_11365:
[----:B------:R-:W-:Y:S05]  /*10e90*/  BSYNC B2 ;  /* 0x0000000000027941 */ /* 0x000fea0003800000 */
.L_x_11364:
        /* <DEDUP_REMOVED lines=12> */
.L_x_11368:
        /* <DEDUP_REMOVED lines=12> */
.L_x_11371:
[----:B------:R-:W-:Y:S02]  /*11020*/  IMAD.MOV.U32 R175, RZ, RZ, R186 ;  /* 0x000000ffffaf7224 */ /* 0x000fe400078e00ba */
.L_x_11372:
[----:B------:R-:W-:Y:S05]  /*11030*/  BSYNC B2 ;  /* 0x0000000000027941 */ /* 0x000fea0003800000 */
.L_x_11370:
        /* <DEDUP_REMOVED lines=16> */
.L_x_11376:
[----:B------:R-:W-:Y:S05]  /*11140*/  BSYNC B3 ;  /* 0x0000000000037941 */ /* 0x000fea0003800000 */
.L_x_11375:
        /* <DEDUP_REMOVED lines=44> */
.L_x_11374:
[----:B------:R-:W-:Y:S05]  /*11410*/  BSYNC B2 ;  /* 0x0000000000027941 */ /* 0x000fea0003800000 */
.L_x_11373:
        /* <DEDUP_REMOVED lines=9> */
.L_x_11369:
        /* <DEDUP_REMOVED lines=12> */
.L_x_11378:
[----:B------:R-:W-:Y:S02]  /*11570*/  IMAD.MOV.U32 R175, RZ, RZ, R186 ;  /* 0x000000ffffaf7224 */ /* 0x000fe400078e00ba */
.L_x_11379:
[----:B------:R-:W-:Y:S05]  /*11580*/  BSYNC B2 ;  /* 0x0000000000027941 */ /* 0x000fea0003800000 */
.L_x_11377:
        /* <DEDUP_REMOVED lines=16> */
.L_x_11383:
[----:B------:R-:W-:Y:S05]  /*11690*/  BSYNC B3 ;  /* 0x0000000000037941 */ /* 0x000fea0003800000 */
.L_x_11382:
        /* <DEDUP_REMOVED lines=44> */
.L_x_11381:
[----:B------:R-:W-:Y:S05]  /*11960*/  BSYNC B2 ;  /* 0x0000000000027941 */ /* 0x000fea0003800000 */
.L_x_11380:
        /* <DEDUP_REMOVED lines=12> */
.L_x_11384:
        /* <DEDUP_REMOVED lines=12> */
.L_x_11387:
[----:B------:R-:W-:Y:S02]  /*11af0*/  IMAD.MOV.U32 R175, RZ, RZ, R186 ;  /* 0x000000ffffaf7224 */ /* 0x000fe400078e00ba */
.L_x_11388:
[----:B------:R-:W-:Y:S05]  /*11b00*/  BSYNC B2 ;  /* 0x0000000000027941 */ /* 0x000fea0003800000 */
.L_x_11386:
        /* <DEDUP_REMOVED lines=16> */
.L_x_11392:
[----:B------:R-:W-:Y:S05]  /*11c10*/  BSYNC B3 ;  /* 0x0000000000037941 */ /* 0x000fea0003800000 */
.L_x_11391:
        /* <DEDUP_REMOVED lines=44> */
.L_x_11390:
[----:B------:R-:W-:Y:S05]  /*11ee0*/  BSYNC B2 ;  /* 0x0000000000027941 */ /* 0x000fea0003800000 */
.L_x_11389:
        /* <DEDUP_REMOVED lines=9> */
.L_x_11385:
        /* <DEDUP_REMOVED lines=51> */
.L_x_11393:
[----:B------:R-:W-:Y:S02]  /*122b0*/  IADD3 R173, R173, 0x20, RZ ;  /* 0x00000020adad7810 */ /* 0x000fe40007ffe0ff */
.L_x_11264:
[----:B------:R-:W-:Y:S05]  /*122c0*/  BSYNC B1 ;  /* 0x0000000000017941 */ /* 0x000fea0003800000 */
.L_x_11263:
        /* <DEDUP_REMOVED lines=31> */
.L_x_11397:
[----:B-1----:R-:W-:Y:S02]  /*124c0*/  IMAD.MOV.U32 R178, RZ, RZ, R186 ;  /* 0x000000ffffb27224 */ /* 0x002fe400078e00ba */
.L_x_11398:
[----:B------:R-:W-:Y:S05]  /*124d0*/  BSYNC B2 ;  /* 0x0000000000027941 */ /* 0x000fea0003800000 */
.L_x_11396:
        /* <DEDUP_REMOVED lines=16> */
.L_x_11402:
[----:B------:R-:W-:Y:S05]  /*125e0*/  BSYNC B3 ;  /* 0x0000000000037941 */ /* 0x000fea0003800000 */
.L_x_11401:
        /* <DEDUP_REMOVED lines=44> */
.L_x_11400:
[----:B------:R-:W-:Y:S05]  /*128b0*/  BSYNC B2 ;  /* 0x0000000000027941 */ /* 0x000fea0003800000 */
.L_x_11399:
        /* <DEDUP_REMOVED lines=17> */
.L_x_11403:
        /* <DEDUP_REMOVED lines=12> */
.L_x_11406:
[----:B------:R-:W-:Y:S02]  /*12a90*/  IMAD.MOV.U32 R153, RZ, RZ, R186 ;  /* 0x000000ffff997224 */ /* 0x000fe400078e00ba */
.L_x_11407:
[----:B------:R-:W-:Y:S05]  /*12aa0*/  BSYNC B2 ;  /* 0x0000000000027941 */ /* 0x000fea0003800000 */
.L_x_11405:
        /* <DEDUP_REMOVED lines=16> */
.L_x_11411:
[----:B------:R-:W-:Y:S05]  /*12bb0*/  BSYNC B3 ;  /* 0x0000000000037941 */ /* 0x000fea0003800000 */
.L_x_11410:
        /* <DEDUP_REMOVED lines=44> */
.L_x_11409:
[----:B------:R-:W-:Y:S05]  /*12e80*/  BSYNC B2 ;  /* 0x0000000000027941 */ /* 0x000fea0003800000 */
.L_x_11408:
        /* <DEDUP_REMOVED lines=9> */
.L_x_11404:
        /* <DEDUP_REMOVED lines=12> */
.L_x_11413:
[----:B------:R-:W-:Y:S02]  /*12fe0*/  IMAD.MOV.U32 R154, RZ, RZ, R186 ;  /* 0x000000ffff9a7224 */ /* 0x000fe400078e00ba */
.L_x_11414:
[----:B------:R-:W-:Y:S05]  /*12ff0*/  BSYNC B2 ;  /* 0x0000000000027941 */ /* 0x000fea0003800000 */
.L_x_11412:
        /* <DEDUP_REMOVED lines=16> */
.L_x_11418:
[----:B------:R-:W-:Y:S05]  /*13100*/  BSYNC B3 ;  /* 0x0000000000037941 */ /* 0x000fea0003800000 */
.L_x_11417:
        /* <DEDUP_REMOVED lines=44> */
.L_x_11416:
[----:B------:R-:W-:Y:S05]  /*133d0*/  BSYNC B2 ;  /* 0x0000000000027941 */ /* 0x000fea0003800000 */
.L_x_11415:
        /* <DEDUP_REMOVED lines=14> */
.L_x_11419:
        /* <DEDUP_REMOVED lines=12> */
.L_x_11422:
[----:B------:R-:W-:Y:S02]  /*13580*/  IMAD.MOV.U32 R154, RZ, RZ, R186 ;  /* 0x000000ffff9a7224 */ /* 0x000fe400078e00ba */
.L_x_11423:
[----:B------:R-:W-:Y:S05]  /*13590*/  BSYNC B2 ;  /* 0x0000000000027941 */ /* 0x000fea0003800000 */
.L_x_11421:
        /* <DEDUP_REMOVED lines=16> */
.L_x_11427:
[----:B------:R-:W-:Y:S05]  /*136a0*/  BSYNC B3 ;  /* 0x0000000000037941 */ /* 0x000fea0003800000 */
.L_x_11426:
        /* <DEDUP_REMOVED lines=44> */
.L_x_11425:
[----:B------:R-:W-:Y:S05]  /*13970*/  BSYNC B2 ;  /* 0x0000000000027941 */ /* 0x000fea0003800000 */
.L_x_11424:
        /* <DEDUP_REMOVED lines=9> */
.L_x_11420:
        /* <DEDUP_REMOVED lines=12> */
.L_x_11429:
[----:B------:R-:W-:Y:S02]  /*13ad0*/  IMAD.MOV.U32 R155, RZ, RZ, R186 ;  /* 0x000000ffff9b7224 */ /* 0x000fe400078e00ba */
.L_x_11430:
[----:B------:R-:W-:Y:S05]  /*13ae0*/  BSYNC B2 ;  /* 0x0000000000027941 */ /* 0x000fea0003800000 */
.L_x_11428:
        /* <DEDUP_REMOVED lines=16> */
.L_x_11434:
[----:B------:R-:W-:Y:S05]  /*13bf0*/  BSYNC B3 ;  /* 0x0000000000037941 */ /* 0x000fea0003800000 */
.L_x_11433:
        /* <DEDUP_REMOVED lines=44> */
.L_x_11432:
[----:B------:R-:W-:Y:S05]  /*13ec0*/  BSYNC B2 ;  /* 0x0000000000027941 */ /* 0x000fea0003800000 */
.L_x_11431:
        /* <DEDUP_REMOVED lines=14> */
.L_x_11435:
        /* <DEDUP_REMOVED lines=12> */
.L_x_11438:
[----:B------:R-:W-:Y:S02]  /*14070*/  IMAD.MOV.U32 R155, RZ, RZ, R186 ;  /* 0x000000ffff9b7224 */ /* 0x000fe400078e00ba */
.L_x_11439:
[----:B------:R-:W-:Y:S05]  /*14080*/  BSYNC B2 ;  /* 0x0000000000027941 */ /* 0x000fea0003800000 */
.L_x_11437:
        /* <DEDUP_REMOVED lines=16> */
.L_x_11443:
[----:B------:R-:W-:Y:S05]  /*14190*/  BSYNC B3 ;  /* 0x0000000000037941 */ /* 0x000fea0003800000 */
.L_x_11442:
        /* <DEDUP_REMOVED lines=44> */
.L_x_11441:
[----:B------:R-:W-:Y:S05]  /*14460*/  BSYNC B2 ;  /* 0x0000000000027941 */ /* 0x000fea0003800000 */
.L_x_11440:
        /* <DEDUP_REMOVED lines=9> */
.L_x_11436:
        /* <DEDUP_REMOVED lines=12> */
.L_x_11445:
[----:B------:R-:W-:Y:S02]  /*145c0*/  IMAD.MOV.U32 R168, RZ, RZ, R186 ;  /* 0x000000ffffa87224 */ /* 0x000fe400078e00ba */
.L_x_11446:
[----:B------:R-:W-:Y:S05]  /*145d0*/  BSYNC B2 ;  /* 0x0000000000027941 */ /* 0x000fea0003800000 */
.L_x_11444:
        /* <DEDUP_REMOVED lines=16> */
.L_x_11450:
[----:B------:R-:W-:Y:S05]  /*146e0*/  BSYNC B3 ;  /* 0x0000000000037941 */ /* 0x000fea0003800000 */
.L_x_11449:
        /* <DEDUP_REMOVED lines=44> */
.L_x_11448:
[----:B------:R-:W-:Y:S05]  /*149b0*/  BSYNC B2 ;  /* 0x0000000000027941 */ /* 0x000fea0003800000 */
.L_x_11447:
        /* <DEDUP_REMOVED lines=14> */
.L_x_11451:
        /* <DEDUP_REMOVED lines=12> */
.L_x_11454:
[----:B------:R-:W-:Y:S02]  /*14b60*/  IMAD.MOV.U32 R168, RZ, RZ, R186 ;  /* 0x000000ffffa87224 */ /* 0x000fe400078e00ba */
.L_x_11455:
[----:B------:R-:W-:Y:S05]  /*14b70*/  BSYNC B2 ;  /* 0x0000000000027941 */ /* 0x000fea0003800000 */
.L_x_11453:
        /* <DEDUP_REMOVED lines=16> */
.L_x_11459:
[----:B------:R-:W-:Y:S05]  /*14c80*/  BSYNC B3 ;  /* 0x0000000000037941 */ /* 0x000fea0003800000 */
.L_x_11458:
        /* <DEDUP_REMOVED lines=44> */
.L_x_11457:
[----:B------:R-:W-:Y:S05]  /*14f50*/  BSYNC B2 ;  /* 0x0000000000027941 */ /* 0x000fea0003800000 */
.L_x_11456:
        /* <DEDUP_REMOVED lines=9> */
.L_x_11452:
        /* <DEDUP_REMOVED lines=12> */
.L_x_11461:
[----:B------:R-:W-:Y:S02]  /*150b0*/  IMAD.MOV.U32 R169, RZ, RZ, R186 ;  /* 0x000000ffffa97224 */ /* 0x000fe400078e00ba */
.L_x_11462:
[----:B------:R-:W-:Y:S05]  /*150c0*/  BSYNC B2 ;  /* 0x0000000000027941 */ /* 0x000fea0003800000 */
.L_x_11460:
        /* <DEDUP_REMOVED lines=16> */
.L_x_11466:
[----:B------:R-:W-:Y:S05]  /*151d0*/  BSYNC B3 ;  /* 0x0000000000037941 */ /* 0x000fea0003800000 */
.L_x_11465:
        /* <DEDUP_REMOVED lines=44> */
.L_x_11464:
[----:B------:R-:W-:Y:S05]  /*154a0*/  BSYNC B2 ;  /* 0x0000000000027941 */ /* 0x000fea0003800000 */
.L_x_11463:
        /* <DEDUP_REMOVED lines=12> */
.L_x_11467:
        /* <DEDUP_REMOVED lines=12> */
.L_x_11470:
[----:B------:R-:W-:Y:S02]  /*15630*/  IMAD.MOV.U32 R169, RZ, RZ, R186 ;  /* 0x000000ffffa97224 */ /* 0x000fe400078e00ba */
.L_x_11471:
[----:B------:R-:W-:Y:S05]  /*15640*/  BSYNC B2 ;  /* 0x0000000000027941 */ /* 0x000fea0003800000 */
.L_x_11469:
        /* <DEDUP_REMOVED lines=16> */
.L_x_11475:
[----:B------:R-:W-:Y:S05]  /*15750*/  BSYNC B3 ;  /* 0x0000000000037941 */ /* 0x000fea0003800000 */
.L_x_11474:
        /* <DEDUP_REMOVED lines=44> */
.L_x_11473:
[----:B------:R-:W-:Y:S05]  /*15a20*/  BSYNC B2 ;  /* 0x0000000000027941 */ /* 0x000fea0003800000 */
.L_x_11472:
        /* <DEDUP_REMOVED lines=9> */
.L_x_11468:
        /* <DEDUP_REMOVED lines=12> */
.L_x_11477:
[----:B------:R-:W-:Y:S02]  /*15b80*/  MOV R175, R186 ;  /* 0x000000ba00af7202 */ /* 0x000fe40000000f00 */
.L_x_11478:
[----:B------:R-:W-:Y:S05]  /*15b90*/  BSYNC B2 ;  /* 0x0000000000027941 */ /* 0x000fea0003800000 */
.L_x_11476:
        /* <DEDUP_REMOVED lines=16> */
.L_x_11482:
[----:B------:R-:W-:Y:S05]  /*15ca0*/  BSYNC B3 ;  /* 0x0000000000037941 */ /* 0x000fea0003800000 */
.L_x_11481:
        /* <DEDUP_REMOVED lines=44> */
.L_x_11480:
[----:B------:R-:W-:Y:S05]  /*15f70*/  BSYNC B2 ;  /* 0x0000000000027941 */ /* 0x000fea0003800000 */
.L_x_11479:
        /* <DEDUP_REMOVED lines=12> */
.L_x_11483:
        /* <DEDUP_REMOVED lines=12> */
.L_x_11486:
[----:B------:R-:W-:Y:S02]  /*16100*/  MOV R170, R186 ;  /* 0x000000ba00aa7202 */ /* 0x000fe40000000f00 */
.L_x_11487:
[----:B------:R-:W-:Y:S05]  /*16110*/  BSYNC B2 ;  /* 0x0000000000027941 */ /* 0x000fea0003800000 */
.L_x_11485:
        /* <DEDUP_REMOVED lines=16> */
.L_x_11491:
[----:B------:R-:W-:Y:S05]  /*16220*/  BSYNC B3 ;  /* 0x0000000000037941 */ /* 0x000fea0003800000 */
.L_x_11490:
        /* <DEDUP_REMOVED lines=44> */
.L_x_11489:
[----:B------:R-:W-:Y:S05]  /*164f0*/  BSYNC B2 ;  /* 0x0000000000027941 */ /* 0x000fea0003800000 */
.L_x_11488:
        /* <DEDUP_REMOVED lines=9> */
.L_x_11484:
        /* <DEDUP_REMOVED lines=12> */
.L_x_11493:
[----:B------:R-:W-:Y:S02]  /*16650*/  IMAD.MOV.U32 R175, RZ, RZ, R186 ;  /* 0x000000ffffaf7224 */ /* 0x000fe400078e00ba */
.L_x_11494:
[----:B------:R-:W-:Y:S05]  /*16660*/  BSYNC B2 ;  /* 0x0000000000027941 */ /* 0x000fea0003800000 */
.L_x_11492:
        /* <DEDUP_REMOVED lines=16> */
.L_x_11498:
[----:B------:R-:W-:Y:S05]  /*16770*/  BSYNC B3 ;  /* 0x0000000000037941 */ /* 0x000fea0003800000 */
.L_x_11497:
        /* <DEDUP_REMOVED lines=44> */
.L_x_11496:
[----:B------:R-:W-:Y:S05]  /*16a40*/  BSYNC B2 ;  /* 0x0000000000027941 */ /* 0x000fea0003800000 */
.L_x_11495:
        /* <DEDUP_REMOVED lines=12> */
.L_x_11499:
        /* <DEDUP_REMOVED lines=12> */
.L_x_11502:
[----:B------:R-:W-:Y:S02]  /*16bd0*/  IMAD.MOV.U32 R175, RZ, RZ, R186 ;  /* 0x000000ffffaf7224 */ /* 0x000fe400078e00ba */
.L_x_11503:
[----:B------:R-:W-:Y:S05]  /*16be0*/  BSYNC B2 ;  /* 0x0000000000027941 */ /* 0x000fea0003800000 */
.L_x_11501:
        /* <DEDUP_REMOVED lines=16> */
.L_x_11507:
[----:B------:R-:W-:Y:S05]  /*16cf0*/  BSYNC B3 ;  /* 0x0000000000037941 */ /* 0x000fea0003800000 */
.L_x_11506:
        /* <DEDUP_REMOVED lines=44> */
.L_x_11505:
[----:B------:R-:W-:Y:S05]  /*16fc0*/  BSYNC B2 ;  /* 0x0000000000027941 */ /* 0x000fea0003800000 */
.L_x_11504:
        /* <DEDUP_REMOVED lines=9> */
.L_x_11500:
        /* <DEDUP_REMOVED lines=12> */
.L_x_11509:
[----:B------:R-:W-:Y:S02]  /*17120*/  IMAD.MOV.U32 R175, RZ, RZ, R186 ;  /* 0x000000ffffaf7224 */ /* 0x000fe400078e00ba */
.L_x_11510:
[----:B------:R-:W-:Y:S05]  /*17130*/  BSYNC B2 ;  /* 0x0000000000027941 */ /* 0x000fea0003800000 */
.L_x_11508:
        /* <DEDUP_REMOVED lines=16> */
.L_x_11514:
[----:B------:R-:W-:Y:S05]  /*17240*/  BSYNC B3 ;  /* 0x0000000000037941 */ /* 0x000fea0003800000 */
.L_x_11513:
        /* <DEDUP_REMOVED lines=44> */
.L_x_11512:
[----:B------:R-:W-:Y:S05]  /*17510*/  BSYNC B2 ;  /* 0x0000000000027941 */ /* 0x000fea0003800000 */
.L_x_11511:
        /* <DEDUP_REMOVED lines=12> */
.L_x_11515:
        /* <DEDUP_REMOVED lines=12> */
.L_x_11518:
[----:B------:R-:W-:Y:S02]  /*176a0*/  IMAD.MOV.U32 R175, RZ, RZ, R186 ;  /* 0x000000ffffaf7224 */ /* 0x000fe400078e00ba */
.L_x_11519:
[----:B------:R-:W-:Y:S05]  /*176b0*/  BSYNC B2 ;  /* 0x0000000000027941 */ /* 0x000fea0003800000 */
.L_x_11517:
        /* <DEDUP_REMOVED lines=16> */
.L_x_11523:
[----:B------:R-:W-:Y:S05]  /*177c0*/  BSYNC B3 ;  /* 0x0000000000037941 */ /* 0x000fea0003800000 */
.L_x_11522:
        /* <DEDUP_REMOVED lines=44> */
.L_x_11521:
[----:B------:R-:W-:Y:S05]  /*17a90*/  BSYNC B2 ;  /* 0x0000000000027941 */ /* 0x000fea0003800000 */
.L_x_11520:
        /* <DEDUP_REMOVED lines=9> */
.L_x_11516:
        /* <DEDUP_REMOVED lines=17> */
[----:B------:R-:W-:Y:S01]  /*17c40*/  SHF.R.U32.HI R202, RZ, 0x1d, R173 ;  /* 0x0000001dffca7819 */ /* 0x000fe200000116ad */
[C---:B------:R-:W-:Y:S01]  /*17c50*/  IMAD.SHL.U32 R201, R173.reuse, 0x8, RZ ;  /* 0x00000008adc97824 */ /* 0x040fe200078e00ff */
        /* <DEDUP_REMOVED lines=32> */
.L_x_11395:
[----:B------:R-:W-:Y:S05]  /*17e60*/  BSYNC B1 ;  /* 0x0000000000017941 */ /* 0x000fea0003800000 */
.L_x_11394:
        /* <DEDUP_REMOVED lines=40> */
.L_x_11536:
        /* <DEDUP_REMOVED lines=86> */
.L_x_11537:
        /* <DEDUP_REMOVED lines=11> */
[----:B------:R-:W-:Y:S02]  /*18700*/  FADD.FTZ R173, R173, R174 ;  /* 0x000000aeadad7221 */ /* 0x000fe40000010000 */
[----:B------:R-:W-:Y:S02]  /*18710*/  @!P3 IMAD.MOV.U32 R174, RZ, RZ, 0x4 ;  /* 0x00000004ffaeb424 */ /* 0x000fe400078e00ff */
        /* <DEDUP_REMOVED lines=51> */
.L_x_11527:
[----:B------:R-:W-:Y:S05]  /*18a50*/  BSYNC B1 ;  /* 0x0000000000017941 */ /* 0x000fea0003800000 */
.L_x_11526:
        /* <DEDUP_REMOVED lines=49> */
.L_x_11529:
[----:B------:R-:W-:Y:S05]  /*18d70*/  BSYNC B1 ;  /* 0x0000000000017941 */ /* 0x000fea0003800000 */
.L_x_11528:
        /* <DEDUP_REMOVED lines=49> */
.L_x_11531:
[----:B------:R-:W-:Y:S05]  /*19090*/  BSYNC B1 ;  /* 0x0000000000017941 */ /* 0x000fea0003800000 */
.L_x_11530:
        /* <DEDUP_REMOVED lines=10> */
[C---:B------:R-:W-:Y:S02]  /*19140*/  FMUL.FTZ R177, R201.reuse, R172 ;  /* 0x000000acc9b17220 */ /* 0x040fe40000410000 */
[----:B------:R-:W-:Y:S02]  /*19150*/  FMUL.FTZ R178, R201, R174 ;  /* 0x000000aec9b27220 */ /* 0x000fe40000410000 */
        /* <DEDUP_REMOVED lines=32> */
[----:B------:R-:W-:-:S04]  /*19360*/  IMAD.WIDE.U32 R204, R181, R202, c[0x0][0x208] ;  /* 0x00008200b5cc7625 */ /* 0x000fc800078e00ca */
[----:B------:R-:W-:Y:S01]  /*19370*/  IMAD.WIDE.U32 R206, R181, R202, c[0x0][0x210] ;  /* 0x00008400b5ce7625 */ /* 0x000fe200078e00ca */
[----:B------:R0:W-:Y:S04]  /*19380*/  STG.E.128 [R204.64], R172 ;  /* 0x000000accc007986 */ /* 0x0001e8000c101d06 */
[----:B------:R0:W-:Y:S02]  /*19390*/  STG.E.128 [R206.64], R176 ;  /* 0x000000b0ce007986 */ /* 0x0001e4000c101d06 */
.L_x_11533:
[----:B------:R-:W-:Y:S05]  /*193a0*/  BSYNC B1 ;  /* 0x0000000000017941 */ /* 0x000fea0003800000 */
.L_x_11532:
[----:B01----:R-:W-:-:S10]  /*193b0*/  HFMA2.MMA R172, -RZ, RZ, 0, 2.384185791015625e-07 ;  /* 0x00000004ffac7435 */ /* 0x003fd400000001ff */
[----:B------:R-:W-:-:S05]  /*193c0*/  IMAD R187, R172, c[0x0][0x160], R187 ;  /* 0x00005800acbb7a24 */ /* 0x000fca00078e02bb */
[----:B------:R-:W-:-:S13]  /*193d0*/  ISETP.GE.AND P0, PT, R187, c[0x0][0x164], PT ;  /* 0x00005900bb007a0c */ /* 0x000fda0003f06270 */
[----:B-----5:R-:W-:Y:S01]  /*193e0*/  @P0 CALL.REL.NOINC `(.L_x_11534) ;  /* 0x0000001000000944 */ /* 0x020fe20003c00000 */
[----:B------:R-:W-:Y:S05]  /*193f0*/  BRA `(.L_x_11535) ;  /* 0xfffe7b5000007947 */ /* 0x000fea000383ffff */
.L_x_11534:
[----:B------:R-:W-:Y:S05]  /*19400*/  BSYNC B0 ;  /* 0x0000000000007941 */ /* 0x000fea0003800000 */
.L_x_11000:
[----:B------:R-:W-:Y:S05]  /*19410*/  EXIT ;  /* 0x000000000000794d */ /* 0x000fea0003800000 */
.L_x_11524:
[----:B------:R-:W-:Y:S01]  /*19420*/  IMAD.MOV.U32 R202, RZ, RZ, 0x1 ;  /* 0x00000001ffca7424 */ /* 0x000fe200078e00ff */
[----:B------:R-:W-:Y:S01]  /*19430*/  MOV R174, 0x19470 ;  /* 0x0001947000ae7802 */ /* 0x000fe20000000f00 */
[----:B------:R-:W-:Y:S02]  /*19440*/  IMAD.MOV.U32 R177, RZ, RZ, 0x1f ;  /* 0x0000001fffb17424 */ /* 0x000fe400078e00ff */
[----:B------:R-:W-:Y:S02]  /*19450*/  IMAD.MOV.U32 R204, RZ, RZ, -0x1 ;  /* 0xffffffffffcc7424 */ /* 0x000fe400078e00ff */
[----:B-----5:R-:W-:Y:S05]  /*19460*/  CALL.REL.NOINC `($__internal_36_$__cuda_sm70_shflsync_bfly_p) ;  /* 0x000007d000007944 */ /* 0x020fea0003c00000 */
[----:B-1----:R-:W-:Y:S01]  /*19470*/  IMAD.MOV.U32 R172, RZ, RZ, R177 ;  /* 0x000000ffffac7224 */ /* 0x002fe200078e00b1 */
[----:B0-----:R-:W-:Y:S05]  /*19480*/  BRA `(.L_x_11536) ;  /* 0xffffec6000007947 */ /* 0x001fea000383ffff */
.L_x_11525:
[----:B------:R-:W-:Y:S01]  /*19490*/  IMAD.MOV.U32 R202, RZ, RZ, 0x2 ;  /* 0x00000002ffca7424 */ /* 0x000fe200078e00ff */
[----:B------:R-:W-:Y:S01]  /*194a0*/  MOV R174, 0x194e0 ;  /* 0x000194e000ae7802 */ /* 0x000fe20000000f00 */
[----:B------:R-:W-:Y:S02]  /*194b0*/  IMAD.MOV.U32 R177, RZ, RZ, 0x1f ;  /* 0x0000001fffb17424 */ /* 0x000fe400078e00ff */
[----:B------:R-:W-:Y:S02]  /*194c0*/  IMAD.MOV.U32 R204, RZ, RZ, -0x1 ;  /* 0xffffffffffcc7424 */ /* 0x000fe400078e00ff */
[----:B-----5:R-:W-:Y:S05]  /*194d0*/  CALL.REL.NOINC `($__internal_36_$__cuda_sm70_shflsync_bfly_p) ;  /* 0x0000076000007944 */ /* 0x020fea0003c00000 */
[----:B01----:R-:W-:Y:S01]  /*194e0*/  FADD.FTZ R173, R173, R177 ;  /* 0x000000b1adad7221 */ /* 0x003fe20000010000 */
[----:B------:R-:W-:Y:S01]  /*194f0*/  MOV R174, 0x19540 ;  /* 0x0001954000ae7802 */ /* 0x000fe20000000f00 */
[----:B------:R-:W-:-:S02]  /*19500*/  IMAD.MOV.U32 R202, RZ, RZ, 0x4 ;  /* 0x00000004ffca7424 */ /* 0x000fc400078e00ff */
[----:B------:R-:W-:Y:S02]  /*19510*/  IMAD.MOV.U32 R177, RZ, RZ, 0x1f ;  /* 0x0000001fffb17424 */ /* 0x000fe400078e00ff */
[----:B------:R-:W-:Y:S02]  /*19520*/  IMAD.MOV.U32 R204, RZ, RZ, -0x1 ;  /* 0xffffffffffcc7424 */ /* 0x000fe400078e00ff */
[----:B------:R-:W-:Y:S05]  /*19530*/  CALL.REL.NOINC `($__internal_36_$__cuda_sm70_shflsync_bfly_p) ;  /* 0x0000070000007944 */ /* 0x000fea0003c00000 */
[----:B01----:R-:W-:Y:S01]  /*19540*/  FADD.FTZ R173, R173, R177 ;  /* 0x000000b1adad7221 */ /* 0x003fe20000010000 */
[----:B------:R-:W-:Y:S01]  /*19550*/  MOV R177, 0x1f ;  /* 0x0000001f00b17802 */ /* 0x000fe20000000f00 */
[----:B------:R-:W-:Y:S01]  /*19560*/  IMAD.MOV.U32 R202, RZ, RZ, 0x8 ;  /* 0x00000008ffca7424 */ /* 0x000fe200078e00ff */
[----:B------:R-:W-:Y:S01]  /*19570*/  MOV R174, 0x195a0 ;  /* 0x000195a000ae7802 */ /* 0x000fe20000000f00 */
[----:B------:R-:W-:Y:S02]  /*19580*/  IMAD.MOV.U32 R204, RZ, RZ, -0x1 ;  /* 0xffffffffffcc7424 */ /* 0x000fe400078e00ff */
[----:B------:R-:W-:Y:S05]  /*19590*/  CALL.REL.NOINC `($__internal_36_$__cuda_sm70_shflsync_bfly_p) ;  /* 0x000006a000007944 */ /* 0x000fea0003c00000 */
[----:B01----:R-:W-:Y:S01]  /*195a0*/  FADD.FTZ R173, R173, R177 ;  /* 0x000000b1adad7221 */ /* 0x003fe20000010000 */
[----:B------:R-:W-:Y:S01]  /*195b0*/  MOV R174, 0x19600 ;  /* 0x0001960000ae7802 */ /* 0x000fe20000000f00 */
[----:B------:R-:W-:Y:S02]  /*195c0*/  IMAD.MOV.U32 R202, RZ, RZ, 0x10 ;  /* 0x00000010ffca7424 */ /* 0x000fe400078e00ff */
[----:B------:R-:W-:-:S02]  /*195d0*/  IMAD.MOV.U32 R177, RZ, RZ, 0x1f ;  /* 0x0000001fffb17424 */ /* 0x000fc400078e00ff */
[----:B------:R-:W-:Y:S02]  /*195e0*/  IMAD.MOV.U32 R204, RZ, RZ, -0x1 ;  /* 0xffffffffffcc7424 */ /* 0x000fe400078e00ff */
[----:B------:R-:W-:Y:S05]  /*195f0*/  CALL.REL.NOINC `($__internal_36_$__cuda_sm70_shflsync_bfly_p) ;  /* 0x0000064000007944 */ /* 0x000fea0003c00000 */
[----:B-1----:R-:W-:Y:S01]  /*19600*/  FADD.FTZ R172, R173, R177 ;  /* 0x000000b1adac7221 */ /* 0x002fe20000010000 */
[----:B------:R-:W-:Y:S01]  /*19610*/  LOP3.LUT P4, RZ, R203, 0x20, RZ, 0xc0, !PT ;  /* 0x00000020cbff7812 */ /* 0x000fe2000788c0ff */
[----:B0-----:R-:W-:Y:S02]  /*19620*/  IMAD.MOV.U32 R202, RZ, RZ, 0x1 ;  /* 0x00000001ffca7424 */ /* 0x001fe400078e00ff */
[----:B------:R-:W-:Y:S02]  /*19630*/  FMUL.FTZ R172, R172, c[0x0][0x1e0] ;  /* 0x00007800acac7a20 */ /* 0x000fe40000410000 */
[----:B------:R-:W-:Y:S02]  /*19640*/  IMAD.MOV.U32 R177, RZ, RZ, 0x1f ;  /* 0x0000001fffb17424 */ /* 0x000fe400078e00ff */
        /* <DEDUP_REMOVED lines=68> */
[----:B------:R-:W-:Y:S05]  /*19a90*/  CALL.REL.NOINC `($__internal_36_$__cuda_sm70_shflsync_bfly_p) ;  /* 0x000001a000007944 */ /* 0x000fea0003c00000 */
[----:B01----:R-:W-:Y:S01]  /*19aa0*/  FADD.FTZ R173, R176, R177 ;  /* 0x000000b1b0ad7221 */ /* 0x003fe20000010000 */
[----:B------:R-:W-:Y:S01]  /*19ab0*/  MOV R174, 0x19b00 ;  /* 0x00019b0000ae7802 */ /* 0x000fe20000000f00 */
[----:B------:R-:W-:Y:S02]  /*19ac0*/  IMAD.MOV.U32 R202, RZ, RZ, 0x2 ;  /* 0x00000002ffca7424 */ /* 0x000fe400078e00ff */
[----:B------:R-:W-:Y:S02]  /*19ad0*/  IMAD.MOV.U32 R177, RZ, RZ, 0x1f ;  /* 0x0000001fffb17424 */ /* 0x000fe400078e00ff */
[----:B------:R-:W-:Y:S02]  /*19ae0*/  IMAD.MOV.U32 R204, RZ, RZ, -0x1 ;  /* 0xffffffffffcc7424 */ /* 0x000fe400078e00ff */
[----:B------:R-:W-:Y:S05]  /*19af0*/  CALL.REL.NOINC `($__internal_36_$__cuda_sm70_shflsync_bfly_p) ;  /* 0x0000014000007944 */ /* 0x000fea0003c00000 */
[----:B0-----:R-:W-:Y:S01]  /*19b00*/  HFMA2.MMA R202, -RZ, RZ, 0, 2.384185791015625e-07 ;  /* 0x00000004ffca7435 */ /* 0x001fe200000001ff */
[----:B-1----:R-:W-:Y:S01]  /*19b10*/  FADD.FTZ R173, R173, R177 ;  /* 0x000000b1adad7221 */ /* 0x002fe20000010000 */
[----:B------:R-:W-:Y:S01]  /*19b20*/  MOV R174, 0x19b60 ;  /* 0x00019b6000ae7802 */ /* 0x000fe20000000f00 */
[----:B------:R-:W-:Y:S02]  /*19b30*/  IMAD.MOV.U32 R177, RZ, RZ, 0x1f ;  /* 0x0000001fffb17424 */ /* 0x000fe400078e00ff */
[----:B------:R-:W-:-:S02]  /*19b40*/  IMAD.MOV.U32 R204, RZ, RZ, -0x1 ;  /* 0xffffffffffcc7424 */ /* 0x000fc400078e00ff */
[----:B------:R-:W-:Y:S05]  /*19b50*/  CALL.REL.NOINC `($__internal_36_$__cuda_sm70_shflsync_bfly_p) ;  /* 0x000000e000007944 */ /* 0x000fea0003c00000 */
[----:B01----:R-:W-:Y:S01]  /*19b60*/  FADD.FTZ R173, R173, R177 ;  /* 0x000000b1adad7221 */ /* 0x003fe20000010000 */
[----:B------:R-:W-:Y:S01]  /*19b70*/  MOV R174, 0x19bc0 ;  /* 0x00019bc000ae7802 */ /* 0x000fe20000000f00 */
[----:B------:R-:W-:-:S02]  /*19b80*/  IMAD.MOV.U32 R202, RZ, RZ, 0x8 ;  /* 0x00000008ffca7424 */ /* 0x000fc400078e00ff */
[----:B------:R-:W-:Y:S02]  /*19b90*/  IMAD.MOV.U32 R177, RZ, RZ, 0x1f ;  /* 0x0000001fffb17424 */ /* 0x000fe400078e00ff */
[----:B------:R-:W-:Y:S02]  /*19ba0*/  IMAD.MOV.U32 R204, RZ, RZ, -0x1 ;  /* 0xffffffffffcc7424 */ /* 0x000fe400078e00ff */
[----:B------:R-:W-:Y:S05]  /*19bb0*/  CALL.REL.NOINC `($__internal_36_$__cuda_sm70_shflsync_bfly_p) ;  /* 0x0000008000007944 */ /* 0x000fea0003c00000 */
[----:B-1----:R-:W-:Y:S01]  /*19bc0*/  FADD.FTZ R178, R173, R177 ;  /* 0x000000b1adb27221 */ /* 0x002fe20000010000 */
[----:B------:R-:W-:Y:S01]  /*19bd0*/  MOV R174, 0x19c30 ;  /* 0x00019c3000ae7802 */ /* 0x000fe20000000f00 */
[----:B0-----:R-:W-:Y:S02]  /*19be0*/  IMAD.MOV.U32 R202, RZ, RZ, 0x10 ;  /* 0x00000010ffca7424 */ /* 0x001fe400078e00ff */
[----:B------:R-:W-:Y:S02]  /*19bf0*/  IMAD.MOV.U32 R177, RZ, RZ, 0x1f ;  /* 0x0000001fffb17424 */ /* 0x000fe400078e00ff */
[----:B------:R-:W-:Y:S02]  /*19c00*/  IMAD.MOV.U32 R204, RZ, RZ, -0x1 ;  /* 0xffffffffffcc7424 */ /* 0x000fe400078e00ff */
[----:B------:R-:W-:-:S02]  /*19c10*/  IMAD.MOV.U32 R173, RZ, RZ, R178 ;  /* 0x000000ffffad7224 */ /* 0x000fc400078e00b2 */
[----:B------:R-:W-:Y:S05]  /*19c20*/  CALL.REL.NOINC `($__internal_36_$__cuda_sm70_shflsync_bfly_p) ;  /* 0x0000001000007944 */ /* 0x000fea0003c00000 */
[----:B01----:R-:W-:Y:S05]  /*19c30*/  BRA `(.L_x_11537) ;  /* 0xffffea1000007947 */ /* 0x003fea000383ffff */
        .weak           $__internal_36_$__cuda_sm70_shflsync_bfly_p
        .type           $__internal_36_$__cuda_sm70_shflsync_bfly_p,@function
        .size           $__internal_36_$__cuda_sm70_shflsync_bfly_p,(.L_x_26526 - $__internal_36_$__cuda_sm70_shflsync_bfly_p)
$__internal_36_$__cuda_sm70_shflsync_bfly_p:
[----:B------:R-:W-:Y:S01]  /*19c40*/  IMAD.MOV.U32 R175, RZ, RZ, 0x0 ;  /* 0x00000000ffaf7424 */ /* 0x000fe200078e00ff */
[----:B------:R-:W-:Y:S04]  /*19c50*/  WARPSYNC R204 ;  /* 0x000000cc00007348 */ /* 0x000fe80003800000 */
[----:B------:R0:W1:Y:S01]  /*19c60*/  SHFL.BFLY PT, R177, R173, R202, R177 ;  /* 0x0c0000caadb17389 */ /* 0x00006200000e00b1 */
[----:B------:R-:W-:Y:S05]  /*19c70*/  RET.REL.NODEC R174 `(_ZN10layer_norm31ln_parallel_residual_fwd_kernelINS_13Kernel_traitsIf13__nv_bfloat16fS2_fjLj1024ELj1ELj4ELj1ELj16ENS_18Kernel_traits_baseILj1024EfS2_fS2_fjLj128EEEEELb1ELb0ELb0EEEvNS_9FwdParamsE) ;  /* 0xfffe6380ae007950 */ /* 0x000fea0003c3ffff */
.L_x_11538:
        /* <DEDUP_REMOVED lines=16> */
.L_x_26526:


//--------------------- .text._ZN10layer_norm31ln_parallel_residual_fwd_kernelINS_13Kernel_traitsIf13__nv_bfloat16fS2_fjLj1024ELj1ELj4ELj1ELj16ENS_18Kernel_traits_baseILj1024EfS2_fS2_fjLj128EEEEELb1ELb0ELb1EEEvNS_9FwdParamsE --------------------------
	.section	.text._ZN10layer_norm31ln_parallel_residual_fwd_kernelINS_13Kernel_traitsIf13__nv_bfloat16fS2_fjLj1024ELj1ELj4ELj1ELj16ENS_18Kernel_traits_baseILj1024EfS2_fS2_fjLj128EEEEELb1ELb0ELb1EEEvNS_9FwdParamsE,"ax",@progbits
	.sectioninfo	@"SHI_REGISTERS=216"
	.align	128
        .global         _ZN10layer_norm31ln_parallel_residual_fwd_kernelINS_13Kernel_traitsIf13__nv_bfloat16fS2_fjLj1024ELj1ELj4ELj1ELj16ENS_18Kernel_traits_baseILj1024EfS2_fS2_fjLj128EEEEELb1ELb0ELb1EEEvNS_9FwdParamsE
        .type           _ZN10layer_norm31ln_parallel_residual_fwd_kernelINS_13Kernel_traitsIf13__nv_bfloat16fS2_fjLj1024ELj1ELj4ELj1ELj16ENS_18Kernel_traits_baseILj1024EfS2_fS2_fjLj128EEEEELb1ELb0ELb1EEEvNS_9FwdParamsE,@function
        .size           _ZN10layer_norm31ln_parallel_residual_fwd_kernelINS_13Kernel_traitsIf13__nv_bfloat16fS2_fjLj1024ELj1ELj4ELj1ELj16ENS_18Kernel_traits_baseILj1024EfS2_fS2_fjLj128EEEEELb1ELb0ELb1EEEvNS_9FwdParamsE,(.L_x_26527 - _ZN10layer_norm31ln_parallel_residual_fwd_kernelINS_13Kernel_traitsIf13__nv_bfloat16fS2_fjLj1024ELj1ELj4ELj1ELj16ENS_18Kernel_traits_baseILj1024EfS2_fS2_fjLj128EEEEELb1ELb0ELb1EEEvNS_9FwdParamsE)
        .other          _ZN10layer_norm31ln_parallel_residual_fwd_kernelINS_13Kernel_traitsIf13__nv_bfloat16fS2_fjLj1024ELj1ELj4ELj1ELj16ENS_18Kernel_traits_baseILj1024EfS2_fS2_fjLj128EEEEELb1ELb0ELb1EEEvNS_9FwdParamsE,@"STO_CUDA_ENTRY STV_DEFAULT"
_ZN10layer_norm31ln_parallel_residual_fwd_kernelINS_13Kernel_traitsIf13__nv_bfloat16fS2_fjLj1024ELj1ELj4ELj1ELj16ENS_18Kernel_traits_baseILj1024EfS2_fS2_fjLj128EEEEELb1ELb0ELb1EEEvNS_9FwdParamsE:
.text._ZN10layer_norm31ln_parallel_residual_fwd_kernelINS_13Kernel_traitsIf13__nv_bfloat16fS2_fjLj1024ELj1ELj4ELj1ELj16ENS_18Kernel_traits_baseILj1024EfS2_fS2_fjLj128EEEEELb1ELb0ELb1EEEvNS_9FwdParamsE:
[----:B------:R-:W-:Y:S02]  /*0000*/  IMAD.MOV.U32 R1, RZ, RZ, c[0x0][0x28] ;  /* 0x00000a00ff017624 */ /* 0x000fe400078e00ff */
[----:B------:R-:W-:Y:S01]  /*0010*/  ULDC.U8 UR4, c[0x0][0x244] ;  /* 0x0000910000047ab9 */ /* 0x000fe20000000000 */
[----:B------:R-:W-:Y:S01]  /*0020*/  IMAD.MOV.U32 R192, RZ, RZ, c[0x0][0x238] ;  /* 0x00008e00ffc07624 */ /* 0x000fe200078e00ff */
[----:B------:R-:W-:Y:S01]  /*0030*/  ISETP.NE.AND P0, PT, RZ, UR4, PT ;  /* 0x00000004ff007c0c */ /* 0x000fe2000bf05270 */
[----:B------:R-:W-:Y:S01]  /*0040*/  ULDC.64 UR4, c[0x0][0x230] ;  /* 0x00008c0000047ab9 */ /* 0x000fe20000000a00 */
[----:B------:R-:W-:Y:S01]  /*0050*/  IMAD.MOV.U32 R193, RZ, RZ, c[0x0][0x23c] ;  /* 0x00008f00ffc17624 */ /* 0x000fe200078e00ff */
[----:B------:R-:W-:Y:S01]  /*0060*/  ULDC.64 UR6, c[0x0][0x118] ;  /* 0x0000460000067ab9 */ /* 0x000fe20000000a00 */
[----:B------:R-:W-:Y:S02]  /*0070*/  IMAD.U32 R2, RZ, RZ, UR4 ;  /* 0x00000004ff027e24 */ /* 0x000fe4000f8e00ff */
[----:B------:R-:W-:-:S07]  /*0080*/  IMAD.U32 R3, RZ, RZ, UR5 ;  /* 0x00000005ff037e24 */ /* 0x000fce000f8e00ff */
[----:B------:R-:W2:Y:S01]  /*0090*/  @P0 LDG.E.64 R2, [R2.64] ;  /* 0x0000000602020981 */ /* 0x000ea2000c1e1b00 */
[----:B------:R-:W-:Y:S01]  /*00a0*/  @P0 IMAD.MOV.U32 R8, RZ, RZ, R192 ;  /* 0x000000ffff080224 */ /* 0x000fe200078e00c0 */
[----:B------:R-:W-:-:S05]  /*00b0*/  @P0 MOV R9, R193 ;  /* 0x000000c100090202 */ /* 0x000fca0000000f00 */
        /* <DEDUP_REMOVED lines=8> */
[----:B------:R-:W1:Y:S01]  /*0140*/  S2R R11, SR_CTAID.X ;  /* 0x00000000000b7919 */ /* 0x000e620000002500 */
[----:B------:R-:W-:Y:S01]  /*0150*/  CS2R R24, SRZ ;  /* 0x0000000000187805 */ /* 0x000fe2000001ff00 */
[----:B------:R-:W-:Y:S01]  /*0160*/  CS2R R26, SRZ ;  /* 0x00000000001a7805 */ /* 0x000fe2000001ff00 */
[----:B------:R-:W-:Y:S01]  /*0170*/  CS2R R28, SRZ ;  /* 0x00000000001c7805 */ /* 0x000fe2000001ff00 */
[----:B------:R-:W-:Y:S01]  /*0180*/  CS2R R30, SRZ ;  /* 0x00000000001e7805 */ /* 0x000fe2000001ff00 */
[----:B------:R-:W-:Y:S01]  /*0190*/  CS2R R32, SRZ ;  /* 0x0000000000207805 */ /* 0x000fe2000001ff00 */
[----:B------:R-:W-:Y:S01]  /*01a0*/  CS2R R34, SRZ ;  /* 0x0000000000227805 */ /* 0x000fe2000001ff00 */
[--C-:B0-----:R-:W-:Y:S01]  /*01b0*/  SHF.R.U32.HI R186, RZ, 0x5, R60.reuse ;  /* 0x00000005ffba7819 */ /* 0x101fe2000001163c */
[----:B-1----:R-:W-:-:S04]  /*01c0*/  IMAD R173, R11, c[0x0][0x0], R60 ;  /* 0x000000000bad7a24 */ /* 0x002fc800078e023c */
[----:B------:R-:W-:Y:S02]  /*01d0*/  IMAD R186, R11, 0x4, R186 ;  /* 0x000000040bba7824 */ /* 0x000fe400078e02ba */
[----:B------:R-:W-:Y:S01]  /*01e0*/  IMAD.WIDE.U32 R6, R173, -0x326172a9, RZ ;  /* 0xcd9e8d57ad067825 */ /* 0x000fe200078e00ff */
        /* <DEDUP_REMOVED lines=16> */
[----:B--2---:R-:W0:Y:S01]  /*02f0*/  @P0 R2UR UR4, R2 ;  /* 0x00000000020403c2 */ /* 0x004e2200000e0000 */
[----:B---3--:R-:W-:-:S07]  /*0300*/  @P0 IADD3 R192, P1, R4, c[0x0][0x240], RZ ;  /* 0x0000900004c00a10 */ /* 0x008fce0007f3e0ff */
[----:B------:R1:W2:Y:S01]  /*0310*/  @P0 R2UR UR5, R3 ;  /* 0x00000000030503c2 */ /* 0x0002a200000e0000 */
        /* <DEDUP_REMOVED lines=54> */
[----:B------:R-:W-:Y:S01]  /*0680*/  IMAD.HI.U32 R5, R136, -0x326172a9, RZ ;  /* 0xcd9e8d5788057827 */ /* 0x000fe200078e00ff */
[----:B------:R-:W-:-:S03]  /*0690*/  CS2R R6, SRZ ;  /* 0x0000000000067805 */ /* 0x000fc6000001ff00 */
[----:B------:R-:W-:Y:S01]  /*06a0*/  IMAD.HI.U32 R3, R172, -0x2daee0ad, RZ ;  /* 0xd2511f53ac037827 */ /* 0x000fe200078e00ff */
[----:B------:R-:W-:Y:S02]  /*06b0*/  LOP3.LUT R178, R5, UR23, R8, 0x96, !PT ;  /* 0x0000001705b27c12 */ /* 0x000fe4000f8e9608 */
[----:B------:R-:W-:Y:S01]  /*06c0*/  CS2R R4, SRZ ;  /* 0x0000000000047805 */ /* 0x000fe2000001ff00 */
[----:B------:R-:W-:Y:S01]  /*06d0*/  CS2R R8, SRZ ;  /* 0x0000000000087805 */ /* 0x000fe2000001ff00 */
[----:B------:R-:W-:Y:S02]  /*06e0*/  LOP3.LUT R176, R3, UR24, R2, 0x96, !PT ;  /* 0x0000001803b07c12 */ /* 0x000fe4000f8e9602 */
[----:B------:R-:W-:-:S05]  /*06f0*/  IADD3 R2, P1, R0, c[0x0][0x218], RZ ;  /* 0x0000860000027a10 */ /* 0x000fca0007f3e0ff */
[----:B------:R-:W-:-:S05]  /*0700*/  IMAD.X R3, RZ, RZ, c[0x0][0x21c], P1 ;  /* 0x00008700ff037624 */ /* 0x000fca00008e06ff */
        /* <DEDUP_REMOVED lines=8> */
[----:B------:R-:W-:-:S02]  /*0790*/  ISETP.NE.U32.AND P0, PT, RZ, c[0x0][0x220], PT ;  /* 0x00008800ff007a0c */ /* 0x000fc40003f05070 */
[----:B------:R-:W-:Y:S02]  /*07a0*/  IADD3 R132, P2, R0, c[0x0][0x1b0], RZ ;  /* 0x00006c0000847a10 */ /* 0x000fe40007f5e0ff */
[----:B------:R-:W-:Y:S02]  /*07b0*/  ISETP.NE.AND.EX P0, PT, RZ, c[0x0][0x224], PT, P0 ;  /* 0x00008900ff007a0c */ /* 0x000fe40003f05300 */
[----:B------:R-:W-:Y:S02]  /*07c0*/  IADD3.X R133, RZ, c[0x0][0x1b4], RZ, P2, !PT ;  /* 0x00006d00ff857a10 */ /* 0x000fe400017fe4ff */
[----:B0-----:R-:W-:Y:S02]  /*07d0*/  LOP3.LUT R2, R60, 0x1f, RZ, 0xc0, !PT ;  /* 0x0000001f3c027812 */ /* 0x001fe400078ec0ff */
[----:B------:R-:W-:-:S03]  /*07e0*/  CS2R R60, SRZ ;  /* 0x00000000003c7805 */ /* 0x000fc6000001ff00 */
[----:B------:R-:W-:-:S05]  /*07f0*/  IMAD.SHL.U32 R134, R2, 0x20, RZ ;  /* 0x0000002002867824 */ /* 0x000fca00078e00ff */
[C---:B------:R-:W-:Y:S02]  /*0800*/  IADD3 R68, P1, R134.reuse, c[0x0][0x220], RZ ;  /* 0x0000880086447a10 */ /* 0x040fe40007f3e0ff */
[----:B------:R-:W-:-:S03]  /*0810*/  IADD3 R134, P3, R134, c[0x0][0x1b8], RZ ;  /* 0x00006e0086867a10 */ /* 0x000fc60007f7e0ff */
[----:B------:R-:W-:Y:S01]  /*0820*/  IMAD.X R69, RZ, RZ, c[0x0][0x224], P1 ;  /* 0x00008900ff457624 */ /* 0x000fe200008e06ff */
[----:B------:R-:W-:Y:S01]  /*0830*/  ISETP.GE.AND P1, PT, R186, c[0x0][0x164], PT ;  /* 0x00005900ba007a0c */ /* 0x000fe20003f26270 */
[----:B------:R-:W-:-:S03]  /*0840*/  IMAD.X R135, RZ, RZ, c[0x0][0x1bc], P3 ;  /* 0x00006f00ff877624 */ /* 0x000fc600018e06ff */
        /* <DEDUP_REMOVED lines=17> */
[----:B------:R-:W-:Y:S01]  /*0960*/  UIADD3 UR25, UR4, -0x700cb87f, URZ ;  /* 0x8ff3478104197890 */ /* 0x000fe2000fffe03f */
[----:B------:R-:W-:Y:S01]  /*0970*/  IMAD R172, R172, -0x2daee0ad, RZ ;  /* 0xd2511f53acac7824 */ /* 0x000fe200078e02ff */
[----:B------:R-:W-:Y:S01]  /*0980*/  UIADD3 UR26, UR5, -0x695add53, URZ ;  /* 0x96a522ad051a7890 */ /* 0x000fe2000fffe03f */
[----:B0-----:R0:W5:Y:S01]  /*0990*/  LDG.E.128 R68, [R132.64] ;  /* 0x0000000684447981 */ /* 0x001162000c1e1d00 */
[----:B------:R-:W-:-:S02]  /*09a0*/  IMAD R3, R136, -0x326172a9, RZ ;  /* 0xcd9e8d5788037824 */ /* 0x000fc400078e02ff */
[----:B------:R-:W-:Y:S01]  /*09b0*/  IMAD.HI.U32 R0, R176, -0x326172a9, RZ ;  /* 0xcd9e8d57b0007827 */ /* 0x000fe200078e00ff */
[----:B------:R0:W5:Y:S04]  /*09c0*/  LDG.E.128 R72, [R132.64+0x10] ;  /* 0x0000100684487981 */ /* 0x000168000c1e1d00 */
[----:B------:R0:W5:Y:S04]  /*09d0*/  LDG.E.128 R76, [R132.64+0x400] ;  /* 0x00040006844c7981 */ /* 0x000168000c1e1d00 */
[----:B------:R0:W5:Y:S04]  /*09e0*/  LDG.E.128 R80, [R132.64+0x410] ;  /* 0x0004100684507981 */ /* 0x000168000c1e1d00 */
[----:B------:R0:W5:Y:S04]  /*09f0*/  LDG.E.128 R84, [R132.64+0x800] ;  /* 0x0008000684547981 */ /* 0x000168000c1e1d00 */
[----:B------:R0:W5:Y:S04]  /*0a00*/  LDG.E.128 R88, [R132.64+0x810] ;  /* 0x0008100684587981 */ /* 0x000168000c1e1d00 */
[----:B------:R0:W5:Y:S04]  /*0a10*/  LDG.E.128 R92, [R132.64+0xc00] ;  /* 0x000c0006845c7981 */ /* 0x000168000c1e1d00 */
[----:B------:R0:W5:Y:S01]  /*0a20*/  LDG.E.128 R96, [R132.64+0xc10] ;  /* 0x000c100684607981 */ /* 0x000162000c1e1d00 */
[----:B------:R-:W-:Y:S01]  /*0a30*/  BSSY B0, `(.L_x_11539) ;  /* 0x00017fd000007945 */ /* 0x000fe20003800000 */
[----:B------:R-:W-:Y:S01]  /*0a40*/  LOP3.LUT R3, R0, UR25, R3, 0x96, !PT ;  /* 0x0000001900037c12 */ /* 0x000fe2000f8e9603 */
[----:B------:R-:W-:Y:S01]  /*0a50*/  IMAD R176, R176, -0x326172a9, RZ ;  /* 0xcd9e8d57b0b07824 */ /* 0x000fe200078e02ff */
[----:B------:R-:W-:Y:S01]  /*0a60*/  LOP3.LUT R192, R192, 0x3, RZ, 0xc0, !PT ;  /* 0x00000003c0c07812 */ /* 0x000fe200078ec0ff */
[----:B------:R-:W-:-:S02]  /*0a70*/  IMAD.MOV.U32 R177, RZ, RZ, RZ ;  /* 0x000000ffffb17224 */ /* 0x000fc400078e00ff */
[----:B0-----:R-:W-:Y:S01]  /*0a80*/  IMAD.HI.U32 R133, R178, -0x2daee0ad, RZ ;  /* 0xd2511f53b2857827 */ /* 0x001fe200078e00ff */
[----:B------:R-:W-:-:S03]  /*0a90*/  ULDC.U8 UR8, c[0x0][0x1f0] ;  /* 0x00007c0000087ab9 */ /* 0x000fc60000000000 */
[----:B------:R-:W-:Y:S01]  /*0aa0*/  IMAD R178, R178, -0x2daee0ad, RZ ;  /* 0xd2511f53b2b27824 */ /* 0x000fe200078e02ff */
[----:B-1----:R-:W-:Y:S02]  /*0ab0*/  LOP3.LUT R172, R133, UR26, R172, 0x96, !PT ;  /* 0x0000001a85ac7c12 */ /* 0x002fe4000f8e96ac */
.L_x_12059:
[----:B------:R-:W-:Y:S01]  /*0ac0*/  ISETP.NE.U32.AND P0, PT, RZ, c[0x0][0x180], PT ;  /* 0x00006000ff007a0c */ /* 0x000fe20003f05070 */
[----:B------:R-:W-:Y:S01]  /*0ad0*/  IMAD R132, R186, c[0x0][0x168], RZ ;  /* 0x00005a00ba847a24 */ /* 0x000fe200078e02ff */
[----:B------:R-:W-:Y:S01]  /*0ae0*/  ISETP.NE.U32.AND P1, PT, RZ, c[0x0][0x178], PT ;  /* 0x00005e00ff007a0c */ /* 0x000fe20003f25070 */
[----:B------:R-:W-:Y:S01]  /*0af0*/  IMAD.MOV.U32 R164, RZ, RZ, 0x10 ;  /* 0x00000010ffa47424 */ /* 0x000fe200078e00ff */
[----:B------:R-:W-:Y:S02]  /*0b00*/  ISETP.NE.AND.EX P0, PT, RZ, c[0x0][0x184], PT, P0 ;  /* 0x00006100ff007a0c */ /* 0x000fe40003f05300 */
[----:B------:R-:W-:Y:S02]  /*0b10*/  SHF.R.S32.HI R133, RZ, 0x1f, R132 ;  /* 0x0000001fff857819 */ /* 0x000fe40000011484 */
[----:B------:R-:W-:Y:S02]  /*0b20*/  ISETP.NE.AND.EX P2, PT, RZ, c[0x0][0x17c], PT, P1 ;  /* 0x00005f00ff007a0c */ /* 0x000fe40003f45310 */
[----:B------:R-:W-:-:S02]  /*0b30*/  LEA.HI R133, R133, R132, RZ, 0x3 ;  /* 0x0000008485857211 */ /* 0x000fc400078f18ff */
[----:B------:R-:W-:Y:S02]  /*0b40*/  LOP3.LUT R197, R197, 0xffffffdf, RZ, 0xc0, !PT ;  /* 0xffffffdfc5c57812 */ /* 0x000fe400078ec0ff */
[----:B------:R-:W-:-:S03]  /*0b50*/  LEA.HI.SX32 R187, R133, R2, 0x1d ;  /* 0x0000000285bb7211 */ /* 0x000fc600078feaff */
[----:B------:R-:W-:Y:S02]  /*0b60*/  @P0 IMAD.MOV.U32 R134, RZ, RZ, 0x20 ;  /* 0x00000020ff860424 */ /* 0x000fe400078e00ff */
        /* <DEDUP_REMOVED lines=20> */
.L_x_11541:
[----:B------:R-:W-:Y:S02]  /*0cb0*/  IMAD.MOV.U32 R152, RZ, RZ, R176 ;  /* 0x000000ffff987224 */ /* 0x000fe400078e00b0 */
.L_x_11542:
[----:B------:R-:W-:Y:S05]  /*0cc0*/  BSYNC B1 ;  /* 0x0000000000017941 */ /* 0x000fea0003800000 */
.L_x_11540:
        /* <DEDUP_REMOVED lines=16> */
.L_x_11546:
[----:B------:R-:W-:Y:S05]  /*0dd0*/  BSYNC B2 ;  /* 0x0000000000027941 */ /* 0x000fea0003800000 */
.L_x_11545:
        /* <DEDUP_REMOVED lines=44> */
.L_x_11544:
[----:B------:R-:W-:Y:S05]  /*10a0*/  BSYNC B1 ;  /* 0x0000000000017941 */ /* 0x000fea0003800000 */
.L_x_11543:
        /* <DEDUP_REMOVED lines=17> */
.L_x_11547:
        /* <DEDUP_REMOVED lines=12> */
.L_x_11550:
[----:B------:R-:W-:Y:S02]  /*1280*/  MOV R154, R176 ;  /* 0x000000b0009a7202 */ /* 0x000fe40000000f00 */
.L_x_11551:
[----:B------:R-:W-:Y:S05]  /*1290*/  BSYNC B1 ;  /* 0x0000000000017941 */ /* 0x000fea0003800000 */
.L_x_11549:
        /* <DEDUP_REMOVED lines=16> */
.L_x_11555:
[----:B------:R-:W-:Y:S05]  /*13a0*/  BSYNC B2 ;  /* 0x0000000000027941 */ /* 0x000fea0003800000 */
.L_x_11554:
        /* <DEDUP_REMOVED lines=43> */
.L_x_11553:
[----:B------:R-:W-:Y:S05]  /*1660*/  BSYNC B1 ;  /* 0x0000000000017941 */ /* 0x000fea0003800000 */
.L_x_11552:
        /* <DEDUP_REMOVED lines=9> */
.L_x_11548:
        /* <DEDUP_REMOVED lines=12> */
.L_x_11557:
[----:B------:R-:W-:Y:S02]  /*17c0*/  IMAD.MOV.U32 R154, RZ, RZ, R176 ;  /* 0x000000ffff9a7224 */ /* 0x000fe400078e00b0 */
.L_x_11558:
[----:B------:R-:W-:Y:S05]  /*17d0*/  BSYNC B1 ;  /* 0x0000000000017941 */ /* 0x000fea0003800000 */
.L_x_11556:
        /* <DEDUP_REMOVED lines=16> */
.L_x_11562:
[----:B------:R-:W-:Y:S05]  /*18e0*/  BSYNC B2 ;  /* 0x0000000000027941 */ /* 0x000fea0003800000 */
.L_x_11561:
        /* <DEDUP_REMOVED lines=44> */
.L_x_11560:
[----:B------:R-:W-:Y:S05]  /*1bb0*/  BSYNC B1 ;  /* 0x0000000000017941 */ /* 0x000fea0003800000 */
.L_x_11559:
        /* <DEDUP_REMOVED lines=14> */
.L_x_11563:
        /* <DEDUP_REMOVED lines=12> */
.L_x_11566:
[----:B------:R-:W-:Y:S02]  /*1d60*/  MOV R144, R176 ;  /* 0x000000b000907202 */ /* 0x000fe40000000f00 */
.L_x_11567:
[----:B------:R-:W-:Y:S05]  /*1d70*/  BSYNC B1 ;  /* 0x0000000000017941 */ /* 0x000fea0003800000 */
.L_x_11565:
        /* <DEDUP_REMOVED lines=16> */
.L_x_11571:
[----:B------:R-:W-:Y:S05]  /*1e80*/  BSYNC B2 ;  /* 0x0000000000027941 */ /* 0x000fea0003800000 */
.L_x_11570:
        /* <DEDUP_REMOVED lines=44> */
.L_x_11569:
[----:B------:R-:W-:Y:S05]  /*2150*/  BSYNC B1 ;  /* 0x0000000000017941 */ /* 0x000fea0003800000 */
.L_x_11568:
        /* <DEDUP_REMOVED lines=9> */
.L_x_11564:
        /* <DEDUP_REMOVED lines=12> */
.L_x_11573:
[----:B------:R-:W-:Y:S02]  /*22b0*/  IMAD.MOV.U32 R154, RZ, RZ, R176 ;  /* 0x000000ffff9a7224 */ /* 0x000fe400078e00b0 */
.L_x_11574:
[----:B------:R-:W-:Y:S05]  /*22c0*/  BSYNC B1 ;  /* 0x0000000000017941 */ /* 0x000fea0003800000 */
.L_x_11572:
        /* <DEDUP_REMOVED lines=16> */
.L_x_11578:
[----:B------:R-:W-:Y:S05]  /*23d0*/  BSYNC B2 ;  /* 0x0000000000027941 */ /* 0x000fea0003800000 */
.L_x_11577:
        /* <DEDUP_REMOVED lines=44> */
.L_x_11576:
[----:B------:R-:W-:Y:S05]  /*26a0*/  BSYNC B1 ;  /* 0x0000000000017941 */ /* 0x000fea0003800000 */
.L_x_11575:
        /* <DEDUP_REMOVED lines=14> */
.L_x_11579:
        /* <DEDUP_REMOVED lines=12> */
.L_x_11582:
[----:B------:R-:W-:Y:S02]  /*2850*/  IMAD.MOV.U32 R156, RZ, RZ, R176 ;  /* 0x000000ffff9c7224 */ /* 0x000fe400078e00b0 */
.L_x_11583:
[----:B------:R-:W-:Y:S05]  /*2860*/  BSYNC B1 ;  /* 0x0000000000017941 */ /* 0x000fea0003800000 */
.L_x_11581:
        /* <DEDUP_REMOVED lines=16> */
.L_x_11587:
[----:B------:R-:W-:Y:S05]  /*2970*/  BSYNC B2 ;  /* 0x0000000000027941 */ /* 0x000fea0003800000 */
.L_x_11586:
        /* <DEDUP_REMOVED lines=44> */
.L_x_11585:
[----:B------:R-:W-:Y:S05]  /*2c40*/  BSYNC B1 ;  /* 0x0000000000017941 */ /* 0x000fea0003800000 */
.L_x_11584:
        /* <DEDUP_REMOVED lines=9> */
.L_x_11580:
        /* <DEDUP_REMOVED lines=12> */
.L_x_11589:
[----:B------:R-:W-:Y:S02]  /*2da0*/  IMAD.MOV.U32 R156, RZ, RZ, R176 ;  /* 0x000000ffff9c7224 */ /* 0x000fe400078e00b0 */
.L_x_11590:
[----:B------:R-:W-:Y:S05]  /*2db0*/  BSYNC B1 ;  /* 0x0000000000017941 */ /* 0x000fea0003800000 */
.L_x_11588:
        /* <DEDUP_REMOVED lines=16> */
.L_x_11594:
[----:B------:R-:W-:Y:S05]  /*2ec0*/  BSYNC B2 ;  /* 0x0000000000027941 */ /* 0x000fea0003800000 */
.L_x_11593:
        /* <DEDUP_REMOVED lines=44> */
.L_x_11592:
[----:B------:R-:W-:Y:S05]  /*3190*/  BSYNC B1 ;  /* 0x0000000000017941 */ /* 0x000fea0003800000 */
.L_x_11591:
        /* <DEDUP_REMOVED lines=14> */
.L_x_11595:
        /* <DEDUP_REMOVED lines=12> */
.L_x_11598:
[----:B------:R-:W-:Y:S02]  /*3340*/  IMAD.MOV.U32 R154, RZ, RZ, R176 ;  /* 0x000000ffff9a7224 */ /* 0x000fe400078e00b0 */
.L_x_11599:
[----:B------:R-:W-:Y:S05]  /*3350*/  BSYNC B1 ;  /* 0x0000000000017941 */ /* 0x000fea0003800000 */
.L_x_11597:
        /* <DEDUP_REMOVED lines=16> */
.L_x_11603:
[----:B------:R-:W-:Y:S05]  /*3460*/  BSYNC B2 ;  /* 0x0000000000027941 */ /* 0x000fea0003800000 */
.L_x_11602:
        /* <DEDUP_REMOVED lines=44> */
.L_x_11601:
[----:B------:R-:W-:Y:S05]  /*3730*/  BSYNC B1 ;  /* 0x0000000000017941 */ /* 0x000fea0003800000 */
.L_x_11600:
        /* <DEDUP_REMOVED lines=9> */
.L_x_11596:
        /* <DEDUP_REMOVED lines=12> */
.L_x_11605:
[----:B------:R-:W-:Y:S02]  /*3890*/  IMAD.MOV.U32 R154, RZ, RZ, R176 ;  /* 0x000000ffff9a7224 */ /* 0x000fe400078e00b0 */
.L_x_11606:
[----:B------:R-:W-:Y:S05]  /*38a0*/  BSYNC B1 ;  /* 0x0000000000017941 */ /* 0x000fea0003800000 */
.L_x_11604:
        /* <DEDUP_REMOVED lines=16> */
.L_x_11610:
[----:B------:R-:W-:Y:S05]  /*39b0*/  BSYNC B2 ;  /* 0x0000000000027941 */ /* 0x000fea0003800000 */
.L_x_11609:
        /* <DEDUP_REMOVED lines=44> */
.L_x_11608:
[----:B------:R-:W-:Y:S05]  /*3c80*/  BSYNC B1 ;  /* 0x0000000000017941 */ /* 0x000fea0003800000 */
.L_x_11607:
        /* <DEDUP_REMOVED lines=12> */
.L_x_11611:
        /* <DEDUP_REMOVED lines=12> */
.L_x_11614:
[----:B------:R-:W-:Y:S02]  /*3e10*/  IMAD.MOV.U32 R156, RZ, RZ, R176 ;  /* 0x000000ffff9c7224 */ /* 0x000fe400078e00b0 */
.L_x_11615:
[----:B------:R-:W-:Y:S05]  /*3e20*/  BSYNC B1 ;  /* 0x0000000000017941 */ /* 0x000fea0003800000 */
.L_x_11613:
        /* <DEDUP_REMOVED lines=16> */
.L_x_11619:
[----:B------:R-:W-:Y:S05]  /*3f30*/  BSYNC B2 ;  /* 0x0000000000027941 */ /* 0x000fea0003800000 */
.L_x_11618:
        /* <DEDUP_REMOVED lines=44> */
.L_x_11617:
[----:B------:R-:W-:Y:S05]  /*4200*/  BSYNC B1 ;  /* 0x0000000000017941 */ /* 0x000fea0003800000 */
.L_x_11616:
        /* <DEDUP_REMOVED lines=9> */
.L_x_11612:
        /* <DEDUP_REMOVED lines=12> */
.L_x_11621:
[----:B------:R-:W-:Y:S02]  /*4360*/  IMAD.MOV.U32 R156, RZ, RZ, R176 ;  /* 0x000000ffff9c7224 */ /* 0x000fe400078e00b0 */
.L_x_11622:
[----:B------:R-:W-:Y:S05]  /*4370*/  BSYNC B1 ;  /* 0x0000000000017941 */ /* 0x000fea0003800000 */
.L_x_11620:
        /* <DEDUP_REMOVED lines=16> */
.L_x_11626:
[----:B------:R-:W-:Y:S05]  /*4480*/  BSYNC B2 ;  /* 0x0000000000027941 */ /* 0x000fea0003800000 */
.L_x_11625:
        /* <DEDUP_REMOVED lines=44> */
.L_x_11624:
[----:B------:R-:W-:Y:S05]  /*4750*/  BSYNC B1 ;  /* 0x0000000000017941 */ /* 0x000fea0003800000 */
.L_x_11623:
        /* <DEDUP_REMOVED lines=12> */
.L_x_11627:
        /* <DEDUP_REMOVED lines=12> */
.L_x_11630:
[----:B------:R-:W-:Y:S02]  /*48e0*/  IMAD.MOV.U32 R156, RZ, RZ, R176 ;  /* 0x000000ffff9c7224 */ /* 0x000fe400078e00b0 */
.L_x_11631:
[----:B------:R-:W-:Y:S05]  /*48f0*/  BSYNC B1 ;  /* 0x0000000000017941 */ /* 0x000fea0003800000 */
.L_x_11629:
        /* <DEDUP_REMOVED lines=16> */
.L_x_11635:
[----:B------:R-:W-:Y:S05]  /*4a00*/  BSYNC B2 ;  /* 0x0000000000027941 */ /* 0x000fea0003800000 */
.L_x_11634:
        /* <DEDUP_REMOVED lines=44> */
.L_x_11633:
[----:B------:R-:W-:Y:S05]  /*4cd0*/  BSYNC B1 ;  /* 0x0000000000017941 */ /* 0x000fea0003800000 */
.L_x_11632:
        /* <DEDUP_REMOVED lines=9> */
.L_x_11628:
        /* <DEDUP_REMOVED lines=12> */
.L_x_11637:
[----:B------:R-:W-:Y:S02]  /*4e30*/  MOV R156, R176 ;  /* 0x000000b0009c7202 */ /* 0x000fe40000000f00 */
.L_x_11638:
[----:B------:R-:W-:Y:S05]  /*4e40*/  BSYNC B1 ;  /* 0x0000000000017941 */ /* 0x000fea0003800000 */
.L_x_11636:
        /* <DEDUP_REMOVED lines=16> */
.L_x_11642:
[----:B------:R-:W-:Y:S05]  /*4f50*/  BSYNC B2 ;  /* 0x0000000000027941 */ /* 0x000fea0003800000 */
.L_x_11641:
        /* <DEDUP_REMOVED lines=44> */
.L_x_11640:
[----:B------:R-:W-:Y:S05]  /*5220*/  BSYNC B1 ;  /* 0x0000000000017941 */ /* 0x000fea0003800000 */
.L_x_11639:
        /* <DEDUP_REMOVED lines=12> */
.L_x_11643:
        /* <DEDUP_REMOVED lines=12> */
.L_x_11646:
[----:B------:R-:W-:Y:S02]  /*53b0*/  IMAD.MOV.U32 R156, RZ, RZ, R176 ;  /* 0x000000ffff9c7224 */ /* 0x000fe400078e00b0 */
.L_x_11647:
[----:B------:R-:W-:Y:S05]  /*53c0*/  BSYNC B1 ;  /* 0x0000000000017941 */ /* 0x000fea0003800000 */
.L_x_11645:
        /* <DEDUP_REMOVED lines=16> */
.L_x_11651:
[----:B------:R-:W-:Y:S05]  /*54d0*/  BSYNC B2 ;  /* 0x0000000000027941 */ /* 0x000fea0003800000 */
.L_x_11650:
        /* <DEDUP_REMOVED lines=44> */
.L_x_11649:
[----:B------:R-:W-:Y:S05]  /*57a0*/  BSYNC B1 ;  /* 0x0000000000017941 */ /* 0x000fea0003800000 */
.L_x_11648:
        /* <DEDUP_REMOVED lines=9> */
.L_x_11644:
        /* <DEDUP_REMOVED lines=12> */
.L_x_11653:
[----:B------:R-:W-:Y:S02]  /*5900*/  IMAD.MOV.U32 R156, RZ, RZ, R176 ;  /* 0x000000ffff9c7224 */ /* 0x000fe400078e00b0 */
.L_x_11654:
[----:B------:R-:W-:Y:S05]  /*5910*/  BSYNC B1 ;  /* 0x0000000000017941 */ /* 0x000fea0003800000 */
.L_x_11652:
        /* <DEDUP_REMOVED lines=16> */
.L_x_11658:
[----:B------:R-:W-:Y:S05]  /*5a20*/  BSYNC B2 ;  /* 0x0000000000027941 */ /* 0x000fea0003800000 */
.L_x_11657:
        /* <DEDUP_REMOVED lines=44> */
.L_x_11656:
[----:B------:R-:W-:Y:S05]  /*5cf0*/  BSYNC B1 ;  /* 0x0000000000017941 */ /* 0x000fea0003800000 */
.L_x_11655:
        /* <DEDUP_REMOVED lines=12> */
.L_x_11659:
        /* <DEDUP_REMOVED lines=12> */
.L_x_11662:
[----:B------:R-:W-:Y:S02]  /*5e80*/  IMAD.MOV.U32 R157, RZ, RZ, R176 ;  /* 0x000000ffff9d7224 */ /* 0x000fe400078e00b0 */
.L_x_11663:
[----:B------:R-:W-:Y:S05]  /*5e90*/  BSYNC B1 ;  /* 0x0000000000017941 */ /* 0x000fea0003800000 */
.L_x_11661:
        /* <DEDUP_REMOVED lines=18> */
.L_x_11667:
[----:B------:R-:W-:Y:S05]  /*5fc0*/  BSYNC B2 ;  /* 0x0000000000027941 */ /* 0x000fea0003800000 */
.L_x_11666:
        /* <DEDUP_REMOVED lines=44> */
.L_x_11665:
[----:B------:R-:W-:Y:S05]  /*6290*/  BSYNC B1 ;  /* 0x0000000000017941 */ /* 0x000fea0003800000 */
.L_x_11664:
        /* <DEDUP_REMOVED lines=9> */
.L_x_11660:
[----:B------:R-:W-:Y:S01]  /*6330*/  P2R R152, PR, RZ, 0x2 ;  /* 0x00000002ff987803 */ /* 0x000fe20000000000 */
[----:B------:R-:W-:Y:S01]  /*6340*/  IMAD.MOV.U32 R196, RZ, RZ, 0x20 ;  /* 0x00000020ffc47424 */ /* 0x000fe200078e00ff */
[C---:B------:R-:W-:Y:S02]  /*6350*/  LOP3.LUT P1, RZ, R197.reuse, 0x2, RZ, 0xc0, !PT ;  /* 0x00000002c5ff7812 */ /* 0x040fe4000782c0ff */
[----:B------:R-:W-:Y:S02]  /*6360*/  SEL R149, RZ, 0x10000, P4 ;  /* 0x00010000ff957807 */ /* 0x000fe40002000000 */
[----:B------:R-:W-:Y:S02]  /*6370*/  SEL R148, RZ, 0x100, P3 ;  /* 0x00000100ff947807 */ /* 0x000fe40001800000 */
[C---:B------:R-:W-:Y:S02]  /*6380*/  LOP3.LUT P4, RZ, R197.reuse, 0x8, RZ, 0xc0, !PT ;  /* 0x00000008c5ff7812 */ /* 0x040fe4000788c0ff */
[----:B------:R-:W-:-:S02]  /*6390*/  LOP3.LUT P3, RZ, R197, 0x4, RZ, 0xc0, !PT ;  /* 0x00000004c5ff7812 */ /* 0x000fc4000786c0ff */
[----:B------:R-:W-:Y:S02]  /*63a0*/  SEL R150, RZ, 0x1, P1 ;  /* 0x00000001ff967807 */ /* 0x000fe40000800000 */
[----:B------:R-:W-:Y:S02]  /*63b0*/  SEL R151, RZ, 0x1000000, P5 ;  /* 0x01000000ff977807 */ /* 0x000fe40002800000 */
[----:B------:R-:W-:Y:S02]  /*63c0*/  ISETP.NE.AND P1, PT, R152, RZ, PT ;  /* 0x000000ff9800720c */ /* 0x000fe40003f25270 */
        /* <DEDUP_REMOVED lines=8> */
[----:B------:R-:W-:Y:S01]  /*6450*/  SEL R151, RZ, 0x1, P5 ;  /* 0x00000001ff977807 */ /* 0x000fe20002800000 */
[----:B------:R-:W-:Y:S01]  /*6460*/  IMAD.WIDE.U32 R154, R154, 0x100, RZ ;  /* 0x000001009a9a7825 */ /* 0x000fe200078e00ff */
[----:B------:R-:W-:Y:S02]  /*6470*/  MOV R198, 0x8 ;  /* 0x0000000800c67802 */ /* 0x000fe40000000f00 */
[----:B------:R-:W-:Y:S01]  /*6480*/  LOP3.LUT P6, RZ, R197, 0x20, RZ, 0xc0, !PT ;  /* 0x00000020c5ff7812 */ /* 0x000fe200078cc0ff */
[----:B------:R-:W-:Y:S01]  /*6490*/  IMAD.WIDE.U32 R148, R187, R196, c[0x0][0x188] ;  /* 0x00006200bb947625 */ /* 0x000fe200078e00c4 */
[----:B------:R-:W-:-:S02]  /*64a0*/  LOP3.LUT R150, R154, R150, R152, 0xfe, !PT ;  /* 0x000000969a967212 */ /* 0x000fc400078efe98 */
[----:B------:R-:W-:Y:S02]  /*64b0*/  LOP3.LUT R153, R155, R159, R153, 0xfe, !PT ;  /* 0x0000009f9b997212 */ /* 0x000fe400078efe99 */
[----:B------:R-:W-:Y:S01]  /*64c0*/  LOP3.LUT R152, R150, R151, RZ, 0xfc, !PT ;  /* 0x0000009796987212 */ /* 0x000fe200078efcff */
[C---:B------:R-:W-:Y:S01]  /*64d0*/  IMAD.WIDE.U32 R150, R187.reuse, R198, c[0x0][0x190] ;  /* 0x00006400bb967625 */ /* 0x040fe200078e00c6 */
[----:B------:R0:W-:Y:S01]  /*64e0*/  STG.E.128 [R148.64], R132 ;  /* 0x0000008494007986 */ /* 0x0001e2000c101d06 */
[----:B------:R-:W-:-:S03]  /*64f0*/  IADD3 R157, R187, 0x20, RZ ;  /* 0x00000020bb9d7810 */ /* 0x000fc60007ffe0ff */
[----:B------:R0:W-:Y:S02]  /*6500*/  STG.E.128 [R148.64+0x10], R144 ;  /* 0x0000109094007986 */ /* 0x0001e4000c101d06 */
[C---:B------:R-:W-:Y:S02]  /*6510*/  @P6 IMAD.WIDE.U32 R158, R157.reuse, R164, c[0x0][0x178] ;  /* 0x00005e009d9e6625 */ /* 0x040fe400078e00a4 */
[----:B------:R0:W-:Y:S02]  /*6520*/  STG.E.64 [R150.64], R152 ;  /* 0x0000009896007986 */ /* 0x0001e4000c101b06 */
        /* <DEDUP_REMOVED lines=22> */
.L_x_11668:
        /* <DEDUP_REMOVED lines=16> */
.L_x_11670:
[----:B-1----:R-:W-:Y:S02]  /*6790*/  IMAD.MOV.U32 R162, RZ, RZ, R176 ;  /* 0x000000ffffa27224 */ /* 0x002fe400078e00b0 */
.L_x_11671:
[----:B------:R-:W-:Y:S05]  /*67a0*/  BSYNC B1 ;  /* 0x0000000000017941 */ /* 0x000fea0003800000 */
.L_x_11669:
        /* <DEDUP_REMOVED lines=16> */
.L_x_11675:
[----:B------:R-:W-:Y:S05]  /*68b0*/  BSYNC B2 ;  /* 0x0000000000027941 */ /* 0x000fea0003800000 */
.L_x_11674:
        /* <DEDUP_REMOVED lines=44> */
.L_x_11673:
[----:B------:R-:W-:Y:S05]  /*6b80*/  BSYNC B1 ;  /* 0x0000000000017941 */ /* 0x000fea0003800000 */
.L_x_11672:
        /* <DEDUP_REMOVED lines=14> */
.L_x_11676:
        /* <DEDUP_REMOVED lines=12> */
.L_x_11679:
[----:B------:R-:W-:Y:S02]  /*6d30*/  IMAD.MOV.U32 R156, RZ, RZ, R176 ;  /* 0x000000ffff9c7224 */ /* 0x000fe400078e00b0 */
.L_x_11680:
[----:B------:R-:W-:Y:S05]  /*6d40*/  BSYNC B1 ;  /* 0x0000000000017941 */ /* 0x000fea0003800000 */
.L_x_11678:
        /* <DEDUP_REMOVED lines=16> */
.L_x_11684:
[----:B------:R-:W-:Y:S05]  /*6e50*/  BSYNC B2 ;  /* 0x0000000000027941 */ /* 0x000fea0003800000 */
.L_x_11683:
        /* <DEDUP_REMOVED lines=39> */
[----:B------:R-:W-:Y:S02]  /*70d0*/  MOV R176, R150 ;  /* 0x0000009600b07202 */ /* 0x000fe40000000f00 */
[----:B------:R-:W-:Y:S01]  /*70e0*/  LOP3.LUT R3, R151, UR25, R162, 0x96, !PT ;  /* 0x0000001997037c12 */ /* 0x000fe2000f8e96a2 */
[----:B------:R-:W-:Y:S01]  /*70f0*/  IMAD.MOV.U32 R150, RZ, RZ, RZ ;  /* 0x000000ffff967224 */ /* 0x000fe200078e00ff */
[----:B------:R-:W-:Y:S02]  /*7100*/  LOP3.LUT R172, R179, UR26, R160, 0x96, !PT ;  /* 0x0000001ab3ac7c12 */ /* 0x000fe4000f8e96a0 */
.L_x_11682:
[----:B------:R-:W-:Y:S05]  /*7110*/  BSYNC B1 ;  /* 0x0000000000017941 */ /* 0x000fea0003800000 */
.L_x_11681:
        /* <DEDUP_REMOVED lines=9> */
.L_x_11677:
        /* <DEDUP_REMOVED lines=12> */
.L_x_11686:
[----:B------:R-:W-:Y:S02]  /*7270*/  IMAD.MOV.U32 R156, RZ, RZ, R176 ;  /* 0x000000ffff9c7224 */ /* 0x000fe400078e00b0 */
.L_x_11687:
[----:B------:R-:W-:Y:S05]  /*7280*/  BSYNC B1 ;  /* 0x0000000000017941 */ /* 0x000fea0003800000 */
.L_x_11685:
        /* <DEDUP_REMOVED lines=16> */
.L_x_11691:
[----:B------:R-:W-:Y:S05]  /*7390*/  BSYNC B2 ;  /* 0x0000000000027941 */ /* 0x000fea0003800000 */
.L_x_11690:
        /* <DEDUP_REMOVED lines=44> */
.L_x_11689:
[----:B------:R-:W-:Y:S05]  /*7660*/  BSYNC B1 ;  /* 0x0000000000017941 */ /* 0x000fea0003800000 */
.L_x_11688:
        /* <DEDUP_REMOVED lines=14> */
.L_x_11692:
        /* <DEDUP_REMOVED lines=12> */
.L_x_11695:
[----:B------:R-:W-:Y:S02]  /*7810*/  IMAD.MOV.U32 R152, RZ, RZ, R176 ;  /* 0x000000ffff987224 */ /* 0x000fe400078e00b0 */
.L_x_11696:
[----:B------:R-:W-:Y:S05]  /*7820*/  BSYNC B1 ;  /* 0x0000000000017941 */ /* 0x000fea0003800000 */
.L_x_11694:
        /* <DEDUP_REMOVED lines=16> */
.L_x_11700:
[----:B------:R-:W-:Y:S05]  /*7930*/  BSYNC B2 ;  /* 0x0000000000027941 */ /* 0x000fea0003800000 */
.L_x_11699:
        /* <DEDUP_REMOVED lines=44> */
.L_x_11698:
[----:B------:R-:W-:Y:S05]  /*7c00*/  BSYNC B1 ;  /* 0x0000000000017941 */ /* 0x000fea0003800000 */
.L_x_11697:
        /* <DEDUP_REMOVED lines=9> */
.L_x_11693:
        /* <DEDUP_REMOVED lines=12> */
.L_x_11702:
[----:B------:R-:W-:Y:S02]  /*7d60*/  IMAD.MOV.U32 R152, RZ, RZ, R176 ;  /* 0x000000ffff987224 */ /* 0x000fe400078e00b0 */
.L_x_11703:
[----:B------:R-:W-:Y:S05]  /*7d70*/  BSYNC B1 ;  /* 0x0000000000017941 */ /* 0x000fea0003800000 */
.L_x_11701:
        /* <DEDUP_REMOVED lines=16> */
.L_x_11707:
[----:B------:R-:W-:Y:S05]  /*7e80*/  BSYNC B2 ;  /* 0x0000000000027941 */ /* 0x000fea0003800000 */
.L_x_11706:
        /* <DEDUP_REMOVED lines=44> */
.L_x_11705:
[----:B------:R-:W-:Y:S05]  /*8150*/  BSYNC B1 ;  /* 0x0000000000017941 */ /* 0x000fea0003800000 */
.L_x_11704:
        /* <DEDUP_REMOVED lines=14> */
.L_x_11708:
        /* <DEDUP_REMOVED lines=12> */
.L_x_11711:
[----:B------:R-:W-:Y:S02]  /*8300*/  IMAD.MOV.U32 R156, RZ, RZ, R176 ;  /* 0x000000ffff9c7224 */ /* 0x000fe400078e00b0 */
.L_x_11712:
[----:B------:R-:W-:Y:S05]  /*8310*/  BSYNC B1 ;  /* 0x0000000000017941 */ /* 0x000fea0003800000 */
.L_x_11710:
        /* <DEDUP_REMOVED lines=16> */
.L_x_11716:
[----:B------:R-:W-:Y:S05]  /*8420*/  BSYNC B2 ;  /* 0x0000000000027941 */ /* 0x000fea0003800000 */
.L_x_11715:
        /* <DEDUP_REMOVED lines=44> */
.L_x_11714:
[----:B------:R-:W-:Y:S05]  /*86f0*/  BSYNC B1 ;  /* 0x0000000000017941 */ /* 0x000fea0003800000 */
.L_x_11713:
        /* <DEDUP_REMOVED lines=9> */
.L_x_11709:
        /* <DEDUP_REMOVED lines=12> */
.L_x_11718:
[----:B------:R-:W-:Y:S02]  /*8850*/  MOV R165, R176 ;  /* 0x000000b000a57202 */ /* 0x000fe40000000f00 */
.L_x_11719:
[----:B------:R-:W-:Y:S05]  /*8860*/  BSYNC B1 ;  /* 0x0000000000017941 */ /* 0x000fea0003800000 */
.L_x_11717:
        /* <DEDUP_REMOVED lines=16> */
.L_x_11723:
[----:B------:R-:W-:Y:S05]  /*8970*/  BSYNC B2 ;  /* 0x0000000000027941 */ /* 0x000fea0003800000 */
.L_x_11722:
        /* <DEDUP_REMOVED lines=44> */
.L_x_11721:
[----:B------:R-:W-:Y:S05]  /*8c40*/  BSYNC B1 ;  /* 0x0000000000017941 */ /* 0x000fea0003800000 */
.L_x_11720:
        /* <DEDUP_REMOVED lines=14> */
.L_x_11724:
        /* <DEDUP_REMOVED lines=12> */
.L_x_11727:
[----:B------:R-:W-:Y:S02]  /*8df0*/  IMAD.MOV.U32 R165, RZ, RZ, R176 ;  /* 0x000000ffffa57224 */ /* 0x000fe400078e00b0 */
.L_x_11728:
[----:B------:R-:W-:Y:S05]  /*8e00*/  BSYNC B1 ;  /* 0x0000000000017941 */ /* 0x000fea0003800000 */
.L_x_11726:
        /* <DEDUP_REMOVED lines=16> */
.L_x_11732:
[----:B------:R-:W-:Y:S05]  /*8f10*/  BSYNC B2 ;  /* 0x0000000000027941 */ /* 0x000fea0003800000 */
.L_x_11731:
        /* <DEDUP_REMOVED lines=44> */
.L_x_11730:
[----:B------:R-:W-:Y:S05]  /*91e0*/  BSYNC B1 ;  /* 0x0000000000017941 */ /* 0x000fea0003800000 */
.L_x_11729:
        /* <DEDUP_REMOVED lines=9> */
.L_x_11725:
        /* <DEDUP_REMOVED lines=12> */
.L_x_11734:
[----:B------:R-:W-:Y:S02]  /*9340*/  IMAD.MOV.U32 R156, RZ, RZ, R176 ;  /* 0x000000ffff9c7224 */ /* 0x000fe400078e00b0 */
.L_x_11735:
[----:B------:R-:W-:Y:S05]  /*9350*/  BSYNC B1 ;  /* 0x0000000000017941 */ /* 0x000fea0003800000 */
.L_x_11733:
        /* <DEDUP_REMOVED lines=16> */
.L_x_11739:
[----:B------:R-:W-:Y:S05]  /*9460*/  BSYNC B2 ;  /* 0x0000000000027941 */ /* 0x000fea0003800000 */
.L_x_11738:
        /* <DEDUP_REMOVED lines=44> */
.L_x_11737:
[----:B------:R-:W-:Y:S05]  /*9730*/  BSYNC B1 ;  /* 0x0000000000017941 */ /* 0x000fea0003800000 */
.L_x_11736:
        /* <DEDUP_REMOVED lines=12> */
.L_x_11740:
        /* <DEDUP_REMOVED lines=12> */
.L_x_11743:
[----:B------:R-:W-:Y:S02]  /*98c0*/  IMAD.MOV.U32 R165, RZ, RZ, R176 ;  /* 0x000000ffffa57224 */ /* 0x000fe400078e00b0 */
.L_x_11744:
[----:B------:R-:W-:Y:S05]  /*98d0*/  BSYNC B1 ;  /* 0x0000000000017941 */ /* 0x000fea0003800000 */
.L_x_11742:
        /* <DEDUP_REMOVED lines=16> */
.L_x_11748:
[----:B------:R-:W-:Y:S05]  /*99e0*/  BSYNC B2 ;  /* 0x0000000000027941 */ /* 0x000fea0003800000 */
.L_x_11747:
        /* <DEDUP_REMOVED lines=44> */
.L_x_11746:
[----:B------:R-:W-:Y:S05]  /*9cb0*/  BSYNC B1 ;  /* 0x0000000000017941 */ /* 0x000fea0003800000 */
.L_x_11745:
        /* <DEDUP_REMOVED lines=9> */
.L_x_11741:
        /* <DEDUP_REMOVED lines=12> */
.L_x_11750:
[----:B------:R-:W-:Y:S02]  /*9e10*/  IMAD.MOV.U32 R165, RZ, RZ, R176 ;  /* 0x000000ffffa57224 */ /* 0x000fe400078e00b0 */
.L_x_11751:
[----:B------:R-:W-:Y:S05]  /*9e20*/  BSYNC B1 ;  /* 0x0000000000017941 */ /* 0x000fea0003800000 */
.L_x_11749:
        /* <DEDUP_REMOVED lines=16> */
.L_x_11755:
[----:B------:R-:W-:Y:S05]  /*9f30*/  BSYNC B2 ;  /* 0x0000000000027941 */ /* 0x000fea0003800000 */
.L_x_11754:
        /* <DEDUP_REMOVED lines=44> */
.L_x_11753:
[----:B------:R-:W-:Y:S05]  /*a200*/  BSYNC B1 ;  /* 0x0000000000017941 */ /* 0x000fea0003800000 */
.L_x_11752:
        /* <DEDUP_REMOVED lines=12> */
.L_x_11756:
        /* <DEDUP_REMOVED lines=12> */
.L_x_11759:
[----:B------:R-:W-:Y:S02]  /*a390*/  IMAD.MOV.U32 R156, RZ, RZ, R176 ;  /* 0x000000ffff9c7224 */ /* 0x000fe400078e00b0 */
.L_x_11760:
[----:B------:R-:W-:Y:S05]  /*a3a0*/  BSYNC B1 ;  /* 0x0000000000017941 */ /* 0x000fea0003800000 */
.L_x_11758:
        /* <DEDUP_REMOVED lines=16> */
.L_x_11764:
[----:B------:R-:W-:Y:S05]  /*a4b0*/  BSYNC B2 ;  /* 0x0000000000027941 */ /* 0x000fea0003800000 */
.L_x_11763:
        /* <DEDUP_REMOVED lines=44> */
.L_x_11762:
[----:B------:R-:W-:Y:S05]  /*a780*/  BSYNC B1 ;  /* 0x0000000000017941 */ /* 0x000fea0003800000 */
.L_x_11761:
        /* <DEDUP_REMOVED lines=9> */
.L_x_11757:
        /* <DEDUP_REMOVED lines=12> */
.L_x_11766:
[----:B------:R-:W-:Y:S02]  /*a8e0*/  MOV R165, R176 ;  /* 0x000000b000a57202 */ /* 0x000fe40000000f00 */
.L_x_11767:
[----:B------:R-:W-:Y:S05]  /*a8f0*/  BSYNC B1 ;  /* 0x0000000000017941 */ /* 0x000fea0003800000 */
.L_x_11765:
        /* <DEDUP_REMOVED lines=16> */
.L_x_11771:
[----:B------:R-:W-:Y:S05]  /*aa00*/  BSYNC B2 ;  /* 0x0000000000027941 */ /* 0x000fea0003800000 */
.L_x_11770:
[----:B------:R-:W-:Y:S01]  /*aa10*/  IMAD.HI.U32 R154, R173, -0x326172a9, RZ ;  /* 0xcd9e8d57ad9a7827 */ /* 0x000fe200078e00ff */
[----:B------:R-:W-:-:S03]  /*aa20*/  LOP3.LUT R156, R156, UR5, R177, 0x96, !PT ;  /* 0x000000059c9c7c12 */ /* 0x000fc6000f8e96b1 */
[----:B------:R-:W-:Y:S01]  /*aa30*/  IMAD R3, R173, -0x326172a9, RZ ;  /* 0xcd9e8d57ad037824 */ /* 0x000fe200078e02ff */
[----:B------:R-:W-:Y:S01]  /*aa40*/  LOP3.LUT R154, R154, UR4, R175, 0x96, !PT ;  /* 0x000000049a9a7c12 */ /* 0x000fe2000f8e96af */
[----:B------:R-:W-:Y:S01]  /*aa50*/  IMAD.WIDE.U32 R160, R156, -0x326172a9, RZ ;  /* 0xcd9e8d579ca07825 */ /* 0x000fe200078e00ff */
[----:B------:R-:W-:-:S03]  /*aa60*/  HFMA2.MMA R156, -RZ, RZ, 0, 0 ;  /* 0x00000000ff9c7435 */ /* 0x000fc600000001ff */
        /* <DEDUP_REMOVED lines=38> */
.L_x_11769:
[----:B------:R-:W-:Y:S05]  /*acd0*/  BSYNC B1 ;  /* 0x0000000000017941 */ /* 0x000fea0003800000 */
.L_x_11768:
        /* <DEDUP_REMOVED lines=12> */
.L_x_11772:
        /* <DEDUP_REMOVED lines=12> */
.L_x_11775:
[----:B------:R-:W-:Y:S02]  /*ae60*/  MOV R165, R176 ;  /* 0x000000b000a57202 */ /* 0x000fe40000000f00 */
.L_x_11776:
[----:B------:R-:W-:Y:S05]  /*ae70*/  BSYNC B1 ;  /* 0x0000000000017941 */ /* 0x000fea0003800000 */
.L_x_11774:
        /* <DEDUP_REMOVED lines=16> */
.L_x_11780:
[----:B------:R-:W-:Y:S05]  /*af80*/  BSYNC B2 ;  /* 0x0000000000027941 */ /* 0x000fea0003800000 */
.L_x_11779:
        /* <DEDUP_REMOVED lines=44> */
.L_x_11778:
[----:B------:R-:W-:Y:S05]  /*b250*/  BSYNC B1 ;  /* 0x0000000000017941 */ /* 0x000fea0003800000 */
.L_x_11777:
        /* <DEDUP_REMOVED lines=9> */
.L_x_11773:
        /* <DEDUP_REMOVED lines=12> */
.L_x_11782:
[----:B------:R-:W-:Y:S02]  /*b3b0*/  IMAD.MOV.U32 R165, RZ, RZ, R176 ;  /* 0x000000ffffa57224 */ /* 0x000fe400078e00b0 */
.L_x_11783:
[----:B------:R-:W-:Y:S05]  /*b3c0*/  BSYNC B1 ;  /* 0x0000000000017941 */ /* 0x000fea0003800000 */
.L_x_11781:
        /* <DEDUP_REMOVED lines=16> */
.L_x_11787:
[----:B------:R-:W-:Y:S05]  /*b4d0*/  BSYNC B2 ;  /* 0x0000000000027941 */ /* 0x000fea0003800000 */
.L_x_11786:
        /* <DEDUP_REMOVED lines=44> */
.L_x_11785:
[----:B------:R-:W-:Y:S05]  /*b7a0*/  BSYNC B1 ;  /* 0x0000000000017941 */ /* 0x000fea0003800000 */
.L_x_11784:
        /* <DEDUP_REMOVED lines=12> */
.L_x_11788:
        /* <DEDUP_REMOVED lines=12> */
.L_x_11791:
[----:B------:R-:W-:Y:S02]  /*b930*/  IMAD.MOV.U32 R165, RZ, RZ, R176 ;  /* 0x000000ffffa57224 */ /* 0x000fe400078e00b0 */
.L_x_11792:
[----:B------:R-:W-:Y:S05]  /*b940*/  BSYNC B1 ;  /* 0x0000000000017941 */ /* 0x000fea0003800000 */
.L_x_11790:
        /* <DEDUP_REMOVED lines=18> */
.L_x_11796:
[----:B------:R-:W-:Y:S05]  /*ba70*/  BSYNC B2 ;  /* 0x0000000000027941 */ /* 0x000fea0003800000 */
.L_x_11795:
        /* <DEDUP_REMOVED lines=44> */
.L_x_11794:
[----:B------:R-:W-:Y:S05]  /*bd40*/  BSYNC B1 ;  /* 0x0000000000017941 */ /* 0x000fea0003800000 */
.L_x_11793:
        /* <DEDUP_REMOVED lines=9> */
.L_x_11789:
[----:B------:R-:W-:Y:S01]  /*bde0*/  P2R R160, PR, RZ, 0x2 ;  /* 0x00000002ffa07803 */ /* 0x000fe20000000000 */
[----:B------:R-:W-:Y:S01]  /*bdf0*/  IMAD.WIDE.U32 R162, R157, R196, c[0x0][0x188] ;  /* 0x000062009da27625 */ /* 0x000fe200078e00c4 */
[----:B------:R-:W-:Y:S02]  /*be00*/  LOP3.LUT P1, RZ, R197, 0x2, RZ, 0xc0, !PT ;  /* 0x00000002c5ff7812 */ /* 0x000fe4000782c0ff */
[----:B------:R-:W-:Y:S01]  /*be10*/  SEL R159, RZ, 0x10000, P4 ;  /* 0x00010000ff9f7807 */ /* 0x000fe20002000000 */
[----:B------:R-:W-:Y:S01]  /*be20*/  IMAD.WIDE.U32 R168, R157, R198, c[0x0][0x190] ;  /* 0x000064009da87625 */ /* 0x000fe200078e00c6 */
[----:B------:R-:W-:Y:S01]  /*be30*/  SEL R156, RZ, 0x100, P3 ;  /* 0x00000100ff9c7807 */ /* 0x000fe20001800000 */
[----:B------:R0:W-:Y:S01]  /*be40*/  STG.E.128 [R162.64], R148 ;  /* 0x00000094a2007986 */ /* 0x0001e2000c101d06 */
[C---:B------:R-:W-:Y:S02]  /*be50*/  LOP3.LUT P4, RZ, R197.reuse, 0x8, RZ, 0xc0, !PT ;  /* 0x00000008c5ff7812 */ /* 0x040fe4000788c0ff */
[----:B------:R-:W-:Y:S01]  /*be60*/  LOP3.LUT P3, RZ, R197, 0x4, RZ, 0xc0, !PT ;  /* 0x00000004c5ff7812 */ /* 0x000fe2000786c0ff */
[----:B------:R0:W-:Y:S01]  /*be70*/  STG.E.128 [R162.64+0x10], R152 ;  /* 0x00001098a2007986 */ /* 0x0001e2000c101d06 */
[----:B------:R-:W-:-:S02]  /*be80*/  SEL R158, RZ, 0x1, P1 ;  /* 0x00000001ff9e7807 */ /* 0x000fc40000800000 */
        /* <DEDUP_REMOVED lines=12> */
[----:B------:R-:W-:Y:S02]  /*bf50*/  LOP3.LUT P6, RZ, R197, 0x20, RZ, 0xc0, !PT ;  /* 0x00000020c5ff7812 */ /* 0x000fe400078cc0ff */
[----:B------:R-:W-:Y:S02]  /*bf60*/  IADD3 R165, R187, 0x40, RZ ;  /* 0x00000040bba57810 */ /* 0x000fe40007ffe0ff */
[----:B------:R-:W-:-:S02]  /*bf70*/  LOP3.LUT R158, R166, R158, R160, 0xfe, !PT ;  /* 0x0000009ea69e7212 */ /* 0x000fc400078efea0 */
[----:B------:R-:W-:Y:S01]  /*bf80*/  LOP3.LUT R171, R167, R171, R161, 0xfe, !PT ;  /* 0x000000aba7ab7212 */ /* 0x000fe200078efea1 */
[----:B------:R-:W-:Y:S01]  /*bf90*/  @P0 IMAD.WIDE.U32 R166, R165, R196, c[0x0][0x180] ;  /* 0x00006000a5a60625 */ /* 0x000fe200078e00c4 */
[----:B------:R-:W-:-:S03]  /*bfa0*/  LOP3.LUT R170, R158, R159, RZ, 0xfc, !PT ;  /* 0x0000009f9eaa7212 */ /* 0x000fc600078efcff */
[CC--:B------:R-:W-:Y:S02]  /*bfb0*/  IMAD.WIDE.U32 R160, R165.reuse, R164.reuse, c[0x0][0x170] ;  /* 0x00005c00a5a07625 */ /* 0x0c0fe400078e00a4 */
[----:B------:R0:W-:Y:S02]  /*bfc0*/  STG.E.64 [R168.64], R170 ;  /* 0x000000aaa8007986 */ /* 0x0001e4000c101b06 */
[----:B------:R-:W-:Y:S01]  /*bfd0*/  @P6 IMAD.WIDE.U32 R158, R165, R164, c[0x0][0x178] ;  /* 0x00005e00a59e6625 */ /* 0x000fe200078e00a4 */
[----:B------:R-:W-:Y:S05]  /*bfe0*/  @!P6 BRA `(.L_x_11797) ;  /* 0x000001300000e947 */ /* 0x000fea0003800000 */
[----:B0-----:R-:W-:Y:S01]  /*bff0*/  IMAD.U32 R162, R185, 0x10000, RZ ;  /* 0x00010000b9a27824 */ /* 0x001fe200078e00ff */
[----:B------:R-:W-:Y:S02]  /*c000*/  LOP3.LUT R156, R0, 0xffff, RZ, 0xc0, !PT ;  /* 0x0000ffff009c7812 */ /* 0x000fe400078ec0ff */
[----:B------:R-:W-:Y:S02]  /*c010*/  PRMT R169, R184, 0x7104, RZ ;  /* 0x00007104b8a97816 */ /* 0x000fe400000000ff */
[----:B------:R-:W-:-:S02]  /*c020*/  LOP3.LUT R163, R162, 0xff0000, RZ, 0xc0, !PT ;  /* 0x00ff0000a2a37812 */ /* 0x000fc400078ec0ff */
[----:B------:R-:W-:Y:S02]  /*c030*/  LOP3.LUT R162, R182, 0xff, RZ, 0xc0, !PT ;  /* 0x000000ffb6a27812 */ /* 0x000fe400078ec0ff */
[----:B------:R-:W-:Y:S02]  /*c040*/  PRMT R156, R163, 0x4210, R156 ;  /* 0x00004210a39c7816 */ /* 0x000fe4000000009c */
[----:B------:R-:W-:Y:S01]  /*c050*/  LOP3.LUT R168, R181, 0xff, RZ, 0xc0, !PT ;  /* 0x000000ffb5a87812 */ /* 0x000fe200078ec0ff */
[----:B------:R-:W-:Y:S01]  /*c060*/  IMAD.WIDE.U32 R162, R162, 0x1000000, RZ ;  /* 0x01000000a2a27825 */ /* 0x000fe200078e00ff */
[----:B------:R-:W-:Y:S02]  /*c070*/  LOP3.LUT R170, R180, 0xff, RZ, 0xc0, !PT ;  /* 0x000000ffb4aa7812 */ /* 0x000fe400078ec0ff */
[----:B------:R-:W-:Y:S01]  /*c080*/  LOP3.LUT R156, R156, 0xff00, R169, 0xf8, !PT ;  /* 0x0000ff009c9c7812 */ /* 0x000fe200078ef8a9 */
[----:B------:R-:W-:-:S03]  /*c090*/  IMAD.WIDE.U32 R168, R168, 0x10000, RZ ;  /* 0x00010000a8a87825 */ /* 0x000fc600078e00ff */
[----:B------:R-:W-:Y:S01]  /*c0a0*/  LOP3.LUT R193, R156, 0xff, R183, 0xf8, !PT ;  /* 0x000000ff9cc17812 */ /* 0x000fe200078ef8b7 */
[----:B------:R-:W-:-:S03]  /*c0b0*/  IMAD.WIDE.U32 R170, R170, 0x100, RZ ;  /* 0x00000100aaaa7825 */ /* 0x000fc600078e00ff */
[----:B------:R-:W-:Y:S01]  /*c0c0*/  LOP3.LUT R193, R169, R193, R163, 0xfe, !PT ;  /* 0x000000c1a9c17212 */ /* 0x000fe200078efea3 */
[----:B------:R-:W-:Y:S01]  /*c0d0*/  IMAD.WIDE.U32 R156, R157, R198, c[0x0][0x198] ;  /* 0x000066009d9c7625 */ /* 0x000fe200078e00c6 */
[----:B------:R-:W-:Y:S02]  /*c0e0*/  LOP3.LUT R162, R170, R162, R168, 0xfe, !PT ;  /* 0x000000a2aaa27212 */ /* 0x000fe400078efea8 */
[----:B------:R-:W-:Y:S02]  /*c0f0*/  LOP3.LUT R163, R193, R171, RZ, 0xfc, !PT ;  /* 0x000000abc1a37212 */ /* 0x000fe400078efcff */
[----:B------:R-:W-:-:S05]  /*c100*/  LOP3.LUT R162, R162, 0xff, R179, 0xf8, !PT ;  /* 0x000000ffa2a27812 */ /* 0x000fca00078ef8b3 */
[----:B------:R0:W-:Y:S02]  /*c110*/  STG.E.64 [R156.64], R162 ;  /* 0x000000a29c007986 */ /* 0x0001e4000c101b06 */
.L_x_11797:
        /* <DEDUP_REMOVED lines=16> */
.L_x_11799:
[----:B-1----:R-:W-:Y:S02]  /*c220*/  IMAD.MOV.U32 R170, RZ, RZ, R176 ;  /* 0x000000ffffaa7224 */ /* 0x002fe400078e00b0 */
.L_x_11800:
[----:B------:R-:W-:Y:S05]  /*c230*/  BSYNC B1 ;  /* 0x0000000000017941 */ /* 0x000fea0003800000 */
.L_x_11798:
        /* <DEDUP_REMOVED lines=16> */
.L_x_11804:
[----:B------:R-:W-:Y:S05]  /*c340*/  BSYNC B2 ;  /* 0x0000000000027941 */ /* 0x000fea0003800000 */
.L_x_11803:
        /* <DEDUP_REMOVED lines=44> */
.L_x_11802:
[----:B------:R-:W-:Y:S05]  /*c610*/  BSYNC B1 ;  /* 0x0000000000017941 */ /* 0x000fea0003800000 */
.L_x_11801:
        /* <DEDUP_REMOVED lines=14> */
.L_x_11805:
        /* <DEDUP_REMOVED lines=12> */
.L_x_11808:
[----:B------:R-:W-:Y:S02]  /*c7c0*/  IMAD.MOV.U32 R192, RZ, RZ, R176 ;  /* 0x000000ffffc07224 */ /* 0x000fe400078e00b0 */
.L_x_11809:
[----:B------:R-:W-:Y:S05]  /*c7d0*/  BSYNC B1 ;  /* 0x0000000000017941 */ /* 0x000fea0003800000 */
.L_x_11807:
        /* <DEDUP_REMOVED lines=16> */
.L_x_11813:
[----:B------:R-:W-:Y:S05]  /*c8e0*/  BSYNC B2 ;  /* 0x0000000000027941 */ /* 0x000fea0003800000 */
.L_x_11812:
        /* <DEDUP_REMOVED lines=43> */
.L_x_11811:
[----:B------:R-:W-:Y:S05]  /*cba0*/  BSYNC B1 ;  /* 0x0000000000017941 */ /* 0x000fea0003800000 */
.L_x_11810:
        /* <DEDUP_REMOVED lines=9> */
.L_x_11806:
        /* <DEDUP_REMOVED lines=12> */
.L_x_11815:
[----:B------:R-:W-:Y:S02]  /*cd00*/  MOV R192, R176 ;  /* 0x000000b000c07202 */ /* 0x000fe40000000f00 */
.L_x_11816:
[----:B------:R-:W-:Y:S05]  /*cd10*/  BSYNC B1 ;  /* 0x0000000000017941 */ /* 0x000fea0003800000 */
.L_x_11814:
        /* <DEDUP_REMOVED lines=16> */
.L_x_11820:
[----:B------:R-:W-:Y:S05]  /*ce20*/  BSYNC B2 ;  /* 0x0000000000027941 */ /* 0x000fea0003800000 */
.L_x_11819:
        /* <DEDUP_REMOVED lines=44> */
.L_x_11818:
[----:B------:R-:W-:Y:S05]  /*d0f0*/  BSYNC B1 ;  /* 0x0000000000017941 */ /* 0x000fea0003800000 */
.L_x_11817:
        /* <DEDUP_REMOVED lines=14> */
.L_x_11821:
        /* <DEDUP_REMOVED lines=12> */
.L_x_11824:
[----:B------:R-:W-:Y:S02]  /*d2a0*/  MOV R160, R176 ;  /* 0x000000b000a07202 */ /* 0x000fe40000000f00 */
.L_x_11825:
[----:B------:R-:W-:Y:S05]  /*d2b0*/  BSYNC B1 ;  /* 0x0000000000017941 */ /* 0x000fea0003800000 */
.L_x_11823:
        /* <DEDUP_REMOVED lines=16> */
.L_x_11829:
[----:B------:R-:W-:Y:S05]  /*d3c0*/  BSYNC B2 ;  /* 0x0000000000027941 */ /* 0x000fea0003800000 */
.L_x_11828:
        /* <DEDUP_REMOVED lines=44> */
.L_x_11827:
[----:B------:R-:W-:Y:S05]  /*d690*/  BSYNC B1 ;  /* 0x0000000000017941 */ /* 0x000fea0003800000 */
.L_x_11826:
        /* <DEDUP_REMOVED lines=9> */
.L_x_11822:
        /* <DEDUP_REMOVED lines=12> */
.L_x_11831:
[----:B------:R-:W-:Y:S02]  /*d7f0*/  IMAD.MOV.U32 R160, RZ, RZ, R176 ;  /* 0x000000ffffa07224 */ /* 0x000fe400078e00b0 */
.L_x_11832:
[----:B------:R-:W-:Y:S05]  /*d800*/  BSYNC B1 ;  /* 0x0000000000017941 */ /* 0x000fea0003800000 */
.L_x_11830:
        /* <DEDUP_REMOVED lines=16> */
.L_x_11836:
[----:B------:R-:W-:Y:S05]  /*d910*/  BSYNC B2 ;  /* 0x0000000000027941 */ /* 0x000fea0003800000 */
.L_x_11835:
        /* <DEDUP_REMOVED lines=44> */
.L_x_11834:
[----:B------:R-:W-:Y:S05]  /*dbe0*/  BSYNC B1 ;  /* 0x0000000000017941 */ /* 0x000fea0003800000 */
.L_x_11833:
        /* <DEDUP_REMOVED lines=14> */
.L_x_11837:
        /* <DEDUP_REMOVED lines=12> */
.L_x_11840:
[----:B------:R-:W-:Y:S02]  /*dd90*/  IMAD.MOV.U32 R195, RZ, RZ, R176 ;  /* 0x000000ffffc37224 */ /* 0x000fe400078e00b0 */
.L_x_11841:
[----:B------:R-:W-:Y:S05]  /*dda0*/  BSYNC B1 ;  /* 0x0000000000017941 */ /* 0x000fea0003800000 */
.L_x_11839:
        /* <DEDUP_REMOVED lines=16> */
.L_x_11845:
[----:B------:R-:W-:Y:S05]  /*deb0*/  BSYNC B2 ;  /* 0x0000000000027941 */ /* 0x000fea0003800000 */
.L_x_11844:
        /* <DEDUP_REMOVED lines=44> */
.L_x_11843:
[----:B------:R-:W-:Y:S05]  /*e180*/  BSYNC B1 ;  /* 0x0000000000017941 */ /* 0x000fea0003800000 */
.L_x_11842:
        /* <DEDUP_REMOVED lines=9> */
.L_x_11838:
        /* <DEDUP_REMOVED lines=12> */
.L_x_11847:
[----:B------:R-:W-:Y:S02]  /*e2e0*/  IMAD.MOV.U32 R195, RZ, RZ, R176 ;  /* 0x000000ffffc37224 */ /* 0x000fe400078e00b0 */
.L_x_11848:
[----:B------:R-:W-:Y:S05]  /*e2f0*/  BSYNC B1 ;  /* 0x0000000000017941 */ /* 0x000fea0003800000 */
.L_x_11846:
        /* <DEDUP_REMOVED lines=16> */
.L_x_11852:
[----:B------:R-:W-:Y:S05]  /*e400*/  BSYNC B2 ;  /* 0x0000000000027941 */ /* 0x000fea0003800000 */
.L_x_11851:
        /* <DEDUP_REMOVED lines=44> */
.L_x_11850:
[----:B------:R-:W-:Y:S05]  /*e6d0*/  BSYNC B1 ;  /* 0x0000000000017941 */ /* 0x000fea0003800000 */
.L_x_11849:
        /* <DEDUP_REMOVED lines=14> */
.L_x_11853:
        /* <DEDUP_REMOVED lines=12> */
.L_x_11856:
[----:B------:R-:W-:Y:S02]  /*e880*/  IMAD.MOV.U32 R192, RZ, RZ, R176 ;  /* 0x000000ffffc07224 */ /* 0x000fe400078e00b0 */
.L_x_11857:
[----:B------:R-:W-:Y:S05]  /*e890*/  BSYNC B1 ;  /* 0x0000000000017941 */ /* 0x000fea0003800000 */
.L_x_11855:
        /* <DEDUP_REMOVED lines=16> */
.L_x_11861:
[----:B------:R-:W-:Y:S05]  /*e9a0*/  BSYNC B2 ;  /* 0x0000000000027941 */ /* 0x000fea0003800000 */
.L_x_11860:
        /* <DEDUP_REMOVED lines=44> */
.L_x_11859:
[----:B------:R-:W-:Y:S05]  /*ec70*/  BSYNC B1 ;  /* 0x0000000000017941 */ /* 0x000fea0003800000 */
.L_x_11858:
        /* <DEDUP_REMOVED lines=9> */
.L_x_11854:
        /* <DEDUP_REMOVED lines=12> */
.L_x_11863:
[----:B------:R-:W-:Y:S02]  /*edd0*/  MOV R192, R176 ;  /* 0x000000b000c07202 */ /* 0x000fe40000000f00 */
.L_x_11864:
[----:B------:R-:W-:Y:S05]  /*ede0*/  BSYNC B1 ;  /* 0x0000000000017941 */ /* 0x000fea0003800000 */
.L_x_11862:
        /* <DEDUP_REMOVED lines=16> */
.L_x_11868:
[----:B------:R-:W-:Y:S05]  /*eef0*/  BSYNC B2 ;  /* 0x0000000000027941 */ /* 0x000fea0003800000 */
.L_x_11867:
        /* <DEDUP_REMOVED lines=44> */
.L_x_11866:
[----:B------:R-:W-:Y:S05]  /*f1c0*/  BSYNC B1 ;  /* 0x0000000000017941 */ /* 0x000fea0003800000 */
.L_x_11865:
        /* <DEDUP_REMOVED lines=12> */
.L_x_11869:
        /* <DEDUP_REMOVED lines=12> */
.L_x_11872:
[----:B------:R-:W-:Y:S02]  /*f350*/  MOV R195, R176 ;  /* 0x000000b000c37202 */ /* 0x000fe40000000f00 */
.L_x_11873:
[----:B------:R-:W-:Y:S05]  /*f360*/  BSYNC B1 ;  /* 0x0000000000017941 */ /* 0x000fea0003800000 */
.L_x_11871:
        /* <DEDUP_REMOVED lines=16> */
.L_x_11877:
[----:B------:R-:W-:Y:S05]  /*f470*/  BSYNC B2 ;  /* 0x0000000000027941 */ /* 0x000fea0003800000 */
.L_x_11876:
        /* <DEDUP_REMOVED lines=44> */
.L_x_11875:
[----:B------:R-:W-:Y:S05]  /*f740*/  BSYNC B1 ;  /* 0x0000000000017941 */ /* 0x000fea0003800000 */
.L_x_11874:
        /* <DEDUP_REMOVED lines=9> */
.L_x_11870:
        /* <DEDUP_REMOVED lines=12> */
.L_x_11879:
[----:B------:R-:W-:Y:S02]  /*f8a0*/  IMAD.MOV.U32 R195, RZ, RZ, R176 ;  /* 0x000000ffffc37224 */ /* 0x000fe400078e00b0 */
.L_x_11880:
[----:B------:R-:W-:Y:S05]  /*f8b0*/  BSYNC B1 ;  /* 0x0000000000017941 */ /* 0x000fea0003800000 */
.L_x_11878:
        /* <DEDUP_REMOVED lines=16> */
.L_x_11884:
[----:B------:R-:W-:Y:S05]  /*f9c0*/  BSYNC B2 ;  /* 0x0000000000027941 */ /* 0x000fea0003800000 */
.L_x_11883:
        /* <DEDUP_REMOVED lines=44> */
.L_x_11882:
[----:B------:R-:W-:Y:S05]  /*fc90*/  BSYNC B1 ;  /* 0x0000000000017941 */ /* 0x000fea0003800000 */
.L_x_11881:
        /* <DEDUP_REMOVED lines=12> */
.L_x_11885:
        /* <DEDUP_REMOVED lines=12> */
.L_x_11888:
[----:B------:R-:W-:Y:S02]  /*fe20*/  IMAD.MOV.U32 R195, RZ, RZ, R176 ;  /* 0x000000ffffc37224 */ /* 0x000fe400078e00b0 */
.L_x_11889:
[----:B------:R-:W-:Y:S05]  /*fe30*/  BSYNC B1 ;  /* 0x0000000000017941 */ /* 0x000fea0003800000 */
.L_x_11887:
        /* <DEDUP_REMOVED lines=16> */
.L_x_11893:
[----:B------:R-:W-:Y:S05]  /*ff40*/  BSYNC B2 ;  /* 0x0000000000027941 */ /* 0x000fea0003800000 */
.L_x_11892:
        /* <DEDUP_REMOVED lines=44> */
.L_x_11891:
[----:B------:R-:W-:Y:S05]  /*10210*/  BSYNC B1 ;  /* 0x0000000000017941 */ /* 0x000fea0003800000 */
.L_x_11890:
        /* <DEDUP_REMOVED lines=9> */
.L_x_11886:
        /* <DEDUP_REMOVED lines=12> */
.L_x_11895:
[----:B------:R-:W-:Y:S02]  /*10370*/  IMAD.MOV.U32 R195, RZ, RZ, R176 ;  /* 0x000000ffffc37224 */ /* 0x000fe400078e00b0 */
.L_x_11896:
[----:B------:R-:W-:Y:S05]  /*10380*/  BSYNC B1 ;  /* 0x0000000000017941 */ /* 0x000fea0003800000 */
.L_x_11894:
        /* <DEDUP_REMOVED lines=16> */
.L_x_11900:
[----:B------:R-:W-:Y:S05]  /*10490*/  BSYNC B2 ;  /* 0x0000000000027941 */ /* 0x000fea0003800000 */
.L_x_11899:
        /* <DEDUP_REMOVED lines=44> */
.L_x_11898:
[----:B------:R-:W-:Y:S05]  /*10760*/  BSYNC B1 ;  /* 0x0000000000017941 */ /* 0x000fea0003800000 */
.L_x_11897:
        /* <DEDUP_REMOVED lines=12> */
.L_x_11901:
        /* <DEDUP_REMOVED lines=12> */
.L_x_11904:
[----:B------:R-:W-:Y:S02]  /*108f0*/  IMAD.MOV.U32 R195, RZ, RZ, R176 ;  /* 0x000000ffffc37224 */ /* 0x000fe400078e00b0 */
.L_x_11905:
[----:B------:R-:W-:Y:S05]  /*10900*/  BSYNC B1 ;  /* 0x0000000000017941 */ /* 0x000fea0003800000 */
.L_x_11903:
        /* <DEDUP_REMOVED lines=16> */
.L_x_11909:
[----:B------:R-:W-:Y:S05]  /*10a10*/  BSYNC B2 ;  /* 0x0000000000027941 */ /* 0x000fea0003800000 */
.L_x_11908:
        /* <DEDUP_REMOVED lines=44> */
.L_x_11907:
[----:B------:R-:W-:Y:S05]  /*10ce0*/  BSYNC B1 ;  /* 0x0000000000017941 */ /* 0x000fea0003800000 */
.L_x_11906:
        /* <DEDUP_REMOVED lines=9> */
.L_x_11902:
        /* <DEDUP_REMOVED lines=12> */
.L_x_11911:
[----:B------:R-:W-:Y:S02]  /*10e40*/  MOV R195, R176 ;  /* 0x000000b000c37202 */ /* 0x000fe40000000f00 */
.L_x_11912:
[----:B------:R-:W-:Y:S05]  /*10e50*/  BSYNC B1 ;  /* 0x0000000000017941 */ /* 0x000fea0003800000 */
.L_x_11910:
        /* <DEDUP_REMOVED lines=16> */
.L_x_11916:
[----:B------:R-:W-:Y:S05]  /*10f60*/  BSYNC B2 ;  /* 0x0000000000027941 */ /* 0x000fea0003800000 */
.L_x_11915:
        /* <DEDUP_REMOVED lines=44> */
.L_x_11914:
[----:B------:R-:W-:Y:S05]  /*11230*/  BSYNC B1 ;  /* 0x0000000000017941 */ /* 0x000fea0003800000 */
.L_x_11913:
        /* <DEDUP_REMOVED lines=12> */
.L_x_11917:
        /* <DEDUP_REMOVED lines=12> */
.L_x_11920:
[----:B------:R-:W-:Y:S02]  /*113c0*/  MOV R195, R176 ;  /* 0x000000b000c37202 */ /* 0x000fe40000000f00 */
.L_x_11921:
[----:B------:R-:W-:Y:S05]  /*113d0*/  BSYNC B1 ;  /* 0x0000000000017941 */ /* 0x000fea0003800000 */
.L_x_11919:
        /* <DEDUP_REMOVED lines=18> */
.L_x_11925:
[----:B------:R-:W-:Y:S05]  /*11500*/  BSYNC B2 ;  /* 0x0000000000027941 */ /* 0x000fea0003800000 */
.L_x_11924:
        /* <DEDUP_REMOVED lines=44> */
.L_x_11923:
[----:B------:R-:W-:Y:S05]  /*117d0*/  BSYNC B1 ;  /* 0x0000000000017941 */ /* 0x000fea0003800000 */
.L_x_11922:
        /* <DEDUP_REMOVED lines=9> */
.L_x_11918:
[----:B------:R-:W-:Y:S01]  /*11870*/  P2R R168, PR, RZ, 0x2 ;  /* 0x00000002ffa87803 */ /* 0x000fe20000000000 */
[----:B------:R-:W-:Y:S01]  /*11880*/  IMAD.WIDE.U32 R202, R165, R198, c[0x0][0x190] ;  /* 0x00006400a5ca7625 */ /* 0x000fe200078e00c6 */
        /* <DEDUP_REMOVED lines=19> */
[----:B------:R-:W-:Y:S01]  /*119c0*/  IADD3 R193, R187, 0x60, RZ ;  /* 0x00000060bbc17810 */ /* 0x000fe20007ffe0ff */
[----:B------:R-:W-:Y:S01]  /*119d0*/  IMAD.WIDE.U32 R170, R165, R196, c[0x0][0x188] ;  /* 0x00006200a5aa7625 */ /* 0x000fe200078e00c4 */
[----:B------:R-:W-:-:S02]  /*119e0*/  LOP3.LUT R166, R200, R166, R168, 0xfe, !PT ;  /* 0x000000a6c8a67212 */ /* 0x000fc400078efea8 */
[----:B------:R-:W-:Y:S01]  /*119f0*/  LOP3.LUT R205, R201, R205, R169, 0xfe, !PT ;  /* 0x000000cdc9cd7212 */ /* 0x000fe200078efea9 */
[----:B------:R-:W-:Y:S01]  /*11a00*/  IMAD.WIDE.U32 R168, R193, R164, c[0x0][0x170] ;  /* 0x00005c00c1a87625 */ /* 0x000fe200078e00a4 */
[----:B------:R-:W-:Y:S01]  /*11a10*/  LOP3.LUT R204, R166, R167, RZ, 0xfc, !PT ;  /* 0x000000a7a6cc7212 */ /* 0x000fe200078efcff */
[----:B------:R0:W-:Y:S02]  /*11a20*/  STG.E.128 [R170.64], R156 ;  /* 0x0000009caa007986 */ /* 0x0001e4000c101d06 */
[-C--:B------:R-:W-:Y:S02]  /*11a30*/  @P0 IMAD.WIDE.U32 R200, R196, R193.reuse, c[0x0][0x180] ;  /* 0x00006000c4c80625 */ /* 0x080fe400078e00c1 */
[----:B------:R0:W-:Y:S02]  /*11a40*/  STG.E.128 [R170.64+0x10], R160 ;  /* 0x000010a0aa007986 */ /* 0x0001e4000c101d06 */
[----:B------:R-:W-:Y:S02]  /*11a50*/  @P6 IMAD.WIDE.U32 R166, R164, R193, c[0x0][0x178] ;  /* 0x00005e00a4a66625 */ /* 0x000fe400078e00c1 */
[----:B------:R0:W-:Y:S01]  /*11a60*/  STG.E.64 [R202.64], R204 ;  /* 0x000000ccca007986 */ /* 0x0001e2000c101b06 */
        /* <DEDUP_REMOVED lines=20> */
.L_x_11926:
        /* <DEDUP_REMOVED lines=16> */
.L_x_11928:
[----:B-1----:R-:W-:Y:S02]  /*11cb0*/  IMAD.MOV.U32 R165, RZ, RZ, R176 ;  /* 0x000000ffffa57224 */ /* 0x002fe400078e00b0 */
.L_x_11929:
[----:B------:R-:W-:Y:S05]  /*11cc0*/  BSYNC B1 ;  /* 0x0000000000017941 */ /* 0x000fea0003800000 */
.L_x_11927:
        /* <DEDUP_REMOVED lines=16> */
.L_x_11933:
[----:B------:R-:W-:Y:S05]  /*11dd0*/  BSYNC B2 ;  /* 0x0000000000027941 */ /* 0x000fea0003800000 */
.L_x_11932:
        /* <DEDUP_REMOVED lines=44> */
.L_x_11931:
[----:B------:R-:W-:Y:S05]  /*120a0*/  BSYNC B1 ;  /* 0x0000000000017941 */ /* 0x000fea0003800000 */
.L_x_11930:
[----:B------:R-:W0:Y:S01]  /*120b0*/  I2F.U32 R165, R165 ;  /* 0x000000a500a57306 */ /* 0x000e220000201000 */
[----:B------:R-:W-:Y:S01]  /*120c0*/  LOP3.LUT R197, R197, 0xfffffff7, RZ, 0xc0, !PT ;  /* 0xfffffff7c5c57812 */ /* 0x000fe200078ec0ff */
[----:B0-----:R-:W-:Y:S01]  /*120d0*/  FFMA.FTZ R164, R165, R194, 1.1641532182693481445e-10 ;  /* 0x2f000000a5a47423 */ /* 0x001fe200000100c2 */
[----:B-----5:R-:W-:-:S04]  /*120e0*/  PRMT R165, RZ, 0x5410, R168 ;  /* 0x00005410ffa57816 */ /* 0x020fc800000000a8 */
[----:B------:R-:W-:Y:S01]  /*120f0*/  FSETP.GTU.FTZ.AND P2, PT, R164, c[0x0][0x1e4], PT ;  /* 0x00007900a4007a0b */ /* 0x000fe20003f5c000 */
[----:B------:R-:W-:-:S05]  /*12100*/  FMUL.FTZ R164, R165, c[0x0][0x1e8] ;  /* 0x00007a00a5a47a20 */ /* 0x000fca0000410000 */
[----:B------:R-:W-:-:S07]  /*12110*/  FSEL R164, R164, RZ, !P2 ;  /* 0x000000ffa4a47208 */ /* 0x000fce0005000000 */
[----:B------:R-:W-:Y:S01]  /*12120*/  @P2 LOP3.LUT R197, R197, 0x8, RZ, 0xfc, !PT ;  /* 0x00000008c5c52812 */ /* 0x000fe200078efcff */
[----:B------:R-:W-:Y:S05]  /*12130*/  @P1 BRA `(.L_x_11934) ;  /* 0x0000005000001947 */ /* 0x000fea0003800000 */
[----:B------:R-:W-:Y:S01]  /*12140*/  MOV R167, R195 ;  /* 0x000000c300a77202 */ /* 0x000fe20000000f00 */
[----:B------:R-:W-:Y:S05]  /*12150*/  @!P0 BRA `(.L_x_11935) ;  /* 0x0000057000008947 */ /* 0x000fea0003800000 */
[----:B------:R-:W-:Y:S02]  /*12160*/  IMAD.MOV.U32 R167, RZ, RZ, R195 ;  /* 0x000000ffffa77224 */ /* 0x000fe400078e00c3 */
[----:B------:R-:W-:Y:S01]  /*12170*/  FADD.FTZ R164, R140, R164 ;  /* 0x000000a48ca47221 */ /* 0x000fe20000010000 */
[----:B------:R-:W-:Y:S05]  /*12180*/  BRA `(.L_x_11935) ;  /* 0x0000054000007947 */ /* 0x000fea0003800000 */
.L_x_11934:
        /* <DEDUP_REMOVED lines=12> */
.L_x_11937:
[----:B------:R-:W-:Y:S02]  /*12250*/  IMAD.MOV.U32 R165, RZ, RZ, R176 ;  /* 0x000000ffffa57224 */ /* 0x000fe400078e00b0 */
.L_x_11938:
[----:B------:R-:W-:Y:S05]  /*12260*/  BSYNC B1 ;  /* 0x0000000000017941 */ /* 0x000fea0003800000 */
.L_x_11936:
        /* <DEDUP_REMOVED lines=16> */
.L_x_11942:
[----:B------:R-:W-:Y:S05]  /*12370*/  BSYNC B2 ;  /* 0x0000000000027941 */ /* 0x000fea0003800000 */
.L_x_11941:
        /* <DEDUP_REMOVED lines=43> */
.L_x_11940:
[----:B------:R-:W-:Y:S05]  /*12630*/  BSYNC B1 ;  /* 0x0000000000017941 */ /* 0x000fea0003800000 */
.L_x_11939:
        /* <DEDUP_REMOVED lines=9> */
.L_x_11935:
        /* <DEDUP_REMOVED lines=12> */
.L_x_11944:
[----:B------:R-:W-:Y:S02]  /*12790*/  IMAD.MOV.U32 R166, RZ, RZ, R176 ;  /* 0x000000ffffa67224 */ /* 0x000fe400078e00b0 */
.L_x_11945:
[----:B------:R-:W-:Y:S05]  /*127a0*/  BSYNC B1 ;  /* 0x0000000000017941 */ /* 0x000fea0003800000 */
.L_x_11943:
        /* <DEDUP_REMOVED lines=16> */
.L_x_11949:
[----:B------:R-:W-:Y:S05]  /*128b0*/  BSYNC B2 ;  /* 0x0000000000027941 */ /* 0x000fea0003800000 */
.L_x_11948:
        /* <DEDUP_REMOVED lines=44> */
.L_x_11947:
[----:B------:R-:W-:Y:S05]  /*12b80*/  BSYNC B1 ;  /* 0x0000000000017941 */ /* 0x000fea0003800000 */
.L_x_11946:
        /* <DEDUP_REMOVED lines=14> */
.L_x_11950:
        /* <DEDUP_REMOVED lines=12> */
.L_x_11953:
[----:B------:R-:W-:Y:S02]  /*12d30*/  IMAD.MOV.U32 R166, RZ, RZ, R176 ;  /* 0x000000ffffa67224 */ /* 0x000fe400078e00b0 */
.L_x_11954:
[----:B------:R-:W-:Y:S05]  /*12d40*/  BSYNC B1 ;  /* 0x0000000000017941 */ /* 0x000fea0003800000 */
.L_x_11952:
        /* <DEDUP_REMOVED lines=16> */
.L_x_11958:
[----:B------:R-:W-:Y:S05]  /*12e50*/  BSYNC B2 ;  /* 0x0000000000027941 */ /* 0x000fea0003800000 */
.L_x_11957:
        /* <DEDUP_REMOVED lines=44> */
.L_x_11956:
[----:B------:R-:W-:Y:S05]  /*13120*/  BSYNC B1 ;  /* 0x0000000000017941 */ /* 0x000fea0003800000 */
.L_x_11955:
        /* <DEDUP_REMOVED lines=9> */
.L_x_11951:
        /* <DEDUP_REMOVED lines=12> */
.L_x_11960:
[----:B------:R-:W-:Y:S02]  /*13280*/  MOV R167, R176 ;  /* 0x000000b000a77202 */ /* 0x000fe40000000f00 */
.L_x_11961:
[----:B------:R-:W-:Y:S05]  /*13290*/  BSYNC B1 ;  /* 0x0000000000017941 */ /* 0x000fea0003800000 */
.L_x_11959:
        /* <DEDUP_REMOVED lines=16> */
.L_x_11965:
[----:B------:R-:W-:Y:S05]  /*133a0*/  BSYNC B2 ;  /* 0x0000000000027941 */ /* 0x000fea0003800000 */
.L_x_11964:
[C---:B------:R-:W-:Y:S01]  /*133b0*/  IMAD.HI.U32 R166, R173.reuse, -0x326172a9, RZ ;  /* 0xcd9e8d57ada67827 */ /* 0x040fe200078e00ff */
        /* <DEDUP_REMOVED lines=43> */
.L_x_11963:
[----:B------:R-:W-:Y:S05]  /*13670*/  BSYNC B1 ;  /* 0x0000000000017941 */ /* 0x000fea0003800000 */
.L_x_11962:
        /* <DEDUP_REMOVED lines=14> */
.L_x_11966:
        /* <DEDUP_REMOVED lines=12> */
.L_x_11969:
[----:B------:R-:W-:Y:S02]  /*13820*/  MOV R167, R176 ;  /* 0x000000b000a77202 */ /* 0x000fe40000000f00 */
.L_x_11970:
[----:B------:R-:W-:Y:S05]  /*13830*/  BSYNC B1 ;  /* 0x0000000000017941 */ /* 0x000fea0003800000 */
.L_x_11968:
        /* <DEDUP_REMOVED lines=16> */
.L_x_11974:
[----:B------:R-:W-:Y:S05]  /*13940*/  BSYNC B2 ;  /* 0x0000000000027941 */ /* 0x000fea0003800000 */
.L_x_11973:
        /* <DEDUP_REMOVED lines=44> */
.L_x_11972:
[----:B------:R-:W-:Y:S05]  /*13c10*/  BSYNC B1 ;  /* 0x0000000000017941 */ /* 0x000fea0003800000 */
.L_x_11971:
        /* <DEDUP_REMOVED lines=9> */
.L_x_11967:
        /* <DEDUP_REMOVED lines=12> */
.L_x_11976:
[----:B------:R-:W-:Y:S02]  /*13d70*/  IMAD.MOV.U32 R168, RZ, RZ, R176 ;  /* 0x000000ffffa87224 */ /* 0x000fe400078e00b0 */
.L_x_11977:
[----:B------:R-:W-:Y:S05]  /*13d80*/  BSYNC B1 ;  /* 0x0000000000017941 */ /* 0x000fea0003800000 */
.L_x_11975:
        /* <DEDUP_REMOVED lines=16> */
.L_x_11981:
[----:B------:R-:W-:Y:S05]  /*13e90*/  BSYNC B2 ;  /* 0x0000000000027941 */ /* 0x000fea0003800000 */
.L_x_11980:
        /* <DEDUP_REMOVED lines=44> */
.L_x_11979:
[----:B------:R-:W-:Y:S05]  /*14160*/  BSYNC B1 ;  /* 0x0000000000017941 */ /* 0x000fea0003800000 */
.L_x_11978:
        /* <DEDUP_REMOVED lines=14> */
.L_x_11982:
        /* <DEDUP_REMOVED lines=12> */
.L_x_11985:
[----:B------:R-:W-:Y:S02]  /*14310*/  IMAD.MOV.U32 R168, RZ, RZ, R176 ;  /* 0x000000ffffa87224 */ /* 0x000fe400078e00b0 */
.L_x_11986:
[----:B------:R-:W-:Y:S05]  /*14320*/  BSYNC B1 ;  /* 0x0000000000017941 */ /* 0x000fea0003800000 */
.L_x_11984:
        /* <DEDUP_REMOVED lines=16> */
.L_x_11990:
[----:B------:R-:W-:Y:S05]  /*14430*/  BSYNC B2 ;  /* 0x0000000000027941 */ /* 0x000fea0003800000 */
.L_x_11989:
        /* <DEDUP_REMOVED lines=44> */
.L_x_11988:
[----:B------:R-:W-:Y:S05]  /*14700*/  BSYNC B1 ;  /* 0x0000000000017941 */ /* 0x000fea0003800000 */
.L_x_11987:
        /* <DEDUP_REMOVED lines=9> */
.L_x_11983:
        /* <DEDUP_REMOVED lines=12> */
.L_x_11992:
[----:B------:R-:W-:Y:S02]  /*14860*/  IMAD.MOV.U32 R169, RZ, RZ, R176 ;  /* 0x000000ffffa97224 */ /* 0x000fe400078e00b0 */
.L_x_11993:
[----:B------:R-:W-:Y:S05]  /*14870*/  BSYNC B1 ;  /* 0x0000000000017941 */ /* 0x000fea0003800000 */
.L_x_11991:
        /* <DEDUP_REMOVED lines=16> */
.L_x_11997:
[----:B------:R-:W-:Y:S05]  /*14980*/  BSYNC B2 ;  /* 0x0000000000027941 */ /* 0x000fea0003800000 */
.L_x_11996:
        /* <DEDUP_REMOVED lines=44> */
.L_x_11995:
[----:B------:R-:W-:Y:S05]  /*14c50*/  BSYNC B1 ;  /* 0x0000000000017941 */ /* 0x000fea0003800000 */
.L_x_11994:
        /* <DEDUP_REMOVED lines=12> */
.L_x_11998:
        /* <DEDUP_REMOVED lines=12> */
.L_x_12001:
[----:B------:R-:W-:Y:S02]  /*14de0*/  IMAD.MOV.U32 R169, RZ, RZ, R176 ;  /* 0x000000ffffa97224 */ /* 0x000fe400078e00b0 */
.L_x_12002:
[----:B------:R-:W-:Y:S05]  /*14df0*/  BSYNC B1 ;  /* 0x0000000000017941 */ /* 0x000fea0003800000 */
.L_x_12000:
        /* <DEDUP_REMOVED lines=16> */
.L_x_12006:
[----:B------:R-:W-:Y:S05]  /*14f00*/  BSYNC B2 ;  /* 0x0000000000027941 */ /* 0x000fea0003800000 */
.L_x_12005:
        /* <DEDUP_REMOVED lines=44> */
.L_x_12004:
[----:B------:R-:W-:Y:S05]  /*151d0*/  BSYNC B1 ;  /* 0x0000000000017941 */ /* 0x000fea0003800000 */
.L_x_12003:
        /* <DEDUP_REMOVED lines=9> */
.L_x_11999:
        /* <DEDUP_REMOVED lines=12> */
.L_x_12008:
[----:B------:R-:W-:Y:S02]  /*15330*/  MOV R192, R176 ;  /* 0x000000b000c07202 */ /* 0x000fe40000000f00 */
.L_x_12009:
[----:B------:R-:W-:Y:S05]  /*15340*/  BSYNC B1 ;  /* 0x0000000000017941 */ /* 0x000fea0003800000 */
.L_x_12007:
        /* <DEDUP_REMOVED lines=16> */
.L_x_12013:
[----:B------:R-:W-:Y:S05]  /*15450*/  BSYNC B2 ;  /* 0x0000000000027941 */ /* 0x000fea0003800000 */
.L_x_12012:
        /* <DEDUP_REMOVED lines=44> */
.L_x_12011:
[----:B------:R-:W-:Y:S05]  /*15720*/  BSYNC B1 ;  /* 0x0000000000017941 */ /* 0x000fea0003800000 */
.L_x_12010:
        /* <DEDUP_REMOVED lines=12> */
.L_x_12014:
        /* <DEDUP_REMOVED lines=12> */
.L_x_12017:
[----:B------:R-:W-:Y:S02]  /*158b0*/  MOV R170, R176 ;  /* 0x000000b000aa7202 */ /* 0x000fe40000000f00 */
.L_x_12018:
[----:B------:R-:W-:Y:S05]  /*158c0*/  BSYNC B1 ;  /* 0x0000000000017941 */ /* 0x000fea0003800000 */
.L_x_12016:
        /* <DEDUP_REMOVED lines=16> */
.L_x_12022:
[----:B------:R-:W-:Y:S05]  /*159d0*/  BSYNC B2 ;  /* 0x0000000000027941 */ /* 0x000fea0003800000 */
.L_x_12021:
        /* <DEDUP_REMOVED lines=44> */
.L_x_12020:
[----:B------:R-:W-:Y:S05]  /*15ca0*/  BSYNC B1 ;  /* 0x0000000000017941 */ /* 0x000fea0003800000 */
.L_x_12019:
        /* <DEDUP_REMOVED lines=9> */
.L_x_12015:
        /* <DEDUP_REMOVED lines=12> */
.L_x_12024:
[----:B------:R-:W-:Y:S02]  /*15e00*/  IMAD.MOV.U32 R192, RZ, RZ, R176 ;  /* 0x000000ffffc07224 */ /* 0x000fe400078e00b0 */
.L_x_12025:
[----:B------:R-:W-:Y:S05]  /*15e10*/  BSYNC B1 ;  /* 0x0000000000017941 */ /* 0x000fea0003800000 */
.L_x_12023:
        /* <DEDUP_REMOVED lines=16> */
.L_x_12029:
[----:B------:R-:W-:Y:S05]  /*15f20*/  BSYNC B2 ;  /* 0x0000000000027941 */ /* 0x000fea0003800000 */
.L_x_12028:
        /* <DEDUP_REMOVED lines=44> */
.L_x_12027:
[----:B------:R-:W-:Y:S05]  /*161f0*/  BSYNC B1 ;  /* 0x0000000000017941 */ /* 0x000fea0003800000 */
.L_x_12026:
        /* <DEDUP_REMOVED lines=12> */
.L_x_12030:
        /* <DEDUP_REMOVED lines=12> */
.L_x_12033:
[----:B------:R-:W-:Y:S02]  /*16380*/  IMAD.MOV.U32 R192, RZ, RZ, R176 ;  /* 0x000000ffffc07224 */ /* 0x000fe400078e00b0 */
.L_x_12034:
[----:B------:R-:W-:Y:S05]  /*16390*/  BSYNC B1 ;  /* 0x0000000000017941 */ /* 0x000fea0003800000 */
.L_x_12032:
        /* <DEDUP_REMOVED lines=16> */
.L_x_12038:
[----:B------:R-:W-:Y:S05]  /*164a0*/  BSYNC B2 ;  /* 0x0000000000027941 */ /* 0x000fea0003800000 */
.L_x_12037:
        /* <DEDUP_REMOVED lines=44> */
.L_x_12036:
[----:B------:R-:W-:Y:S05]  /*16770*/  BSYNC B1 ;  /* 0x0000000000017941 */ /* 0x000fea0003800000 */
.L_x_12035:
        /* <DEDUP_REMOVED lines=9> */
.L_x_12031:
        /* <DEDUP_REMOVED lines=12> */
.L_x_12040:
[----:B------:R-:W-:Y:S02]  /*168d0*/  IMAD.MOV.U32 R192, RZ, RZ, R176 ;  /* 0x000000ffffc07224 */ /* 0x000fe400078e00b0 */
.L_x_12041:
[----:B------:R-:W-:Y:S05]  /*168e0*/  BSYNC B1 ;  /* 0x0000000000017941 */ /* 0x000fea0003800000 */
.L_x_12039:
        /* <DEDUP_REMOVED lines=16> */
.L_x_12045:
[----:B------:R-:W-:Y:S05]  /*169f0*/  BSYNC B2 ;  /* 0x0000000000027941 */ /* 0x000fea0003800000 */
.L_x_12044:
        /* <DEDUP_REMOVED lines=44> */
.L_x_12043:
[----:B------:R-:W-:Y:S05]  /*16cc0*/  BSYNC B1 ;  /* 0x0000000000017941 */ /* 0x000fea0003800000 */
.L_x_12042:
        /* <DEDUP_REMOVED lines=12> */
.L_x_12046:
        /* <DEDUP_REMOVED lines=12> */
.L_x_12049:
[----:B------:R-:W-:Y:S02]  /*16e50*/  IMAD.MOV.U32 R195, RZ, RZ, R176 ;  /* 0x000000ffffc37224 */ /* 0x000fe400078e00b0 */
.L_x_12050:
[----:B------:R-:W-:Y:S05]  /*16e60*/  BSYNC B1 ;  /* 0x0000000000017941 */ /* 0x000fea0003800000 */
.L_x_12048:
        /* <DEDUP_REMOVED lines=16> */
.L_x_12054:
[----:B------:R-:W-:Y:S05]  /*16f70*/  BSYNC B2 ;  /* 0x0000000000027941 */ /* 0x000fea0003800000 */
.L_x_12053:
        /* <DEDUP_REMOVED lines=44> */
.L_x_12052:
[----:B------:R-:W-:Y:S05]  /*17240*/  BSYNC B1 ;  /* 0x0000000000017941 */ /* 0x000fea0003800000 */
.L_x_12051:
        /* <DEDUP_REMOVED lines=9> */
.L_x_12047:
[----:B------:R-:W-:Y:S01]  /*172e0*/  FADD.FTZ R194, RZ, R132 ;  /* 0x00000084ffc27221 */ /* 0x000fe20000010000 */
[----:B------:R-:W-:Y:S02]  /*172f0*/  SEL R200, RZ, 0x10000, P4 ;  /* 0x00010000ffc87807 */ /* 0x000fe40002000000 */
[----:B------:R-:W-:Y:S01]  /*17300*/  SEL R199, RZ, 0x1000000, P5 ;  /* 0x01000000ffc77807 */ /* 0x000fe20002800000 */
[----:B------:R-:W-:Y:S01]  /*17310*/  FADD.FTZ R195, R194, R133 ;  /* 0x00000085c2c37221 */ /* 0x000fe20000010000 */
[----:B------:R-:W-:Y:S02]  /*17320*/  LOP3.LUT P4, RZ, R197, 0x1, RZ, 0xc0, !PT ;  /* 0x00000001c5ff7812 */ /* 0x000fe4000788c0ff */
        /* <DEDUP_REMOVED lines=11> */
[C---:B------:R-:W-:Y:S01]  /*173e0*/  LOP3.LUT P1, RZ, R197.reuse, 0x8, RZ, 0xc0, !PT ;  /* 0x00000008c5ff7812 */ /* 0x040fe2000782c0ff */
[----:B------:R-:W-:Y:S01]  /*173f0*/  IMAD.WIDE.U32 R200, R200, 0x10000, RZ ;  /* 0x00010000c8c87825 */ /* 0x000fe200078e00ff */
[----:B------:R-:W-:-:S03]  /*17400*/  LOP3.LUT P0, RZ, R197, 0x20, RZ, 0xc0, !PT ;  /* 0x00000020c5ff7812 */ /* 0x000fc6000780c0ff */
        /* <DEDUP_REMOVED lines=21> */
[----:B------:R-:W-:Y:S02]  /*17560*/  LOP3.LUT R207, R195, R205, R207, 0xfe, !PT ;  /* 0x000000cdc3cf7212 */ /* 0x000fe400078efecf */
[----:B------:R-:W-:Y:S01]  /*17570*/  LOP3.LUT R200, R202, R194, R200, 0xfe, !PT ;  /* 0x000000c2cac87212 */ /* 0x000fe200078efec8 */
[----:B------:R-:W-:Y:S01]  /*17580*/  IMAD.WIDE.U32 R194, R193, R196, c[0x0][0x188] ;  /* 0x00006200c1c27625 */ /* 0x000fe200078e00c4 */
[----:B------:R-:W-:Y:S02]  /*17590*/  SEL R205, RZ, 0x1, P1 ;  /* 0x00000001ffcd7807 */ /* 0x000fe40000800000 */
[----:B------:R-:W-:Y:S01]  /*175a0*/  LOP3.LUT R203, R203, R207, R201, 0xfe, !PT ;  /* 0x000000cfcbcb7212 */ /* 0x000fe200078efec9 */
[----:B------:R-:W-:Y:S01]  /*175b0*/  FADD.FTZ R204, R199, R164 ;  /* 0x000000a4c7cc7221 */ /* 0x000fe20000010000 */
[----:B------:R-:W-:Y:S01]  /*175c0*/  LOP3.LUT R202, R200, R205, RZ, 0xfc, !PT ;  /* 0x000000cdc8ca7212 */ /* 0x000fe200078efcff */
[----:B------:R-:W-:Y:S01]  /*175d0*/  IMAD.WIDE.U32 R200, R193, R198, c[0x0][0x190] ;  /* 0x00006400c1c87625 */ /* 0x000fe200078e00c6 */
[----:B------:R0:W-:Y:S01]  /*175e0*/  STG.E.128 [R194.64], R164 ;  /* 0x000000a4c2007986 */ /* 0x0001e2000c101d06 */
[----:B------:R-:W-:-:S02]  /*175f0*/  ISETP.NE.AND P1, PT, R2, RZ, PT ;  /* 0x000000ff0200720c */ /* 0x000fc40003f25270 */
[----:B------:R-:W-:Y:S01]  /*17600*/  FADD.FTZ R199, R204, R165 ;  /* 0x000000a5ccc77221 */ /* 0x000fe20000010000 */
[----:B------:R0:W-:Y:S03]  /*17610*/  STG.E.128 [R194.64+0x10], R168 ;  /* 0x000010a8c2007986 */ /* 0x0001e6000c101d06 */
[----:B------:R-:W-:Y:S01]  /*17620*/  FADD.FTZ R196, R199, R166 ;  /* 0x000000a6c7c47221 */ /* 0x000fe20000010000 */
[----:B------:R0:W-:Y:S03]  /*17630*/  STG.E.64 [R200.64], R202 ;  /* 0x000000cac8007986 */ /* 0x0001e6000c101b06 */
        /* <DEDUP_REMOVED lines=24> */
.L_x_12055:
[----:B0-----:R-:W-:Y:S01]  /*177c0*/  FADD.FTZ R200, R196, R171 ;  /* 0x000000abc4c87221 */ /* 0x001fe20000010000 */
[----:B------:R-:W-:Y:S05]  /*177d0*/  BRA.DIV ~URZ, `(.L_x_12056) ;  /* 0x000012427f007947 */ /* 0x000fea000b800000 */
[----:B------:R0:W1:Y:S02]  /*177e0*/  SHFL.BFLY PT, R194, R200, 0x1, 0x1f ;  /* 0x0c201f00c8c27f89 */ /* 0x00006400000e0000 */
.L_x_12060:
        /* <DEDUP_REMOVED lines=84> */
.L_x_12061:
[----:B-1----:R-:W-:Y:S01]  /*17d30*/  FADD.FTZ R201, R201, R200 ;  /* 0x000000c8c9c97221 */ /* 0x002fe20000010000 */
[----:B------:R-:W-:Y:S01]  /*17d40*/  ISETP.NE.AND P0, PT, RZ, UR8, PT ;  /* 0x00000008ff007c0c */ /* 0x000fe2000bf05270 */
[----:B------:R-:W-:Y:S02]  /*17d50*/  IMAD.MOV.U32 R196, RZ, RZ, c[0x0][0x1e0] ;  /* 0x00007800ffc47624 */ /* 0x000fe400078e00ff */
[----:B0-----:R-:W-:Y:S02]  /*17d60*/  FMUL.FTZ R200, R194, R194 ;  /* 0x000000c2c2c87220 */ /* 0x001fe40000410000 */
[----:B------:R-:W-:Y:S02]  /*17d70*/  FFMA.FTZ R196, R201, R196, c[0x0][0x228] ;  /* 0x00008a00c9c47623 */ /* 0x000fe400000100c4 */
[----:B------:R-:W-:Y:S01]  /*17d80*/  IMAD.MOV.U32 R195, RZ, RZ, 0x4 ;  /* 0x00000004ffc37424 */ /* 0x000fe200078e00ff */
[----:B------:R-:W-:Y:S02]  /*17d90*/  FSEL R201, R200, RZ, P0 ;  /* 0x000000ffc8c97208 */ /* 0x000fe40000000000 */
[----:B------:R-:W-:Y:S01]  /*17da0*/  FSEL R200, R194, RZ, !P0 ;  /* 0x000000ffc2c87208 */ /* 0x000fe20004000000 */
[----:B------:R-:W-:-:S04]  /*17db0*/  @!P1 IMAD.WIDE R198, R186, R195, c[0x0][0x1a0] ;  /* 0x00006800bac69625 */ /* 0x000fc800078e02c3 */
[----:B------:R-:W-:Y:S01]  /*17dc0*/  FADD.FTZ R196, R196, R201 ;  /* 0x000000c9c4c47221 */ /* 0x000fe20000010000 */
[----:B------:R0:W-:Y:S01]  /*17dd0*/  @!P1 STG.E [R198.64], R194 ;  /* 0x000000c2c6009986 */ /* 0x0001e2000c101906 */
[C---:B------:R-:W-:Y:S02]  /*17de0*/  FADD.FTZ R134, -R200.reuse, R134 ;  /* 0x00000086c8867221 */ /* 0x040fe40000010100 */
[----:B------:R-:W1:Y:S01]  /*17df0*/  MUFU.RSQ R213, R196 ;  /* 0x000000c400d57308 */ /* 0x000e620000001400 */
[C---:B------:R-:W-:Y:S02]  /*17e00*/  FADD.FTZ R201, -R200.reuse, R132 ;  /* 0x00000084c8c97221 */ /* 0x040fe40000010100 */
[C---:B------:R-:W-:Y:S02]  /*17e10*/  FADD.FTZ R202, -R200.reuse, R133 ;  /* 0x00000085c8ca7221 */ /* 0x040fe40000010100 */
[C---:B------:R-:W-:Y:S02]  /*17e20*/  FADD.FTZ R203, -R200.reuse, R135 ;  /* 0x00000087c8cb7221 */ /* 0x040fe40000010100 */
[----:B------:R-:W-:-:S02]  /*17e30*/  FADD.FTZ R144, -R200, R144 ;  /* 0x00000090c8907221 */ /* 0x000fc40000010100 */
[C---:B------:R-:W-:Y:S02]  /*17e40*/  FADD.FTZ R145, -R200.reuse, R145 ;  /* 0x00000091c8917221 */ /* 0x040fe40000010100 */
[C---:B------:R-:W-:Y:S02]  /*17e50*/  FADD.FTZ R146, -R200.reuse, R146 ;  /* 0x00000092c8927221 */ /* 0x040fe40000010100 */
[----:B------:R-:W-:Y:S02]  /*17e60*/  FADD.FTZ R147, -R200, R147 ;  /* 0x00000093c8937221 */ /* 0x000fe40000010100 */
[----:B------:R-:W-:-:S04]  /*17e70*/  @!P1 IMAD.WIDE R132, R186, R195, c[0x0][0x1a8] ;  /* 0x00006a00ba849625 */ /* 0x000fc800078e02c3 */
[C---:B0-----:R-:W-:Y:S01]  /*17e80*/  FADD.FTZ R198, -R200.reuse, R151 ;  /* 0x00000097c8c67221 */ /* 0x041fe20000010100 */
[----:B-1----:R0:W-:Y:S01]  /*17e90*/  @!P1 STG.E [R132.64], R213 ;  /* 0x000000d584009986 */ /* 0x0021e2000c101906 */
[----:B------:R-:W-:Y:S02]  /*17ea0*/  FMUL.FTZ R135, R213, R134 ;  /* 0x00000086d5877220 */ /* 0x000fe40000410000 */
[C---:B------:R-:W-:Y:S02]  /*17eb0*/  FADD.FTZ R148, -R200.reuse, R148 ;  /* 0x00000094c8947221 */ /* 0x040fe40000010100 */
[C---:B------:R-:W-:Y:S02]  /*17ec0*/  FADD.FTZ R149, -R200.reuse, R149 ;  /* 0x00000095c8957221 */ /* 0x040fe40000010100 */
[C---:B------:R-:W-:Y:S02]  /*17ed0*/  FADD.FTZ R194, -R200.reuse, R150 ;  /* 0x00000096c8c27221 */ /* 0x040fe40000010100 */
[----:B------:R-:W-:-:S02]  /*17ee0*/  FADD.FTZ R199, -R200, R152 ;  /* 0x00000098c8c77221 */ /* 0x000fc40000010100 */
[C---:B------:R-:W-:Y:S02]  /*17ef0*/  FADD.FTZ R204, -R200.reuse, R153 ;  /* 0x00000099c8cc7221 */ /* 0x040fe40000010100 */
[C---:B------:R-:W-:Y:S01]  /*17f00*/  FADD.FTZ R205, -R200.reuse, R154 ;  /* 0x0000009ac8cd7221 */ /* 0x040fe20000010100 */
[----:B------:R-:W-:Y:S01]  /*17f10*/  SHF.L.U32 R154, R187, 0x4, RZ ;  /* 0x00000004bb9a7819 */ /* 0x000fe200000006ff */
        /* <DEDUP_REMOVED lines=16> */
[----:B------:R-:W-:Y:S02]  /*18020*/  FADD.FTZ R211, -R200, R171 ;  /* 0x000000abc8d37221 */ /* 0x000fe40000010100 */
        /* <DEDUP_REMOVED lines=9> */
[----:B------:R-:W-:Y:S02]  /*180c0*/  FMUL.FTZ R207, R213, R205 ;  /* 0x000000cdd5cf7220 */ /* 0x000fe40000410000 */
[----:B------:R-:W-:-:S02]  /*180d0*/  FFMA.FTZ R144, R68, R201, R4 ;  /* 0x000000c944907223 */ /* 0x000fc40000010004 */
[----:B0-----:R-:W-:Y:S02]  /*180e0*/  FFMA.FTZ R133, R69, R202, R5 ;  /* 0x000000ca45857223 */ /* 0x001fe40000010005 */
[----:B------:R-:W-:Y:S02]  /*180f0*/  FFMA.FTZ R146, R72, R151, R8 ;  /* 0x0000009748927223 */ /* 0x000fe40000010008 */
[----:B------:R-:W-:Y:S01]  /*18100*/  FFMA.FTZ R147, R73, R196, R9 ;  /* 0x000000c449937223 */ /* 0x000fe20000010009 */
[----:B------:R-:W-:Y:S01]  /*18110*/  F2FP.BF16.PACK_AB R144, R133, R144 ;  /* 0x000000908590723e */ /* 0x000fe200000010ff */
[C---:B------:R-:W-:Y:S01]  /*18120*/  FMUL.FTZ R153, R213.reuse, R148 ;  /* 0x00000094d5997220 */ /* 0x040fe20000410000 */
[----:B------:R-:W-:Y:S01]  /*18130*/  IADD3 R148, P0, R154, c[0x0][0x208], RZ ;  /* 0x000082009a947a10 */ /* 0x000fe20007f1e0ff */
[----:B------:R-:W-:Y:S01]  /*18140*/  FMUL.FTZ R194, R213, R204 ;  /* 0x000000ccd5c27220 */ /* 0x000fe20000410000 */
[----:B------:R-:W-:Y:S01]  /*18150*/  SHF.R.U32.HI R204, RZ, 0x1c, R187 ;  /* 0x0000001cffcc7819 */ /* 0x000fe200000116bb */
[----:B------:R-:W-:Y:S01]  /*18160*/  FFMA.FTZ R145, R70, R135, R6 ;  /* 0x0000008746917223 */ /* 0x000fe20000010006 */
[----:B------:R-:W-:Y:S01]  /*18170*/  F2FP.BF16.PACK_AB R146, R147, R146 ;  /* 0x000000929392723e */ /* 0x000fe200000010ff */
[----:B------:R-:W-:-:S02]  /*18180*/  FFMA.FTZ R132, R71, R134, R7 ;  /* 0x0000008647847223 */ /* 0x000fc40000010007 */
[----:B------:R-:W-:Y:S02]  /*18190*/  FFMA.FTZ R198, R74, R203, R10 ;  /* 0x000000cb4ac67223 */ /* 0x000fe4000001000a */
[----:B------:R-:W-:Y:S01]  /*181a0*/  FFMA.FTZ R205, R75, R200, R11 ;  /* 0x000000c84bcd7223 */ /* 0x000fe2000001000b */
[----:B------:R-:W-:Y:S01]  /*181b0*/  F2FP.BF16.PACK_AB R145, R132, R145 ;  /* 0x000000918491723e */ /* 0x000fe200000010ff */
[----:B------:R-:W-:Y:S01]  /*181c0*/  FMUL.FTZ R150, R213, R149 ;  /* 0x00000095d5967220 */ /* 0x000fe20000410000 */
[----:B------:R-:W-:Y:S01]  /*181d0*/  IADD3.X R149, R204, c[0x0][0x20c], RZ, P0, !PT ;  /* 0x00008300cc957a10 */ /* 0x000fe200007fe4ff */
[----:B------:R-:W-:Y:S01]  /*181e0*/  FFMA.FTZ R133, R102, R135, R38 ;  /* 0x0000008766857223 */ /* 0x000fe20000010026 */
[----:B------:R-:W-:Y:S01]  /*181f0*/  F2FP.BF16.PACK_AB R147, R205, R198 ;  /* 0x000000c6cd93723e */ /* 0x000fe200000010ff */
[----:B------:R-:W-:Y:S02]  /*18200*/  FFMA.FTZ R135, R106, R203, R42 ;  /* 0x000000cb6a877223 */ /* 0x000fe4000001002a */
[----:B------:R-:W-:-:S02]  /*18210*/  FFMA.FTZ R200, R107, R200, R43 ;  /* 0x000000c86bc87223 */ /* 0x000fc4000001002b */
[C---:B------:R-:W-:Y:S01]  /*18220*/  FMUL.FTZ R199, R213.reuse, R199 ;  /* 0x000000c7d5c77220 */ /* 0x040fe20000410000 */
[----:B------:R0:W-:Y:S01]  /*18230*/  STG.E.128 [R148.64], R144 ;  /* 0x0000009094007986 */ /* 0x0001e2000c101d06 */
[----:B------:R-:W-:Y:S01]  /*18240*/  FFMA.FTZ R132, R100, R201, R36 ;  /* 0x000000c964847223 */ /* 0x000fe20000010024 */
[----:B------:R-:W-:Y:S01]  /*18250*/  F2FP.BF16.PACK_AB R135, R200, R135 ;  /* 0x00000087c887723e */ /* 0x000fe200000010ff */
[----:B------:R-:W-:Y:S02]  /*18260*/  FMUL.FTZ R206, R213, R206 ;  /* 0x000000ced5ce7220 */ /* 0x000fe40000410000 */
[----:B------:R-:W-:Y:S02]  /*18270*/  FFMA.FTZ R198, R104, R151, R40 ;  /* 0x0000009768c67223 */ /* 0x000fe40000010028 */
[----:B------:R-:W-:Y:S02]  /*18280*/  FFMA.FTZ R201, R105, R196, R41 ;  /* 0x000000c469c97223 */ /* 0x000fe40000010029 */
[----:B------:R-:W-:-:S02]  /*18290*/  FFMA.FTZ R196, R103, R134, R39 ;  /* 0x0000008667c47223 */ /* 0x000fc40000010027 */
[----:B------:R-:W-:Y:S01]  /*182a0*/  FFMA.FTZ R151, R101, R202, R37 ;  /* 0x000000ca65977223 */ /* 0x000fe20000010025 */
[----:B------:R-:W-:Y:S01]  /*182b0*/  F2FP.BF16.PACK_AB R134, R201, R198 ;  /* 0x000000c6c986723e */ /* 0x000fe200000010ff */
[----:B------:R-:W-:Y:S01]  /*182c0*/  FFMA.FTZ R200, R82, R207, R18 ;  /* 0x000000cf52c87223 */ /* 0x000fe20000010012 */
[----:B------:R-:W-:Y:S01]  /*182d0*/  F2FP.BF16.PACK_AB R133, R196, R133 ;  /* 0x00000085c485723e */ /* 0x000fe200000010ff */
[----:B------:R-:W-:Y:S01]  /*182e0*/  FMUL.FTZ R171, R213, R156 ;  /* 0x0000009cd5ab7220 */ /* 0x000fe20000410000 */
[----:B------:R-:W-:Y:S01]  /*182f0*/  F2FP.BF16.PACK_AB R132, R151, R132 ;  /* 0x000000849784723e */ /* 0x000fe200000010ff */
[----:B------:R-:W-:Y:S01]  /*18300*/  FMUL.FTZ R156, R213, R157 ;  /* 0x0000009dd59c7220 */ /* 0x000fe20000410000 */
[C---:B------:R-:W-:Y:S01]  /*18310*/  IADD3 R202, R187.reuse, 0x20, RZ ;  /* 0x00000020bbca7810 */ /* 0x040fe20007ffe0ff */
[----:B0-----:R-:W-:Y:S01]  /*18320*/  FFMA.FTZ R146, R80, R199, R16 ;  /* 0x000000c750927223 */ /* 0x001fe20000010010 */
[----:B------:R-:W-:Y:S01]  /*18330*/  IADD3 R187, R187, 0x40, RZ ;  /* 0x00000040bbbb7810 */ /* 0x000fe20007ffe0ff */
        /* <DEDUP_REMOVED lines=9> */
[----:B------:R-:W-:-:S02]  /*183d0*/  FMUL.FTZ R157, R213, R158 ;  /* 0x0000009ed59d7220 */ /* 0x000fc40000410000 */
[----:B------:R-:W-:Y:S01]  /*183e0*/  FMUL.FTZ R158, R213, R159 ;  /* 0x0000009fd59e7220 */ /* 0x000fe20000410000 */
[----:B------:R-:W-:Y:S01]  /*183f0*/  F2FP.BF16.PACK_AB R145, R201, R198 ;  /* 0x000000c6c991723e */ /* 0x000fe200000010ff */
[----:B------:R-:W-:Y:S01]  /*18400*/  FFMA.FTZ R148, R108, R153, R44 ;  /* 0x000000996c947223 */ /* 0x000fe2000001002c */
[----:B------:R-:W-:Y:S01]  /*18410*/  IADD3 R198, P0, R154, c[0x0][0x210], RZ ;  /* 0x000084009ac67a10 */ /* 0x000fe20007f1e0ff */
        /* <DEDUP_REMOVED lines=13> */
[C---:B------:R-:W-:Y:S01]  /*184f0*/  FMUL.FTZ R169, R213.reuse, R160 ;  /* 0x000000a0d5a97220 */ /* 0x040fe20000410000 */
[----:B------:R-:W-:Y:S01]  /*18500*/  IADD3.X R199, R204, c[0x0][0x214], RZ, P0, !PT ;  /* 0x00008500ccc77a10 */ /* 0x000fe200007fe4ff */
[----:B------:R-:W-:Y:S01]  /*18510*/  FMUL.FTZ R168, R213, R161 ;  /* 0x000000a1d5a87220 */ /* 0x000fe20000410000 */
[----:B------:R-:W-:Y:S01]  /*18520*/  F2FP.BF16.PACK_AB R153, R201, R196 ;  /* 0x000000c4c999723e */ /* 0x000fe200000010ff */
[----:B------:R-:W-:-:S02]  /*18530*/  FMUL.FTZ R159, R213, R162 ;  /* 0x000000a2d59f7220 */ /* 0x000fc40000410000 */
[----:B------:R-:W-:Y:S01]  /*18540*/  FMUL.FTZ R170, R213, R163 ;  /* 0x000000a3d5aa7220 */ /* 0x000fe20000410000 */
[----:B------:R0:W-:Y:S01]  /*18550*/  STG.E.128 [R198.64], R132 ;  /* 0x00000084c6007986 */ /* 0x0001e2000c101d06 */
        /* <DEDUP_REMOVED lines=11> */
[C---:B------:R-:W-:Y:S02]  /*18610*/  FMUL.FTZ R163, R213.reuse, R166 ;  /* 0x000000a6d5a37220 */ /* 0x040fe40000410000 */
[----:B------:R-:W-:Y:S02]  /*18620*/  FMUL.FTZ R160, R213, R167 ;  /* 0x000000a7d5a07220 */ /* 0x000fe40000410000 */
[----:B------:R-:W-:-:S02]  /*18630*/  IMAD.MOV.U32 R206, RZ, RZ, 0x10 ;  /* 0x00000010ffce7424 */ /* 0x000fc400078e00ff */
[----:B0-----:R-:W-:Y:S02]  /*18640*/  FFMA.FTZ R132, R92, R161, R28 ;  /* 0x000000a15c847223 */ /* 0x001fe4000001001c */
[----:B------:R-:W-:Y:S02]  /*18650*/  FFMA.FTZ R133, R93, R162, R29 ;  /* 0x000000a25d857223 */ /* 0x000fe4000001001d */
[----:B------:R-:W-:-:S03]  /*18660*/  IMAD.WIDE.U32 R200, R202, R206, c[0x0][0x208] ;  /* 0x00008200cac87625 */ /* 0x000fc600078e00ce */
[----:B------:R-:W-:Y:S01]  /*18670*/  F2FP.BF16.PACK_AB R132, R133, R132 ;  /* 0x000000848584723e */ /* 0x000fe200000010ff */
[----:B------:R-:W-:Y:S01]  /*18680*/  FFMA.FTZ R134, R94, R163, R30 ;  /* 0x000000a35e867223 */ /* 0x000fe2000001001e */
[----:B------:R0:W-:Y:S01]  /*18690*/  STG.E.128 [R200.64], R144 ;  /* 0x00000090c8007986 */ /* 0x0001e2000c101d06 */
[----:B------:R-:W-:Y:S02]  /*186a0*/  FFMA.FTZ R135, R95, R160, R31 ;  /* 0x000000a05f877223 */ /* 0x000fe4000001001f */
[----:B------:R-:W-:-:S03]  /*186b0*/  IMAD.WIDE.U32 R202, R202, R206, c[0x0][0x210] ;  /* 0x00008400caca7625 */ /* 0x000fc600078e00ce */
[----:B------:R-:W-:Y:S01]  /*186c0*/  F2FP.BF16.PACK_AB R133, R135, R134 ;  /* 0x000000868785723e */ /* 0x000fe200000010ff */
[C---:B------:R-:W-:Y:S01]  /*186d0*/  FMUL.FTZ R165, R213.reuse, R208 ;  /* 0x000000d0d5a57220 */ /* 0x040fe20000410000 */
[----:B------:R1:W-:Y:S01]  /*186e0*/  STG.E.128 [R202.64], R148 ;  /* 0x00000094ca007986 */ /* 0x0003e2000c101d06 */
[----:B------:R-:W-:Y:S02]  /*186f0*/  FMUL.FTZ R166, R213, R209 ;  /* 0x000000d1d5a67220 */ /* 0x000fe40000410000 */
[----:B------:R-:W-:-:S04]  /*18700*/  IMAD.WIDE.U32 R204, R187, R206, c[0x0][0x208] ;  /* 0x00008200bbcc7625 */ /* 0x000fc800078e00ce */
[C---:B------:R-:W-:Y:S01]  /*18710*/  FMUL.FTZ R167, R213.reuse, R210 ;  /* 0x000000d2d5a77220 */ /* 0x040fe20000410000 */
[----:B------:R2:W-:Y:S01]  /*18720*/  STG.E.128 [R204.64], R152 ;  /* 0x00000098cc007986 */ /* 0x0005e2000c101d06 */
[----:B------:R-:W-:Y:S02]  /*18730*/  FMUL.FTZ R164, R213, R211 ;  /* 0x000000d3d5a47220 */ /* 0x000fe40000410000 */
[----:B------:R-:W-:Y:S02]  /*18740*/  FFMA.FTZ R159, R122, R159, R58 ;  /* 0x0000009f7a9f7223 */ /* 0x000fe4000001003a */
[----:B------:R-:W-:Y:S02]  /*18750*/  FFMA.FTZ R170, R123, R170, R59 ;  /* 0x000000aa7baa7223 */ /* 0x000fe4000001003b */
[----:B------:R-:W-:Y:S02]  /*18760*/  FFMA.FTZ R134, R96, R165, R32 ;  /* 0x000000a560867223 */ /* 0x000fe40000010020 */
[----:B------:R-:W-:Y:S01]  /*18770*/  FFMA.FTZ R135, R97, R166, R33 ;  /* 0x000000a661877223 */ /* 0x000fe20000010021 */
[----:B------:R-:W-:Y:S01]  /*18780*/  F2FP.BF16.PACK_AB R159, R170, R159 ;  /* 0x0000009faa9f723e */ /* 0x000fe200000010ff */
[----:B0-----:R-:W-:-:S02]  /*18790*/  FFMA.FTZ R146, R128, R165, R64 ;  /* 0x000000a580927223 */ /* 0x001fc40000010040 */
[----:B------:R-:W-:Y:S01]  /*187a0*/  FFMA.FTZ R144, R98, R167, R34 ;  /* 0x000000a762907223 */ /* 0x000fe20000010022 */
[----:B------:R-:W-:Y:S01]  /*187b0*/  F2FP.BF16.PACK_AB R134, R135, R134 ;  /* 0x000000868786723e */ /* 0x000fe200000010ff */
[----:B-1----:R-:W-:Y:S02]  /*187c0*/  FFMA.FTZ R149, R99, R164, R35 ;  /* 0x000000a463957223 */ /* 0x002fe40000010023 */
[----:B------:R-:W-:Y:S02]  /*187d0*/  FFMA.FTZ R145, R129, R166, R65 ;  /* 0x000000a681917223 */ /* 0x000fe40000010041 */
[----:B--2---:R-:W-:Y:S01]  /*187e0*/  IMAD.SHL.U32 R152, R193, 0x10, RZ ;  /* 0x00000010c1987824 */ /* 0x004fe200078e00ff */
        /* <DEDUP_REMOVED lines=10> */
[----:B------:R-:W-:Y:S01]  /*18890*/  IADD3.X R151, R193, c[0x0][0x20c], RZ, P0, !PT ;  /* 0x00008300c1977a10 */ /* 0x000fe200007fe4ff */
        /* <DEDUP_REMOVED lines=10> */
[----:B------:R-:W-:-:S02]  /*18940*/  FFMA.FTZ R144, R124, R161, R60 ;  /* 0x000000a17c907223 */ /* 0x000fc4000001003c */
[----:B------:R-:W-:Y:S01]  /*18950*/  FFMA.FTZ R155, R125, R162, R61 ;  /* 0x000000a27d9b7223 */ /* 0x000fe2000001003d */
        /* <DEDUP_REMOVED lines=10> */
.L_x_12058:
[----:B------:R-:W-:Y:S05]  /*18a00*/  BSYNC B0 ;  /* 0x0000000000007941 */ /* 0x000fea0003800000 */
.L_x_11539:
[----:B------:R-:W-:Y:S05]  /*18a10*/  EXIT ;  /* 0x000000000000794d */ /* 0x000fea0003800000 */
.L_x_12056:
[----:B------:R-:W-:Y:S01]  /*18a20*/  IMAD.MOV.U32 R201, RZ, RZ, 0x1 ;  /* 0x00000001ffc97424 */ /* 0x000fe200078e00ff */
[----:B------:R-:W-:Y:S01]  /*18a30*/  MOV R198, 0x18a70 ;  /* 0x00018a7000c67802 */ /* 0x000fe20000000f00 */
[----:B------:R-:W-:-:S02]  /*18a40*/  IMAD.MOV.U32 R195, RZ, RZ, 0x1f ;  /* 0x0000001fffc37424 */ /* 0x000fc400078e00ff */
[----:B------:R-:W-:Y:S02]  /*18a50*/  IMAD.MOV.U32 R196, RZ, RZ, -0x1 ;  /* 0xffffffffffc47424 */ /* 0x000fe400078e00ff */
[----:B------:R-:W-:Y:S05]  /*18a60*/  CALL.REL.NOINC `($__internal_37_$__cuda_sm70_shflsync_bfly_p) ;  /* 0x0000079000007944 */ /* 0x000fea0003c00000 */
[----:B-1----:R-:W-:Y:S01]  /*18a70*/  MOV R194, R201 ;  /* 0x000000c900c27202 */ /* 0x002fe20000000f00 */
[----:B0-----:R-:W-:Y:S05]  /*18a80*/  BRA `(.L_x_12060) ;  /* 0xffffed6000007947 */ /* 0x001fea000383ffff */
.L_x_12057:
[----:B------:R-:W-:Y:S01]  /*18a90*/  IMAD.MOV.U32 R201, RZ, RZ, 0x2 ;  /* 0x00000002ffc97424 */ /* 0x000fe200078e00ff */
[----:B------:R-:W-:Y:S01]  /*18aa0*/  MOV R198, 0x18ae0 ;  /* 0x00018ae000c67802 */ /* 0x000fe20000000f00 */
[----:B------:R-:W-:Y:S02]  /*18ab0*/  IMAD.MOV.U32 R195, RZ, RZ, 0x1f ;  /* 0x0000001fffc37424 */ /* 0x000fe400078e00ff */
[----:B------:R-:W-:Y:S02]  /*18ac0*/  IMAD.MOV.U32 R196, RZ, RZ, -0x1 ;  /* 0xffffffffffc47424 */ /* 0x000fe400078e00ff */
[----:B------:R-:W-:Y:S05]  /*18ad0*/  CALL.REL.NOINC `($__internal_37_$__cuda_sm70_shflsync_bfly_p) ;  /* 0x0000072000007944 */ /* 0x000fea0003c00000 */
[----:B01----:R-:W-:Y:S01]  /*18ae0*/  FADD.FTZ R200, R200, R201 ;  /* 0x000000c9c8c87221 */ /* 0x003fe20000010000 */
[----:B------:R-:W-:Y:S01]  /*18af0*/  MOV R196, 0xffffffff ;  /* 0xffffffff00c47802 */ /* 0x000fe20000000f00 */
[----:B------:R-:W-:Y:S01]  /*18b00*/  IMAD.MOV.U32 R201, RZ, RZ, 0x4 ;  /* 0x00000004ffc97424 */ /* 0x000fe200078e00ff */
[----:B------:R-:W-:Y:S01]  /*18b10*/  MOV R198, 0x18b40 ;  /* 0x00018b4000c67802 */ /* 0x000fe20000000f00 */
[----:B------:R-:W-:Y:S02]  /*18b20*/  IMAD.MOV.U32 R195, RZ, RZ, 0x1f ;  /* 0x0000001fffc37424 */ /* 0x000fe400078e00ff */
[----:B------:R-:W-:Y:S05]  /*18b30*/  CALL.REL.NOINC `($__internal_37_$__cuda_sm70_shflsync_bfly_p) ;  /* 0x000006c000007944 */ /* 0x000fea0003c00000 */
[----:B01----:R-:W-:Y:S01]  /*18b40*/  FADD.FTZ R200, R200, R201 ;  /* 0x000000c9c8c87221 */ /* 0x003fe20000010000 */
[----:B------:R-:W-:Y:S01]  /*18b50*/  MOV R198, 0x18ba0 ;  /* 0x00018ba000c67802 */ /* 0x000fe20000000f00 */
[----:B------:R-:W-:-:S02]  /*18b60*/  IMAD.MOV.U32 R201, RZ, RZ, 0x8 ;  /* 0x00000008ffc97424 */ /* 0x000fc400078e00ff */
        /* <DEDUP_REMOVED lines=9> */
[----:B-1----:R-:W-:Y:S02]  /*18c00*/  FADD.FTZ R194, R200, R201 ;  /* 0x000000c9c8c27221 */ /* 0x002fe40000010000 */
[----:B------:R-:W-:Y:S02]  /*18c10*/  IMAD.MOV.U32 R201, RZ, RZ, 0x1 ;  /* 0x00000001ffc97424 */ /* 0x000fe400078e00ff */
[----:B------:R-:W-:-:S04]  /*18c20*/  FMUL.FTZ R194, R194, c[0x0][0x1e0] ;  /* 0x00007800c2c27a20 */ /* 0x000fc80000410000 */
[C---:B0-----:R-:W-:Y:S02]  /*18c30*/  FADD.FTZ R195, -R194.reuse, R132 ;  /* 0x00000084c2c37221 */ /* 0x041fe40000010100 */
        /* <DEDUP_REMOVED lines=63> */
[----:B------:R-:W-:Y:S02]  /*19030*/  FFMA.FTZ R200, R196, R196, R195 ;  /* 0x000000c4c4c87223 */ /* 0x000fe400000100c3 */
        /* <DEDUP_REMOVED lines=23> */
[----:B------:R-:W-:Y:S02]  /*191b0*/  IMAD.MOV.U32 R201, RZ, RZ, 0x10 ;  /* 0x00000010ffc97424 */ /* 0x000fe400078e00ff */
[----:B------:R-:W-:-:S02]  /*191c0*/  IMAD.MOV.U32 R195, RZ, RZ, 0x1f ;  /* 0x0000001fffc37424 */ /* 0x000fc400078e00ff */
[----:B------:R-:W-:Y:S02]  /*191d0*/  IMAD.MOV.U32 R196, RZ, RZ, -0x1 ;  /* 0xffffffffffc47424 */ /* 0x000fe400078e00ff */
[----:B------:R-:W-:Y:S05]  /*191e0*/  CALL.REL.NOINC `($__internal_37_$__cuda_sm70_shflsync_bfly_p) ;  /* 0x0000001000007944 */ /* 0x000fea0003c00000 */
[----:B01----:R-:W-:Y:S05]  /*191f0*/  BRA `(.L_x_12061) ;  /* 0xffffeb3000007947 */ /* 0x003fea000383ffff */
        .weak           $__internal_37_$__cuda_sm70_shflsync_bfly_p
        .type           $__internal_37_$__cuda_sm70_shflsync_bfly_p,@function
        .size           $__internal_37_$__cuda_sm70_shflsync_bfly_p,(.L_x_26527 - $__internal_37_$__cuda_sm70_shflsync_bfly_p)
$__internal_37_$__cuda_sm70_shflsync_bfly_p:
[----:B------:R-:W-:Y:S01]  /*19200*/  IMAD.MOV.U32 R199, RZ, RZ, 0x0 ;  /* 0x00000000ffc77424 */ /* 0x000fe200078e00ff */
[----:B------:R-:W-:Y:S04]  /*19210*/  WARPSYNC R196 ;  /* 0x000000c400007348 */ /* 0x000fe80003800000 */
[----:B------:R0:W1:Y:S01]  /*19220*/  SHFL.BFLY PT, R201, R200, R201, R195 ;  /* 0x0c0000c9c8c97389 */ /* 0x00006200000e00c3 */
[----:B------:R-:W-:Y:S05]  /*19230*/  RET.REL.NODEC R198 `(_ZN10layer_norm31ln_parallel_residual_fwd_kernelINS_13Kernel_traitsIf13__nv_bfloat16fS2_fjLj1024ELj1ELj4ELj1ELj16ENS_18Kernel_traits_baseILj1024EfS2_fS2_fjLj128EEEEELb1ELb0ELb1EEEvNS_9FwdParamsE) ;  /* 0xfffe6dc0c6007950 */ /* 0x000fea0003c3ffff */
.L_x_12062:
        /* <DEDUP_REMOVED lines=12> */
.L_x_26527:


//--------------------- .text._ZN10layer_norm31ln_parallel_residual_fwd_kernelINS_13Kernel_traitsIf13__nv_bfloat16fS2_fjLj1024ELj1ELj4ELj1ELj16ENS_18Kernel_traits_baseILj1024EfS2_fS2_fjLj128EEEEELb1ELb1ELb0EEEvNS_9FwdParamsE --------------------------
	.section	.text._ZN10layer_norm31ln_parallel_residual_fwd_kernelINS_13Kernel_traitsIf13__nv_bfloat16fS2_fjLj1024ELj1ELj4ELj1ELj16ENS_18Kernel_traits_baseILj1024EfS2_fS2_fjLj128EEEEELb1ELb1ELb0EEEvNS_9FwdParamsE,"ax",@progbits
	.sectioninfo	@"SHI_REGISTERS=150"
	.align	128
        .global         _ZN10layer_norm31ln_parallel_residual_fwd_kernelINS_13Kernel_traitsIf13__nv_bfloat16fS2_fjLj1024ELj1ELj4ELj1ELj16ENS_18Kernel_traits_baseILj1024EfS2_fS2_fjLj128EEEEELb1ELb1ELb0EEEvNS_9FwdParamsE
        .type           _ZN10layer_norm31ln_parallel_residual_fwd_kernelINS_13Kernel_traitsIf13__nv_bfloat16fS2_fjLj1024ELj1ELj4ELj1ELj16ENS_18Kernel_traits_baseILj1024EfS2_fS2_fjLj128EEEEELb1ELb1ELb0EEEvNS_9FwdParamsE,@function
        .size           _ZN10layer_norm31ln_parallel_residual_fwd_kernelINS_13Kernel_traitsIf13__nv_bfloat16fS2_fjLj1024ELj1ELj4ELj1ELj16ENS_18Kernel_traits_baseILj1024EfS2_fS2_fjLj128EEEEELb1ELb1ELb0EEEvNS_9FwdParamsE,(.L_x_26528 - _ZN10layer_norm31ln_parallel_residual_fwd_kernelINS_13Kernel_traitsIf13__nv_bfloat16fS2_fjLj1024ELj1ELj4ELj1ELj16ENS_18Kernel_traits_baseILj1024EfS2_fS2_fjLj128EEEEELb1ELb1ELb0EEEvNS_9FwdParamsE)
        .other          _ZN10layer_norm31ln_parallel_residual_fwd_kernelINS_13Kernel_traitsIf13__nv_bfloat16fS2_fjLj1024ELj1ELj4ELj1ELj16ENS_18Kernel_traits_baseILj1024EfS2_fS2_fjLj128EEEEELb1ELb1ELb0EEEvNS_9FwdParamsE,@"STO_CUDA_ENTRY STV_DEFAULT"
_ZN10layer_norm31ln_parallel_residual_fwd_kernelINS_13Kernel_traitsIf13__nv_bfloat16fS2_fjLj1024ELj1ELj4ELj1ELj16ENS_18Kernel_traits_baseILj1024EfS2_fS2_fjLj128EEEEELb1ELb1ELb0EEEvNS_9FwdParamsE:
.text._ZN10layer_norm31ln_parallel_residual_fwd_kernelINS_13Kernel_traitsIf13__nv_bfloat16fS2_fjLj1024ELj1ELj4ELj1ELj16ENS_18Kernel_traits_baseILj1024EfS2_fS2_fjLj128EEEEELb1ELb1ELb0EEEvNS_9FwdParamsE:
        /* <DEDUP_REMOVED lines=71> */
[----:B------:R-:W-:Y:S02]  /*0470*/  LOP3.LUT R9, R113, 0x1f, RZ, 0xc0, !PT ;  /* 0x0000001f71097812 */ /* 0x000fe400078ec0ff */
[----:B------:R-:W-:Y:S01]  /*0480*/  LEA.HI R5, R5, c[0x0][0x168], RZ, 0x3 ;  /* 0x00005a0005057a11 */ /* 0x000fe200078f18ff */
[----:B------:R-:W-:Y:S01]  /*0490*/  IMAD.WIDE.U32 R72, R72, -0x2daee0ad, RZ ;  /* 0xd2511f5348487825 */ /* 0x000fe200078e00ff */
[----:B------:R-:W-:Y:S02]  /*04a0*/  LOP3.LUT R112, R9, 0x1f, RZ, 0x3c, !PT ;  /* 0x0000001f09707812 */ /* 0x000fe400078e3cff */
[----:B------:R-:W-:-:S02]  /*04b0*/  LOP3.LUT R74, R7, UR20, R4, 0x96, !PT ;  /* 0x00000014074a7c12 */ /* 0x000fc4000f8e9604 */
[----:B------:R-:W-:Y:S02]  /*04c0*/  LEA.HI.SX32 R112, R5, R112, 0x1d ;  /* 0x0000007005707211 */ /* 0x000fe400078feaff */
[----:B------:R-:W-:Y:S01]  /*04d0*/  LOP3.LUT R114, R73, UR22, R6, 0x96, !PT ;  /* 0x0000001649727c12 */ /* 0x000fe2000f8e9606 */
[----:B------:R-:W-:Y:S01]  /*04e0*/  IMAD.WIDE.U32 R74, R74, -0x326172a9, RZ ;  /* 0xcd9e8d574a4a7825 */ /* 0x000fe200078e00ff */
[C---:B------:R-:W-:Y:S02]  /*04f0*/  LOP3.LUT P5, RZ, R112.reuse, 0xffffffe0, RZ, 0xc0, !PT ;  /* 0xffffffe070ff7812 */ /* 0x040fe400078ac0ff */
[----:B------:R-:W-:Y:S01]  /*0500*/  ISETP.GE.U32.AND P4, PT, R112, 0x40, PT ;  /* 0x000000407000780c */ /* 0x000fe20003f86070 */
[----:B------:R-:W-:Y:S01]  /*0510*/  IMAD.HI.U32 R79, R114, -0x326172a9, RZ ;  /* 0xcd9e8d57724f7827 */ /* 0x000fe200078e00ff */
[C---:B------:R-:W-:Y:S02]  /*0520*/  ISETP.GE.U32.AND P3, PT, R112.reuse, 0x60, PT ;  /* 0x000000607000780c */ /* 0x040fe40003f66070 */
[----:B------:R-:W-:-:S02]  /*0530*/  ISETP.GE.U32.AND P2, PT, R112, 0x80, PT ;  /* 0x000000807000780c */ /* 0x000fc40003f46070 */
[----:B------:R-:W-:Y:S02]  /*0540*/  LOP3.LUT R120, R75, UR21, R8, 0x96, !PT ;  /* 0x000000154b787c12 */ /* 0x000fe4000f8e9608 */
[----:B------:R-:W-:-:S03]  /*0550*/  SHF.R.U32.HI R113, RZ, 0x5, R113 ;  /* 0x00000005ff717819 */ /* 0x000fc60000011671 */
[----:B------:R-:W-:Y:S01]  /*0560*/  @P5 LOP3.LUT R133, R133, 0x20, RZ, 0xfc, !PT ;  /* 0x0000002085855812 */ /* 0x000fe200078efcff */
[----:B------:R-:W-:-:S03]  /*0570*/  IMAD.HI.U32 R77, R120, -0x2daee0ad, RZ ;  /* 0xd2511f53784d7827 */ /* 0x000fc600078e00ff */
[----:B------:R-:W-:Y:S01]  /*0580*/  LOP3.LUT R133, R133, 0xfffffeff, RZ, 0xc0, !PT ;  /* 0xfffffeff85857812 */ /* 0x000fe200078ec0ff */
[----:B------:R-:W-:-:S03]  /*0590*/  IMAD R113, R12, 0x4, R113 ;  /* 0x000000040c717824 */ /* 0x000fc600078e0271 */
        /* <DEDUP_REMOVED lines=21> */
.L_x_12064:
[----:B------:R-:W-:Y:S05]  /*06f0*/  BSYNC B0 ;  /* 0x0000000000007941 */ /* 0x000fea0003800000 */
.L_x_12063:
[----:B------:R-:W-:Y:S01]  /*0700*/  BSSY B0, `(.L_x_12065) ;  /* 0x0000011000007945 */ /* 0x000fe20003800000 */
[----:B------:R-:W-:Y:S05]  /*0710*/  @!P4 BRA `(.L_x_12066) ;  /* 0x000000f00000c947 */ /* 0x000fea0003800000 */
[----:B------:R-:W-:Y:S01]  /*0720*/  ISETP.NE.U32.AND P0, PT, RZ, c[0x0][0x218], PT ;  /* 0x00008600ff007a0c */ /* 0x000fe20003f05070 */
[----:B0-----:R-:W-:Y:S01]  /*0730*/  HFMA2.MMA R6, -RZ, RZ, 0, 1.9073486328125e-06 ;  /* 0x00000020ff067435 */ /* 0x001fe200000001ff */
        /* <DEDUP_REMOVED lines=13> */
.L_x_12066:
[----:B------:R-:W-:Y:S05]  /*0810*/  BSYNC B0 ;  /* 0x0000000000007941 */ /* 0x000fea0003800000 */
.L_x_12065:
        /* <DEDUP_REMOVED lines=17> */
.L_x_12068:
[----:B------:R-:W-:Y:S05]  /*0930*/  BSYNC B0 ;  /* 0x0000000000007941 */ /* 0x000fea0003800000 */
.L_x_12067:
[----:B------:R-:W-:Y:S01]  /*0940*/  BSSY B0, `(.L_x_12069) ;  /* 0x0000010000007945 */ /* 0x000fe20003800000 */
        /* <DEDUP_REMOVED lines=9> */
[----:B0-----:R0:W5:Y:S05]  /*09e0*/  LDG.E.128 R4, [R68.64+0x10] ;  /* 0x0000100644047981 */ /* 0x00116a000c1e1d00 */
[----:B------:R-:W-:-:S04]  /*09f0*/  @P0 LEA R70, P1, R9, c[0x0][0x218], 0x5 ;  /* 0x0000860009460a11 */ /* 0x000fc800078228ff */
[----:B------:R-:W-:Y:S02]  /*0a00*/  @P0 LEA.HI.X R71, R9, c[0x0][0x21c], RZ, 0x5, P1 ;  /* 0x0000870009470a11 */ /* 0x000fe400008f2cff */
[----:B------:R0:W5:Y:S04]  /*0a10*/  LDG.E.128 R8, [R68.64] ;  /* 0x0000000644087981 */ /* 0x000168000c1e1d00 */
[----:B------:R0:W5:Y:S04]  /*0a20*/  @P0 LDG.E.128 R16, [R70.64] ;  /* 0x0000000646100981 */ /* 0x000168000c1e1d00 */
[----:B------:R0:W5:Y:S02]  /*0a30*/  @P0 LDG.E.128 R12, [R70.64+0x10] ;  /* 0x00001006460c0981 */ /* 0x000164000c1e1d00 */
.L_x_12070:
[----:B------:R-:W-:Y:S05]  /*0a40*/  BSYNC B0 ;  /* 0x0000000000007941 */ /* 0x000fea0003800000 */
.L_x_12069:
        /* <DEDUP_REMOVED lines=16> */
.L_x_12606:
        /* <DEDUP_REMOVED lines=38> */
.L_x_12075:
[----:B0-----:R-:W-:Y:S02]  /*0db0*/  IMAD.MOV.U32 R77, RZ, RZ, R122 ;  /* 0x000000ffff4d7224 */ /* 0x001fe400078e007a */
.L_x_12076:
[----:B------:R-:W-:Y:S05]  /*0dc0*/  BSYNC B2 ;  /* 0x0000000000027941 */ /* 0x000fea0003800000 */
.L_x_12074:
        /* <DEDUP_REMOVED lines=16> */
.L_x_12080:
[----:B------:R-:W-:Y:S05]  /*0ed0*/  BSYNC B3 ;  /* 0x0000000000037941 */ /* 0x000fea0003800000 */
.L_x_12079:
        /* <DEDUP_REMOVED lines=44> */
.L_x_12078:
[----:B------:R-:W-:Y:S05]  /*11a0*/  BSYNC B2 ;  /* 0x0000000000027941 */ /* 0x000fea0003800000 */
.L_x_12077:
[----:B------:R0:W1:Y:S01]  /*11b0*/  I2F.U32 R76, R77 ;  /* 0x0000004d004c7306 */ /* 0x0000620000201000 */
[----:B------:R-:W-:Y:S01]  /*11c0*/  IMAD.MOV.U32 R109, RZ, RZ, 0x2f800000 ;  /* 0x2f800000ff6d7424 */ /* 0x000fe200078e00ff */
[----:B------:R-:W-:Y:S02]  /*11d0*/  ISETP.NE.U32.AND P1, PT, RZ, c[0x0][0x178], PT ;  /* 0x00005e00ff007a0c */ /* 0x000fe40003f25070 */
[----:B------:R-:W-:Y:S02]  /*11e0*/  LOP3.LUT R133, R133, 0xfffffff7, RZ, 0xc0, !PT ;  /* 0xfffffff785857812 */ /* 0x000fe400078ec0ff */
[----:B------:R-:W-:-:S02]  /*11f0*/  ISETP.NE.AND.EX P1, PT, RZ, c[0x0][0x17c], PT, P1 ;  /* 0x00005f00ff007a0c */ /* 0x000fc40003f25310 */
[----:B0----5:R-:W-:-:S05]  /*1200*/  PRMT R77, RZ, 0x5410, R92 ;  /* 0x00005410ff4d7816 */ /* 0x021fca000000005c */
        /* <DEDUP_REMOVED lines=11> */
.L_x_12081:
        /* <DEDUP_REMOVED lines=12> */
.L_x_12084:
[----:B------:R-:W-:Y:S02]  /*1380*/  IMAD.MOV.U32 R77, RZ, RZ, R122 ;  /* 0x000000ffff4d7224 */ /* 0x000fe400078e007a */
.L_x_12085:
[----:B------:R-:W-:Y:S05]  /*1390*/  BSYNC B2 ;  /* 0x0000000000027941 */ /* 0x000fea0003800000 */
.L_x_12083:
        /* <DEDUP_REMOVED lines=16> */
.L_x_12089:
[----:B------:R-:W-:Y:S05]  /*14a0*/  BSYNC B3 ;  /* 0x0000000000037941 */ /* 0x000fea0003800000 */
.L_x_12088:
        /* <DEDUP_REMOVED lines=44> */
.L_x_12087:
[----:B------:R-:W-:Y:S05]  /*1770*/  BSYNC B2 ;  /* 0x0000000000027941 */ /* 0x000fea0003800000 */
.L_x_12086:
        /* <DEDUP_REMOVED lines=9> */
.L_x_12082:
        /* <DEDUP_REMOVED lines=12> */
.L_x_12091:
[----:B------:R-:W-:Y:S02]  /*18d0*/  IMAD.MOV.U32 R78, RZ, RZ, R122 ;  /* 0x000000ffff4e7224 */ /* 0x000fe400078e007a */
.L_x_12092:
[----:B------:R-:W-:Y:S05]  /*18e0*/  BSYNC B2 ;  /* 0x0000000000027941 */ /* 0x000fea0003800000 */
.L_x_12090:
        /* <DEDUP_REMOVED lines=16> */
.L_x_12096:
[----:B------:R-:W-:Y:S05]  /*19f0*/  BSYNC B3 ;  /* 0x0000000000037941 */ /* 0x000fea0003800000 */
.L_x_12095:
        /* <DEDUP_REMOVED lines=44> */
.L_x_12094:
[----:B------:R-:W-:Y:S05]  /*1cc0*/  BSYNC B2 ;  /* 0x0000000000027941 */ /* 0x000fea0003800000 */
.L_x_12093:
        /* <DEDUP_REMOVED lines=14> */
.L_x_12097:
        /* <DEDUP_REMOVED lines=12> */
.L_x_12100:
[----:B------:R-:W-:Y:S02]  /*1e70*/  IMAD.MOV.U32 R78, RZ, RZ, R122 ;  /* 0x000000ffff4e7224 */ /* 0x000fe400078e007a */
.L_x_12101:
[----:B------:R-:W-:Y:S05]  /*1e80*/  BSYNC B2 ;  /* 0x0000000000027941 */ /* 0x000fea0003800000 */
.L_x_12099:
        /* <DEDUP_REMOVED lines=16> */
.L_x_12105:
[----:B------:R-:W-:Y:S05]  /*1f90*/  BSYNC B3 ;  /* 0x0000000000037941 */ /* 0x000fea0003800000 */
.L_x_12104:
        /* <DEDUP_REMOVED lines=44> */
.L_x_12103:
[----:B------:R-:W-:Y:S05]  /*2260*/  BSYNC B2 ;  /* 0x0000000000027941 */ /* 0x000fea0003800000 */
.L_x_12102:
        /* <DEDUP_REMOVED lines=9> */
.L_x_12098:
        /* <DEDUP_REMOVED lines=12> */
.L_x_12107:
[----:B------:R-:W-:Y:S02]  /*23c0*/  IMAD.MOV.U32 R79, RZ, RZ, R122 ;  /* 0x000000ffff4f7224 */ /* 0x000fe400078e007a */
.L_x_12108:
[----:B------:R-:W-:Y:S05]  /*23d0*/  BSYNC B2 ;  /* 0x0000000000027941 */ /* 0x000fea0003800000 */
.L_x_12106:
        /* <DEDUP_REMOVED lines=16> */
.L_x_12112:
[----:B------:R-:W-:Y:S05]  /*24e0*/  BSYNC B3 ;  /* 0x0000000000037941 */ /* 0x000fea0003800000 */
.L_x_12111:
        /* <DEDUP_REMOVED lines=44> */
.L_x_12110:
[----:B------:R-:W-:Y:S05]  /*27b0*/  BSYNC B2 ;  /* 0x0000000000027941 */ /* 0x000fea0003800000 */
.L_x_12109:
        /* <DEDUP_REMOVED lines=14> */
.L_x_12113:
        /* <DEDUP_REMOVED lines=12> */
.L_x_12116:
[----:B------:R-:W-:Y:S02]  /*2960*/  IMAD.MOV.U32 R79, RZ, RZ, R122 ;  /* 0x000000ffff4f7224 */ /* 0x000fe400078e007a */
.L_x_12117:
[----:B------:R-:W-:Y:S05]  /*2970*/  BSYNC B2 ;  /* 0x0000000000027941 */ /* 0x000fea0003800000 */
.L_x_12115:
        /* <DEDUP_REMOVED lines=16> */
.L_x_12121:
[----:B------:R-:W-:Y:S05]  /*2a80*/  BSYNC B3 ;  /* 0x0000000000037941 */ /* 0x000fea0003800000 */
.L_x_12120:
        /* <DEDUP_REMOVED lines=36> */
[----:B------:R-:W-:Y:S02]  /*2cd0*/  MOV R111, RZ ;  /* 0x000000ff006f7202 */ /* 0x000fe40000000f00 */
[----:B------:R-:W-:Y:S01]  /*2ce0*/  LOP3.LUT R136, R135, UR23, R138, 0x96, !PT ;  /* 0x0000001787887c12 */ /* 0x000fe2000f8e968a */
[----:B------:R-:W-:-:S04]  /*2cf0*/  IMAD.WIDE.U32 R138, R139, -0x326172a9, RZ ;  /* 0xcd9e8d578b8a7825 */ /* 0x000fc800078e00ff */
[----:B------:R-:W-:Y:S01]  /*2d00*/  IMAD.WIDE.U32 R136, R136, -0x2daee0ad, RZ ;  /* 0xd2511f5388887825 */ /* 0x000fe200078e00ff */
[----:B------:R-:W-:-:S03]  /*2d10*/  LOP3.LUT R114, R139, UR25, R134, 0x96, !PT ;  /* 0x000000198b727c12 */ /* 0x000fc6000f8e9686 */
[----:B------:R-:W-:Y:S01]  /*2d20*/  IMAD.MOV.U32 R122, RZ, RZ, R138 ;  /* 0x000000ffff7a7224 */ /* 0x000fe200078e008a */
[----:B------:R-:W-:Y:S01]  /*2d30*/  LOP3.LUT R120, R137, UR26, R110, 0x96, !PT ;  /* 0x0000001a89787c12 */ /* 0x000fe2000f8e966e */
[----:B------:R-:W-:Y:S02]  /*2d40*/  IMAD.MOV.U32 R124, RZ, RZ, R136 ;  /* 0x000000ffff7c7224 */ /* 0x000fe400078e0088 */
.L_x_12119:
[----:B------:R-:W-:Y:S05]  /*2d50*/  BSYNC B2 ;  /* 0x0000000000027941 */ /* 0x000fea0003800000 */
.L_x_12118:
        /* <DEDUP_REMOVED lines=9> */
.L_x_12114:
        /* <DEDUP_REMOVED lines=12> */
.L_x_12123:
[----:B------:R-:W-:Y:S02]  /*2eb0*/  IMAD.MOV.U32 R92, RZ, RZ, R122 ;  /* 0x000000ffff5c7224 */ /* 0x000fe400078e007a */
.L_x_12124:
[----:B------:R-:W-:Y:S05]  /*2ec0*/  BSYNC B2 ;  /* 0x0000000000027941 */ /* 0x000fea0003800000 */
.L_x_12122:
        /* <DEDUP_REMOVED lines=16> */
.L_x_12128:
[----:B------:R-:W-:Y:S05]  /*2fd0*/  BSYNC B3 ;  /* 0x0000000000037941 */ /* 0x000fea0003800000 */
.L_x_12127:
        /* <DEDUP_REMOVED lines=44> */
.L_x_12126:
[----:B------:R-:W-:Y:S05]  /*32a0*/  BSYNC B2 ;  /* 0x0000000000027941 */ /* 0x000fea0003800000 */
.L_x_12125:
        /* <DEDUP_REMOVED lines=14> */
.L_x_12129:
        /* <DEDUP_REMOVED lines=12> */
.L_x_12132:
[----:B------:R-:W-:Y:S02]  /*3450*/  IMAD.MOV.U32 R92, RZ, RZ, R122 ;  /* 0x000000ffff5c7224 */ /* 0x000fe400078e007a */
.L_x_12133:
[----:B------:R-:W-:Y:S05]  /*3460*/  BSYNC B2 ;  /* 0x0000000000027941 */ /* 0x000fea0003800000 */
.L_x_12131:
        /* <DEDUP_REMOVED lines=16> */
.L_x_12137:
[----:B------:R-:W-:Y:S05]  /*3570*/  BSYNC B3 ;  /* 0x0000000000037941 */ /* 0x000fea0003800000 */
.L_x_12136:
        /* <DEDUP_REMOVED lines=44> */
.L_x_12135:
[----:B------:R-:W-:Y:S05]  /*3840*/  BSYNC B2 ;  /* 0x0000000000027941 */ /* 0x000fea0003800000 */
.L_x_12134:
        /* <DEDUP_REMOVED lines=9> */
.L_x_12130:
        /* <DEDUP_REMOVED lines=12> */
.L_x_12139:
[----:B------:R-:W-:Y:S02]  /*39a0*/  IMAD.MOV.U32 R93, RZ, RZ, R122 ;  /* 0x000000ffff5d7224 */ /* 0x000fe400078e007a */
.L_x_12140:
[----:B------:R-:W-:Y:S05]  /*39b0*/  BSYNC B2 ;  /* 0x0000000000027941 */ /* 0x000fea0003800000 */
.L_x_12138:
        /* <DEDUP_REMOVED lines=16> */
.L_x_12144:
[----:B------:R-:W-:Y:S05]  /*3ac0*/  BSYNC B3 ;  /* 0x0000000000037941 */ /* 0x000fea0003800000 */
.L_x_12143:
        /* <DEDUP_REMOVED lines=44> */
.L_x_12142:
[----:B------:R-:W-:Y:S05]  /*3d90*/  BSYNC B2 ;  /* 0x0000000000027941 */ /* 0x000fea0003800000 */
.L_x_12141:
        /* <DEDUP_REMOVED lines=12> */
.L_x_12145:
        /* <DEDUP_REMOVED lines=12> */
.L_x_12148:
[----:B------:R-:W-:Y:S02]  /*3f20*/  IMAD.MOV.U32 R93, RZ, RZ, R122 ;  /* 0x000000ffff5d7224 */ /* 0x000fe400078e007a */
.L_x_12149:
[----:B------:R-:W-:Y:S05]  /*3f30*/  BSYNC B2 ;  /* 0x0000000000027941 */ /* 0x000fea0003800000 */
.L_x_12147:
        /* <DEDUP_REMOVED lines=16> */
.L_x_12153:
[----:B------:R-:W-:Y:S05]  /*4040*/  BSYNC B3 ;  /* 0x0000000000037941 */ /* 0x000fea0003800000 */
.L_x_12152:
        /* <DEDUP_REMOVED lines=44> */
.L_x_12151:
[----:B------:R-:W-:Y:S05]  /*4310*/  BSYNC B2 ;  /* 0x0000000000027941 */ /* 0x000fea0003800000 */
.L_x_12150:
        /* <DEDUP_REMOVED lines=9> */
.L_x_12146:
        /* <DEDUP_REMOVED lines=12> */
.L_x_12155:
[----:B------:R-:W-:Y:S02]  /*4470*/  MOV R110, R122 ;  /* 0x0000007a006e7202 */ /* 0x000fe40000000f00 */
.L_x_12156:
[----:B------:R-:W-:Y:S05]  /*4480*/  BSYNC B2 ;  /* 0x0000000000027941 */ /* 0x000fea0003800000 */
.L_x_12154:
        /* <DEDUP_REMOVED lines=16> */
.L_x_12160:
[----:B------:R-:W-:Y:S05]  /*4590*/  BSYNC B3 ;  /* 0x0000000000037941 */ /* 0x000fea0003800000 */
.L_x_12159:
        /* <DEDUP_REMOVED lines=44> */
.L_x_12158:
[----:B------:R-:W-:Y:S05]  /*4860*/  BSYNC B2 ;  /* 0x0000000000027941 */ /* 0x000fea0003800000 */
.L_x_12157:
        /* <DEDUP_REMOVED lines=12> */
.L_x_12161:
        /* <DEDUP_REMOVED lines=12> */
.L_x_12164:
[----:B------:R-:W-:Y:S02]  /*49f0*/  MOV R94, R122 ;  /* 0x0000007a005e7202 */ /* 0x000fe40000000f00 */
.L_x_12165:
[----:B------:R-:W-:Y:S05]  /*4a00*/  BSYNC B2 ;  /* 0x0000000000027941 */ /* 0x000fea0003800000 */
.L_x_12163:
        /* <DEDUP_REMOVED lines=16> */
.L_x_12169:
[----:B------:R-:W-:Y:S05]  /*4b10*/  BSYNC B3 ;  /* 0x0000000000037941 */ /* 0x000fea0003800000 */
.L_x_12168:
        /* <DEDUP_REMOVED lines=44> */
.L_x_12167:
[----:B------:R-:W-:Y:S05]  /*4de0*/  BSYNC B2 ;  /* 0x0000000000027941 */ /* 0x000fea0003800000 */
.L_x_12166:
        /* <DEDUP_REMOVED lines=9> */
.L_x_12162:
        /* <DEDUP_REMOVED lines=12> */
.L_x_12171:
[----:B------:R-:W-:Y:S02]  /*4f40*/  IMAD.MOV.U32 R110, RZ, RZ, R122 ;  /* 0x000000ffff6e7224 */ /* 0x000fe400078e007a */
.L_x_12172:
[----:B------:R-:W-:Y:S05]  /*4f50*/  BSYNC B2 ;  /* 0x0000000000027941 */ /* 0x000fea0003800000 */
.L_x_12170:
        /* <DEDUP_REMOVED lines=16> */
.L_x_12176:
[----:B------:R-:W-:Y:S05]  /*5060*/  BSYNC B3 ;  /* 0x0000000000037941 */ /* 0x000fea0003800000 */
.L_x_12175:
        /* <DEDUP_REMOVED lines=44> */
.L_x_12174:
[----:B------:R-:W-:Y:S05]  /*5330*/  BSYNC B2 ;  /* 0x0000000000027941 */ /* 0x000fea0003800000 */
.L_x_12173:
        /* <DEDUP_REMOVED lines=12> */
.L_x_12177:
        /* <DEDUP_REMOVED lines=12> */
.L_x_12180:
[----:B------:R-:W-:Y:S02]  /*54c0*/  IMAD.MOV.U32 R110, RZ, RZ, R122 ;  /* 0x000000ffff6e7224 */ /* 0x000fe400078e007a */
.L_x_12181:
[----:B------:R-:W-:Y:S05]  /*54d0*/  BSYNC B2 ;  /* 0x0000000000027941 */ /* 0x000fea0003800000 */
.L_x_12179:
        /* <DEDUP_REMOVED lines=16> */
.L_x_12185:
[----:B------:R-:W-:Y:S05]  /*55e0*/  BSYNC B3 ;  /* 0x0000000000037941 */ /* 0x000fea0003800000 */
.L_x_12184:
        /* <DEDUP_REMOVED lines=44> */
.L_x_12183:
[----:B------:R-:W-:Y:S05]  /*58b0*/  BSYNC B2 ;  /* 0x0000000000027941 */ /* 0x000fea0003800000 */
.L_x_12182:
[----:B------:R-:W0:Y:S02]  /*58c0*/  I2F.U32 R110, R110 ;  /* 0x0000006e006e7306 */ /* 0x000e240000201000 */
[----:B0-----:R-:W-:Y:S01]  /*58d0*/  FFMA.FTZ R115, R110, R109, 1.1641532182693481445e-10 ;  /* 0x2f0000006e737423 */ /* 0x001fe2000001006d */
[----:B------:R-:W-:-:S04]  /*58e0*/  PRMT R110, RZ, 0x5410, R119 ;  /* 0x00005410ff6e7816 */ /* 0x000fc80000000077 */
[----:B------:R-:W-:Y:S01]  /*58f0*/  FSETP.GTU.FTZ.AND P5, PT, R115, c[0x0][0x1e4], PT ;  /* 0x0000790073007a0b */ /* 0x000fe20003fbc000 */
[----:B------:R-:W-:-:S05]  /*5900*/  FMUL.FTZ R131, R110, c[0x0][0x1e8] ;  /* 0x00007a006e837a20 */ /* 0x000fca0000410000 */
[----:B------:R-:W-:Y:S02]  /*5910*/  FSEL R115, R131, RZ, !P5 ;  /* 0x000000ff83737208 */ /* 0x000fe40006800000 */
[----:B------:R-:W-:-:S03]  /*5920*/  SEL R131, RZ, 0x1, P5 ;  /* 0x00000001ff837807 */ /* 0x000fc60002800000 */
[----:B------:R-:W-:-:S04]  /*5930*/  FADD.FTZ R94, R115, R94 ;  /* 0x0000005e735e7221 */ /* 0x000fc80000010000 */
[----:B------:R-:W-:Y:S02]  /*5940*/  @P0 FADD.FTZ R94, R74, R94 ;  /* 0x0000005e4a5e0221 */ /* 0x000fe40000010000 */
.L_x_12178:
        /* <DEDUP_REMOVED lines=12> */
.L_x_12187:
[----:B------:R-:W-:Y:S02]  /*5a10*/  IMAD.MOV.U32 R110, RZ, RZ, R122 ;  /* 0x000000ffff6e7224 */ /* 0x000fe400078e007a */
.L_x_12188:
[----:B------:R-:W-:Y:S05]  /*5a20*/  BSYNC B2 ;  /* 0x0000000000027941 */ /* 0x000fea0003800000 */
.L_x_12186:
        /* <DEDUP_REMOVED lines=16> */
.L_x_12192:
[----:B------:R-:W-:Y:S05]  /*5b30*/  BSYNC B3 ;  /* 0x0000000000037941 */ /* 0x000fea0003800000 */
.L_x_12191:
        /* <DEDUP_REMOVED lines=44> */
.L_x_12190:
[----:B------:R-:W-:Y:S05]  /*5e00*/  BSYNC B2 ;  /* 0x0000000000027941 */ /* 0x000fea0003800000 */
.L_x_12189:
        /* <DEDUP_REMOVED lines=12> */
.L_x_12193:
        /* <DEDUP_REMOVED lines=12> */
.L_x_12196:
[----:B------:R-:W-:Y:S02]  /*5f90*/  IMAD.MOV.U32 R110, RZ, RZ, R122 ;  /* 0x000000ffff6e7224 */ /* 0x000fe400078e007a */
.L_x_12197:
[----:B------:R-:W-:Y:S05]  /*5fa0*/  BSYNC B2 ;  /* 0x0000000000027941 */ /* 0x000fea0003800000 */
.L_x_12195:
        /* <DEDUP_REMOVED lines=16> */
.L_x_12201:
[----:B------:R-:W-:Y:S05]  /*60b0*/  BSYNC B3 ;  /* 0x0000000000037941 */ /* 0x000fea0003800000 */
.L_x_12200:
        /* <DEDUP_REMOVED lines=40> */
[----:B------:R-:W-:Y:S02]  /*6340*/  LOP3.LUT R114, R141, UR25, R136, 0x96, !PT ;  /* 0x000000198d727c12 */ /* 0x000fe4000f8e9688 */
[----:B------:R-:W-:Y:S01]  /*6350*/  MOV R122, R140 ;  /* 0x0000008c007a7202 */ /* 0x000fe20000000f00 */
[----:B------:R-:W-:Y:S01]  /*6360*/  IMAD.MOV.U32 R124, RZ, RZ, R138 ;  /* 0x000000ffff7c7224 */ /* 0x000fe200078e008a */
[----:B------:R-:W-:Y:S02]  /*6370*/  LOP3.LUT R120, R139, UR26, R134, 0x96, !PT ;  /* 0x0000001a8b787c12 */ /* 0x000fe4000f8e9686 */
.L_x_12199:
[----:B------:R-:W-:Y:S05]  /*6380*/  BSYNC B2 ;  /* 0x0000000000027941 */ /* 0x000fea0003800000 */
.L_x_12198:
        /* <DEDUP_REMOVED lines=9> */
.L_x_12194:
        /* <DEDUP_REMOVED lines=51> */
.L_x_12202:
[----:B------:R-:W-:Y:S02]  /*6750*/  IADD3 R109, R123, 0x20, RZ ;  /* 0x000000207b6d7810 */ /* 0x000fe40007ffe0ff */
.L_x_12073:
[----:B------:R-:W-:Y:S05]  /*6760*/  BSYNC B1 ;  /* 0x0000000000017941 */ /* 0x000fea0003800000 */
.L_x_12072:
        /* <DEDUP_REMOVED lines=31> */
.L_x_12206:
[----:B-1----:R-:W-:Y:S02]  /*6960*/  IMAD.MOV.U32 R81, RZ, RZ, R122 ;  /* 0x000000ffff517224 */ /* 0x002fe400078e007a */
.L_x_12207:
[----:B------:R-:W-:Y:S05]  /*6970*/  BSYNC B2 ;  /* 0x0000000000027941 */ /* 0x000fea0003800000 */
.L_x_12205:
        /* <DEDUP_REMOVED lines=16> */
.L_x_12211:
[----:B------:R-:W-:Y:S05]  /*6a80*/  BSYNC B3 ;  /* 0x0000000000037941 */ /* 0x000fea0003800000 */
.L_x_12210:
        /* <DEDUP_REMOVED lines=44> */
.L_x_12209:
[----:B------:R-:W-:Y:S05]  /*6d50*/  BSYNC B2 ;  /* 0x0000000000027941 */ /* 0x000fea0003800000 */
.L_x_12208:
[----:B------:R-:W0:Y:S01]  /*6d60*/  I2F.U32 R81, R81 ;  /* 0x0000005100517306 */ /* 0x000e220000201000 */
[----:B------:R-:W-:Y:S01]  /*6d70*/  IMAD.MOV.U32 R110, RZ, RZ, 0x2f800000 ;  /* 0x2f800000ff6e7424 */ /* 0x000fe200078e00ff */
[----:B------:R-:W-:Y:S02]  /*6d80*/  ISETP.NE.U32.AND P1, PT, RZ, c[0x0][0x178], PT ;  /* 0x00005e00ff007a0c */ /* 0x000fe40003f25070 */
[----:B------:R-:W-:Y:S02]  /*6d90*/  LOP3.LUT R133, R133, 0xfffffff7, RZ, 0xc0, !PT ;  /* 0xfffffff785857812 */ /* 0x000fe400078ec0ff */
[----:B------:R-:W-:Y:S01]  /*6da0*/  ISETP.NE.AND.EX P1, PT, RZ, c[0x0][0x17c], PT, P1 ;  /* 0x00005f00ff007a0c */ /* 0x000fe20003f25310 */
[----:B0-----:R-:W-:Y:S01]  /*6db0*/  FFMA.FTZ R80, R81, R110, 1.1641532182693481445e-10 ;  /* 0x2f00000051507423 */ /* 0x001fe2000001006e */
[----:B-----5:R-:W-:-:S04]  /*6dc0*/  PRMT R81, RZ, 0x5410, R96 ;  /* 0x00005410ff517816 */ /* 0x020fc80000000060 */
        /* <DEDUP_REMOVED lines=10> */
.L_x_12212:
        /* <DEDUP_REMOVED lines=12> */
.L_x_12215:
[----:B------:R-:W-:Y:S02]  /*6f30*/  IMAD.MOV.U32 R81, RZ, RZ, R122 ;  /* 0x000000ffff517224 */ /* 0x000fe400078e007a */
.L_x_12216:
[----:B------:R-:W-:Y:S05]  /*6f40*/  BSYNC B2 ;  /* 0x0000000000027941 */ /* 0x000fea0003800000 */
.L_x_12214:
        /* <DEDUP_REMOVED lines=16> */
.L_x_12220:
[----:B------:R-:W-:Y:S05]  /*7050*/  BSYNC B3 ;  /* 0x0000000000037941 */ /* 0x000fea0003800000 */
.L_x_12219:
        /* <DEDUP_REMOVED lines=44> */
.L_x_12218:
[----:B------:R-:W-:Y:S05]  /*7320*/  BSYNC B2 ;  /* 0x0000000000027941 */ /* 0x000fea0003800000 */
.L_x_12217:
        /* <DEDUP_REMOVED lines=9> */
.L_x_12213:
        /* <DEDUP_REMOVED lines=12> */
.L_x_12222:
[----:B------:R-:W-:Y:S02]  /*7480*/  IMAD.MOV.U32 R82, RZ, RZ, R122 ;  /* 0x000000ffff527224 */ /* 0x000fe400078e007a */
.L_x_12223:
[----:B------:R-:W-:Y:S05]  /*7490*/  BSYNC B2 ;  /* 0x0000000000027941 */ /* 0x000fea0003800000 */
.L_x_12221:
        /* <DEDUP_REMOVED lines=16> */
.L_x_12227:
[----:B------:R-:W-:Y:S05]  /*75a0*/  BSYNC B3 ;  /* 0x0000000000037941 */ /* 0x000fea0003800000 */
.L_x_12226:
        /* <DEDUP_REMOVED lines=44> */
.L_x_12225:
[----:B------:R-:W-:Y:S05]  /*7870*/  BSYNC B2 ;  /* 0x0000000000027941 */ /* 0x000fea0003800000 */
.L_x_12224:
        /* <DEDUP_REMOVED lines=14> */
.L_x_12228:
        /* <DEDUP_REMOVED lines=12> */
.L_x_12231:
[----:B------:R-:W-:Y:S02]  /*7a20*/  IMAD.MOV.U32 R82, RZ, RZ, R122 ;  /* 0x000000ffff527224 */ /* 0x000fe400078e007a */
.L_x_12232:
[----:B------:R-:W-:Y:S05]  /*7a30*/  BSYNC B2 ;  /* 0x0000000000027941 */ /* 0x000fea0003800000 */
.L_x_12230:
        /* <DEDUP_REMOVED lines=16> */
.L_x_12236:
[----:B------:R-:W-:Y:S05]  /*7b40*/  BSYNC B3 ;  /* 0x0000000000037941 */ /* 0x000fea0003800000 */
.L_x_12235:
        /* <DEDUP_REMOVED lines=44> */
.L_x_12234:
[----:B------:R-:W-:Y:S05]  /*7e10*/  BSYNC B2 ;  /* 0x0000000000027941 */ /* 0x000fea0003800000 */
.L_x_12233:
        /* <DEDUP_REMOVED lines=9> */
.L_x_12229:
        /* <DEDUP_REMOVED lines=12> */
.L_x_12238:
[----:B------:R-:W-:Y:S02]  /*7f70*/  IMAD.MOV.U32 R83, RZ, RZ, R122 ;  /* 0x000000ffff537224 */ /* 0x000fe400078e007a */
.L_x_12239:
[----:B------:R-:W-:Y:S05]  /*7f80*/  BSYNC B2 ;  /* 0x0000000000027941 */ /* 0x000fea0003800000 */
.L_x_12237:
        /* <DEDUP_REMOVED lines=16> */
.L_x_12243:
[----:B------:R-:W-:Y:S05]  /*8090*/  BSYNC B3 ;  /* 0x0000000000037941 */ /* 0x000fea0003800000 */
.L_x_12242:
        /* <DEDUP_REMOVED lines=9> */
[----:B------:R-:W-:Y:S01]  /*8130*/  IMAD.WIDE.U32 R134, R111, -0x2daee0ad, RZ ;  /* 0xd2511f536f867825 */ /* 0x000fe200078e00ff */
[----:B------:R-:W-:-:S03]  /*8140*/  HFMA2.MMA R111, -RZ, RZ, 0, 0 ;  /* 0x00000000ff6f7435 */ /* 0x000fc600000001ff */
        /* <DEDUP_REMOVED lines=33> */
.L_x_12241:
[----:B------:R-:W-:Y:S05]  /*8360*/  BSYNC B2 ;  /* 0x0000000000027941 */ /* 0x000fea0003800000 */
.L_x_12240:
        /* <DEDUP_REMOVED lines=14> */
.L_x_12244:
        /* <DEDUP_REMOVED lines=12> */
.L_x_12247:
[----:B------:R-:W-:Y:S02]  /*8510*/  IMAD.MOV.U32 R83, RZ, RZ, R122 ;  /* 0x000000ffff537224 */ /* 0x000fe400078e007a */
.L_x_12248:
[----:B------:R-:W-:Y:S05]  /*8520*/  BSYNC B2 ;  /* 0x0000000000027941 */ /* 0x000fea0003800000 */
.L_x_12246:
        /* <DEDUP_REMOVED lines=16> */
.L_x_12252:
[----:B------:R-:W-:Y:S05]  /*8630*/  BSYNC B3 ;  /* 0x0000000000037941 */ /* 0x000fea0003800000 */
.L_x_12251:
        /* <DEDUP_REMOVED lines=44> */
.L_x_12250:
[----:B------:R-:W-:Y:S05]  /*8900*/  BSYNC B2 ;  /* 0x0000000000027941 */ /* 0x000fea0003800000 */
.L_x_12249:
        /* <DEDUP_REMOVED lines=9> */
.L_x_12245:
        /* <DEDUP_REMOVED lines=12> */
.L_x_12254:
[----:B------:R-:W-:Y:S02]  /*8a60*/  IMAD.MOV.U32 R96, RZ, RZ, R122 ;  /* 0x000000ffff607224 */ /* 0x000fe400078e007a */
.L_x_12255:
[----:B------:R-:W-:Y:S05]  /*8a70*/  BSYNC B2 ;  /* 0x0000000000027941 */ /* 0x000fea0003800000 */
.L_x_12253:
        /* <DEDUP_REMOVED lines=16> */
.L_x_12259:
[----:B------:R-:W-:Y:S05]  /*8b80*/  BSYNC B3 ;  /* 0x0000000000037941 */ /* 0x000fea0003800000 */
.L_x_12258:
        /* <DEDUP_REMOVED lines=44> */
.L_x_12257:
[----:B------:R-:W-:Y:S05]  /*8e50*/  BSYNC B2 ;  /* 0x0000000000027941 */ /* 0x000fea0003800000 */
.L_x_12256:
        /* <DEDUP_REMOVED lines=14> */
.L_x_12260:
        /* <DEDUP_REMOVED lines=12> */
.L_x_12263:
[----:B------:R-:W-:Y:S02]  /*9000*/  IMAD.MOV.U32 R96, RZ, RZ, R122 ;  /* 0x000000ffff607224 */ /* 0x000fe400078e007a */
.L_x_12264:
[----:B------:R-:W-:Y:S05]  /*9010*/  BSYNC B2 ;  /* 0x0000000000027941 */ /* 0x000fea0003800000 */
.L_x_12262:
        /* <DEDUP_REMOVED lines=16> */
.L_x_12268:
[----:B------:R-:W-:Y:S05]  /*9120*/  BSYNC B3 ;  /* 0x0000000000037941 */ /* 0x000fea0003800000 */
.L_x_12267:
        /* <DEDUP_REMOVED lines=44> */
.L_x_12266:
[----:B------:R-:W-:Y:S05]  /*93f0*/  BSYNC B2 ;  /* 0x0000000000027941 */ /* 0x000fea0003800000 */
.L_x_12265:
        /* <DEDUP_REMOVED lines=9> */
.L_x_12261:
        /* <DEDUP_REMOVED lines=12> */
.L_x_12270:
[----:B------:R-:W-:Y:S02]  /*9550*/  IMAD.MOV.U32 R97, RZ, RZ, R122 ;  /* 0x000000ffff617224 */ /* 0x000fe400078e007a */
.L_x_12271:
[----:B------:R-:W-:Y:S05]  /*9560*/  BSYNC B2 ;  /* 0x0000000000027941 */ /* 0x000fea0003800000 */
.L_x_12269:
        /* <DEDUP_REMOVED lines=16> */
.L_x_12275:
[----:B------:R-:W-:Y:S05]  /*9670*/  BSYNC B3 ;  /* 0x0000000000037941 */ /* 0x000fea0003800000 */
.L_x_12274:
        /* <DEDUP_REMOVED lines=44> */
.L_x_12273:
[----:B------:R-:W-:Y:S05]  /*9940*/  BSYNC B2 ;  /* 0x0000000000027941 */ /* 0x000fea0003800000 */
.L_x_12272:
        /* <DEDUP_REMOVED lines=12> */
.L_x_12276:
        /* <DEDUP_REMOVED lines=12> */
.L_x_12279:
[----:B------:R-:W-:Y:S02]  /*9ad0*/  IMAD.MOV.U32 R97, RZ, RZ, R122 ;  /* 0x000000ffff617224 */ /* 0x000fe400078e007a */
.L_x_12280:
[----:B------:R-:W-:Y:S05]  /*9ae0*/  BSYNC B2 ;  /* 0x0000000000027941 */ /* 0x000fea0003800000 */
.L_x_12278:
        /* <DEDUP_REMOVED lines=16> */
.L_x_12284:
[----:B------:R-:W-:Y:S05]  /*9bf0*/  BSYNC B3 ;  /* 0x0000000000037941 */ /* 0x000fea0003800000 */
.L_x_12283:
        /* <DEDUP_REMOVED lines=44> */
.L_x_12282:
[----:B------:R-:W-:Y:S05]  /*9ec0*/  BSYNC B2 ;  /* 0x0000000000027941 */ /* 0x000fea0003800000 */
.L_x_12281:
        /* <DEDUP_REMOVED lines=9> */
.L_x_12277:
        /* <DEDUP_REMOVED lines=12> */
.L_x_12286:
[----:B------:R-:W-:Y:S02]  /*a020*/  MOV R111, R122 ;  /* 0x0000007a006f7202 */ /* 0x000fe40000000f00 */
.L_x_12287:
[----:B------:R-:W-:Y:S05]  /*a030*/  BSYNC B2 ;  /* 0x0000000000027941 */ /* 0x000fea0003800000 */
.L_x_12285:
        /* <DEDUP_REMOVED lines=16> */
.L_x_12291:
[----:B------:R-:W-:Y:S05]  /*a140*/  BSYNC B3 ;  /* 0x0000000000037941 */ /* 0x000fea0003800000 */
.L_x_12290:
        /* <DEDUP_REMOVED lines=44> */
.L_x_12289:
[----:B------:R-:W-:Y:S05]  /*a410*/  BSYNC B2 ;  /* 0x0000000000027941 */ /* 0x000fea0003800000 */
.L_x_12288:
        /* <DEDUP_REMOVED lines=12> */
.L_x_12292:
        /* <DEDUP_REMOVED lines=12> */
.L_x_12295:
[----:B------:R-:W-:Y:S02]  /*a5a0*/  MOV R98, R122 ;  /* 0x0000007a00627202 */ /* 0x000fe40000000f00 */
.L_x_12296:
[----:B------:R-:W-:Y:S05]  /*a5b0*/  BSYNC B2 ;  /* 0x0000000000027941 */ /* 0x000fea0003800000 */
.L_x_12294:
        /* <DEDUP_REMOVED lines=16> */
.L_x_12300:
[----:B------:R-:W-:Y:S05]  /*a6c0*/  BSYNC B3 ;  /* 0x0000000000037941 */ /* 0x000fea0003800000 */
.L_x_12299:
        /* <DEDUP_REMOVED lines=44> */
.L_x_12298:
[----:B------:R-:W-:Y:S05]  /*a990*/  BSYNC B2 ;  /* 0x0000000000027941 */ /* 0x000fea0003800000 */
.L_x_12297:
        /* <DEDUP_REMOVED lines=9> */
.L_x_12293:
        /* <DEDUP_REMOVED lines=12> */
.L_x_12302:
[----:B------:R-:W-:Y:S02]  /*aaf0*/  IMAD.MOV.U32 R111, RZ, RZ, R122 ;  /* 0x000000ffff6f7224 */ /* 0x000fe400078e007a */
.L_x_12303:
[----:B------:R-:W-:Y:S05]  /*ab00*/  BSYNC B2 ;  /* 0x0000000000027941 */ /* 0x000fea0003800000 */
.L_x_12301:
        /* <DEDUP_REMOVED lines=16> */
.L_x_12307:
[----:B------:R-:W-:Y:S05]  /*ac10*/  BSYNC B3 ;  /* 0x0000000000037941 */ /* 0x000fea0003800000 */
.L_x_12306:
        /* <DEDUP_REMOVED lines=44> */
.L_x_12305:
[----:B------:R-:W-:Y:S05]  /*aee0*/  BSYNC B2 ;  /* 0x0000000000027941 */ /* 0x000fea0003800000 */
.L_x_12304:
        /* <DEDUP_REMOVED lines=12> */
.L_x_12308:
        /* <DEDUP_REMOVED lines=12> */
.L_x_12311:
[----:B------:R-:W-:Y:S02]  /*b070*/  IMAD.MOV.U32 R111, RZ, RZ, R122 ;  /* 0x000000ffff6f7224 */ /* 0x000fe400078e007a */
.L_x_12312:
[----:B------:R-:W-:Y:S05]  /*b080*/  BSYNC B2 ;  /* 0x0000000000027941 */ /* 0x000fea0003800000 */
.L_x_12310:
        /* <DEDUP_REMOVED lines=16> */
.L_x_12316:
[----:B------:R-:W-:Y:S05]  /*b190*/  BSYNC B3 ;  /* 0x0000000000037941 */ /* 0x000fea0003800000 */
.L_x_12315:
        /* <DEDUP_REMOVED lines=44> */
.L_x_12314:
[----:B------:R-:W-:Y:S05]  /*b460*/  BSYNC B2 ;  /* 0x0000000000027941 */ /* 0x000fea0003800000 */
.L_x_12313:
        /* <DEDUP_REMOVED lines=9> */
.L_x_12309:
        /* <DEDUP_REMOVED lines=12> */
.L_x_12318:
[----:B------:R-:W-:Y:S02]  /*b5c0*/  IMAD.MOV.U32 R111, RZ, RZ, R122 ;  /* 0x000000ffff6f7224 */ /* 0x000fe400078e007a */
.L_x_12319:
[----:B------:R-:W-:Y:S05]  /*b5d0*/  BSYNC B2 ;  /* 0x0000000000027941 */ /* 0x000fea0003800000 */
.L_x_12317:
        /* <DEDUP_REMOVED lines=16> */
.L_x_12323:
[----:B------:R-:W-:Y:S05]  /*b6e0*/  BSYNC B3 ;  /* 0x0000000000037941 */ /* 0x000fea0003800000 */
.L_x_12322:
        /* <DEDUP_REMOVED lines=44> */
.L_x_12321:
[----:B------:R-:W-:Y:S05]  /*b9b0*/  BSYNC B2 ;  /* 0x0000000000027941 */ /* 0x000fea0003800000 */
.L_x_12320:
        /* <DEDUP_REMOVED lines=12> */
.L_x_12324:
        /* <DEDUP_REMOVED lines=12> */
.L_x_12327:
[----:B------:R-:W-:Y:S02]  /*bb40*/  IMAD.MOV.U32 R111, RZ, RZ, R122 ;  /* 0x000000ffff6f7224 */ /* 0x000fe400078e007a */
.L_x_12328:
[----:B------:R-:W-:Y:S05]  /*bb50*/  BSYNC B2 ;  /* 0x0000000000027941 */ /* 0x000fea0003800000 */
.L_x_12326:
        /* <DEDUP_REMOVED lines=16> */
.L_x_12332:
[----:B------:R-:W-:Y:S05]  /*bc60*/  BSYNC B3 ;  /* 0x0000000000037941 */ /* 0x000fea0003800000 */
.L_x_12331:
        /* <DEDUP_REMOVED lines=44> */
.L_x_12330:
[----:B------:R-:W-:Y:S05]  /*bf30*/  BSYNC B2 ;  /* 0x0000000000027941 */ /* 0x000fea0003800000 */
.L_x_12329:
        /* <DEDUP_REMOVED lines=9> */
.L_x_12325:
        /* <DEDUP_REMOVED lines=51> */
.L_x_12333:
[----:B------:R-:W-:Y:S02]  /*c300*/  IADD3 R109, R109, 0x20, RZ ;  /* 0x000000206d6d7810 */ /* 0x000fe40007ffe0ff */
.L_x_12204:
[----:B------:R-:W-:Y:S05]  /*c310*/  BSYNC B1 ;  /* 0x0000000000017941 */ /* 0x000fea0003800000 */
.L_x_12203:
        /* <DEDUP_REMOVED lines=31> */
.L_x_12337:
[----:B-1----:R-:W-:Y:S02]  /*c510*/  IMAD.MOV.U32 R85, RZ, RZ, R122 ;  /* 0x000000ffff557224 */ /* 0x002fe400078e007a */
.L_x_12338:
[----:B------:R-:W-:Y:S05]  /*c520*/  BSYNC B2 ;  /* 0x0000000000027941 */ /* 0x000fea0003800000 */
.L_x_12336:
        /* <DEDUP_REMOVED lines=16> */
.L_x_12342:
[----:B------:R-:W-:Y:S05]  /*c630*/  BSYNC B3 ;  /* 0x0000000000037941 */ /* 0x000fea0003800000 */
.L_x_12341:
        /* <DEDUP_REMOVED lines=44> */
.L_x_12340:
[----:B------:R-:W-:Y:S05]  /*c900*/  BSYNC B2 ;  /* 0x0000000000027941 */ /* 0x000fea0003800000 */
.L_x_12339:
        /* <DEDUP_REMOVED lines=17> */
.L_x_12343:
        /* <DEDUP_REMOVED lines=12> */
.L_x_12346:
[----:B------:R-:W-:Y:S02]  /*cae0*/  IMAD.MOV.U32 R85, RZ, RZ, R122 ;  /* 0x000000ffff557224 */ /* 0x000fe400078e007a */
.L_x_12347:
[----:B------:R-:W-:Y:S05]  /*caf0*/  BSYNC B2 ;  /* 0x0000000000027941 */ /* 0x000fea0003800000 */
.L_x_12345:
        /* <DEDUP_REMOVED lines=16> */
.L_x_12351:
[----:B------:R-:W-:Y:S05]  /*cc00*/  BSYNC B3 ;  /* 0x0000000000037941 */ /* 0x000fea0003800000 */
.L_x_12350:
        /* <DEDUP_REMOVED lines=44> */
.L_x_12349:
[----:B------:R-:W-:Y:S05]  /*ced0*/  BSYNC B2 ;  /* 0x0000000000027941 */ /* 0x000fea0003800000 */
.L_x_12348:
        /* <DEDUP_REMOVED lines=9> */
.L_x_12344:
        /* <DEDUP_REMOVED lines=12> */
.L_x_12353:
[----:B------:R-:W-:Y:S02]  /*d030*/  IMAD.MOV.U32 R86, RZ, RZ, R122 ;  /* 0x000000ffff567224 */ /* 0x000fe400078e007a */
.L_x_12354:
[----:B------:R-:W-:Y:S05]  /*d040*/  BSYNC B2 ;  /* 0x0000000000027941 */ /* 0x000fea0003800000 */
.L_x_12352:
        /* <DEDUP_REMOVED lines=16> */
.L_x_12358:
[----:B------:R-:W-:Y:S05]  /*d150*/  BSYNC B3 ;  /* 0x0000000000037941 */ /* 0x000fea0003800000 */
.L_x_12357:
        /* <DEDUP_REMOVED lines=44> */
.L_x_12356:
[----:B------:R-:W-:Y:S05]  /*d420*/  BSYNC B2 ;  /* 0x0000000000027941 */ /* 0x000fea0003800000 */
.L_x_12355:
        /* <DEDUP_REMOVED lines=14> */
.L_x_12359:
        /* <DEDUP_REMOVED lines=12> */
.L_x_12362:
[----:B------:R-:W-:Y:S02]  /*d5d0*/  IMAD.MOV.U32 R86, RZ, RZ, R122 ;  /* 0x000000ffff567224 */ /* 0x000fe400078e007a */
.L_x_12363:
[----:B------:R-:W-:Y:S05]  /*d5e0*/  BSYNC B2 ;  /* 0x0000000000027941 */ /* 0x000fea0003800000 */
.L_x_12361:
        /* <DEDUP_REMOVED lines=16> */
.L_x_12367:
[----:B------:R-:W-:Y:S05]  /*d6f0*/  BSYNC B3 ;  /* 0x0000000000037941 */ /* 0x000fea0003800000 */
.L_x_12366:
        /* <DEDUP_REMOVED lines=44> */
.L_x_12365:
[----:B------:R-:W-:Y:S05]  /*d9c0*/  BSYNC B2 ;  /* 0x0000000000027941 */ /* 0x000fea0003800000 */
.L_x_12364:
        /* <DEDUP_REMOVED lines=9> */
.L_x_12360:
        /* <DEDUP_REMOVED lines=12> */
.L_x_12369:
[----:B------:R-:W-:Y:S02]  /*db20*/  IMAD.MOV.U32 R87, RZ, RZ, R122 ;  /* 0x000000ffff577224 */ /* 0x000fe400078e007a */
.L_x_12370:
[----:B------:R-:W-:Y:S05]  /*db30*/  BSYNC B2 ;  /* 0x0000000000027941 */ /* 0x000fea0003800000 */
.L_x_12368:
        /* <DEDUP_REMOVED lines=16> */
.L_x_12374:
[----:B------:R-:W-:Y:S05]  /*dc40*/  BSYNC B3 ;  /* 0x0000000000037941 */ /* 0x000fea0003800000 */
.L_x_12373:
        /* <DEDUP_REMOVED lines=44> */
.L_x_12372:
[----:B------:R-:W-:Y:S05]  /*df10*/  BSYNC B2 ;  /* 0x0000000000027941 */ /* 0x000fea0003800000 */
.L_x_12371:
        /* <DEDUP_REMOVED lines=14> */
.L_x_12375:
        /* <DEDUP_REMOVED lines=12> */
.L_x_12378:
[----:B------:R-:W-:Y:S02]  /*e0c0*/  IMAD.MOV.U32 R87, RZ, RZ, R122 ;  /* 0x000000ffff577224 */ /* 0x000fe400078e007a */
.L_x_12379:
[----:B------:R-:W-:Y:S05]  /*e0d0*/  BSYNC B2 ;  /* 0x0000000000027941 */ /* 0x000fea0003800000 */
.L_x_12377:
        /* <DEDUP_REMOVED lines=16> */
.L_x_12383:
[----:B------:R-:W-:Y:S05]  /*e1e0*/  BSYNC B3 ;  /* 0x0000000000037941 */ /* 0x000fea0003800000 */
.L_x_12382:
        /* <DEDUP_REMOVED lines=44> */
.L_x_12381:
[----:B------:R-:W-:Y:S05]  /*e4b0*/  BSYNC B2 ;  /* 0x0000000000027941 */ /* 0x000fea0003800000 */
.L_x_12380:
        /* <DEDUP_REMOVED lines=9> */
.L_x_12376:
        /* <DEDUP_REMOVED lines=12> */
.L_x_12385:
[----:B------:R-:W-:Y:S02]  /*e610*/  IMAD.MOV.U32 R100, RZ, RZ, R122 ;  /* 0x000000ffff647224 */ /* 0x000fe400078e007a */
.L_x_12386:
[----:B------:R-:W-:Y:S05]  /*e620*/  BSYNC B2 ;  /* 0x0000000000027941 */ /* 0x000fea0003800000 */
.L_x_12384:
        /* <DEDUP_REMOVED lines=16> */
.L_x_12390:
[----:B------:R-:W-:Y:S05]  /*e730*/  BSYNC B3 ;  /* 0x0000000000037941 */ /* 0x000fea0003800000 */
.L_x_12389:
        /* <DEDUP_REMOVED lines=44> */
.L_x_12388:
[----:B------:R-:W-:Y:S05]  /*ea00*/  BSYNC B2 ;  /* 0x0000000000027941 */ /* 0x000fea0003800000 */
.L_x_12387:
        /* <DEDUP_REMOVED lines=14> */
.L_x_12391:
        /* <DEDUP_REMOVED lines=12> */
.L_x_12394:
[----:B------:R-:W-:Y:S02]  /*ebb0*/  IMAD.MOV.U32 R100, RZ, RZ, R122 ;  /* 0x000000ffff647224 */ /* 0x000fe400078e007a */
.L_x_12395:
[----:B------:R-:W-:Y:S05]  /*ebc0*/  BSYNC B2 ;  /* 0x0000000000027941 */ /* 0x000fea0003800000 */
.L_x_12393:
        /* <DEDUP_REMOVED lines=16> */
.L_x_12399:
[----:B------:R-:W-:Y:S05]  /*ecd0*/  BSYNC B3 ;  /* 0x0000000000037941 */ /* 0x000fea0003800000 */
.L_x_12398:
        /* <DEDUP_REMOVED lines=44> */
.L_x_12397:
[----:B------:R-:W-:Y:S05]  /*efa0*/  BSYNC B2 ;  /* 0x0000000000027941 */ /* 0x000fea0003800000 */
.L_x_12396:
        /* <DEDUP_REMOVED lines=9> */
.L_x_12392:
        /* <DEDUP_REMOVED lines=12> */
.L_x_12401:
[----:B------:R-:W-:Y:S02]  /*f100*/  IMAD.MOV.U32 R101, RZ, RZ, R122 ;  /* 0x000000ffff657224 */ /* 0x000fe400078e007a */
.L_x_12402:
[----:B------:R-:W-:Y:S05]  /*f110*/  BSYNC B2 ;  /* 0x0000000000027941 */ /* 0x000fea0003800000 */
.L_x_12400:
        /* <DEDUP_REMOVED lines=16> */
.L_x_12406:
[----:B------:R-:W-:Y:S05]  /*f220*/  BSYNC B3 ;  /* 0x0000000000037941 */ /* 0x000fea0003800000 */
.L_x_12405:
        /* <DEDUP_REMOVED lines=44> */
.L_x_12404:
[----:B------:R-:W-:Y:S05]  /*f4f0*/  BSYNC B2 ;  /* 0x0000000000027941 */ /* 0x000fea0003800000 */
.L_x_12403:
        /* <DEDUP_REMOVED lines=12> */
.L_x_12407:
        /* <DEDUP_REMOVED lines=12> */
.L_x_12410:
[----:B------:R-:W-:Y:S02]  /*f680*/  IMAD.MOV.U32 R101, RZ, RZ, R122 ;  /* 0x000000ffff657224 */ /* 0x000fe400078e007a */
.L_x_12411:
[----:B------:R-:W-:Y:S05]  /*f690*/  BSYNC B2 ;  /* 0x0000000000027941 */ /* 0x000fea0003800000 */
.L_x_12409:
        /* <DEDUP_REMOVED lines=16> */
.L_x_12415:
[----:B------:R-:W-:Y:S05]  /*f7a0*/  BSYNC B3 ;  /* 0x0000000000037941 */ /* 0x000fea0003800000 */
.L_x_12414:
        /* <DEDUP_REMOVED lines=44> */
.L_x_12413:
[----:B------:R-:W-:Y:S05]  /*fa70*/  BSYNC B2 ;  /* 0x0000000000027941 */ /* 0x000fea0003800000 */
.L_x_12412:
        /* <DEDUP_REMOVED lines=9> */
.L_x_12408:
        /* <DEDUP_REMOVED lines=12> */
.L_x_12417:
[----:B------:R-:W-:Y:S02]  /*fbd0*/  MOV R111, R122 ;  /* 0x0000007a006f7202 */ /* 0x000fe40000000f00 */
.L_x_12418:
[----:B------:R-:W-:Y:S05]  /*fbe0*/  BSYNC B2 ;  /* 0x0000000000027941 */ /* 0x000fea0003800000 */
.L_x_12416:
        /* <DEDUP_REMOVED lines=16> */
.L_x_12422:
[----:B------:R-:W-:Y:S05]  /*fcf0*/  BSYNC B3 ;  /* 0x0000000000037941 */ /* 0x000fea0003800000 */
.L_x_12421:
        /* <DEDUP_REMOVED lines=44> */
.L_x_12420:
[----:B------:R-:W-:Y:S05]  /*ffc0*/  BSYNC B2 ;  /* 0x0000000000027941 */ /* 0x000fea0003800000 */
.L_x_12419:
        /* <DEDUP_REMOVED lines=12> */
.L_x_12423:
        /* <DEDUP_REMOVED lines=12> */
.L_x_12426:
[----:B------:R-:W-:Y:S02]  /*10150*/  MOV R102, R122 ;  /* 0x0000007a00667202 */ /* 0x000fe40000000f00 */
.L_x_12427:
[----:B------:R-:W-:Y:S05]  /*10160*/  BSYNC B2 ;  /* 0x0000000000027941 */ /* 0x000fea0003800000 */
.L_x_12425:
        /* <DEDUP_REMOVED lines=16> */
.L_x_12431:
[----:B------:R-:W-:Y:S05]  /*10270*/  BSYNC B3 ;  /* 0x0000000000037941 */ /* 0x000fea0003800000 */
.L_x_12430:
        /* <DEDUP_REMOVED lines=44> */
.L_x_12429:
[----:B------:R-:W-:Y:S05]  /*10540*/  BSYNC B2 ;  /* 0x0000000000027941 */ /* 0x000fea0003800000 */
.L_x_12428:
        /* <DEDUP_REMOVED lines=9> */
.L_x_12424:
        /* <DEDUP_REMOVED lines=12> */
.L_x_12433:
[----:B------:R-:W-:Y:S02]  /*106a0*/  IMAD.MOV.U32 R111, RZ, RZ, R122 ;  /* 0x000000ffff6f7224 */ /* 0x000fe400078e007a */
.L_x_12434:
[----:B------:R-:W-:Y:S05]  /*106b0*/  BSYNC B2 ;  /* 0x0000000000027941 */ /* 0x000fea0003800000 */
.L_x_12432:
        /* <DEDUP_REMOVED lines=16> */
.L_x_12438:
[----:B------:R-:W-:Y:S05]  /*107c0*/  BSYNC B3 ;  /* 0x0000000000037941 */ /* 0x000fea0003800000 */
.L_x_12437:
        /* <DEDUP_REMOVED lines=44> */
.L_x_12436:
[----:B------:R-:W-:Y:S05]  /*10a90*/  BSYNC B2 ;  /* 0x0000000000027941 */ /* 0x000fea0003800000 */
.L_x_12435:
        /* <DEDUP_REMOVED lines=12> */
.L_x_12439:
        /* <DEDUP_REMOVED lines=12> */
.L_x_12442:
[----:B------:R-:W-:Y:S02]  /*10c20*/  IMAD.MOV.U32 R111, RZ, RZ, R122 ;  /* 0x000000ffff6f7224 */ /* 0x000fe400078e007a */
.L_x_12443:
[----:B------:R-:W-:Y:S05]  /*10c30*/  BSYNC B2 ;  /* 0x0000000000027941 */ /* 0x000fea0003800000 */
.L_x_12441:
        /* <DEDUP_REMOVED lines=16> */
.L_x_12447:
[----:B------:R-:W-:Y:S05]  /*10d40*/  BSYNC B3 ;  /* 0x0000000000037941 */ /* 0x000fea0003800000 */
.L_x_12446:
        /* <DEDUP_REMOVED lines=44> */
.L_x_12445:
[----:B------:R-:W-:Y:S05]  /*11010*/  BSYNC B2 ;  /* 0x0000000000027941 */ /* 0x000fea0003800000 */
.L_x_12444:
        /* <DEDUP_REMOVED lines=9> */
.L_x_12440:
        /* <DEDUP_REMOVED lines=12> */
.L_x_12449:
[----:B------:R-:W-:Y:S02]  /*11170*/  IMAD.MOV.U32 R111, RZ, RZ, R122 ;  /* 0x000000ffff6f7224 */ /* 0x000fe400078e007a */
.L_x_12450:
[----:B------:R-:W-:Y:S05]  /*11180*/  BSYNC B2 ;  /* 0x0000000000027941 */ /* 0x000fea0003800000 */
.L_x_12448:
        /* <DEDUP_REMOVED lines=16> */
.L_x_12454:
[----:B------:R-:W-:Y:S05]  /*11290*/  BSYNC B3 ;  /* 0x0000000000037941 */ /* 0x000fea0003800000 */
.L_x_12453:
        /* <DEDUP_REMOVED lines=44> */
.L_x_12452:
[----:B------:R-:W-:Y:S05]  /*11560*/  BSYNC B2 ;  /* 0x0000000000027941 */ /* 0x000fea0003800000 */
.L_x_12451:
        /* <DEDUP_REMOVED lines=12> */
.L_x_12455:
        /* <DEDUP_REMOVED lines=12> */
.L_x_12458:
[----:B------:R-:W-:Y:S02]  /*116f0*/  IMAD.MOV.U32 R111, RZ, RZ, R122 ;  /* 0x000000ffff6f7224 */ /* 0x000fe400078e007a */
.L_x_12459:
[----:B------:R-:W-:Y:S05]  /*11700*/  BSYNC B2 ;  /* 0x0000000000027941 */ /* 0x000fea0003800000 */
.L_x_12457:
        /* <DEDUP_REMOVED lines=16> */
.L_x_12463:
[----:B------:R-:W-:Y:S05]  /*11810*/  BSYNC B3 ;  /* 0x0000000000037941 */ /* 0x000fea0003800000 */
.L_x_12462:
        /* <DEDUP_REMOVED lines=44> */
.L_x_12461:
[----:B------:R-:W-:Y:S05]  /*11ae0*/  BSYNC B2 ;  /* 0x0000000000027941 */ /* 0x000fea0003800000 */
.L_x_12460:
        /* <DEDUP_REMOVED lines=9> */
.L_x_12456:
        /* <DEDUP_REMOVED lines=51> */
.L_x_12464:
[----:B------:R-:W-:Y:S02]  /*11eb0*/  IADD3 R109, R109, 0x20, RZ ;  /* 0x000000206d6d7810 */ /* 0x000fe40007ffe0ff */
.L_x_12335:
[----:B------:R-:W-:Y:S05]  /*11ec0*/  BSYNC B1 ;  /* 0x0000000000017941 */ /* 0x000fea0003800000 */
.L_x_12334:
        /* <DEDUP_REMOVED lines=31> */
.L_x_12468:
[----:B-1----:R-:W-:Y:S02]  /*120c0*/  IMAD.MOV.U32 R89, RZ, RZ, R122 ;  /* 0x000000ffff597224 */ /* 0x002fe400078e007a */
.L_x_12469:
[----:B------:R-:W-:Y:S05]  /*120d0*/  BSYNC B2 ;  /* 0x0000000000027941 */ /* 0x000fea0003800000 */
.L_x_12467:
        /* <DEDUP_REMOVED lines=16> */
.L_x_12473:
[----:B------:R-:W-:Y:S05]  /*121e0*/  BSYNC B3 ;  /* 0x0000000000037941 */ /* 0x000fea0003800000 */
.L_x_12472:
        /* <DEDUP_REMOVED lines=44> */
.L_x_12471:
[----:B------:R-:W-:Y:S05]  /*124b0*/  BSYNC B2 ;  /* 0x0000000000027941 */ /* 0x000fea0003800000 */
.L_x_12470:
        /* <DEDUP_REMOVED lines=17> */
.L_x_12474:
        /* <DEDUP_REMOVED lines=12> */
.L_x_12477:
[----:B------:R-:W-:Y:S02]  /*12690*/  IMAD.MOV.U32 R89, RZ, RZ, R122 ;  /* 0x000000ffff597224 */ /* 0x000fe400078e007a */
.L_x_12478:
[----:B------:R-:W-:Y:S05]  /*126a0*/  BSYNC B2 ;  /* 0x0000000000027941 */ /* 0x000fea0003800000 */
.L_x_12476:
        /* <DEDUP_REMOVED lines=16> */
.L_x_12482:
[----:B------:R-:W-:Y:S05]  /*127b0*/  BSYNC B3 ;  /* 0x0000000000037941 */ /* 0x000fea0003800000 */
.L_x_12481:
        /* <DEDUP_REMOVED lines=44> */
.L_x_12480:
[----:B------:R-:W-:Y:S05]  /*12a80*/  BSYNC B2 ;  /* 0x0000000000027941 */ /* 0x000fea0003800000 */
.L_x_12479:
        /* <DEDUP_REMOVED lines=9> */
.L_x_12475:
        /* <DEDUP_REMOVED lines=12> */
.L_x_12484:
[----:B------:R-:W-:Y:S02]  /*12be0*/  IMAD.MOV.U32 R90, RZ, RZ, R122 ;  /* 0x000000ffff5a7224 */ /* 0x000fe400078e007a */
.L_x_12485:
[----:B------:R-:W-:Y:S05]  /*12bf0*/  BSYNC B2 ;  /* 0x0000000000027941 */ /* 0x000fea0003800000 */
.L_x_12483:
        /* <DEDUP_REMOVED lines=16> */
.L_x_12489:
[----:B------:R-:W-:Y:S05]  /*12d00*/  BSYNC B3 ;  /* 0x0000000000037941 */ /* 0x000fea0003800000 */
.L_x_12488:
        /* <DEDUP_REMOVED lines=44> */
.L_x_12487:
[----:B------:R-:W-:Y:S05]  /*12fd0*/  BSYNC B2 ;  /* 0x0000000000027941 */ /* 0x000fea0003800000 */
.L_x_12486:
        /* <DEDUP_REMOVED lines=14> */
.L_x_12490:
        /* <DEDUP_REMOVED lines=12> */
.L_x_12493:
[----:B------:R-:W-:Y:S02]  /*13180*/  IMAD.MOV.U32 R90, RZ, RZ, R122 ;  /* 0x000000ffff5a7224 */ /* 0x000fe400078e007a */
.L_x_12494:
[----:B------:R-:W-:Y:S05]  /*13190*/  BSYNC B2 ;  /* 0x0000000000027941 */ /* 0x000fea0003800000 */
.L_x_12492:
        /* <DEDUP_REMOVED lines=16> */
.L_x_12498:
[----:B------:R-:W-:Y:S05]  /*132a0*/  BSYNC B3 ;  /* 0x0000000000037941 */ /* 0x000fea0003800000 */
.L_x_12497:
        /* <DEDUP_REMOVED lines=44> */
.L_x_12496:
[----:B------:R-:W-:Y:S05]  /*13570*/  BSYNC B2 ;  /* 0x0000000000027941 */ /* 0x000fea0003800000 */
.L_x_12495:
        /* <DEDUP_REMOVED lines=9> */
.L_x_12491:
        /* <DEDUP_REMOVED lines=12> */
.L_x_12500:
[----:B------:R-:W-:Y:S02]  /*136d0*/  IMAD.MOV.U32 R91, RZ, RZ, R122 ;  /* 0x000000ffff5b7224 */ /* 0x000fe400078e007a */
.L_x_12501:
[----:B------:R-:W-:Y:S05]  /*136e0*/  BSYNC B2 ;  /* 0x0000000000027941 */ /* 0x000fea0003800000 */
.L_x_12499:
        /* <DEDUP_REMOVED lines=16> */
.L_x_12505:
[----:B------:R-:W-:Y:S05]  /*137f0*/  BSYNC B3 ;  /* 0x0000000000037941 */ /* 0x000fea0003800000 */
.L_x_12504:
        /* <DEDUP_REMOVED lines=44> */
.L_x_12503:
[----:B------:R-:W-:Y:S05]  /*13ac0*/  BSYNC B2 ;  /* 0x0000000000027941 */ /* 0x000fea0003800000 */
.L_x_12502:
        /* <DEDUP_REMOVED lines=14> */
.L_x_12506:
        /* <DEDUP_REMOVED lines=12> */
.L_x_12509:
[----:B------:R-:W-:Y:S02]  /*13c70*/  IMAD.MOV.U32 R91, RZ, RZ, R122 ;  /* 0x000000ffff5b7224 */ /* 0x000fe400078e007a */
.L_x_12510:
[----:B------:R-:W-:Y:S05]  /*13c80*/  BSYNC B2 ;  /* 0x0000000000027941 */ /* 0x000fea0003800000 */
.L_x_12508:
        /* <DEDUP_REMOVED lines=16> */
.L_x_12514:
[----:B------:R-:W-:Y:S05]  /*13d90*/  BSYNC B3 ;  /* 0x0000000000037941 */ /* 0x000fea0003800000 */
.L_x_12513:
        /* <DEDUP_REMOVED lines=44> */
.L_x_12512:
[----:B------:R-:W-:Y:S05]  /*14060*/  BSYNC B2 ;  /* 0x0000000000027941 */ /* 0x000fea0003800000 */
.L_x_12511:
        /* <DEDUP_REMOVED lines=9> */
.L_x_12507:
        /* <DEDUP_REMOVED lines=12> */
.L_x_12516:
[----:B------:R-:W-:Y:S02]  /*141c0*/  IMAD.MOV.U32 R104, RZ, RZ, R122 ;  /* 0x000000ffff687224 */ /* 0x000fe400078e007a */
.L_x_12517:
[----:B------:R-:W-:Y:S05]  /*141d0*/  BSYNC B2 ;  /* 0x0000000000027941 */ /* 0x000fea0003800000 */
.L_x_12515:
        /* <DEDUP_REMOVED lines=16> */
.L_x_12521:
[----:B------:R-:W-:Y:S05]  /*142e0*/  BSYNC B3 ;  /* 0x0000000000037941 */ /* 0x000fea0003800000 */
.L_x_12520:
        /* <DEDUP_REMOVED lines=44> */
.L_x_12519:
[----:B------:R-:W-:Y:S05]  /*145b0*/  BSYNC B2 ;  /* 0x0000000000027941 */ /* 0x000fea0003800000 */
.L_x_12518:
        /* <DEDUP_REMOVED lines=14> */
.L_x_12522:
        /* <DEDUP_REMOVED lines=12> */
.L_x_12525:
[----:B------:R-:W-:Y:S02]  /*14760*/  IMAD.MOV.U32 R104, RZ, RZ, R122 ;  /* 0x000000ffff687224 */ /* 0x000fe400078e007a */
.L_x_12526:
[----:B------:R-:W-:Y:S05]  /*14770*/  BSYNC B2 ;  /* 0x0000000000027941 */ /* 0x000fea0003800000 */
.L_x_12524:
        /* <DEDUP_REMOVED lines=16> */
.L_x_12530:
[----:B------:R-:W-:Y:S05]  /*14880*/  BSYNC B3 ;  /* 0x0000000000037941 */ /* 0x000fea0003800000 */
.L_x_12529:
        /* <DEDUP_REMOVED lines=44> */
.L_x_12528:
[----:B------:R-:W-:Y:S05]  /*14b50*/  BSYNC B2 ;  /* 0x0000000000027941 */ /* 0x000fea0003800000 */
.L_x_12527:
        /* <DEDUP_REMOVED lines=9> */
.L_x_12523:
        /* <DEDUP_REMOVED lines=12> */
.L_x_12532:
[----:B------:R-:W-:Y:S02]  /*14cb0*/  IMAD.MOV.U32 R105, RZ, RZ, R122 ;  /* 0x000000ffff697224 */ /* 0x000fe400078e007a */
.L_x_12533:
[----:B------:R-:W-:Y:S05]  /*14cc0*/  BSYNC B2 ;  /* 0x0000000000027941 */ /* 0x000fea0003800000 */
.L_x_12531:
        /* <DEDUP_REMOVED lines=16> */
.L_x_12537:
[----:B------:R-:W-:Y:S05]  /*14dd0*/  BSYNC B3 ;  /* 0x0000000000037941 */ /* 0x000fea0003800000 */
.L_x_12536:
        /* <DEDUP_REMOVED lines=44> */
.L_x_12535:
[----:B------:R-:W-:Y:S05]  /*150a0*/  BSYNC B2 ;  /* 0x0000000000027941 */ /* 0x000fea0003800000 */
.L_x_12534:
        /* <DEDUP_REMOVED lines=9> */
[----:B------:R-:W-:Y:S01]  /*15140*/  MOV R115, R111 ;  /* 0x0000006f00737202 */ /* 0x000fe20000000f00 */
[----:B------:R-:W-:Y:S01]  /*15150*/  FADD.FTZ R104, R72, R104 ;  /* 0x0000006848687221 */ /* 0x000fe20000010000 */
[----:B------:R-:W-:Y:S05]  /*15160*/  BRA `(.L_x_12539) ;  /* 0x0000055000007947 */ /* 0x000fea0003800000 */
.L_x_12538:
        /* <DEDUP_REMOVED lines=12> */
.L_x_12541:
[----:B------:R-:W-:Y:S02]  /*15230*/  IMAD.MOV.U32 R105, RZ, RZ, R122 ;  /* 0x000000ffff697224 */ /* 0x000fe400078e007a */
.L_x_12542:
[----:B------:R-:W-:Y:S05]  /*15240*/  BSYNC B2 ;  /* 0x0000000000027941 */ /* 0x000fea0003800000 */
.L_x_12540:
        /* <DEDUP_REMOVED lines=16> */
.L_x_12546:
[----:B------:R-:W-:Y:S05]  /*15350*/  BSYNC B3 ;  /* 0x0000000000037941 */ /* 0x000fea0003800000 */
.L_x_12545:
        /* <DEDUP_REMOVED lines=44> */
.L_x_12544:
[----:B------:R-:W-:Y:S05]  /*15620*/  BSYNC B2 ;  /* 0x0000000000027941 */ /* 0x000fea0003800000 */
.L_x_12543:
        /* <DEDUP_REMOVED lines=9> */
.L_x_12539:
        /* <DEDUP_REMOVED lines=12> */
.L_x_12548:
[----:B------:R-:W-:Y:S02]  /*15780*/  IMAD.MOV.U32 R111, RZ, RZ, R122 ;  /* 0x000000ffff6f7224 */ /* 0x000fe400078e007a */
.L_x_12549:
[----:B------:R-:W-:Y:S05]  /*15790*/  BSYNC B2 ;  /* 0x0000000000027941 */ /* 0x000fea0003800000 */
.L_x_12547:
        /* <DEDUP_REMOVED lines=16> */
.L_x_12553:
[----:B------:R-:W-:Y:S05]  /*158a0*/  BSYNC B3 ;  /* 0x0000000000037941 */ /* 0x000fea0003800000 */
.L_x_12552:
        /* <DEDUP_REMOVED lines=44> */
.L_x_12551:
[----:B------:R-:W-:Y:S05]  /*15b70*/  BSYNC B2 ;  /* 0x0000000000027941 */ /* 0x000fea0003800000 */
.L_x_12550:
        /* <DEDUP_REMOVED lines=12> */
.L_x_12554:
        /* <DEDUP_REMOVED lines=12> */
.L_x_12557:
[----:B------:R-:W-:Y:S02]  /*15d00*/  IMAD.MOV.U32 R106, RZ, RZ, R122 ;  /* 0x000000ffff6a7224 */ /* 0x000fe400078e007a */
.L_x_12558:
[----:B------:R-:W-:Y:S05]  /*15d10*/  BSYNC B2 ;  /* 0x0000000000027941 */ /* 0x000fea0003800000 */
.L_x_12556:
        /* <DEDUP_REMOVED lines=16> */
.L_x_12562:
[----:B------:R-:W-:Y:S05]  /*15e20*/  BSYNC B3 ;  /* 0x0000000000037941 */ /* 0x000fea0003800000 */
.L_x_12561:
        /* <DEDUP_REMOVED lines=44> */
.L_x_12560:
[----:B------:R-:W-:Y:S05]  /*160f0*/  BSYNC B2 ;  /* 0x0000000000027941 */ /* 0x000fea0003800000 */
.L_x_12559:
        /* <DEDUP_REMOVED lines=9> */
.L_x_12555:
        /* <DEDUP_REMOVED lines=12> */
.L_x_12564:
[----:B------:R-:W-:Y:S02]  /*16250*/  IMAD.MOV.U32 R111, RZ, RZ, R122 ;  /* 0x000000ffff6f7224 */ /* 0x000fe400078e007a */
.L_x_12565:
[----:B------:R-:W-:Y:S05]  /*16260*/  BSYNC B2 ;  /* 0x0000000000027941 */ /* 0x000fea0003800000 */
.L_x_12563:
        /* <DEDUP_REMOVED lines=16> */
.L_x_12569:
[----:B------:R-:W-:Y:S05]  /*16370*/  BSYNC B3 ;  /* 0x0000000000037941 */ /* 0x000fea0003800000 */
.L_x_12568:
        /* <DEDUP_REMOVED lines=44> */
.L_x_12567:
[----:B------:R-:W-:Y:S05]  /*16640*/  BSYNC B2 ;  /* 0x0000000000027941 */ /* 0x000fea0003800000 */
.L_x_12566:
        /* <DEDUP_REMOVED lines=12> */
.L_x_12570:
        /* <DEDUP_REMOVED lines=12> */
.L_x_12573:
[----:B------:R-:W-:Y:S02]  /*167d0*/  IMAD.MOV.U32 R111, RZ, RZ, R122 ;  /* 0x000000ffff6f7224 */ /* 0x000fe400078e007a */
.L_x_12574:
[----:B------:R-:W-:Y:S05]  /*167e0*/  BSYNC B2 ;  /* 0x0000000000027941 */ /* 0x000fea0003800000 */
.L_x_12572:
        /* <DEDUP_REMOVED lines=16> */
.L_x_12578:
[----:B------:R-:W-:Y:S05]  /*168f0*/  BSYNC B3 ;  /* 0x0000000000037941 */ /* 0x000fea0003800000 */
.L_x_12577:
        /* <DEDUP_REMOVED lines=44> */
.L_x_12576:
[----:B------:R-:W-:Y:S05]  /*16bc0*/  BSYNC B2 ;  /* 0x0000000000027941 */ /* 0x000fea0003800000 */
.L_x_12575:
        /* <DEDUP_REMOVED lines=9> */
.L_x_12571:
        /* <DEDUP_REMOVED lines=12> */
.L_x_12580:
[----:B------:R-:W-:Y:S02]  /*16d20*/  IMAD.MOV.U32 R111, RZ, RZ, R122 ;  /* 0x000000ffff6f7224 */ /* 0x000fe400078e007a */
.L_x_12581:
[----:B------:R-:W-:Y:S05]  /*16d30*/  BSYNC B2 ;  /* 0x0000000000027941 */ /* 0x000fea0003800000 */
.L_x_12579:
        /* <DEDUP_REMOVED lines=16> */
.L_x_12585:
[----:B------:R-:W-:Y:S05]  /*16e40*/  BSYNC B3 ;  /* 0x0000000000037941 */ /* 0x000fea0003800000 */
.L_x_12584:
        /* <DEDUP_REMOVED lines=44> */
.L_x_12583:
[----:B------:R-:W-:Y:S05]  /*17110*/  BSYNC B2 ;  /* 0x0000000000027941 */ /* 0x000fea0003800000 */
.L_x_12582:
        /* <DEDUP_REMOVED lines=12> */
.L_x_12586:
        /* <DEDUP_REMOVED lines=12> */
.L_x_12589:
[----:B------:R-:W-:Y:S02]  /*172a0*/  IMAD.MOV.U32 R111, RZ, RZ, R122 ;  /* 0x000000ffff6f7224 */ /* 0x000fe400078e007a */
.L_x_12590:
[----:B------:R-:W-:Y:S05]  /*172b0*/  BSYNC B2 ;  /* 0x0000000000027941 */ /* 0x000fea0003800000 */
.L_x_12588:
        /* <DEDUP_REMOVED lines=16> */
.L_x_12594:
[----:B------:R-:W-:Y:S05]  /*173c0*/  BSYNC B3 ;  /* 0x0000000000037941 */ /* 0x000fea0003800000 */
.L_x_12593:
        /* <DEDUP_REMOVED lines=44> */
.L_x_12592:
[----:B------:R-:W-:Y:S05]  /*17690*/  BSYNC B2 ;  /* 0x0000000000027941 */ /* 0x000fea0003800000 */
.L_x_12591:
        /* <DEDUP_REMOVED lines=9> */
.L_x_12587:
        /* <DEDUP_REMOVED lines=17> */
[C---:B------:R-:W-:Y:S02]  /*17840*/  SHF.L.U32 R140, R109.reuse, 0x3, RZ ;  /* 0x000000036d8c7819 */ /* 0x040fe400000006ff */
[----:B------:R-:W-:Y:S02]  /*17850*/  LOP3.LUT R136, R138, R134, R136, 0xfe, !PT ;  /* 0x000000868a887212 */ /* 0x000fe400078efe88 */
[----:B------:R-:W-:Y:S02]  /*17860*/  SHF.R.U32.HI R141, RZ, 0x1d, R109 ;  /* 0x0000001dff8d7819 */ /* 0x000fe4000001166d */
        /* <DEDUP_REMOVED lines=31> */
.L_x_12466:
[----:B------:R-:W-:Y:S05]  /*17a60*/  BSYNC B1 ;  /* 0x0000000000017941 */ /* 0x000fea0003800000 */
.L_x_12465:
        /* <DEDUP_REMOVED lines=40> */
.L_x_12607:
        /* <DEDUP_REMOVED lines=86> */
.L_x_12608:
        /* <DEDUP_REMOVED lines=12> */
[----:B------:R-:W0:Y:S01]  /*18310*/  MUFU.RSQ R134, R109 ;  /* 0x0000006d00867308 */ /* 0x000e220000001400 */
[----:B------:R-:W-:-:S04]  /*18320*/  @!P3 IMAD.WIDE R136, R113, R136, c[0x0][0x1a8] ;  /* 0x00006a007188b625 */ /* 0x000fc800078e0288 */
[----:B------:R-:W-:-:S05]  /*18330*/  @!P3 IMAD.WIDE R110, R113, R110, c[0x0][0x1a0] ;  /* 0x00006800716eb625 */ /* 0x000fca00078e026e */
[----:B------:R1:W-:Y:S04]  /*18340*/  @!P3 STG.E [R110.64], R108 ;  /* 0x0000006c6e00b986 */ /* 0x0003e8000c101906 */
[----:B0-----:R1:W-:Y:S01]  /*18350*/  @!P3 STG.E [R136.64], R134 ;  /* 0x000000868800b986 */ /* 0x0013e2000c101906 */
[----:B------:R-:W-:Y:S05]  /*18360*/  @!P1 BRA `(.L_x_12598) ;  /* 0x0000020000009947 */ /* 0x000fea0003800000 */
[--C-:B------:R-:W-:Y:S02]  /*18370*/  FADD.FTZ R109, R76, -R135.reuse ;  /* 0x800000874c6d7221 */ /* 0x100fe40000010000 */
[--C-:B-1----:R-:W-:Y:S02]  /*18380*/  FADD.FTZ R111, R77, -R135.reuse ;  /* 0x800000874d6f7221 */ /* 0x102fe40000010000 */
        /* <DEDUP_REMOVED lines=25> */
[----:B------:R-:W-:-:S03]  /*18520*/  IMAD.MOV.U32 R138, RZ, RZ, 0x10 ;  /* 0x00000010ff8a7424 */ /* 0x000fc600078e00ff */
[----:B------:R-:W-:Y:S01]  /*18530*/  F2FP.BF16.PACK_AB R111, R140, R145 ;  /* 0x000000918c6f723e */ /* 0x000fe200000010ff */
[C---:B------:R-:W-:Y:S01]  /*18540*/  IMAD.WIDE.U32 R136, R123.reuse, R138, c[0x0][0x208] ;  /* 0x000082007b887625 */ /* 0x040fe200078e008a */
[----:B------:R-:W-:-:S04]  /*18550*/  IADD3 R123, R123, 0x20, RZ ;  /* 0x000000207b7b7810 */ /* 0x000fc80007ffe0ff */
[----:B------:R0:W-:Y:S03]  /*18560*/  STG.E.128 [R136.64], R108 ;  /* 0x0000006c88007986 */ /* 0x0001e6000c101d06 */
.L_x_12598:
[----:B------:R-:W-:Y:S05]  /*18570*/  BSYNC B1 ;  /* 0x0000000000017941 */ /* 0x000fea0003800000 */
.L_x_12597:
[----:B------:R-:W-:Y:S01]  /*18580*/  LOP3.LUT P0, RZ, R133, 0x100, RZ, 0xc0, !PT ;  /* 0x0000010085ff7812 */ /* 0x000fe2000780c0ff */
        /* <DEDUP_REMOVED lines=34> */
.L_x_12600:
[----:B------:R-:W-:Y:S05]  /*187b0*/  BSYNC B1 ;  /* 0x0000000000017941 */ /* 0x000fea0003800000 */
.L_x_12599:
        /* <DEDUP_REMOVED lines=35> */
.L_x_12602:
[----:B------:R-:W-:Y:S05]  /*189f0*/  BSYNC B1 ;  /* 0x0000000000017941 */ /* 0x000fea0003800000 */
.L_x_12601:
        /* <DEDUP_REMOVED lines=23> */
[----:B------:R-:W-:Y:S01]  /*18b70*/  FFMA.FTZ R109, R10, R137, R18 ;  /* 0x000000890a6d7223 */ /* 0x000fe20000010012 */
[----:B------:R-:W-:Y:S01]  /*18b80*/  F2FP.BF16.PACK_AB R111, R134, R111 ;  /* 0x0000006f866f723e */ /* 0x000fe200000010ff */
[----:B------:R-:W-:Y:S01]  /*18b90*/  FFMA.FTZ R141, R4, R141, R12 ;  /* 0x0000008d048d7223 */ /* 0x000fe2000001000c */
[----:B------:R-:W-:Y:S01]  /*18ba0*/  F2FP.BF16.PACK_AB R108, R135, R108 ;  /* 0x0000006c876c723e */ /* 0x000fe200000010ff */
[----:B------:R-:W-:Y:S02]  /*18bb0*/  FFMA.FTZ R138, R5, R138, R13 ;  /* 0x0000008a058a7223 */ /* 0x000fe4000001000d */
[----:B------:R-:W-:-:S02]  /*18bc0*/  FFMA.FTZ R136, R11, R136, R19 ;  /* 0x000000880b887223 */ /* 0x000fc40000010013 */
[----:B------:R-:W-:Y:S01]  /*18bd0*/  IMAD.MOV.U32 R140, RZ, RZ, 0x10 ;  /* 0x00000010ff8c7424 */ /* 0x000fe200078e00ff */
[----:B------:R-:W-:Y:S02]  /*18be0*/  F2FP.BF16.PACK_AB R110, R138, R141 ;  /* 0x0000008d8a6e723e */ /* 0x000fe400000010ff */
[----:B------:R-:W-:Y:S01]  /*18bf0*/  F2FP.BF16.PACK_AB R109, R136, R109 ;  /* 0x0000006d886d723e */ /* 0x000fe200000010ff */
[----:B------:R-:W-:-:S05]  /*18c00*/  IMAD.WIDE.U32 R134, R123, R140, c[0x0][0x208] ;  /* 0x000082007b867625 */ /* 0x000fca00078e008c */
[----:B------:R0:W-:Y:S02]  /*18c10*/  STG.E.128 [R134.64], R108 ;  /* 0x0000006c86007986 */ /* 0x0001e4000c101d06 */
.L_x_12604:
[----:B------:R-:W-:Y:S05]  /*18c20*/  BSYNC B1 ;  /* 0x0000000000017941 */ /* 0x000fea0003800000 */
.L_x_12603:
[----:B01----:R-:W-:-:S04]  /*18c30*/  IMAD.MOV.U32 R108, RZ, RZ, 0x4 ;  /* 0x00000004ff6c7424 */ /* 0x003fc800078e00ff */
[----:B------:R-:W-:-:S05]  /*18c40*/  IMAD R113, R108, c[0x0][0x160], R113 ;  /* 0x000058006c717a24 */ /* 0x000fca00078e0271 */
[----:B------:R-:W-:-:S13]  /*18c50*/  ISETP.GE.AND P0, PT, R113, c[0x0][0x164], PT ;  /* 0x0000590071007a0c */ /* 0x000fda0003f06270 */
[----:B-----5:R-:W-:Y:S01]  /*18c60*/  @P0 CALL.REL.NOINC `(.L_x_12605) ;  /* 0x0000001000000944 */ /* 0x020fe20003c00000 */
[----:B------:R-:W-:Y:S05]  /*18c70*/  BRA `(.L_x_12606) ;  /* 0xfffe7ed000007947 */ /* 0x000fea000383ffff */
.L_x_12605:
[----:B------:R-:W-:Y:S05]  /*18c80*/  BSYNC B0 ;  /* 0x0000000000007941 */ /* 0x000fea0003800000 */
.L_x_12071:
[----:B------:R-:W-:Y:S05]  /*18c90*/  EXIT ;  /* 0x000000000000794d */ /* 0x000fea0003800000 */
.L_x_12595:
[----:B------:R-:W-:Y:S01]  /*18ca0*/  HFMA2.MMA R134, -RZ, RZ, 0, 1.847743988037109375e-06 ;  /* 0x0000001fff867435 */ /* 0x000fe200000001ff */
[----:B------:R-:W-:Y:S01]  /*18cb0*/  IMAD.MOV.U32 R136, RZ, RZ, 0x1 ;  /* 0x00000001ff887424 */ /* 0x000fe200078e00ff */
[----:B------:R-:W-:Y:S01]  /*18cc0*/  MOV R110, 0x18cf0 ;  /* 0x00018cf0006e7802 */ /* 0x000fe20000000f00 */
[----:B------:R-:W-:-:S03]  /*18cd0*/  IMAD.MOV.U32 R137, RZ, RZ, -0x1 ;  /* 0xffffffffff897424 */ /* 0x000fc600078e00ff */
[----:B-----5:R-:W-:Y:S05]  /*18ce0*/  CALL.REL.NOINC `($__internal_38_$__cuda_sm70_shflsync_bfly_p) ;  /* 0x000007c000007944 */ /* 0x020fea0003c00000 */
[----:B-1----:R-:W-:Y:S01]  /*18cf0*/  IMAD.MOV.U32 R108, RZ, RZ, R136 ;  /* 0x000000ffff6c7224 */ /* 0x002fe200078e0088 */
[----:B0-----:R-:W-:Y:S05]  /*18d00*/  BRA `(.L_x_12607) ;  /* 0xffffefe000007947 */ /* 0x001fea000383ffff */
.L_x_12596:
[----:B------:R-:W-:Y:S01]  /*18d10*/  IMAD.MOV.U32 R136, RZ, RZ, 0x2 ;  /* 0x00000002ff887424 */ /* 0x000fe200078e00ff */
[----:B------:R-:W-:Y:S01]  /*18d20*/  MOV R110, 0x18d60 ;  /* 0x00018d60006e7802 */ /* 0x000fe20000000f00 */
[----:B------:R-:W-:Y:S02]  /*18d30*/  IMAD.MOV.U32 R134, RZ, RZ, 0x1f ;  /* 0x0000001fff867424 */ /* 0x000fe400078e00ff */
[----:B------:R-:W-:Y:S02]  /*18d40*/  IMAD.MOV.U32 R137, RZ, RZ, -0x1 ;  /* 0xffffffffff897424 */ /* 0x000fe400078e00ff */
[----:B-----5:R-:W-:Y:S05]  /*18d50*/  CALL.REL.NOINC `($__internal_38_$__cuda_sm70_shflsync_bfly_p) ;  /* 0x0000075000007944 */ /* 0x020fea0003c00000 */
[----:B01----:R-:W-:Y:S01]  /*18d60*/  FADD.FTZ R109, R109, R136 ;  /* 0x000000886d6d7221 */ /* 0x003fe20000010000 */
[----:B------:R-:W-:Y:S01]  /*18d70*/  MOV R110, 0x18dc0 ;  /* 0x00018dc0006e7802 */ /* 0x000fe20000000f00 */
[----:B------:R-:W-:-:S02]  /*18d80*/  IMAD.MOV.U32 R136, RZ, RZ, 0x4 ;  /* 0x00000004ff887424 */ /* 0x000fc400078e00ff */
[----:B------:R-:W-:Y:S02]  /*18d90*/  IMAD.MOV.U32 R134, RZ, RZ, 0x1f ;  /* 0x0000001fff867424 */ /* 0x000fe400078e00ff */
[----:B------:R-:W-:Y:S02]  /*18da0*/  IMAD.MOV.U32 R137, RZ, RZ, -0x1 ;  /* 0xffffffffff897424 */ /* 0x000fe400078e00ff */
[----:B------:R-:W-:Y:S05]  /*18db0*/  CALL.REL.NOINC `($__internal_38_$__cuda_sm70_shflsync_bfly_p) ;  /* 0x000006f000007944 */ /* 0x000fea0003c00000 */
[----:B01----:R-:W-:Y:S01]  /*18dc0*/  FADD.FTZ R109, R109, R136 ;  /* 0x000000886d6d7221 */ /* 0x003fe20000010000 */
[----:B------:R-:W-:Y:S01]  /*18dd0*/  MOV R137, 0xffffffff ;  /* 0xffffffff00897802 */ /* 0x000fe20000000f00 */
[----:B------:R-:W-:Y:S01]  /*18de0*/  IMAD.MOV.U32 R136, RZ, RZ, 0x8 ;  /* 0x00000008ff887424 */ /* 0x000fe200078e00ff */
[----:B------:R-:W-:Y:S01]  /*18df0*/  MOV R110, 0x18e20 ;  /* 0x00018e20006e7802 */ /* 0x000fe20000000f00 */
[----:B------:R-:W-:Y:S02]  /*18e00*/  IMAD.MOV.U32 R134, RZ, RZ, 0x1f ;  /* 0x0000001fff867424 */ /* 0x000fe400078e00ff */
[----:B------:R-:W-:Y:S05]  /*18e10*/  CALL.REL.NOINC `($__internal_38_$__cuda_sm70_shflsync_bfly_p) ;  /* 0x0000069000007944 */ /* 0x000fea0003c00000 */
[----:B01----:R-:W-:Y:S01]  /*18e20*/  FADD.FTZ R109, R109, R136 ;  /* 0x000000886d6d7221 */ /* 0x003fe20000010000 */
[----:B------:R-:W-:Y:S01]  /*18e30*/  MOV R110, 0x18e80 ;  /* 0x00018e80006e7802 */ /* 0x000fe20000000f00 */
[----:B------:R-:W-:Y:S02]  /*18e40*/  IMAD.MOV.U32 R136, RZ, RZ, 0x10 ;  /* 0x00000010ff887424 */ /* 0x000fe400078e00ff */
[----:B------:R-:W-:-:S02]  /*18e50*/  IMAD.MOV.U32 R134, RZ, RZ, 0x1f ;  /* 0x0000001fff867424 */ /* 0x000fc400078e00ff */
[----:B------:R-:W-:Y:S02]  /*18e60*/  IMAD.MOV.U32 R137, RZ, RZ, -0x1 ;  /* 0xffffffffff897424 */ /* 0x000fe400078e00ff */
[----:B------:R-:W-:Y:S05]  /*18e70*/  CALL.REL.NOINC `($__internal_38_$__cuda_sm70_shflsync_bfly_p) ;  /* 0x0000063000007944 */ /* 0x000fea0003c00000 */
        /* <DEDUP_REMOVED lines=55> */
[----:B------:R-:W-:Y:S01]  /*191f0*/  @P1 FFMA.FTZ R109, R111, R111, R110 ;  /* 0x0000006f6f6d1223 */ /* 0x000fe2000001006e */
[----:B------:R-:W-:Y:S01]  /*19200*/  MOV R110, 0x19310 ;  /* 0x00019310006e7802 */ /* 0x000fe20000000f00 */
        /* <DEDUP_REMOVED lines=13> */
[----:B------:R-:W-:Y:S02]  /*192e0*/  @P2 FFMA.FTZ R109, R111, R111, R134 ;  /* 0x0000006f6f6d2223 */ /* 0x000fe40000010086 */
[----:B------:R-:W-:Y:S02]  /*192f0*/  IMAD.MOV.U32 R134, RZ, RZ, 0x1f ;  /* 0x0000001fff867424 */ /* 0x000fe400078e00ff */
[----:B------:R-:W-:Y:S05]  /*19300*/  CALL.REL.NOINC `($__internal_38_$__cuda_sm70_shflsync_bfly_p) ;  /* 0x000001a000007944 */ /* 0x000fea0003c00000 */
[----:B01----:R-:W-:Y:S01]  /*19310*/  FADD.FTZ R109, R109, R136 ;  /* 0x000000886d6d7221 */ /* 0x003fe20000010000 */
[----:B------:R-:W-:Y:S01]  /*19320*/  MOV R110, 0x19370 ;  /* 0x00019370006e7802 */ /* 0x000fe20000000f00 */
[----:B------:R-:W-:Y:S02]  /*19330*/  IMAD.MOV.U32 R136, RZ, RZ, 0x2 ;  /* 0x00000002ff887424 */ /* 0x000fe400078e00ff */
[----:B------:R-:W-:Y:S02]  /*19340*/  IMAD.MOV.U32 R134, RZ, RZ, 0x1f ;  /* 0x0000001fff867424 */ /* 0x000fe400078e00ff */
[----:B------:R-:W-:Y:S02]  /*19350*/  IMAD.MOV.U32 R137, RZ, RZ, -0x1 ;  /* 0xffffffffff897424 */ /* 0x000fe400078e00ff */
[----:B------:R-:W-:Y:S05]  /*19360*/  CALL.REL.NOINC `($__internal_38_$__cuda_sm70_shflsync_bfly_p) ;  /* 0x0000014000007944 */ /* 0x000fea0003c00000 */
[----:B0-----:R-:W-:Y:S01]  /*19370*/  HFMA2.MMA R134, -RZ, RZ, 0, 1.847743988037109375e-06 ;  /* 0x0000001fff867435 */ /* 0x001fe200000001ff */
[----:B-1----:R-:W-:Y:S01]  /*19380*/  FADD.FTZ R109, R109, R136 ;  /* 0x000000886d6d7221 */ /* 0x002fe20000010000 */
[----:B------:R-:W-:Y:S01]  /*19390*/  MOV R110, 0x193d0 ;  /* 0x000193d0006e7802 */ /* 0x000fe20000000f00 */
[----:B------:R-:W-:-:S02]  /*193a0*/  IMAD.MOV.U32 R136, RZ, RZ, 0x4 ;  /* 0x00000004ff887424 */ /* 0x000fc400078e00ff */
[----:B------:R-:W-:Y:S02]  /*193b0*/  IMAD.MOV.U32 R137, RZ, RZ, -0x1 ;  /* 0xffffffffff897424 */ /* 0x000fe400078e00ff */
[----:B------:R-:W-:Y:S05]  /*193c0*/  CALL.REL.NOINC `($__internal_38_$__cuda_sm70_shflsync_bfly_p) ;  /* 0x000000e000007944 */ /* 0x000fea0003c00000 */
[----:B01----:R-:W-:Y:S01]  /*193d0*/  FADD.FTZ R109, R109, R136 ;  /* 0x000000886d6d7221 */ /* 0x003fe20000010000 */
[----:B------:R-:W-:Y:S01]  /*193e0*/  MOV R110, 0x19430 ;  /* 0x00019430006e7802 */ /* 0x000fe20000000f00 */
[----:B------:R-:W-:Y:S02]  /*193f0*/  IMAD.MOV.U32 R136, RZ, RZ, 0x8 ;  /* 0x00000008ff887424 */ /* 0x000fe400078e00ff */
[----:B------:R-:W-:Y:S02]  /*19400*/  IMAD.MOV.U32 R134, RZ, RZ, 0x1f ;  /* 0x0000001fff867424 */ /* 0x000fe400078e00ff */
[----:B------:R-:W-:Y:S02]  /*19410*/  IMAD.MOV.U32 R137, RZ, RZ, -0x1 ;  /* 0xffffffffff897424 */ /* 0x000fe400078e00ff */
[----:B------:R-:W-:Y:S05]  /*19420*/  CALL.REL.NOINC `($__internal_38_$__cuda_sm70_shflsync_bfly_p) ;  /* 0x0000008000007944 */ /* 0x000fea0003c00000 */
[----:B-1----:R-:W-:Y:S01]  /*19430*/  FADD.FTZ R135, R109, R136 ;  /* 0x000000886d877221 */ /* 0x002fe20000010000 */
[----:B------:R-:W-:Y:S01]  /*19440*/  MOV R110, 0x194a0 ;  /* 0x000194a0006e7802 */ /* 0x000fe20000000f00 */
[----:B------:R-:W-:Y:S02]  /*19450*/  IMAD.MOV.U32 R136, RZ, RZ, 0x10 ;  /* 0x00000010ff887424 */ /* 0x000fe400078e00ff */
[----:B0-----:R-:W-:-:S02]  /*19460*/  IMAD.MOV.U32 R134, RZ, RZ, 0x1f ;  /* 0x0000001fff867424 */ /* 0x001fc400078e00ff */
[----:B------:R-:W-:Y:S02]  /*19470*/  IMAD.MOV.U32 R137, RZ, RZ, -0x1 ;  /* 0xffffffffff897424 */ /* 0x000fe400078e00ff */
[----:B------:R-:W-:Y:S02]  /*19480*/  IMAD.MOV.U32 R109, RZ, RZ, R135 ;  /* 0x000000ffff6d7224 */ /* 0x000fe400078e0087 */
[----:B------:R-:W-:Y:S05]  /*19490*/  CALL.REL.NOINC `($__internal_38_$__cuda_sm70_shflsync_bfly_p) ;  /* 0x0000001000007944 */ /* 0x000fea0003c00000 */
[----:B01----:R-:W-:Y:S05]  /*194a0*/  BRA `(.L_x_12608) ;  /* 0xffffeda000007947 */ /* 0x003fea000383ffff */
        .weak           $__internal_38_$__cuda_sm70_shflsync_bfly_p
        .type           $__internal_38_$__cuda_sm70_shflsync_bfly_p,@function
        .size           $__internal_38_$__cuda_sm70_shflsync_bfly_p,(.L_x_26528 - $__internal_38_$__cuda_sm70_shflsync_bfly_p)
$__internal_38_$__cuda_sm70_shflsync_bfly_p:
[----:B------:R-:W-:Y:S01]  /*194b0*/  IMAD.MOV.U32 R111, RZ, RZ, 0x0 ;  /* 0x00000000ff6f7424 */ /* 0x000fe200078e00ff */
[----:B------:R-:W-:Y:S04]  /*194c0*/  WARPSYNC R137 ;  /* 0x0000008900007348 */ /* 0x000fe80003800000 */
[----:B------:R0:W1:Y:S01]  /*194d0*/  SHFL.BFLY PT, R136, R109, R136, R134 ;  /* 0x0c0000886d887389 */ /* 0x00006200000e0086 */
[----:B------:R-:W-:Y:S05]  /*194e0*/  RET.REL.NODEC R110 `(_ZN10layer_norm31ln_parallel_residual_fwd_kernelINS_13Kernel_traitsIf13__nv_bfloat16fS2_fjLj1024ELj1ELj4ELj1ELj16ENS_18Kernel_traits_baseILj1024EfS2_fS2_fjLj128EEEEELb1ELb1ELb0EEEvNS_9FwdParamsE) ;  /* 0xfffe6b106e007950 */ /* 0x000fea0003c3ffff */
.L_x_12609:
        /* <DEDUP_REMOVED lines=9> */
.L_x_26528:


//--------------------- .text._ZN10layer_norm31ln_parallel_residual_fwd_kernelINS_13Kernel_traitsIf13__nv_bfloat16fS2_fjLj1024ELj1ELj4ELj1ELj16ENS_18Kernel_traits_baseILj1024EfS2_fS2_fjLj128EEEEELb1ELb1ELb1EEEvNS_9FwdParamsE --------------------------
	.section	.text._ZN10layer_norm31ln_parallel_residual_fwd_kernelINS_13Kernel_traitsIf13__nv_bfloat16fS2_fjLj1024ELj1ELj4ELj1ELj16ENS_18Kernel_traits_baseILj1024EfS2_fS2_fjLj128EEEEELb1ELb1ELb1EEEvNS_9FwdParamsE,"ax",@progbits
	.sectioninfo	@"SHI_REGISTERS=167"
	.align	128
        .global         _ZN10layer_norm31ln_parallel_residual_fwd_kernelINS_13Kernel_traitsIf13__nv_bfloat16fS2_fjLj1024ELj1ELj4ELj1ELj16ENS_18Kernel_traits_baseILj1024EfS2_fS2_fjLj128EEEEELb1ELb1ELb1EEEvNS_9FwdParamsE
        .type           _ZN10layer_norm31ln_parallel_residual_fwd_kernelINS_13Kernel_traitsIf13__nv_bfloat16fS2_fjLj1024ELj1ELj4ELj1ELj16ENS_18Kernel_traits_baseILj1024EfS2_fS2_fjLj128EEEEELb1ELb1ELb1EEEvNS_9FwdParamsE,@function
        .size           _ZN10layer_norm31ln_parallel_residual_fwd_kernelINS_13Kernel_traitsIf13__nv_bfloat16fS2_fjLj1024ELj1ELj4ELj1ELj16ENS_18Kernel_traits_baseILj1024EfS2_fS2_fjLj128EEEEELb1ELb1ELb1EEEvNS_9FwdParamsE,(.L_x_26529 - _ZN10layer_norm31ln_parallel_residual_fwd_kernelINS_13Kernel_traitsIf13__nv_bfloat16fS2_fjLj1024ELj1ELj4ELj1ELj16ENS_18Kernel_traits_baseILj1024EfS2_fS2_fjLj128EEEEELb1ELb1ELb1EEEvNS_9FwdParamsE)
        .other          _ZN10layer_norm31ln_parallel_residual_fwd_kernelINS_13Kernel_traitsIf13__nv_bfloat16fS2_fjLj1024ELj1ELj4ELj1ELj16ENS_18Kernel_traits_baseILj1024EfS2_fS2_fjLj128EEEEELb1ELb1ELb1EEEvNS_9FwdParamsE,@"STO_CUDA_ENTRY STV_DEFAULT"
_ZN10layer_norm31ln_parallel_residual_fwd_kernelINS_13Kernel_traitsIf13__nv_bfloat16fS2_fjLj1024ELj1ELj4ELj1ELj16ENS_18Kernel_traits_baseILj1024EfS2_fS2_fjLj128EEEEELb1ELb1ELb1EEEvNS_9FwdParamsE:
.text._ZN10layer_norm31ln_parallel_residual_fwd_kernelINS_13Kernel_traitsIf13__nv_bfloat16fS2_fjLj1024ELj1ELj4ELj1ELj16ENS_18Kernel_traits_baseILj1024EfS2_fS2_fjLj128EEEEELb1ELb1ELb1EEEvNS_9FwdParamsE:
        /* <DEDUP_REMOVED lines=70> */
[----:B------:R-:W-:Y:S01]  /*0460*/  UIADD3 UR23, UR4, -0xe443238, URZ ;  /* 0xf1bbcdc804177890 */ /* 0x000fe2000fffe03f */
[----:B------:R-:W-:Y:S01]  /*0470*/  IMAD.WIDE.U32 R8, R8, -0x326172a9, RZ ;  /* 0xcd9e8d5708087825 */ /* 0x000fe200078e00ff */
[----:B------:R-:W-:Y:S01]  /*0480*/  LOP3.LUT R7, R3, UR14, R4, 0x96, !PT ;  /* 0x0000000e03077c12 */ /* 0x000fe2000f8e9604 */
[----:B------:R-:W-:Y:S02]  /*0490*/  UIADD3 UR21, UR4, 0x5384540f, URZ ;  /* 0x5384540f04157890 */ /* 0x000fe4000fffe03f */
        /* <DEDUP_REMOVED lines=17> */
[----:B------:R-:W-:Y:S02]  /*05b0*/  IADD3 R4, P1, R0, c[0x0][0x218], RZ ;  /* 0x0000860000047a10 */ /* 0x000fe40007f3e0ff */
[----:B------:R-:W-:Y:S01]  /*05c0*/  LOP3.LUT R6, R9, UR21, R6, 0x96, !PT ;  /* 0x0000001509067c12 */ /* 0x000fe2000f8e9606 */
[----:B------:R-:W-:-:S04]  /*05d0*/  IMAD.HI.U32 R5, R124, -0x326172a9, RZ ;  /* 0xcd9e8d577c057827 */ /* 0x000fc800078e00ff */
[----:B------:R-:W-:Y:S01]  /*05e0*/  IMAD.HI.U32 R3, R6, -0x2daee0ad, RZ ;  /* 0xd2511f5306037827 */ /* 0x000fe200078e00ff */
[----:B------:R-:W-:-:S03]  /*05f0*/  LOP3.LUT R8, R5, UR23, R8, 0x96, !PT ;  /* 0x0000001705087c12 */ /* 0x000fc6000f8e9608 */
[----:B------:R-:W-:Y:S01]  /*0600*/  IMAD.X R5, RZ, RZ, c[0x0][0x21c], P1 ;  /* 0x00008700ff057624 */ /* 0x000fe200008e06ff */
[----:B------:R-:W-:Y:S02]  /*0610*/  ISETP.GE.AND P1, PT, R125, c[0x0][0x164], PT ;  /* 0x000059007d007a0c */ /* 0x000fe40003f26270 */
[----:B------:R-:W-:Y:S02]  /*0620*/  LOP3.LUT R12, R3, UR24, R2, 0x96, !PT ;  /* 0x00000018030c7c12 */ /* 0x000fe4000f8e9602 */
[----:B------:R0:W5:Y:S01]  /*0630*/  @P0 LDG.E.128 R116, [R4.64] ;  /* 0x0000000604740981 */ /* 0x000162000c1e1d00 */
[----:B------:R-:W-:-:S03]  /*0640*/  IADD3 R2, P2, R0, c[0x0][0x1b0], RZ ;  /* 0x00006c0000027a10 */ /* 0x000fc60007f5e0ff */
[----:B------:R0:W5:Y:S02]  /*0650*/  @P0 LDG.E.128 R112, [R4.64+0x10] ;  /* 0x0000100604700981 */ /* 0x000164000c1e1d00 */
[----:B------:R-:W-:Y:S02]  /*0660*/  IMAD.X R3, RZ, RZ, c[0x0][0x1b4], P2 ;  /* 0x00006d00ff037624 */ /* 0x000fe400010e06ff */
        /* <DEDUP_REMOVED lines=18> */
[----:B------:R-:W-:Y:S01]  /*0790*/  IMAD R124, R124, -0x326172a9, RZ ;  /* 0xcd9e8d577c7c7824 */ /* 0x000fe200078e02ff */
[----:B------:R-:W-:Y:S01]  /*07a0*/  HFMA2.MMA R9, -RZ, RZ, 0, 0 ;  /* 0x00000000ff097435 */ /* 0x000fe200000001ff */
[----:B0-----:R-:W-:Y:S01]  /*07b0*/  IMAD.HI.U32 R5, R12, -0x326172a9, RZ ;  /* 0xcd9e8d570c057827 */ /* 0x001fe200078e00ff */
[----:B------:R-:W-:Y:S01]  /*07c0*/  BSSY B0, `(.L_x_12610) ;  /* 0x00017b4000007945 */ /* 0x000fe20003800000 */
[----:B------:R-:W-:Y:S01]  /*07d0*/  LOP3.LUT R136, R136, 0x3, RZ, 0xc0, !PT ;  /* 0x0000000388887812 */ /* 0x000fe200078ec0ff */
[----:B------:R-:W-:Y:S01]  /*07e0*/  ULDC.U8 UR8, c[0x0][0x1f0] ;  /* 0x00007c0000087ab9 */ /* 0x000fe20000000000 */
[----:B------:R-:W-:Y:S01]  /*07f0*/  IMAD.HI.U32 R0, R8, -0x2daee0ad, RZ ;  /* 0xd2511f5308007827 */ /* 0x000fe200078e00ff */
[----:B------:R-:W-:-:S03]  /*0800*/  LOP3.LUT R124, R5, UR25, R124, 0x96, !PT ;  /* 0x00000019057c7c12 */ /* 0x000fc6000f8e967c */
[----:B------:R-:W-:Y:S01]  /*0810*/  IMAD.MOV.U32 R11, RZ, RZ, R17 ;  /* 0x000000ffff0b7224 */ /* 0x000fe200078e0011 */
[----:B------:R-:W-:Y:S01]  /*0820*/  LOP3.LUT R15, R0, UR26, R15, 0x96, !PT ;  /* 0x0000001a000f7c12 */ /* 0x000fe2000f8e960f */
[----:B------:R-:W-:Y:S02]  /*0830*/  IMAD R12, R12, -0x326172a9, RZ ;  /* 0xcd9e8d570c0c7824 */ /* 0x000fe400078e02ff */
[----:B-1----:R-:W-:Y:S02]  /*0840*/  IMAD R10, R8, -0x2daee0ad, RZ ;  /* 0xd2511f53080a7824 */ /* 0x002fe400078e02ff */
.L_x_13130:
[----:B------:R-:W0:Y:S01]  /*0850*/  S2R R128, SR_TID.X ;  /* 0x0000000000807919 */ /* 0x000e220000002100 */
[----:B------:R-:W-:Y:S01]  /*0860*/  ISETP.NE.U32.AND P0, PT, RZ, c[0x0][0x180], PT ;  /* 0x00006000ff007a0c */ /* 0x000fe20003f05070 */
[----:B------:R-:W-:Y:S01]  /*0870*/  IMAD R16, R125, c[0x0][0x168], RZ ;  /* 0x00005a007d107a24 */ /* 0x000fe200078e02ff */
[----:B------:R-:W-:Y:S01]  /*0880*/  ISETP.NE.U32.AND P1, PT, RZ, c[0x0][0x178], PT ;  /* 0x00005e00ff007a0c */ /* 0x000fe20003f25070 */
[----:B------:R-:W-:Y:S01]  /*0890*/  IMAD.MOV.U32 R120, RZ, RZ, 0x10 ;  /* 0x00000010ff787424 */ /* 0x000fe200078e00ff */
[----:B------:R-:W-:Y:S02]  /*08a0*/  ISETP.NE.AND.EX P0, PT, RZ, c[0x0][0x184], PT, P0 ;  /* 0x00006100ff007a0c */ /* 0x000fe40003f05300 */
[----:B------:R-:W-:-:S02]  /*08b0*/  SHF.R.S32.HI R17, RZ, 0x1f, R16 ;  /* 0x0000001fff117819 */ /* 0x000fc40000011410 */
[----:B------:R-:W-:Y:S02]  /*08c0*/  ISETP.NE.AND.EX P2, PT, RZ, c[0x0][0x17c], PT, P1 ;  /* 0x00005f00ff007a0c */ /* 0x000fe40003f45310 */
[----:B------:R-:W-:-:S07]  /*08d0*/  LEA.HI R17, R17, R16, RZ, 0x3 ;  /* 0x0000001011117211 */ /* 0x000fce00078f18ff */
[----:B------:R-:W-:Y:S01]  /*08e0*/  @P0 IMAD.MOV.U32 R23, RZ, RZ, 0x20 ;  /* 0x00000020ff170424 */ /* 0x000fe200078e00ff */
[----:B0-----:R-:W-:Y:S02]  /*08f0*/  LOP3.LUT R128, R128, 0x1f, RZ, 0xc0, !PT ;  /* 0x0000001f80807812 */ /* 0x001fe400078ec0ff */
[----:B------:R-:W-:Y:S02]  /*0900*/  ISETP.NE.AND P1, PT, R136, 0x1, PT ;  /* 0x000000018800780c */ /* 0x000fe40003f25270 */
[----:B------:R-:W-:Y:S01]  /*0910*/  LEA.HI.SX32 R126, R17, R128, 0x1d ;  /* 0x00000080117e7211 */ /* 0x000fe200078feaff */
[----:B------:R-:W-:Y:S01]  /*0920*/  BSSY B1, `(.L_x_12611) ;  /* 0x0000014000017945 */ /* 0x000fe20003800000 */
[----:B------:R-:W-:-:S03]  /*0930*/  P2R R130, PR, RZ, 0x4 ;  /* 0x00000004ff827803 */ /* 0x000fc60000000000 */
[----:B------:R-:W-:-:S04]  /*0940*/  IMAD.WIDE.U32 R16, R126, R120, c[0x0][0x170] ;  /* 0x00005c007e107625 */ /* 0x000fc800078e0078 */
[C---:B------:R-:W-:Y:S02]  /*0950*/  @P2 IMAD.WIDE.U32 R20, R126.reuse, R120, c[0x0][0x178] ;  /* 0x00005e007e142625 */ /* 0x040fe400078e0078 */
[----:B-----5:R-:W5:Y:S02]  /*0960*/  LDG.E.128 R16, [R16.64] ;  /* 0x0000000610107981 */ /* 0x020f64000c1e1d00 */
[----:B------:R-:W-:Y:S02]  /*0970*/  @P0 IMAD.WIDE.U32 R22, R126, R23, c[0x0][0x180] ;  /* 0x000060007e160625 */ /* 0x000fe400078e0017 */
        /* <DEDUP_REMOVED lines=13> */
.L_x_12612:
[----:B------:R-:W-:Y:S02]  /*0a50*/  IMAD.MOV.U32 R28, RZ, RZ, R12 ;  /* 0x000000ffff1c7224 */ /* 0x000fe400078e000c */
.L_x_12613:
[----:B------:R-:W-:Y:S05]  /*0a60*/  BSYNC B1 ;  /* 0x0000000000017941 */ /* 0x000fea0003800000 */
.L_x_12611:
        /* <DEDUP_REMOVED lines=16> */
.L_x_12617:
[----:B------:R-:W-:Y:S05]  /*0b70*/  BSYNC B2 ;  /* 0x0000000000027941 */ /* 0x000fea0003800000 */
.L_x_12616:
[----:B------:R-:W-:Y:S01]  /*0b80*/  IMAD.HI.U32 R10, R14, -0x326172a9, RZ ;  /* 0xcd9e8d570e0a7827 */ /* 0x000fe200078e00ff */
[----:B------:R-:W-:-:S03]  /*0b90*/  LOP3.LUT R12, R12, UR5, R9, 0x96, !PT ;  /* 0x000000050c0c7c12 */ /* 0x000fc6000f8e9609 */
[----:B------:R-:W-:Y:S01]  /*0ba0*/  IMAD R15, R14, -0x326172a9, RZ ;  /* 0xcd9e8d570e0f7824 */ /* 0x000fe200078e02ff */
[----:B------:R-:W-:Y:S01]  /*0bb0*/  LOP3.LUT R10, R10, UR4, R11, 0x96, !PT ;  /* 0x000000040a0a7c12 */ /* 0x000fe2000f8e960b */
[----:B0-----:R-:W-:-:S04]  /*0bc0*/  IMAD.WIDE.U32 R22, R12, -0x326172a9, RZ ;  /* 0xcd9e8d570c167825 */ /* 0x001fc800078e00ff */
        /* <DEDUP_REMOVED lines=39> */
.L_x_12615:
[----:B------:R-:W-:Y:S05]  /*0e40*/  BSYNC B1 ;  /* 0x0000000000017941 */ /* 0x000fea0003800000 */
.L_x_12614:
        /* <DEDUP_REMOVED lines=16> */
.L_x_12618:
        /* <DEDUP_REMOVED lines=12> */
.L_x_12621:
[----:B------:R-:W-:Y:S02]  /*1010*/  IMAD.MOV.U32 R29, RZ, RZ, R12 ;  /* 0x000000ffff1d7224 */ /* 0x000fe400078e000c */
.L_x_12622:
[----:B------:R-:W-:Y:S05]  /*1020*/  BSYNC B1 ;  /* 0x0000000000017941 */ /* 0x000fea0003800000 */
.L_x_12620:
        /* <DEDUP_REMOVED lines=16> */
.L_x_12626:
[----:B------:R-:W-:Y:S05]  /*1130*/  BSYNC B2 ;  /* 0x0000000000027941 */ /* 0x000fea0003800000 */
.L_x_12625:
        /* <DEDUP_REMOVED lines=44> */
.L_x_12624:
[----:B------:R-:W-:Y:S05]  /*1400*/  BSYNC B1 ;  /* 0x0000000000017941 */ /* 0x000fea0003800000 */
.L_x_12623:
        /* <DEDUP_REMOVED lines=9> */
.L_x_12619:
        /* <DEDUP_REMOVED lines=12> */
.L_x_12628:
[----:B------:R-:W-:Y:S02]  /*1560*/  IMAD.MOV.U32 R20, RZ, RZ, R12 ;  /* 0x000000ffff147224 */ /* 0x000fe400078e000c */
.L_x_12629:
[----:B------:R-:W-:Y:S05]  /*1570*/  BSYNC B1 ;  /* 0x0000000000017941 */ /* 0x000fea0003800000 */
.L_x_12627:
        /* <DEDUP_REMOVED lines=16> */
.L_x_12633:
[----:B------:R-:W-:Y:S05]  /*1680*/  BSYNC B2 ;  /* 0x0000000000027941 */ /* 0x000fea0003800000 */
.L_x_12632:
        /* <DEDUP_REMOVED lines=44> */
.L_x_12631:
[----:B------:R-:W-:Y:S05]  /*1950*/  BSYNC B1 ;  /* 0x0000000000017941 */ /* 0x000fea0003800000 */
.L_x_12630:
        /* <DEDUP_REMOVED lines=13> */
.L_x_12634:
        /* <DEDUP_REMOVED lines=12> */
.L_x_12637:
[----:B------:R-:W-:Y:S02]  /*1af0*/  IMAD.MOV.U32 R16, RZ, RZ, R12 ;  /* 0x000000ffff107224 */ /* 0x000fe400078e000c */
.L_x_12638:
[----:B------:R-:W-:Y:S05]  /*1b00*/  BSYNC B1 ;  /* 0x0000000000017941 */ /* 0x000fea0003800000 */
.L_x_12636:
        /* <DEDUP_REMOVED lines=16> */
.L_x_12642:
[----:B------:R-:W-:Y:S05]  /*1c10*/  BSYNC B2 ;  /* 0x0000000000027941 */ /* 0x000fea0003800000 */
.L_x_12641:
        /* <DEDUP_REMOVED lines=44> */
.L_x_12640:
[----:B------:R-:W-:Y:S05]  /*1ee0*/  BSYNC B1 ;  /* 0x0000000000017941 */ /* 0x000fea0003800000 */
.L_x_12639:
        /* <DEDUP_REMOVED lines=9> */
.L_x_12635:
        /* <DEDUP_REMOVED lines=12> */
.L_x_12644:
[----:B------:R-:W-:Y:S02]  /*2040*/  IMAD.MOV.U32 R16, RZ, RZ, R12 ;  /* 0x000000ffff107224 */ /* 0x000fe400078e000c */
.L_x_12645:
[----:B------:R-:W-:Y:S05]  /*2050*/  BSYNC B1 ;  /* 0x0000000000017941 */ /* 0x000fea0003800000 */
.L_x_12643:
        /* <DEDUP_REMOVED lines=16> */
.L_x_12649:
[----:B------:R-:W-:Y:S05]  /*2160*/  BSYNC B2 ;  /* 0x0000000000027941 */ /* 0x000fea0003800000 */
.L_x_12648:
        /* <DEDUP_REMOVED lines=44> */
.L_x_12647:
[----:B------:R-:W-:Y:S05]  /*2430*/  BSYNC B1 ;  /* 0x0000000000017941 */ /* 0x000fea0003800000 */
.L_x_12646:
        /* <DEDUP_REMOVED lines=13> */
.L_x_12650:
        /* <DEDUP_REMOVED lines=12> */
.L_x_12653:
[----:B------:R-:W-:Y:S02]  /*25d0*/  MOV R16, R12 ;  /* 0x0000000c00107202 */ /* 0x000fe40000000f00 */
.L_x_12654:
[----:B------:R-:W-:Y:S05]  /*25e0*/  BSYNC B1 ;  /* 0x0000000000017941 */ /* 0x000fea0003800000 */
.L_x_12652:
        /* <DEDUP_REMOVED lines=16> */
.L_x_12658:
[----:B------:R-:W-:Y:S05]  /*26f0*/  BSYNC B2 ;  /* 0x0000000000027941 */ /* 0x000fea0003800000 */
.L_x_12657:
        /* <DEDUP_REMOVED lines=44> */
.L_x_12656:
[----:B------:R-:W-:Y:S05]  /*29c0*/  BSYNC B1 ;  /* 0x0000000000017941 */ /* 0x000fea0003800000 */
.L_x_12655:
        /* <DEDUP_REMOVED lines=9> */
.L_x_12651:
        /* <DEDUP_REMOVED lines=12> */
.L_x_12660:
[----:B------:R-:W-:Y:S02]  /*2b20*/  IMAD.MOV.U32 R16, RZ, RZ, R12 ;  /* 0x000000ffff107224 */ /* 0x000fe400078e000c */
.L_x_12661:
[----:B------:R-:W-:Y:S05]  /*2b30*/  BSYNC B1 ;  /* 0x0000000000017941 */ /* 0x000fea0003800000 */
.L_x_12659:
        /* <DEDUP_REMOVED lines=16> */
.L_x_12665:
[----:B------:R-:W-:Y:S05]  /*2c40*/  BSYNC B2 ;  /* 0x0000000000027941 */ /* 0x000fea0003800000 */
.L_x_12664:
        /* <DEDUP_REMOVED lines=44> */
.L_x_12663:
[----:B------:R-:W-:Y:S05]  /*2f10*/  BSYNC B1 ;  /* 0x0000000000017941 */ /* 0x000fea0003800000 */
.L_x_12662:
        /* <DEDUP_REMOVED lines=13> */
.L_x_12666:
        /* <DEDUP_REMOVED lines=12> */
.L_x_12669:
[----:B------:R-:W-:Y:S02]  /*30b0*/  IMAD.MOV.U32 R16, RZ, RZ, R12 ;  /* 0x000000ffff107224 */ /* 0x000fe400078e000c */
.L_x_12670:
[----:B------:R-:W-:Y:S05]  /*30c0*/  BSYNC B1 ;  /* 0x0000000000017941 */ /* 0x000fea0003800000 */
.L_x_12668:
        /* <DEDUP_REMOVED lines=16> */
.L_x_12674:
[----:B------:R-:W-:Y:S05]  /*31d0*/  BSYNC B2 ;  /* 0x0000000000027941 */ /* 0x000fea0003800000 */
.L_x_12673:
        /* <DEDUP_REMOVED lines=44> */
.L_x_12672:
[----:B------:R-:W-:Y:S05]  /*34a0*/  BSYNC B1 ;  /* 0x0000000000017941 */ /* 0x000fea0003800000 */
.L_x_12671:
        /* <DEDUP_REMOVED lines=9> */
.L_x_12667:
        /* <DEDUP_REMOVED lines=12> */
.L_x_12676:
[----:B------:R-:W-:Y:S02]  /*3600*/  IMAD.MOV.U32 R16, RZ, RZ, R12 ;  /* 0x000000ffff107224 */ /* 0x000fe400078e000c */
.L_x_12677:
[----:B------:R-:W-:Y:S05]  /*3610*/  BSYNC B1 ;  /* 0x0000000000017941 */ /* 0x000fea0003800000 */
.L_x_12675:
        /* <DEDUP_REMOVED lines=16> */
.L_x_12681:
[----:B------:R-:W-:Y:S05]  /*3720*/  BSYNC B2 ;  /* 0x0000000000027941 */ /* 0x000fea0003800000 */
.L_x_12680:
        /* <DEDUP_REMOVED lines=44> */
.L_x_12679:
[----:B------:R-:W-:Y:S05]  /*39f0*/  BSYNC B1 ;  /* 0x0000000000017941 */ /* 0x000fea0003800000 */
.L_x_12678:
[----:B------:R-:W0:Y:S02]  /*3a00*/  I2F.U32 R16, R16 ;  /* 0x0000001000107306 */ /* 0x000e240000201000 */
[----:B0-----:R-:W-:Y:S01]  /*3a10*/  FFMA.FTZ R20, R16, R129, 1.1641532182693481445e-10 ;  /* 0x2f00000010147423 */ /* 0x001fe20000010081 */
[----:B------:R-:W-:-:S04]  /*3a20*/  PRMT R16, RZ, 0x5410, R18 ;  /* 0x00005410ff107816 */ /* 0x000fc80000000012 */
[----:B------:R-:W-:Y:S01]  /*3a30*/  FSETP.GTU.FTZ.AND P2, PT, R20, c[0x0][0x1e4], PT ;  /* 0x0000790014007a0b */ /* 0x000fe20003f5c000 */
[----:B------:R-:W-:-:S05]  /*3a40*/  FMUL.FTZ R36, R16, c[0x0][0x1e8] ;  /* 0x00007a0010247a20 */ /* 0x000fca0000410000 */
[----:B------:R-:W-:Y:S01]  /*3a50*/  FSEL R36, R36, RZ, !P2 ;  /* 0x000000ff24247208 */ /* 0x000fe20005000000 */
[----:B------:R-:W-:Y:S05]  /*3a60*/  @P1 BRA `(.L_x_12682) ;  /* 0x0000005000001947 */ /* 0x000fea0003800000 */
[----:B------:R-:W-:Y:S01]  /*3a70*/  MOV R20, R21 ;  /* 0x0000001500147202 */ /* 0x000fe20000000f00 */
[----:B------:R-:W-:Y:S05]  /*3a80*/  @!P0 BRA `(.L_x_12683) ;  /* 0x0000058000008947 */ /* 0x000fea0003800000 */
[----:B------:R-:W-:Y:S02]  /*3a90*/  IMAD.MOV.U32 R20, RZ, RZ, R21 ;  /* 0x000000ffff147224 */ /* 0x000fe400078e0015 */
[----:B------:R-:W-:Y:S01]  /*3aa0*/  FADD.FTZ R36, R44, R36 ;  /* 0x000000242c247221 */ /* 0x000fe20000010000 */
[----:B------:R-:W-:Y:S05]  /*3ab0*/  BRA `(.L_x_12683) ;  /* 0x0000055000007947 */ /* 0x000fea0003800000 */
.L_x_12682:
        /* <DEDUP_REMOVED lines=12> */
.L_x_12685:
[----:B------:R-:W-:Y:S02]  /*3b80*/  IMAD.MOV.U32 R16, RZ, RZ, R12 ;  /* 0x000000ffff107224 */ /* 0x000fe400078e000c */
.L_x_12686:
[----:B------:R-:W-:Y:S05]  /*3b90*/  BSYNC B1 ;  /* 0x0000000000017941 */ /* 0x000fea0003800000 */
.L_x_12684:
        /* <DEDUP_REMOVED lines=16> */
.L_x_12690:
[----:B------:R-:W-:Y:S05]  /*3ca0*/  BSYNC B2 ;  /* 0x0000000000027941 */ /* 0x000fea0003800000 */
.L_x_12689:
        /* <DEDUP_REMOVED lines=44> */
.L_x_12688:
[----:B------:R-:W-:Y:S05]  /*3f70*/  BSYNC B1 ;  /* 0x0000000000017941 */ /* 0x000fea0003800000 */
.L_x_12687:
        /* <DEDUP_REMOVED lines=9> */
.L_x_12683:
        /* <DEDUP_REMOVED lines=12> */
.L_x_12692:
[----:B------:R-:W-:Y:S02]  /*40d0*/  IMAD.MOV.U32 R16, RZ, RZ, R12 ;  /* 0x000000ffff107224 */ /* 0x000fe400078e000c */
.L_x_12693:
[----:B------:R-:W-:Y:S05]  /*40e0*/  BSYNC B1 ;  /* 0x0000000000017941 */ /* 0x000fea0003800000 */
.L_x_12691:
        /* <DEDUP_REMOVED lines=16> */
.L_x_12697:
[----:B------:R-:W-:Y:S05]  /*41f0*/  BSYNC B2 ;  /* 0x0000000000027941 */ /* 0x000fea0003800000 */
.L_x_12696:
        /* <DEDUP_REMOVED lines=44> */
.L_x_12695:
[----:B------:R-:W-:Y:S05]  /*44c0*/  BSYNC B1 ;  /* 0x0000000000017941 */ /* 0x000fea0003800000 */
.L_x_12694:
        /* <DEDUP_REMOVED lines=12> */
.L_x_12698:
        /* <DEDUP_REMOVED lines=12> */
.L_x_12701:
[----:B------:R-:W-:Y:S02]  /*4650*/  IMAD.MOV.U32 R16, RZ, RZ, R12 ;  /* 0x000000ffff107224 */ /* 0x000fe400078e000c */
.L_x_12702:
[----:B------:R-:W-:Y:S05]  /*4660*/  BSYNC B1 ;  /* 0x0000000000017941 */ /* 0x000fea0003800000 */
.L_x_12700:
        /* <DEDUP_REMOVED lines=16> */
.L_x_12706:
[----:B------:R-:W-:Y:S05]  /*4770*/  BSYNC B2 ;  /* 0x0000000000027941 */ /* 0x000fea0003800000 */
.L_x_12705:
        /* <DEDUP_REMOVED lines=44> */
.L_x_12704:
[----:B------:R-:W-:Y:S05]  /*4a40*/  BSYNC B1 ;  /* 0x0000000000017941 */ /* 0x000fea0003800000 */
.L_x_12703:
        /* <DEDUP_REMOVED lines=9> */
.L_x_12699:
        /* <DEDUP_REMOVED lines=12> */
.L_x_12708:
[----:B------:R-:W-:Y:S02]  /*4ba0*/  IMAD.MOV.U32 R16, RZ, RZ, R12 ;  /* 0x000000ffff107224 */ /* 0x000fe400078e000c */
.L_x_12709:
[----:B------:R-:W-:Y:S05]  /*4bb0*/  BSYNC B1 ;  /* 0x0000000000017941 */ /* 0x000fea0003800000 */
.L_x_12707:
        /* <DEDUP_REMOVED lines=16> */
.L_x_12713:
[----:B------:R-:W-:Y:S05]  /*4cc0*/  BSYNC B2 ;  /* 0x0000000000027941 */ /* 0x000fea0003800000 */
.L_x_12712:
        /* <DEDUP_REMOVED lines=44> */
.L_x_12711:
[----:B------:R-:W-:Y:S05]  /*4f90*/  BSYNC B1 ;  /* 0x0000000000017941 */ /* 0x000fea0003800000 */
.L_x_12710:
        /* <DEDUP_REMOVED lines=12> */
.L_x_12714:
        /* <DEDUP_REMOVED lines=12> */
.L_x_12717:
[----:B------:R-:W-:Y:S02]  /*5120*/  IMAD.MOV.U32 R16, RZ, RZ, R12 ;  /* 0x000000ffff107224 */ /* 0x000fe400078e000c */
.L_x_12718:
[----:B------:R-:W-:Y:S05]  /*5130*/  BSYNC B1 ;  /* 0x0000000000017941 */ /* 0x000fea0003800000 */
.L_x_12716:
        /* <DEDUP_REMOVED lines=16> */
.L_x_12722:
[----:B------:R-:W-:Y:S05]  /*5240*/  BSYNC B2 ;  /* 0x0000000000027941 */ /* 0x000fea0003800000 */
.L_x_12721:
        /* <DEDUP_REMOVED lines=44> */
.L_x_12720:
[----:B------:R-:W-:Y:S05]  /*5510*/  BSYNC B1 ;  /* 0x0000000000017941 */ /* 0x000fea0003800000 */
.L_x_12719:
        /* <DEDUP_REMOVED lines=9> */
.L_x_12715:
        /* <DEDUP_REMOVED lines=12> */
.L_x_12724:
[----:B------:R-:W-:Y:S02]  /*5670*/  IMAD.MOV.U32 R16, RZ, RZ, R12 ;  /* 0x000000ffff107224 */ /* 0x000fe400078e000c */
.L_x_12725:
[----:B------:R-:W-:Y:S05]  /*5680*/  BSYNC B1 ;  /* 0x0000000000017941 */ /* 0x000fea0003800000 */
.L_x_12723:
        /* <DEDUP_REMOVED lines=16> */
.L_x_12729:
[----:B------:R-:W-:Y:S05]  /*5790*/  BSYNC B2 ;  /* 0x0000000000027941 */ /* 0x000fea0003800000 */
.L_x_12728:
        /* <DEDUP_REMOVED lines=44> */
.L_x_12727:
[----:B------:R-:W-:Y:S05]  /*5a60*/  BSYNC B1 ;  /* 0x0000000000017941 */ /* 0x000fea0003800000 */
.L_x_12726:
        /* <DEDUP_REMOVED lines=12> */
.L_x_12730:
        /* <DEDUP_REMOVED lines=12> */
.L_x_12733:
[----:B------:R-:W-:Y:S02]  /*5bf0*/  IMAD.MOV.U32 R16, RZ, RZ, R12 ;  /* 0x000000ffff107224 */ /* 0x000fe400078e000c */
.L_x_12734:
[----:B------:R-:W-:Y:S05]  /*5c00*/  BSYNC B1 ;  /* 0x0000000000017941 */ /* 0x000fea0003800000 */
.L_x_12732:
        /* <DEDUP_REMOVED lines=18> */
.L_x_12738:
[----:B------:R-:W-:Y:S05]  /*5d30*/  BSYNC B2 ;  /* 0x0000000000027941 */ /* 0x000fea0003800000 */
.L_x_12737:
        /* <DEDUP_REMOVED lines=44> */
.L_x_12736:
[----:B------:R-:W-:Y:S05]  /*6000*/  BSYNC B1 ;  /* 0x0000000000017941 */ /* 0x000fea0003800000 */
.L_x_12735:
        /* <DEDUP_REMOVED lines=9> */
.L_x_12731:
[----:B------:R-:W-:Y:S01]  /*60a0*/  P2R R21, PR, RZ, 0x2 ;  /* 0x00000002ff157803 */ /* 0x000fe20000000000 */
[----:B------:R-:W-:Y:S01]  /*60b0*/  HFMA2.MMA R132, -RZ, RZ, 0, 1.9073486328125e-06 ;  /* 0x00000020ff847435 */ /* 0x000fe200000001ff */
[----:B------:R-:W-:Y:S01]  /*60c0*/  ISETP.NE.AND P1, PT, R17, RZ, PT ;  /* 0x000000ff1100720c */ /* 0x000fe20003f25270 */
[----:B------:R-:W-:Y:S01]  /*60d0*/  IMAD.MOV.U32 R131, RZ, RZ, 0x8 ;  /* 0x00000008ff837424 */ /* 0x000fe200078e00ff */
[----:B------:R-:W-:Y:S02]  /*60e0*/  SEL R17, RZ, 0x10000, P4 ;  /* 0x00010000ff117807 */ /* 0x000fe40002000000 */
[----:B------:R-:W-:Y:S01]  /*60f0*/  SEL R18, RZ, 0x100, P3 ;  /* 0x00000100ff127807 */ /* 0x000fe20001800000 */
[----:B------:R-:W-:Y:S01]  /*6100*/  IMAD.WIDE.U32 R26, R126, R131, c[0x0][0x190] ;  /* 0x000064007e1a7625 */ /* 0x000fe200078e0083 */
[----:B------:R-:W-:Y:S02]  /*6110*/  ISETP.NE.AND P4, PT, R29, RZ, PT ;  /* 0x000000ff1d00720c */ /* 0x000fe40003f85270 */
[----:B------:R-:W-:-:S02]  /*6120*/  ISETP.NE.AND P3, PT, R30, RZ, PT ;  /* 0x000000ff1e00720c */ /* 0x000fc40003f65270 */
[----:B------:R-:W-:Y:S02]  /*6130*/  SEL R19, RZ, 0x1000000, P5 ;  /* 0x01000000ff137807 */ /* 0x000fe40002800000 */
[----:B------:R-:W-:Y:S02]  /*6140*/  SEL R16, RZ, 0x1, P1 ;  /* 0x00000001ff107807 */ /* 0x000fe40000800000 */
        /* <DEDUP_REMOVED lines=9> */
[----:B------:R-:W-:Y:S01]  /*61e0*/  IMAD.WIDE.U32 R24, R24, 0x100, RZ ;  /* 0x0000010018187825 */ /* 0x000fe200078e00ff */
[----:B------:R-:W-:Y:S02]  /*61f0*/  ISETP.NE.AND P6, PT, R130, RZ, PT ;  /* 0x000000ff8200720c */ /* 0x000fe40003fc5270 */
[----:B------:R-:W-:Y:S01]  /*6200*/  ISETP.NE.AND P1, PT, R21, RZ, PT ;  /* 0x000000ff1500720c */ /* 0x000fe20003f25270 */
[----:B------:R-:W-:Y:S01]  /*6210*/  IMAD.WIDE.U32 R18, R126, R132, c[0x0][0x188] ;  /* 0x000062007e127625 */ /* 0x000fe200078e0084 */
[----:B------:R-:W-:-:S02]  /*6220*/  LOP3.LUT R16, R24, R16, R22, 0xfe, !PT ;  /* 0x0000001018107212 */ /* 0x000fc400078efe16 */
[----:B------:R-:W-:Y:S02]  /*6230*/  LOP3.LUT R29, R25, R29, R23, 0xfe, !PT ;  /* 0x0000001d191d7212 */ /* 0x000fe400078efe17 */
[----:B------:R-:W-:Y:S01]  /*6240*/  LOP3.LUT R28, R16, R17, RZ, 0xfc, !PT ;  /* 0x00000011101c7212 */ /* 0x000fe200078efcff */
        /* <DEDUP_REMOVED lines=27> */
.L_x_12739:
        /* <DEDUP_REMOVED lines=16> */
.L_x_12741:
[----:B-1----:R-:W-:Y:S02]  /*6500*/  MOV R22, R12 ;  /* 0x0000000c00167202 */ /* 0x002fe40000000f00 */
.L_x_12742:
[----:B------:R-:W-:Y:S05]  /*6510*/  BSYNC B1 ;  /* 0x0000000000017941 */ /* 0x000fea0003800000 */
.L_x_12740:
        /* <DEDUP_REMOVED lines=16> */
.L_x_12746:
[----:B------:R-:W-:Y:S05]  /*6620*/  BSYNC B2 ;  /* 0x0000000000027941 */ /* 0x000fea0003800000 */
.L_x_12745:
        /* <DEDUP_REMOVED lines=42> */
[----:B------:R-:W-:Y:S01]  /*68d0*/  LOP3.LUT R15, R25, UR26, R28, 0x96, !PT ;  /* 0x0000001a190f7c12 */ /* 0x000fe2000f8e961c */
[----:B------:R-:W-:-:S04]  /*68e0*/  IMAD.MOV.U32 R10, RZ, RZ, R24 ;  /* 0x000000ffff0a7224 */ /* 0x000fc800078e0018 */
.L_x_12744:
[----:B------:R-:W-:Y:S05]  /*68f0*/  BSYNC B1 ;  /* 0x0000000000017941 */ /* 0x000fea0003800000 */
.L_x_12743:
        /* <DEDUP_REMOVED lines=13> */
.L_x_12747:
        /* <DEDUP_REMOVED lines=12> */
.L_x_12750:
[----:B------:R-:W-:Y:S02]  /*6a90*/  MOV R20, R12 ;  /* 0x0000000c00147202 */ /* 0x000fe40000000f00 */
.L_x_12751:
[----:B------:R-:W-:Y:S05]  /*6aa0*/  BSYNC B1 ;  /* 0x0000000000017941 */ /* 0x000fea0003800000 */
.L_x_12749:
        /* <DEDUP_REMOVED lines=16> */
.L_x_12755:
[----:B------:R-:W-:Y:S05]  /*6bb0*/  BSYNC B2 ;  /* 0x0000000000027941 */ /* 0x000fea0003800000 */
.L_x_12754:
        /* <DEDUP_REMOVED lines=44> */
.L_x_12753:
[----:B------:R-:W-:Y:S05]  /*6e80*/  BSYNC B1 ;  /* 0x0000000000017941 */ /* 0x000fea0003800000 */
.L_x_12752:
        /* <DEDUP_REMOVED lines=9> */
.L_x_12748:
        /* <DEDUP_REMOVED lines=12> */
.L_x_12757:
[----:B------:R-:W-:Y:S02]  /*6fe0*/  IMAD.MOV.U32 R20, RZ, RZ, R12 ;  /* 0x000000ffff147224 */ /* 0x000fe400078e000c */
.L_x_12758:
[----:B------:R-:W-:Y:S05]  /*6ff0*/  BSYNC B1 ;  /* 0x0000000000017941 */ /* 0x000fea0003800000 */
.L_x_12756:
        /* <DEDUP_REMOVED lines=16> */
.L_x_12762:
[----:B------:R-:W-:Y:S05]  /*7100*/  BSYNC B2 ;  /* 0x0000000000027941 */ /* 0x000fea0003800000 */
.L_x_12761:
        /* <DEDUP_REMOVED lines=44> */
.L_x_12760:
[----:B------:R-:W-:Y:S05]  /*73d0*/  BSYNC B1 ;  /* 0x0000000000017941 */ /* 0x000fea0003800000 */
.L_x_12759:
        /* <DEDUP_REMOVED lines=13> */
.L_x_12763:
        /* <DEDUP_REMOVED lines=12> */
.L_x_12766:
[----:B------:R-:W-:Y:S02]  /*7570*/  IMAD.MOV.U32 R16, RZ, RZ, R12 ;  /* 0x000000ffff107224 */ /* 0x000fe400078e000c */
.L_x_12767:
[----:B------:R-:W-:Y:S05]  /*7580*/  BSYNC B1 ;  /* 0x0000000000017941 */ /* 0x000fea0003800000 */
.L_x_12765:
        /* <DEDUP_REMOVED lines=16> */
.L_x_12771:
[----:B------:R-:W-:Y:S05]  /*7690*/  BSYNC B2 ;  /* 0x0000000000027941 */ /* 0x000fea0003800000 */
.L_x_12770:
        /* <DEDUP_REMOVED lines=44> */
.L_x_12769:
[----:B------:R-:W-:Y:S05]  /*7960*/  BSYNC B1 ;  /* 0x0000000000017941 */ /* 0x000fea0003800000 */
.L_x_12768:
        /* <DEDUP_REMOVED lines=9> */
.L_x_12764:
        /* <DEDUP_REMOVED lines=12> */
.L_x_12773:
[----:B------:R-:W-:Y:S02]  /*7ac0*/  IMAD.MOV.U32 R16, RZ, RZ, R12 ;  /* 0x000000ffff107224 */ /* 0x000fe400078e000c */
.L_x_12774:
[----:B------:R-:W-:Y:S05]  /*7ad0*/  BSYNC B1 ;  /* 0x0000000000017941 */ /* 0x000fea0003800000 */
.L_x_12772:
        /* <DEDUP_REMOVED lines=16> */
.L_x_12778:
[----:B------:R-:W-:Y:S05]  /*7be0*/  BSYNC B2 ;  /* 0x0000000000027941 */ /* 0x000fea0003800000 */
.L_x_12777:
        /* <DEDUP_REMOVED lines=44> */
.L_x_12776:
[----:B------:R-:W-:Y:S05]  /*7eb0*/  BSYNC B1 ;  /* 0x0000000000017941 */ /* 0x000fea0003800000 */
.L_x_12775:
        /* <DEDUP_REMOVED lines=13> */
.L_x_12779:
        /* <DEDUP_REMOVED lines=12> */
.L_x_12782:
[----:B------:R-:W-:Y:S02]  /*8050*/  IMAD.MOV.U32 R16, RZ, RZ, R12 ;  /* 0x000000ffff107224 */ /* 0x000fe400078e000c */
.L_x_12783:
[----:B------:R-:W-:Y:S05]  /*8060*/  BSYNC B1 ;  /* 0x0000000000017941 */ /* 0x000fea0003800000 */
.L_x_12781:
        /* <DEDUP_REMOVED lines=16> */
.L_x_12787:
[----:B------:R-:W-:Y:S05]  /*8170*/  BSYNC B2 ;  /* 0x0000000000027941 */ /* 0x000fea0003800000 */
.L_x_12786:
        /* <DEDUP_REMOVED lines=44> */
.L_x_12785:
[----:B------:R-:W-:Y:S05]  /*8440*/  BSYNC B1 ;  /* 0x0000000000017941 */ /* 0x000fea0003800000 */
.L_x_12784:
        /* <DEDUP_REMOVED lines=9> */
.L_x_12780:
        /* <DEDUP_REMOVED lines=12> */
.L_x_12789:
[----:B------:R-:W-:Y:S02]  /*85a0*/  MOV R16, R12 ;  /* 0x0000000c00107202 */ /* 0x000fe40000000f00 */
.L_x_12790:
[----:B------:R-:W-:Y:S05]  /*85b0*/  BSYNC B1 ;  /* 0x0000000000017941 */ /* 0x000fea0003800000 */
.L_x_12788:
        /* <DEDUP_REMOVED lines=16> */
.L_x_12794:
[----:B------:R-:W-:Y:S05]  /*86c0*/  BSYNC B2 ;  /* 0x0000000000027941 */ /* 0x000fea0003800000 */
.L_x_12793:
        /* <DEDUP_REMOVED lines=44> */
.L_x_12792:
[----:B------:R-:W-:Y:S05]  /*8990*/  BSYNC B1 ;  /* 0x0000000000017941 */ /* 0x000fea0003800000 */
.L_x_12791:
        /* <DEDUP_REMOVED lines=13> */
.L_x_12795:
        /* <DEDUP_REMOVED lines=12> */
.L_x_12798:
[----:B------:R-:W-:Y:S02]  /*8b30*/  MOV R16, R12 ;  /* 0x0000000c00107202 */ /* 0x000fe40000000f00 */
.L_x_12799:
[----:B------:R-:W-:Y:S05]  /*8b40*/  BSYNC B1 ;  /* 0x0000000000017941 */ /* 0x000fea0003800000 */
.L_x_12797:
        /* <DEDUP_REMOVED lines=16> */
.L_x_12803:
[----:B------:R-:W-:Y:S05]  /*8c50*/  BSYNC B2 ;  /* 0x0000000000027941 */ /* 0x000fea0003800000 */
.L_x_12802:
        /* <DEDUP_REMOVED lines=44> */
.L_x_12801:
[----:B------:R-:W-:Y:S05]  /*8f20*/  BSYNC B1 ;  /* 0x0000000000017941 */ /* 0x000fea0003800000 */
.L_x_12800:
        /* <DEDUP_REMOVED lines=9> */
.L_x_12796:
        /* <DEDUP_REMOVED lines=12> */
.L_x_12805:
[----:B------:R-:W-:Y:S02]  /*9080*/  IMAD.MOV.U32 R16, RZ, RZ, R12 ;  /* 0x000000ffff107224 */ /* 0x000fe400078e000c */
.L_x_12806:
[----:B------:R-:W-:Y:S05]  /*9090*/  BSYNC B1 ;  /* 0x0000000000017941 */ /* 0x000fea0003800000 */
.L_x_12804:
        /* <DEDUP_REMOVED lines=16> */
.L_x_12810:
[----:B------:R-:W-:Y:S05]  /*91a0*/  BSYNC B2 ;  /* 0x0000000000027941 */ /* 0x000fea0003800000 */
.L_x_12809:
        /* <DEDUP_REMOVED lines=44> */
.L_x_12808:
[----:B------:R-:W-:Y:S05]  /*9470*/  BSYNC B1 ;  /* 0x0000000000017941 */ /* 0x000fea0003800000 */
.L_x_12807:
        /* <DEDUP_REMOVED lines=12> */
.L_x_12811:
        /* <DEDUP_REMOVED lines=12> */
.L_x_12814:
[----:B------:R-:W-:Y:S02]  /*9600*/  IMAD.MOV.U32 R16, RZ, RZ, R12 ;  /* 0x000000ffff107224 */ /* 0x000fe400078e000c */
.L_x_12815:
[----:B------:R-:W-:Y:S05]  /*9610*/  BSYNC B1 ;  /* 0x0000000000017941 */ /* 0x000fea0003800000 */
.L_x_12813:
        /* <DEDUP_REMOVED lines=16> */
.L_x_12819:
[----:B------:R-:W-:Y:S05]  /*9720*/  BSYNC B2 ;  /* 0x0000000000027941 */ /* 0x000fea0003800000 */
.L_x_12818:
        /* <DEDUP_REMOVED lines=44> */
.L_x_12817:
[----:B------:R-:W-:Y:S05]  /*99f0*/  BSYNC B1 ;  /* 0x0000000000017941 */ /* 0x000fea0003800000 */
.L_x_12816:
        /* <DEDUP_REMOVED lines=9> */
.L_x_12812:
        /* <DEDUP_REMOVED lines=12> */
.L_x_12821:
[----:B------:R-:W-:Y:S02]  /*9b50*/  IMAD.MOV.U32 R16, RZ, RZ, R12 ;  /* 0x000000ffff107224 */ /* 0x000fe400078e000c */
.L_x_12822:
[----:B------:R-:W-:Y:S05]  /*9b60*/  BSYNC B1 ;  /* 0x0000000000017941 */ /* 0x000fea0003800000 */
.L_x_12820:
        /* <DEDUP_REMOVED lines=16> */
.L_x_12826:
[----:B------:R-:W-:Y:S05]  /*9c70*/  BSYNC B2 ;  /* 0x0000000000027941 */ /* 0x000fea0003800000 */
.L_x_12825:
        /* <DEDUP_REMOVED lines=44> */
.L_x_12824:
[----:B------:R-:W-:Y:S05]  /*9f40*/  BSYNC B1 ;  /* 0x0000000000017941 */ /* 0x000fea0003800000 */
.L_x_12823:
        /* <DEDUP_REMOVED lines=12> */
.L_x_12827:
        /* <DEDUP_REMOVED lines=12> */
.L_x_12830:
[----:B------:R-:W-:Y:S02]  /*a0d0*/  IMAD.MOV.U32 R16, RZ, RZ, R12 ;  /* 0x000000ffff107224 */ /* 0x000fe400078e000c */
.L_x_12831:
[----:B------:R-:W-:Y:S05]  /*a0e0*/  BSYNC B1 ;  /* 0x0000000000017941 */ /* 0x000fea0003800000 */
.L_x_12829:
        /* <DEDUP_REMOVED lines=16> */
.L_x_12835:
[----:B------:R-:W-:Y:S05]  /*a1f0*/  BSYNC B2 ;  /* 0x0000000000027941 */ /* 0x000fea0003800000 */
.L_x_12834:
        /* <DEDUP_REMOVED lines=44> */
.L_x_12833:
[----:B------:R-:W-:Y:S05]  /*a4c0*/  BSYNC B1 ;  /* 0x0000000000017941 */ /* 0x000fea0003800000 */
.L_x_12832:
        /* <DEDUP_REMOVED lines=9> */
.L_x_12828:
        /* <DEDUP_REMOVED lines=12> */
.L_x_12837:
[----:B------:R-:W-:Y:S02]  /*a620*/  MOV R16, R12 ;  /* 0x0000000c00107202 */ /* 0x000fe40000000f00 */
.L_x_12838:
[----:B------:R-:W-:Y:S05]  /*a630*/  BSYNC B1 ;  /* 0x0000000000017941 */ /* 0x000fea0003800000 */
.L_x_12836:
        /* <DEDUP_REMOVED lines=16> */
.L_x_12842:
[----:B------:R-:W-:Y:S05]  /*a740*/  BSYNC B2 ;  /* 0x0000000000027941 */ /* 0x000fea0003800000 */
.L_x_12841:
        /* <DEDUP_REMOVED lines=44> */
.L_x_12840:
[----:B------:R-:W-:Y:S05]  /*aa10*/  BSYNC B1 ;  /* 0x0000000000017941 */ /* 0x000fea0003800000 */
.L_x_12839:
        /* <DEDUP_REMOVED lines=12> */
.L_x_12843:
        /* <DEDUP_REMOVED lines=12> */
.L_x_12846:
[----:B------:R-:W-:Y:S02]  /*aba0*/  MOV R16, R12 ;  /* 0x0000000c00107202 */ /* 0x000fe40000000f00 */
.L_x_12847:
[----:B------:R-:W-:Y:S05]  /*abb0*/  BSYNC B1 ;  /* 0x0000000000017941 */ /* 0x000fea0003800000 */
.L_x_12845:
        /* <DEDUP_REMOVED lines=16> */
.L_x_12851:
[----:B------:R-:W-:Y:S05]  /*acc0*/  BSYNC B2 ;  /* 0x0000000000027941 */ /* 0x000fea0003800000 */
.L_x_12850:
        /* <DEDUP_REMOVED lines=44> */
.L_x_12849:
[----:B------:R-:W-:Y:S05]  /*af90*/  BSYNC B1 ;  /* 0x0000000000017941 */ /* 0x000fea0003800000 */
.L_x_12848:
        /* <DEDUP_REMOVED lines=9> */
.L_x_12844:
        /* <DEDUP_REMOVED lines=12> */
.L_x_12853:
[----:B------:R-:W-:Y:S02]  /*b0f0*/  IMAD.MOV.U32 R16, RZ, RZ, R12 ;  /* 0x000000ffff107224 */ /* 0x000fe400078e000c */
.L_x_12854:
[----:B------:R-:W-:Y:S05]  /*b100*/  BSYNC B1 ;  /* 0x0000000000017941 */ /* 0x000fea0003800000 */
.L_x_12852:
        /* <DEDUP_REMOVED lines=16> */
.L_x_12858:
[----:B------:R-:W-:Y:S05]  /*b210*/  BSYNC B2 ;  /* 0x0000000000027941 */ /* 0x000fea0003800000 */
.L_x_12857:
        /* <DEDUP_REMOVED lines=44> */
.L_x_12856:
[----:B------:R-:W-:Y:S05]  /*b4e0*/  BSYNC B1 ;  /* 0x0000000000017941 */ /* 0x000fea0003800000 */
.L_x_12855:
        /* <DEDUP_REMOVED lines=12> */
.L_x_12859:
        /* <DEDUP_REMOVED lines=12> */
.L_x_12862:
[----:B------:R-:W-:Y:S02]  /*b670*/  IMAD.MOV.U32 R16, RZ, RZ, R12 ;  /* 0x000000ffff107224 */ /* 0x000fe400078e000c */
.L_x_12863:
[----:B------:R-:W-:Y:S05]  /*b680*/  BSYNC B1 ;  /* 0x0000000000017941 */ /* 0x000fea0003800000 */
.L_x_12861:
        /* <DEDUP_REMOVED lines=18> */
.L_x_12867:
[----:B------:R-:W-:Y:S05]  /*b7b0*/  BSYNC B2 ;  /* 0x0000000000027941 */ /* 0x000fea0003800000 */
.L_x_12866:
        /* <DEDUP_REMOVED lines=44> */
.L_x_12865:
[----:B------:R-:W-:Y:S05]  /*ba80*/  BSYNC B1 ;  /* 0x0000000000017941 */ /* 0x000fea0003800000 */
.L_x_12864:
        /* <DEDUP_REMOVED lines=9> */
.L_x_12860:
[----:B------:R-:W-:Y:S02]  /*bb20*/  P2R R16, PR, RZ, 0x2 ;  /* 0x00000002ff107803 */ /* 0x000fe40000000000 */
[----:B------:R-:W-:Y:S02]  /*bb30*/  ISETP.NE.AND P1, PT, R17, RZ, PT ;  /* 0x000000ff1100720c */ /* 0x000fe40003f25270 */
        /* <DEDUP_REMOVED lines=22> */
[----:B------:R0:W-:Y:S01]  /*bca0*/  STG.E.128 [R18.64], R32 ;  /* 0x0000002012007986 */ /* 0x0001e2000c101d06 */
[----:B------:R-:W-:-:S02]  /*bcb0*/  ISETP.NE.AND P6, PT, R130, RZ, PT ;  /* 0x000000ff8200720c */ /* 0x000fc40003fc5270 */
[----:B------:R-:W-:Y:S01]  /*bcc0*/  IADD3 R121, R126, 0x40, RZ ;  /* 0x000000407e797810 */ /* 0x000fe20007ffe0ff */
[----:B------:R0:W-:Y:S04]  /*bcd0*/  STG.E.128 [R18.64+0x10], R28 ;  /* 0x0000101c12007986 */ /* 0x0001e8000c101d06 */
[----:B------:R0:W-:Y:S01]  /*bce0*/  STG.E.64 [R26.64], R122 ;  /* 0x0000007a1a007986 */ /* 0x0001e2000c101b06 */
        /* <DEDUP_REMOVED lines=23> */
.L_x_12868:
        /* <DEDUP_REMOVED lines=16> */
.L_x_12870:
[----:B-1----:R-:W-:Y:S02]  /*bf60*/  IMAD.MOV.U32 R21, RZ, RZ, R12 ;  /* 0x000000ffff157224 */ /* 0x002fe400078e000c */
.L_x_12871:
[----:B------:R-:W-:Y:S05]  /*bf70*/  BSYNC B1 ;  /* 0x0000000000017941 */ /* 0x000fea0003800000 */
.L_x_12869:
        /* <DEDUP_REMOVED lines=16> */
.L_x_12875:
[----:B------:R-:W-:Y:S05]  /*c080*/  BSYNC B2 ;  /* 0x0000000000027941 */ /* 0x000fea0003800000 */
.L_x_12874:
        /* <DEDUP_REMOVED lines=44> */
.L_x_12873:
[----:B------:R-:W-:Y:S05]  /*c350*/  BSYNC B1 ;  /* 0x0000000000017941 */ /* 0x000fea0003800000 */
.L_x_12872:
        /* <DEDUP_REMOVED lines=13> */
.L_x_12876:
        /* <DEDUP_REMOVED lines=12> */
.L_x_12879:
[----:B------:R-:W-:Y:S02]  /*c4f0*/  IMAD.MOV.U32 R20, RZ, RZ, R12 ;  /* 0x000000ffff147224 */ /* 0x000fe400078e000c */
.L_x_12880:
[----:B------:R-:W-:Y:S05]  /*c500*/  BSYNC B1 ;  /* 0x0000000000017941 */ /* 0x000fea0003800000 */
.L_x_12878:
        /* <DEDUP_REMOVED lines=16> */
.L_x_12884:
[----:B------:R-:W-:Y:S05]  /*c610*/  BSYNC B2 ;  /* 0x0000000000027941 */ /* 0x000fea0003800000 */
.L_x_12883:
        /* <DEDUP_REMOVED lines=44> */
.L_x_12882:
[----:B------:R-:W-:Y:S05]  /*c8e0*/  BSYNC B1 ;  /* 0x0000000000017941 */ /* 0x000fea0003800000 */
.L_x_12881:
        /* <DEDUP_REMOVED lines=9> */
.L_x_12877:
        /* <DEDUP_REMOVED lines=12> */
.L_x_12886:
[----:B------:R-:W-:Y:S02]  /*ca40*/  IMAD.MOV.U32 R20, RZ, RZ, R12 ;  /* 0x000000ffff147224 */ /* 0x000fe400078e000c */
.L_x_12887:
[----:B------:R-:W-:Y:S05]  /*ca50*/  BSYNC B1 ;  /* 0x0000000000017941 */ /* 0x000fea0003800000 */
.L_x_12885:
        /* <DEDUP_REMOVED lines=16> */
.L_x_12891:
[----:B------:R-:W-:Y:S05]  /*cb60*/  BSYNC B2 ;  /* 0x0000000000027941 */ /* 0x000fea0003800000 */
.L_x_12890:
        /* <DEDUP_REMOVED lines=44> */
.L_x_12889:
[----:B------:R-:W-:Y:S05]  /*ce30*/  BSYNC B1 ;  /* 0x0000000000017941 */ /* 0x000fea0003800000 */
.L_x_12888:
        /* <DEDUP_REMOVED lines=13> */
.L_x_12892:
        /* <DEDUP_REMOVED lines=12> */
.L_x_12895:
[----:B------:R-:W-:Y:S02]  /*cfd0*/  IMAD.MOV.U32 R16, RZ, RZ, R12 ;  /* 0x000000ffff107224 */ /* 0x000fe400078e000c */
.L_x_12896:
[----:B------:R-:W-:Y:S05]  /*cfe0*/  BSYNC B1 ;  /* 0x0000000000017941 */ /* 0x000fea0003800000 */
.L_x_12894:
        /* <DEDUP_REMOVED lines=16> */
.L_x_12900:
[----:B------:R-:W-:Y:S05]  /*d0f0*/  BSYNC B2 ;  /* 0x0000000000027941 */ /* 0x000fea0003800000 */
.L_x_12899:
        /* <DEDUP_REMOVED lines=44> */
.L_x_12898:
[----:B------:R-:W-:Y:S05]  /*d3c0*/  BSYNC B1 ;  /* 0x0000000000017941 */ /* 0x000fea0003800000 */
.L_x_12897:
        /* <DEDUP_REMOVED lines=9> */
.L_x_12893:
        /* <DEDUP_REMOVED lines=12> */
.L_x_12902:
[----:B------:R-:W-:Y:S02]  /*d520*/  IMAD.MOV.U32 R16, RZ, RZ, R12 ;  /* 0x000000ffff107224 */ /* 0x000fe400078e000c */
.L_x_12903:
[----:B------:R-:W-:Y:S05]  /*d530*/  BSYNC B1 ;  /* 0x0000000000017941 */ /* 0x000fea0003800000 */
.L_x_12901:
        /* <DEDUP_REMOVED lines=16> */
.L_x_12907:
[----:B------:R-:W-:Y:S05]  /*d640*/  BSYNC B2 ;  /* 0x0000000000027941 */ /* 0x000fea0003800000 */
.L_x_12906:
        /* <DEDUP_REMOVED lines=44> */
.L_x_12905:
[----:B------:R-:W-:Y:S05]  /*d910*/  BSYNC B1 ;  /* 0x0000000000017941 */ /* 0x000fea0003800000 */
.L_x_12904:
        /* <DEDUP_REMOVED lines=13> */
.L_x_12908:
        /* <DEDUP_REMOVED lines=12> */
.L_x_12911:
[----:B------:R-:W-:Y:S02]  /*dab0*/  IMAD.MOV.U32 R16, RZ, RZ, R12 ;  /* 0x000000ffff107224 */ /* 0x000fe400078e000c */
.L_x_12912:
[----:B------:R-:W-:Y:S05]  /*dac0*/  BSYNC B1 ;  /* 0x0000000000017941 */ /* 0x000fea0003800000 */
.L_x_12910:
        /* <DEDUP_REMOVED lines=16> */
.L_x_12916:
[----:B------:R-:W-:Y:S05]  /*dbd0*/  BSYNC B2 ;  /* 0x0000000000027941 */ /* 0x000fea0003800000 */
.L_x_12915:
        /* <DEDUP_REMOVED lines=44> */
.L_x_12914:
[----:B------:R-:W-:Y:S05]  /*dea0*/  BSYNC B1 ;  /* 0x0000000000017941 */ /* 0x000fea0003800000 */
.L_x_12913:
        /* <DEDUP_REMOVED lines=9> */
.L_x_12909:
        /* <DEDUP_REMOVED lines=12> */
.L_x_12918:
[----:B------:R-:W-:Y:S02]  /*e000*/  IMAD.MOV.U32 R16, RZ, RZ, R12 ;  /* 0x000000ffff107224 */ /* 0x000fe400078e000c */
.L_x_12919:
[----:B------:R-:W-:Y:S05]  /*e010*/  BSYNC B1 ;  /* 0x0000000000017941 */ /* 0x000fea0003800000 */
.L_x_12917:
        /* <DEDUP_REMOVED lines=16> */
.L_x_12923:
[----:B------:R-:W-:Y:S05]  /*e120*/  BSYNC B2 ;  /* 0x0000000000027941 */ /* 0x000fea0003800000 */
.L_x_12922:
        /* <DEDUP_REMOVED lines=44> */
.L_x_12921:
[----:B------:R-:W-:Y:S05]  /*e3f0*/  BSYNC B1 ;  /* 0x0000000000017941 */ /* 0x000fea0003800000 */
.L_x_12920:
        /* <DEDUP_REMOVED lines=13> */
.L_x_12924:
        /* <DEDUP_REMOVED lines=12> */
.L_x_12927:
[----:B------:R-:W-:Y:S02]  /*e590*/  IMAD.MOV.U32 R16, RZ, RZ, R12 ;  /* 0x000000ffff107224 */ /* 0x000fe400078e000c */
.L_x_12928:
[----:B------:R-:W-:Y:S05]  /*e5a0*/  BSYNC B1 ;  /* 0x0000000000017941 */ /* 0x000fea0003800000 */
.L_x_12926:
        /* <DEDUP_REMOVED lines=16> */
.L_x_12932:
[----:B------:R-:W-:Y:S05]  /*e6b0*/  BSYNC B2 ;  /* 0x0000000000027941 */ /* 0x000fea0003800000 */
.L_x_12931:
        /* <DEDUP_REMOVED lines=44> */
.L_x_12930:
[----:B------:R-:W-:Y:S05]  /*e980*/  BSYNC B1 ;  /* 0x0000000000017941 */ /* 0x000fea0003800000 */
.L_x_12929:
        /* <DEDUP_REMOVED lines=9> */
.L_x_12925:
        /* <DEDUP_REMOVED lines=12> */
.L_x_12934:
[----:B------:R-:W-:Y:S02]  /*eae0*/  IMAD.MOV.U32 R21, RZ, RZ, R12 ;  /* 0x000000ffff157224 */ /* 0x000fe400078e000c */
.L_x_12935:
[----:B------:R-:W-:Y:S05]  /*eaf0*/  BSYNC B1 ;  /* 0x0000000000017941 */ /* 0x000fea0003800000 */
.L_x_12933:
        /* <DEDUP_REMOVED lines=16> */
.L_x_12939:
[----:B------:R-:W-:Y:S05]  /*ec00*/  BSYNC B2 ;  /* 0x0000000000027941 */ /* 0x000fea0003800000 */
.L_x_12938:
        /* <DEDUP_REMOVED lines=44> */
.L_x_12937:
[----:B------:R-:W-:Y:S05]  /*eed0*/  BSYNC B1 ;  /* 0x0000000000017941 */ /* 0x000fea0003800000 */
.L_x_12936:
        /* <DEDUP_REMOVED lines=12> */
.L_x_12940:
        /* <DEDUP_REMOVED lines=12> */
.L_x_12943:
[----:B------:R-:W-:Y:S02]  /*f060*/  IMAD.MOV.U32 R21, RZ, RZ, R12 ;  /* 0x000000ffff157224 */ /* 0x000fe400078e000c */
.L_x_12944:
[----:B------:R-:W-:Y:S05]  /*f070*/  BSYNC B1 ;  /* 0x0000000000017941 */ /* 0x000fea0003800000 */
.L_x_12942:
        /* <DEDUP_REMOVED lines=16> */
.L_x_12948:
[----:B------:R-:W-:Y:S05]  /*f180*/  BSYNC B2 ;  /* 0x0000000000027941 */ /* 0x000fea0003800000 */
.L_x_12947:
        /* <DEDUP_REMOVED lines=44> */
.L_x_12946:
[----:B------:R-:W-:Y:S05]  /*f450*/  BSYNC B1 ;  /* 0x0000000000017941 */ /* 0x000fea0003800000 */
.L_x_12945:
        /* <DEDUP_REMOVED lines=9> */
.L_x_12941:
        /* <DEDUP_REMOVED lines=12> */
.L_x_12950:
[----:B------:R-:W-:Y:S02]  /*f5b0*/  IMAD.MOV.U32 R122, RZ, RZ, R12 ;  /* 0x000000ffff7a7224 */ /* 0x000fe400078e000c */
.L_x_12951:
[----:B------:R-:W-:Y:S05]  /*f5c0*/  BSYNC B1 ;  /* 0x0000000000017941 */ /* 0x000fea0003800000 */
.L_x_12949:
        /* <DEDUP_REMOVED lines=16> */
.L_x_12955:
[----:B------:R-:W-:Y:S05]  /*f6d0*/  BSYNC B2 ;  /* 0x0000000000027941 */ /* 0x000fea0003800000 */
.L_x_12954:
        /* <DEDUP_REMOVED lines=44> */
.L_x_12953:
[----:B------:R-:W-:Y:S05]  /*f9a0*/  BSYNC B1 ;  /* 0x0000000000017941 */ /* 0x000fea0003800000 */
.L_x_12952:
        /* <DEDUP_REMOVED lines=12> */
.L_x_12956:
        /* <DEDUP_REMOVED lines=12> */
.L_x_12959:
[----:B------:R-:W-:Y:S02]  /*fb30*/  IMAD.MOV.U32 R18, RZ, RZ, R12 ;  /* 0x000000ffff127224 */ /* 0x000fe400078e000c */
.L_x_12960:
[----:B------:R-:W-:Y:S05]  /*fb40*/  BSYNC B1 ;  /* 0x0000000000017941 */ /* 0x000fea0003800000 */
.L_x_12958:
        /* <DEDUP_REMOVED lines=16> */
.L_x_12964:
[----:B------:R-:W-:Y:S05]  /*fc50*/  BSYNC B2 ;  /* 0x0000000000027941 */ /* 0x000fea0003800000 */
.L_x_12963:
        /* <DEDUP_REMOVED lines=44> */
.L_x_12962:
[----:B------:R-:W-:Y:S05]  /*ff20*/  BSYNC B1 ;  /* 0x0000000000017941 */ /* 0x000fea0003800000 */
.L_x_12961:
        /* <DEDUP_REMOVED lines=9> */
.L_x_12957:
        /* <DEDUP_REMOVED lines=12> */
.L_x_12966:
[----:B------:R-:W-:Y:S02]  /*10080*/  IMAD.MOV.U32 R18, RZ, RZ, R12 ;  /* 0x000000ffff127224 */ /* 0x000fe400078e000c */
.L_x_12967:
[----:B------:R-:W-:Y:S05]  /*10090*/  BSYNC B1 ;  /* 0x0000000000017941 */ /* 0x000fea0003800000 */
.L_x_12965:
        /* <DEDUP_REMOVED lines=16> */
.L_x_12971:
[----:B------:R-:W-:Y:S05]  /*101a0*/  BSYNC B2 ;  /* 0x0000000000027941 */ /* 0x000fea0003800000 */
.L_x_12970:
        /* <DEDUP_REMOVED lines=44> */
.L_x_12969:
[----:B------:R-:W-:Y:S05]  /*10470*/  BSYNC B1 ;  /* 0x0000000000017941 */ /* 0x000fea0003800000 */
.L_x_12968:
        /* <DEDUP_REMOVED lines=12> */
.L_x_12972:
        /* <DEDUP_REMOVED lines=12> */
.L_x_12975:
[----:B------:R-:W-:Y:S02]  /*10600*/  IMAD.MOV.U32 R18, RZ, RZ, R12 ;  /* 0x000000ffff127224 */ /* 0x000fe400078e000c */
.L_x_12976:
[----:B------:R-:W-:Y:S05]  /*10610*/  BSYNC B1 ;  /* 0x0000000000017941 */ /* 0x000fea0003800000 */
.L_x_12974:
        /* <DEDUP_REMOVED lines=16> */
.L_x_12980:
[----:B------:R-:W-:Y:S05]  /*10720*/  BSYNC B2 ;  /* 0x0000000000027941 */ /* 0x000fea0003800000 */
.L_x_12979:
        /* <DEDUP_REMOVED lines=44> */
.L_x_12978:
[----:B------:R-:W-:Y:S05]  /*109f0*/  BSYNC B1 ;  /* 0x0000000000017941 */ /* 0x000fea0003800000 */
.L_x_12977:
        /* <DEDUP_REMOVED lines=9> */
.L_x_12973:
        /* <DEDUP_REMOVED lines=12> */
.L_x_12982:
[----:B------:R-:W-:Y:S02]  /*10b50*/  IMAD.MOV.U32 R18, RZ, RZ, R12 ;  /* 0x000000ffff127224 */ /* 0x000fe400078e000c */
.L_x_12983:
[----:B------:R-:W-:Y:S05]  /*10b60*/  BSYNC B1 ;  /* 0x0000000000017941 */ /* 0x000fea0003800000 */
.L_x_12981:
        /* <DEDUP_REMOVED lines=16> */
.L_x_12987:
[----:B------:R-:W-:Y:S05]  /*10c70*/  BSYNC B2 ;  /* 0x0000000000027941 */ /* 0x000fea0003800000 */
.L_x_12986:
        /* <DEDUP_REMOVED lines=44> */
.L_x_12985:
[----:B------:R-:W-:Y:S05]  /*10f40*/  BSYNC B1 ;  /* 0x0000000000017941 */ /* 0x000fea0003800000 */
.L_x_12984:
        /* <DEDUP_REMOVED lines=12> */
.L_x_12988:
        /* <DEDUP_REMOVED lines=12> */
.L_x_12991:
[----:B------:R-:W-:Y:S02]  /*110d0*/  IMAD.MOV.U32 R18, RZ, RZ, R12 ;  /* 0x000000ffff127224 */ /* 0x000fe400078e000c */
.L_x_12992:
[----:B------:R-:W-:Y:S05]  /*110e0*/  BSYNC B1 ;  /* 0x0000000000017941 */ /* 0x000fea0003800000 */
.L_x_12990:
        /* <DEDUP_REMOVED lines=18> */
.L_x_12996:
[----:B------:R-:W-:Y:S05]  /*11210*/  BSYNC B2 ;  /* 0x0000000000027941 */ /* 0x000fea0003800000 */
.L_x_12995:
        /* <DEDUP_REMOVED lines=44> */
.L_x_12994:
[----:B------:R-:W-:Y:S05]  /*114e0*/  BSYNC B1 ;  /* 0x0000000000017941 */ /* 0x000fea0003800000 */
.L_x_12993:
        /* <DEDUP_REMOVED lines=9> */
.L_x_12989:
[----:B------:R-:W-:Y:S01]  /*11580*/  P2R R16, PR, RZ, 0x2 ;  /* 0x00000002ff107803 */ /* 0x000fe20000000000 */
[----:B------:R-:W-:Y:S01]  /*11590*/  IMAD.WIDE.U32 R138, R121, R132, c[0x0][0x188] ;  /* 0x00006200798a7625 */ /* 0x000fe200078e0084 */
[----:B------:R-:W-:Y:S02]  /*115a0*/  ISETP.NE.AND P1, PT, R141, RZ, PT ;  /* 0x000000ff8d00720c */ /* 0x000fe40003f25270 */
[----:B------:R-:W-:Y:S02]  /*115b0*/  SEL R17, RZ, 0x10000, P4 ;  /* 0x00010000ff117807 */ /* 0x000fe40002000000 */
[----:B------:R-:W-:Y:S01]  /*115c0*/  SEL R122, RZ, 0x100, P3 ;  /* 0x00000100ff7a7807 */ /* 0x000fe20001800000 */
[----:B------:R0:W-:Y:S01]  /*115d0*/  STG.E.128 [R138.64], R24 ;  /* 0x000000188a007986 */ /* 0x0001e2000c101d06 */
[----:B------:R-:W-:Y:S02]  /*115e0*/  ISETP.NE.AND P4, PT, R133, RZ, PT ;  /* 0x000000ff8500720c */ /* 0x000fe40003f85270 */
[----:B------:R-:W-:Y:S01]  /*115f0*/  ISETP.NE.AND P3, PT, R140, RZ, PT ;  /* 0x000000ff8c00720c */ /* 0x000fe20003f65270 */
[----:B------:R-:W-:Y:S01]  /*11600*/  IMAD.WIDE.U32 R140, R121, R131, c[0x0][0x190] ;  /* 0x00006400798c7625 */ /* 0x000fe200078e0083 */
[----:B------:R-:W-:Y:S01]  /*11610*/  SEL R18, RZ, 0x1, P1 ;  /* 0x00000001ff127807 */ /* 0x000fe20000800000 */
[----:B------:R0:W-:Y:S01]  /*11620*/  STG.E.128 [R138.64+0x10], R20 ;  /* 0x000010148a007986 */ /* 0x0001e2000c101d06 */
[----:B------:R-:W-:-:S02]  /*11630*/  SEL R19, RZ, 0x1000000, P5 ;  /* 0x01000000ff137807 */ /* 0x000fc40002800000 */
[----:B------:R-:W-:Y:S02]  /*11640*/  ISETP.NE.AND P1, PT, R16, RZ, PT ;  /* 0x000000ff1000720c */ /* 0x000fe40003f25270 */
[----:B------:R-:W-:Y:S02]  /*11650*/  SEL R16, RZ, 0x1, P3 ;  /* 0x00000001ff107807 */ /* 0x000fe40001800000 */
[----:B------:R-:W-:Y:S02]  /*11660*/  SEL R136, RZ, 0x1, P4 ;  /* 0x00000001ff887807 */ /* 0x000fe40002000000 */
[----:B------:R-:W-:Y:S01]  /*11670*/  LOP3.LUT R122, R122, R19, R17, 0xfe, !PT ;  /* 0x000000137a7a7212 */ /* 0x000fe200078efe11 */
[----:B------:R-:W-:Y:S01]  /*11680*/  IMAD.WIDE.U32 R18, R18, 0x1000000, RZ ;  /* 0x0100000012127825 */ /* 0x000fe200078e00ff */
[----:B------:R-:W-:Y:S02]  /*11690*/  SEL R123, RZ, 0x1, P2 ;  /* 0x00000001ff7b7807 */ /* 0x000fe40001000000 */
[----:B------:R-:W-:Y:S01]  /*116a0*/  ISETP.NE.AND P5, PT, R127, RZ, PT ;  /* 0x000000ff7f00720c */ /* 0x000fe20003fa5270 */
[----:B------:R-:W-:Y:S01]  /*116b0*/  IMAD.WIDE.U32 R16, R16, 0x10000, RZ ;  /* 0x0001000010107825 */ /* 0x000fe200078e00ff */
[----:B------:R-:W-:-:S02]  /*116c0*/  LOP3.LUT R123, R19, R122, R123, 0xfe, !PT ;  /* 0x0000007a137b7212 */ /* 0x000fc400078efe7b */
[----:B------:R-:W-:Y:S01]  /*116d0*/  SEL R19, RZ, 0x1, P5 ;  /* 0x00000001ff137807 */ /* 0x000fe20002800000 */
[----:B------:R-:W-:Y:S01]  /*116e0*/  IMAD.WIDE.U32 R136, R136, 0x100, RZ ;  /* 0x0000010088887825 */ /* 0x000fe200078e00ff */
[----:B------:R-:W-:Y:S02]  /*116f0*/  ISETP.NE.AND P6, PT, R130, RZ, PT ;  /* 0x000000ff8200720c */ /* 0x000fe40003fc5270 */
[----:B------:R-:W-:Y:S02]  /*11700*/  IADD3 R127, R126, 0x60, RZ ;  /* 0x000000607e7f7810 */ /* 0x000fe40007ffe0ff */
[----:B------:R-:W-:Y:S02]  /*11710*/  LOP3.LUT R18, R136, R18, R16, 0xfe, !PT ;  /* 0x0000001288127212 */ /* 0x000fe400078efe10 */
[----:B------:R-:W-:Y:S01]  /*11720*/  LOP3.LUT R137, R137, R123, R17, 0xfe, !PT ;  /* 0x0000007b89897212 */ /* 0x000fe200078efe11 */
[----:B------:R-:W-:Y:S01]  /*11730*/  IMAD.WIDE.U32 R122, R127, R120, c[0x0][0x170] ;  /* 0x00005c007f7a7625 */ /* 0x000fe200078e0078 */
[----:B------:R-:W-:-:S03]  /*11740*/  LOP3.LUT R136, R18, R19, RZ, 0xfc, !PT ;  /* 0x0000001312887212 */ /* 0x000fc600078efcff */
[-C--:B------:R-:W-:Y:S02]  /*11750*/  @P0 IMAD.WIDE.U32 R18, R132, R127.reuse, c[0x0][0x180] ;  /* 0x0000600084120625 */ /* 0x080fe400078e007f */
[----:B------:R0:W-:Y:S02]  /*11760*/  STG.E.64 [R140.64], R136 ;  /* 0x000000888c007986 */ /* 0x0001e4000c101b06 */
[----:B------:R-:W-:Y:S01]  /*11770*/  @P6 IMAD.WIDE.U32 R16, R120, R127, c[0x0][0x178] ;  /* 0x00005e0078106625 */ /* 0x000fe200078e007f */
[----:B------:R-:W-:Y:S05]  /*11780*/  @!P6 BRA `(.L_x_12997) ;  /* 0x000001300000e947 */ /* 0x000fea0003800000 */
[----:B------:R-:W-:Y:S01]  /*11790*/  IMAD.U32 R133, R2, 0x10000, RZ ;  /* 0x0001000002857824 */ /* 0x000fe200078e00ff */
[----:B------:R-:W-:Y:S02]  /*117a0*/  LOP3.LUT R120, R0, 0xffff, RZ, 0xc0, !PT ;  /* 0x0000ffff00787812 */ /* 0x000fe400078ec0ff */
[----:B------:R-:W-:Y:S02]  /*117b0*/  PRMT R135, R3, 0x7104, RZ ;  /* 0x0000710403877816 */ /* 0x000fe400000000ff */
[----:B------:R-:W-:-:S02]  /*117c0*/  LOP3.LUT R133, R133, 0xff0000, RZ, 0xc0, !PT ;  /* 0x00ff000085857812 */ /* 0x000fc400078ec0ff */
[----:B0-----:R-:W-:Y:S02]  /*117d0*/  LOP3.LUT R136, R5, 0xff, RZ, 0xc0, !PT ;  /* 0x000000ff05887812 */ /* 0x001fe400078ec0ff */
        /* <DEDUP_REMOVED lines=14> */
.L_x_12997:
        /* <DEDUP_REMOVED lines=16> */
.L_x_12999:
[----:B-1----:R-:W-:Y:S02]  /*119c0*/  MOV R17, R12 ;  /* 0x0000000c00117202 */ /* 0x002fe40000000f00 */
.L_x_13000:
[----:B------:R-:W-:Y:S05]  /*119d0*/  BSYNC B1 ;  /* 0x0000000000017941 */ /* 0x000fea0003800000 */
.L_x_12998:
        /* <DEDUP_REMOVED lines=16> */
.L_x_13004:
[----:B------:R-:W-:Y:S05]  /*11ae0*/  BSYNC B2 ;  /* 0x0000000000027941 */ /* 0x000fea0003800000 */
.L_x_13003:
        /* <DEDUP_REMOVED lines=44> */
.L_x_13002:
[----:B------:R-:W-:Y:S05]  /*11db0*/  BSYNC B1 ;  /* 0x0000000000017941 */ /* 0x000fea0003800000 */
.L_x_13001:
[----:B------:R0:W1:Y:S02]  /*11dc0*/  I2F.U32 R16, R17 ;  /* 0x0000001100107306 */ /* 0x0000640000201000 */
[----:B0----5:R-:W-:Y:S01]  /*11dd0*/  PRMT R17, RZ, 0x5410, R120 ;  /* 0x00005410ff117816 */ /* 0x021fe20000000078 */
[----:B-1----:R-:W-:-:S05]  /*11de0*/  FFMA.FTZ R16, R16, R129, 1.1641532182693481445e-10 ;  /* 0x2f00000010107423 */ /* 0x002fca0000010081 */
        /* <DEDUP_REMOVED lines=10> */
.L_x_13005:
        /* <DEDUP_REMOVED lines=12> */
.L_x_13008:
[----:B------:R-:W-:Y:S02]  /*11f50*/  MOV R17, R12 ;  /* 0x0000000c00117202 */ /* 0x000fe40000000f00 */
.L_x_13009:
[----:B------:R-:W-:Y:S05]  /*11f60*/  BSYNC B1 ;  /* 0x0000000000017941 */ /* 0x000fea0003800000 */
.L_x_13007:
        /* <DEDUP_REMOVED lines=16> */
.L_x_13013:
[----:B------:R-:W-:Y:S05]  /*12070*/  BSYNC B2 ;  /* 0x0000000000027941 */ /* 0x000fea0003800000 */
.L_x_13012:
        /* <DEDUP_REMOVED lines=44> */
.L_x_13011:
[----:B------:R-:W-:Y:S05]  /*12340*/  BSYNC B1 ;  /* 0x0000000000017941 */ /* 0x000fea0003800000 */
.L_x_13010:
        /* <DEDUP_REMOVED lines=9> */
.L_x_13006:
        /* <DEDUP_REMOVED lines=12> */
.L_x_13015:
[----:B------:R-:W-:Y:S02]  /*124a0*/  IMAD.MOV.U32 R134, RZ, RZ, R12 ;  /* 0x000000ffff867224 */ /* 0x000fe400078e000c */
.L_x_13016:
[----:B------:R-:W-:Y:S05]  /*124b0*/  BSYNC B1 ;  /* 0x0000000000017941 */ /* 0x000fea0003800000 */
.L_x_13014:
        /* <DEDUP_REMOVED lines=16> */
.L_x_13020:
[----:B------:R-:W-:Y:S05]  /*125c0*/  BSYNC B2 ;  /* 0x0000000000027941 */ /* 0x000fea0003800000 */
.L_x_13019:
        /* <DEDUP_REMOVED lines=44> */
.L_x_13018:
[----:B------:R-:W-:Y:S05]  /*12890*/  BSYNC B1 ;  /* 0x0000000000017941 */ /* 0x000fea0003800000 */
.L_x_13017:
        /* <DEDUP_REMOVED lines=13> */
.L_x_13021:
        /* <DEDUP_REMOVED lines=12> */
.L_x_13024:
[----:B------:R-:W-:Y:S02]  /*12a30*/  IMAD.MOV.U32 R120, RZ, RZ, R12 ;  /* 0x000000ffff787224 */ /* 0x000fe400078e000c */
.L_x_13025:
[----:B------:R-:W-:Y:S05]  /*12a40*/  BSYNC B1 ;  /* 0x0000000000017941 */ /* 0x000fea0003800000 */
.L_x_13023:
        /* <DEDUP_REMOVED lines=16> */
.L_x_13029:
[----:B------:R-:W-:Y:S05]  /*12b50*/  BSYNC B2 ;  /* 0x0000000000027941 */ /* 0x000fea0003800000 */
.L_x_13028:
        /* <DEDUP_REMOVED lines=44> */
.L_x_13027:
[----:B------:R-:W-:Y:S05]  /*12e20*/  BSYNC B1 ;  /* 0x0000000000017941 */ /* 0x000fea0003800000 */
.L_x_13026:
        /* <DEDUP_REMOVED lines=9> */
.L_x_13022:
        /* <DEDUP_REMOVED lines=12> */
.L_x_13031:
[----:B------:R-:W-:Y:S02]  /*12f80*/  IMAD.MOV.U32 R120, RZ, RZ, R12 ;  /* 0x000000ffff787224 */ /* 0x000fe400078e000c */
.L_x_13032:
[----:B------:R-:W-:Y:S05]  /*12f90*/  BSYNC B1 ;  /* 0x0000000000017941 */ /* 0x000fea0003800000 */
.L_x_13030:
        /* <DEDUP_REMOVED lines=16> */
.L_x_13036:
[----:B------:R-:W-:Y:S05]  /*130a0*/  BSYNC B2 ;  /* 0x0000000000027941 */ /* 0x000fea0003800000 */
.L_x_13035:
        /* <DEDUP_REMOVED lines=44> */
.L_x_13034:
[----:B------:R-:W-:Y:S05]  /*13370*/  BSYNC B1 ;  /* 0x0000000000017941 */ /* 0x000fea0003800000 */
.L_x_13033:
        /* <DEDUP_REMOVED lines=13> */
.L_x_13037:
        /* <DEDUP_REMOVED lines=12> */
.L_x_13040:
[----:B------:R-:W-:Y:S02]  /*13510*/  IMAD.MOV.U32 R19, RZ, RZ, R12 ;  /* 0x000000ffff137224 */ /* 0x000fe400078e000c */
.L_x_13041:
[----:B------:R-:W-:Y:S05]  /*13520*/  BSYNC B1 ;  /* 0x0000000000017941 */ /* 0x000fea0003800000 */
.L_x_13039:
        /* <DEDUP_REMOVED lines=16> */
.L_x_13045:
[----:B------:R-:W-:Y:S05]  /*13630*/  BSYNC B2 ;  /* 0x0000000000027941 */ /* 0x000fea0003800000 */
.L_x_13044:
        /* <DEDUP_REMOVED lines=44> */
.L_x_13043:
[----:B------:R-:W-:Y:S05]  /*13900*/  BSYNC B1 ;  /* 0x0000000000017941 */ /* 0x000fea0003800000 */
.L_x_13042:
        /* <DEDUP_REMOVED lines=9> */
.L_x_13038:
        /* <DEDUP_REMOVED lines=12> */
.L_x_13047:
[----:B------:R-:W-:Y:S02]  /*13a60*/  MOV R120, R12 ;  /* 0x0000000c00787202 */ /* 0x000fe40000000f00 */
.L_x_13048:
[----:B------:R-:W-:Y:S05]  /*13a70*/  BSYNC B1 ;  /* 0x0000000000017941 */ /* 0x000fea0003800000 */
.L_x_13046:
        /* <DEDUP_REMOVED lines=16> */
.L_x_13052:
[----:B------:R-:W-:Y:S05]  /*13b80*/  BSYNC B2 ;  /* 0x0000000000027941 */ /* 0x000fea0003800000 */
.L_x_13051:
        /* <DEDUP_REMOVED lines=44> */
.L_x_13050:
[----:B------:R-:W-:Y:S05]  /*13e50*/  BSYNC B1 ;  /* 0x0000000000017941 */ /* 0x000fea0003800000 */
.L_x_13049:
        /* <DEDUP_REMOVED lines=13> */
.L_x_13053:
        /* <DEDUP_REMOVED lines=12> */
.L_x_13056:
[----:B------:R-:W-:Y:S02]  /*13ff0*/  MOV R142, R12 ;  /* 0x0000000c008e7202 */ /* 0x000fe40000000f00 */
.L_x_13057:
[----:B------:R-:W-:Y:S05]  /*14000*/  BSYNC B1 ;  /* 0x0000000000017941 */ /* 0x000fea0003800000 */
.L_x_13055:
        /* <DEDUP_REMOVED lines=16> */
.L_x_13061:
[----:B------:R-:W-:Y:S05]  /*14110*/  BSYNC B2 ;  /* 0x0000000000027941 */ /* 0x000fea0003800000 */
.L_x_13060:
        /* <DEDUP_REMOVED lines=44> */
.L_x_13059:
[----:B------:R-:W-:Y:S05]  /*143e0*/  BSYNC B1 ;  /* 0x0000000000017941 */ /* 0x000fea0003800000 */
.L_x_13058:
        /* <DEDUP_REMOVED lines=9> */
.L_x_13054:
        /* <DEDUP_REMOVED lines=12> */
.L_x_13063:
[----:B------:R-:W-:Y:S02]  /*14540*/  IMAD.MOV.U32 R145, RZ, RZ, R12 ;  /* 0x000000ffff917224 */ /* 0x000fe400078e000c */
.L_x_13064:
[----:B------:R-:W-:Y:S05]  /*14550*/  BSYNC B1 ;  /* 0x0000000000017941 */ /* 0x000fea0003800000 */
.L_x_13062:
        /* <DEDUP_REMOVED lines=16> */
.L_x_13068:
[----:B------:R-:W-:Y:S05]  /*14660*/  BSYNC B2 ;  /* 0x0000000000027941 */ /* 0x000fea0003800000 */
.L_x_13067:
        /* <DEDUP_REMOVED lines=44> */
.L_x_13066:
[----:B------:R-:W-:Y:S05]  /*14930*/  BSYNC B1 ;  /* 0x0000000000017941 */ /* 0x000fea0003800000 */
.L_x_13065:
        /* <DEDUP_REMOVED lines=12> */
.L_x_13069:
        /* <DEDUP_REMOVED lines=12> */
.L_x_13072:
[----:B------:R-:W-:Y:S02]  /*14ac0*/  IMAD.MOV.U32 R121, RZ, RZ, R12 ;  /* 0x000000ffff797224 */ /* 0x000fe400078e000c */
.L_x_13073:
[----:B------:R-:W-:Y:S05]  /*14ad0*/  BSYNC B1 ;  /* 0x0000000000017941 */ /* 0x000fea0003800000 */
.L_x_13071:
        /* <DEDUP_REMOVED lines=16> */
.L_x_13077:
[----:B------:R-:W-:Y:S05]  /*14be0*/  BSYNC B2 ;  /* 0x0000000000027941 */ /* 0x000fea0003800000 */
.L_x_13076:
        /* <DEDUP_REMOVED lines=44> */
.L_x_13075:
[----:B------:R-:W-:Y:S05]  /*14eb0*/  BSYNC B1 ;  /* 0x0000000000017941 */ /* 0x000fea0003800000 */
.L_x_13074:
        /* <DEDUP_REMOVED lines=9> */
.L_x_13070:
        /* <DEDUP_REMOVED lines=12> */
.L_x_13079:
[----:B------:R-:W-:Y:S02]  /*15010*/  IMAD.MOV.U32 R145, RZ, RZ, R12 ;  /* 0x000000ffff917224 */ /* 0x000fe400078e000c */
.L_x_13080:
[----:B------:R-:W-:Y:S05]  /*15020*/  BSYNC B1 ;  /* 0x0000000000017941 */ /* 0x000fea0003800000 */
.L_x_13078:
        /* <DEDUP_REMOVED lines=16> */
.L_x_13084:
[----:B------:R-:W-:Y:S05]  /*15130*/  BSYNC B2 ;  /* 0x0000000000027941 */ /* 0x000fea0003800000 */
.L_x_13083:
        /* <DEDUP_REMOVED lines=44> */
.L_x_13082:
[----:B------:R-:W-:Y:S05]  /*15400*/  BSYNC B1 ;  /* 0x0000000000017941 */ /* 0x000fea0003800000 */
.L_x_13081:
        /* <DEDUP_REMOVED lines=12> */
.L_x_13085:
        /* <DEDUP_REMOVED lines=12> */
.L_x_13088:
[----:B------:R-:W-:Y:S02]  /*15590*/  IMAD.MOV.U32 R122, RZ, RZ, R12 ;  /* 0x000000ffff7a7224 */ /* 0x000fe400078e000c */
.L_x_13089:
[----:B------:R-:W-:Y:S05]  /*155a0*/  BSYNC B1 ;  /* 0x0000000000017941 */ /* 0x000fea0003800000 */
.L_x_13087:
        /* <DEDUP_REMOVED lines=16> */
.L_x_13093:
[----:B------:R-:W-:Y:S05]  /*156b0*/  BSYNC B2 ;  /* 0x0000000000027941 */ /* 0x000fea0003800000 */
.L_x_13092:
        /* <DEDUP_REMOVED lines=44> */
.L_x_13091:
[----:B------:R-:W-:Y:S05]  /*15980*/  BSYNC B1 ;  /* 0x0000000000017941 */ /* 0x000fea0003800000 */
.L_x_13090:
        /* <DEDUP_REMOVED lines=9> */
.L_x_13086:
        /* <DEDUP_REMOVED lines=12> */
.L_x_13095:
[----:B------:R-:W-:Y:S02]  /*15ae0*/  MOV R145, R12 ;  /* 0x0000000c00917202 */ /* 0x000fe40000000f00 */
.L_x_13096:
[----:B------:R-:W-:Y:S05]  /*15af0*/  BSYNC B1 ;  /* 0x0000000000017941 */ /* 0x000fea0003800000 */
.L_x_13094:
        /* <DEDUP_REMOVED lines=16> */
.L_x_13100:
[----:B------:R-:W-:Y:S05]  /*15c00*/  BSYNC B2 ;  /* 0x0000000000027941 */ /* 0x000fea0003800000 */
.L_x_13099:
        /* <DEDUP_REMOVED lines=44> */
.L_x_13098:
[----:B------:R-:W-:Y:S05]  /*15ed0*/  BSYNC B1 ;  /* 0x0000000000017941 */ /* 0x000fea0003800000 */
.L_x_13097:
        /* <DEDUP_REMOVED lines=12> */
.L_x_13101:
        /* <DEDUP_REMOVED lines=12> */
.L_x_13104:
[----:B------:R-:W-:Y:S02]  /*16060*/  MOV R145, R12 ;  /* 0x0000000c00917202 */ /* 0x000fe40000000f00 */
.L_x_13105:
[----:B------:R-:W-:Y:S05]  /*16070*/  BSYNC B1 ;  /* 0x0000000000017941 */ /* 0x000fea0003800000 */
.L_x_13103:
        /* <DEDUP_REMOVED lines=16> */
.L_x_13109:
[----:B------:R-:W-:Y:S05]  /*16180*/  BSYNC B2 ;  /* 0x0000000000027941 */ /* 0x000fea0003800000 */
.L_x_13108:
        /* <DEDUP_REMOVED lines=44> */
.L_x_13107:
[----:B------:R-:W-:Y:S05]  /*16450*/  BSYNC B1 ;  /* 0x0000000000017941 */ /* 0x000fea0003800000 */
.L_x_13106:
        /* <DEDUP_REMOVED lines=9> */
.L_x_13102:
        /* <DEDUP_REMOVED lines=12> */
.L_x_13111:
[----:B------:R-:W-:Y:S02]  /*165b0*/  IMAD.MOV.U32 R145, RZ, RZ, R12 ;  /* 0x000000ffff917224 */ /* 0x000fe400078e000c */
.L_x_13112:
[----:B------:R-:W-:Y:S05]  /*165c0*/  BSYNC B1 ;  /* 0x0000000000017941 */ /* 0x000fea0003800000 */
.L_x_13110:
        /* <DEDUP_REMOVED lines=16> */
.L_x_13116:
[----:B------:R-:W-:Y:S05]  /*166d0*/  BSYNC B2 ;  /* 0x0000000000027941 */ /* 0x000fea0003800000 */
.L_x_13115:
        /* <DEDUP_REMOVED lines=44> */
.L_x_13114:
[----:B------:R-:W-:Y:S05]  /*169a0*/  BSYNC B1 ;  /* 0x0000000000017941 */ /* 0x000fea0003800000 */
.L_x_13113:
        /* <DEDUP_REMOVED lines=12> */
.L_x_13117:
        /* <DEDUP_REMOVED lines=12> */
.L_x_13120:
[----:B------:R-:W-:Y:S02]  /*16b30*/  IMAD.MOV.U32 R145, RZ, RZ, R12 ;  /* 0x000000ffff917224 */ /* 0x000fe400078e000c */
.L_x_13121:
[----:B------:R-:W-:Y:S05]  /*16b40*/  BSYNC B1 ;  /* 0x0000000000017941 */ /* 0x000fea0003800000 */
.L_x_13119:
        /* <DEDUP_REMOVED lines=16> */
.L_x_13125:
[----:B------:R-:W-:Y:S05]  /*16c50*/  BSYNC B2 ;  /* 0x0000000000027941 */ /* 0x000fea0003800000 */
.L_x_13124:
        /* <DEDUP_REMOVED lines=44> */
.L_x_13123:
[----:B------:R-:W-:Y:S05]  /*16f20*/  BSYNC B1 ;  /* 0x0000000000017941 */ /* 0x000fea0003800000 */
.L_x_13122:
        /* <DEDUP_REMOVED lines=9> */
.L_x_13118:
[----:B------:R-:W-:Y:S01]  /*16fc0*/  ISETP.NE.AND P0, PT, R130, RZ, PT ;  /* 0x000000ff8200720c */ /* 0x000fe20003f05270 */
[----:B------:R-:W-:Y:S01]  /*16fd0*/  FADD.FTZ R130, RZ, R40 ;  /* 0x00000028ff827221 */ /* 0x000fe20000010000 */
[----:B------:R-:W-:Y:S02]  /*16fe0*/  ISETP.NE.AND P6, PT, R135, RZ, PT ;  /* 0x000000ff8700720c */ /* 0x000fe40003fc5270 */
[----:B------:R-:W-:Y:S01]  /*16ff0*/  ISETP.NE.AND P1, PT, R133, RZ, PT ;  /* 0x000000ff8500720c */ /* 0x000fe20003f25270 */
[----:B------:R-:W-:Y:S01]  /*17000*/  FADD.FTZ R129, R130, R41 ;  /* 0x0000002982817221 */ /* 0x000fe20000010000 */
[----:B------:R-:W-:Y:S02]  /*17010*/  SEL R138, RZ, 0x10000, P4 ;  /* 0x00010000ff8a7807 */ /* 0x000fe40002000000 */
[----:B------:R-:W-:Y:S01]  /*17020*/  SEL R135, RZ, 0x1000000, P5 ;  /* 0x01000000ff877807 */ /* 0x000fe20002800000 */
[----:B------:R-:W-:Y:S01]  /*17030*/  FADD.FTZ R130, R129, R42 ;  /* 0x0000002a81827221 */ /* 0x000fe20000010000 */
[----:B------:R-:W-:-:S02]  /*17040*/  ISETP.NE.AND P4, PT, R144, RZ, PT ;  /* 0x000000ff9000720c */ /* 0x000fc40003f85270 */
[----:B------:R-:W-:Y:S01]  /*17050*/  SEL R133, RZ, 0x100, P3 ;  /* 0x00000100ff857807 */ /* 0x000fe20001800000 */
[----:B------:R-:W-:Y:S01]  /*17060*/  FADD.FTZ R129, R130, R43 ;  /* 0x0000002b82817221 */ /* 0x000fe20000010000 */
[----:B------:R-:W-:Y:S02]  /*17070*/  ISETP.NE.AND P5, PT, R134, RZ, PT ;  /* 0x000000ff8600720c */ /* 0x000fe40003fa5270 */
[----:B------:R-:W-:Y:S01]  /*17080*/  SEL R134, RZ, 0x1, P4 ;  /* 0x00000001ff867807 */ /* 0x000fe20002000000 */
[----:B------:R-:W-:Y:S01]  /*17090*/  FADD.FTZ R130, R129, R36 ;  /* 0x0000002481827221 */ /* 0x000fe20000010000 */
[----:B------:R-:W-:Y:S02]  /*170a0*/  LOP3.LUT R133, R133, R135, R138, 0xfe, !PT ;  /* 0x0000008785857212 */ /* 0x000fe400078efe8a */
[----:B------:R-:W-:Y:S01]  /*170b0*/  SEL R138, RZ, 0x1, P5 ;  /* 0x00000001ff8a7807 */ /* 0x000fe20002800000 */
[----:B------:R-:W-:Y:S01]  /*170c0*/  FADD.FTZ R129, R130, R37 ;  /* 0x0000002582817221 */ /* 0x000fe20000010000 */
[----:B------:R-:W-:Y:S01]  /*170d0*/  SEL R140, RZ, 0x1, P6 ;  /* 0x00000001ff8c7807 */ /* 0x000fe20003000000 */
[----:B------:R-:W-:Y:S01]  /*170e0*/  IMAD.WIDE.U32 R134, R134, 0x1000000, RZ ;  /* 0x0100000086867825 */ /* 0x000fe200078e00ff */
[----:B------:R-:W-:-:S03]  /*170f0*/  SEL R137, RZ, 0x1, P2 ;  /* 0x00000001ff897807 */ /* 0x000fc60001000000 */
[----:B------:R-:W-:Y:S01]  /*17100*/  FADD.FTZ R130, R129, R38 ;  /* 0x0000002681827221 */ /* 0x000fe20000010000 */
[----:B------:R-:W-:Y:S01]  /*17110*/  LOP3.LUT R137, R135, R133, R137, 0xfe, !PT ;  /* 0x0000008587897212 */ /* 0x000fe200078efe89 */
[----:B------:R-:W-:Y:S01]  /*17120*/  IMAD.WIDE.U32 R138, R138, 0x10000, RZ ;  /* 0x000100008a8a7825 */ /* 0x000fe200078e00ff */
[----:B------:R-:W-:Y:S02]  /*17130*/  SEL R135, RZ, 0x1, P1 ;  /* 0x00000001ff877807 */ /* 0x000fe40000800000 */
[----:B------:R-:W-:Y:S01]  /*17140*/  ISETP.NE.AND P1, PT, R128, RZ, PT ;  /* 0x000000ff8000720c */ /* 0x000fe20003f25270 */
[----:B------:R-:W-:Y:S02]  /*17150*/  FADD.FTZ R129, R130, R39 ;  /* 0x0000002782817221 */ /* 0x000fe40000010000 */
[----:B------:R-:W-:-:S04]  /*17160*/  IMAD.WIDE.U32 R140, R140, 0x100, RZ ;  /* 0x000001008c8c7825 */ /* 0x000fc800078e00ff */
[----:B------:R-:W-:Y:S01]  /*17170*/  FADD.FTZ R130, R129, R32 ;  /* 0x0000002081827221 */ /* 0x000fe20000010000 */
[----:B------:R-:W-:Y:S01]  /*17180*/  LOP3.LUT R134, R140, R134, R138, 0xfe, !PT ;  /* 0x000000868c867212 */ /* 0x000fe200078efe8a */
[----:B------:R-:W-:Y:S01]  /*17190*/  IMAD.WIDE.U32 R132, R127, R132, c[0x0][0x188] ;  /* 0x000062007f847625 */ /* 0x000fe200078e0084 */
[----:B------:R-:W-:Y:S02]  /*171a0*/  LOP3.LUT R139, R141, R137, R139, 0xfe, !PT ;  /* 0x000000898d8b7212 */ /* 0x000fe400078efe8b */
[----:B------:R-:W-:Y:S01]  /*171b0*/  LOP3.LUT R138, R134, R135, RZ, 0xfc, !PT ;  /* 0x00000087868a7212 */ /* 0x000fe200078efcff */
[----:B------:R-:W-:Y:S01]  /*171c0*/  FADD.FTZ R129, R130, R33 ;  /* 0x0000002182817221 */ /* 0x000fe20000010000 */
[----:B------:R0:W-:Y:S01]  /*171d0*/  STG.E.128 [R132.64], R16 ;  /* 0x0000001084007986 */ /* 0x0001e2000c101d06 */
[----:B------:R-:W-:-:S03]  /*171e0*/  IMAD.WIDE.U32 R134, R127, R131, c[0x0][0x190] ;  /* 0x000064007f867625 */ /* 0x000fc600078e0083 */
[----:B------:R0:W-:Y:S01]  /*171f0*/  STG.E.128 [R132.64+0x10], R120 ;  /* 0x0000107884007986 */ /* 0x0001e2000c101d06 */
[----:B------:R-:W-:-:S03]  /*17200*/  FADD.FTZ R130, R129, R34 ;  /* 0x0000002281827221 */ /* 0x000fc60000010000 */
[----:B------:R0:W-:Y:S01]  /*17210*/  STG.E.64 [R134.64], R138 ;  /* 0x0000008a86007986 */ /* 0x0001e2000c101b06 */
        /* <DEDUP_REMOVED lines=40> */
.L_x_13126:
[----:B0-----:R-:W-:Y:S01]  /*174a0*/  FADD.FTZ R134, R130, R123 ;  /* 0x0000007b82867221 */ /* 0x001fe20000010000 */
[----:B------:R-:W-:Y:S05]  /*174b0*/  BRA.DIV ~URZ, `(.L_x_13127) ;  /* 0x00000e627f007947 */ /* 0x000fea000b800000 */
[----:B------:R0:W1:Y:S02]  /*174c0*/  SHFL.BFLY PT, R128, R134, 0x1, 0x1f ;  /* 0x0c201f0086807f89 */ /* 0x00006400000e0000 */
.L_x_13131:
        /* <DEDUP_REMOVED lines=84> */
.L_x_13132:
[----:B------:R-:W-:Y:S01]  /*17a10*/  MOV R131, c[0x0][0x1e0] ;  /* 0x0000780000837a02 */ /* 0x000fe20000000f00 */
[----:B01----:R-:W-:Y:S01]  /*17a20*/  FADD.FTZ R134, R135, R134 ;  /* 0x0000008687867221 */ /* 0x003fe20000010000 */
[----:B------:R-:W-:Y:S01]  /*17a30*/  ISETP.NE.AND P0, PT, RZ, UR8, PT ;  /* 0x00000008ff007c0c */ /* 0x000fe2000bf05270 */
[C---:B------:R-:W-:Y:S02]  /*17a40*/  FMUL.FTZ R130, R129.reuse, R129 ;  /* 0x0000008181827220 */ /* 0x040fe40000410000 */
        /* <DEDUP_REMOVED lines=21> */
[C---:B0-----:R-:W-:Y:S02]  /*17ba0*/  FADD.FTZ R132, -R130.reuse, R33 ;  /* 0x0000002182847221 */ /* 0x041fe40000010100 */
        /* <DEDUP_REMOVED lines=14> */
[----:B------:R-:W-:-:S04]  /*17c90*/  @!P1 IMAD.WIDE R16, R125, R128, c[0x0][0x1a8] ;  /* 0x00006a007d109625 */ /* 0x000fc800078e0280 */
[C---:B------:R-:W-:Y:S01]  /*17ca0*/  FADD.FTZ R120, -R130.reuse, R120 ;  /* 0x0000007882787221 */ /* 0x040fe20000010100 */
[----:B-1----:R0:W-:Y:S01]  /*17cb0*/  @!P1 STG.E [R16.64], R25 ;  /* 0x0000001910009986 */ /* 0x0021e2000c101906 */
        /* <DEDUP_REMOVED lines=36> */
[----:B0-----:R-:W-:Y:S02]  /*17f00*/  FFMA.FTZ R25, R81, R140, R113 ;  /* 0x0000008c51197223 */ /* 0x001fe40000010071 */
[----:B------:R-:W-:Y:S02]  /*17f10*/  FFMA.FTZ R20, R77, R20, R109 ;  /* 0x000000144d147223 */ /* 0x000fe4000001006d */
[----:B------:R-:W-:Y:S01]  /*17f20*/  FFMA.FTZ R31, R68, R31, R100 ;  /* 0x0000001f441f7223 */ /* 0x000fe20000010064 */
[----:B------:R-:W-:Y:S01]  /*17f30*/  F2FP.BF16.PACK_AB R18, R25, R18 ;  /* 0x000000121912723e */ /* 0x000fe200000010ff */
[----:B------:R-:W-:Y:S02]  /*17f40*/  FFMA.FTZ R25, R76, R21, R108 ;  /* 0x000000154c197223 */ /* 0x000fe4000001006c */
        /* <DEDUP_REMOVED lines=14> */
[----:B------:R-:W-:Y:S01]  /*18030*/  FFMA.FTZ R21, R78, R27, R110 ;  /* 0x0000001b4e157223 */ /* 0x000fe2000001006e */
[----:B------:R-:W-:Y:S01]  /*18040*/  LEA R36, P0, R126, c[0x0][0x208], 0x4 ;  /* 0x000082007e247a11 */ /* 0x000fe200078020ff */
[----:B------:R-:W-:Y:S01]  /*18050*/  FFMA.FTZ R38, R79, R22, R111 ;  /* 0x000000164f267223 */ /* 0x000fe2000001006f */
[----:B------:R-:W-:Y:S01]  /*18060*/  F2FP.BF16.PACK_AB R30, R34, R41 ;  /* 0x00000029221e723e */ /* 0x000fe200000010ff */
[----:B------:R-:W-:Y:S01]  /*18070*/  FFMA.FTZ R16, R84, R19, R116 ;  /* 0x0000001354107223 */ /* 0x000fe20000010074 */
[C---:B------:R-:W-:Y:S01]  /*18080*/  IADD3 R32, R126.reuse, 0x20, RZ ;  /* 0x000000207e207810 */ /* 0x040fe20007ffe0ff */
[----:B------:R-:W-:Y:S01]  /*18090*/  FFMA.FTZ R23, R85, R134, R117 ;  /* 0x0000008655177223 */ /* 0x000fe20000010075 */
[----:B------:R-:W-:Y:S01]  /*180a0*/  IADD3 R34, R126, 0x40, RZ ;  /* 0x000000407e227810 */ /* 0x000fe20007ffe0ff */
        /* <DEDUP_REMOVED lines=16> */
[----:B------:R0:W-:Y:S01]  /*181b0*/  STG.E.128 [R36.64], R16 ;  /* 0x0000001024007986 */ /* 0x0001e2000c101d06 */
[----:B------:R-:W-:Y:S01]  /*181c0*/  FFMA.FTZ R27, R73, R26, R105 ;  /* 0x0000001a491b7223 */ /* 0x000fe20000010069 */
[----:B------:R-:W-:Y:S01]  /*181d0*/  F2FP.BF16.PACK_AB R23, R148, R129 ;  /* 0x000000819417723e */ /* 0x000fe200000010ff */
[----:B------:R-:W-:Y:S02]  /*181e0*/  FFMA.FTZ R26, R64, R131, R96 ;  /* 0x00000083401a7223 */ /* 0x000fe40000010060 */
[----:B------:R-:W-:Y:S01]  /*181f0*/  FFMA.FTZ R133, R66, R133, R98 ;  /* 0x0000008542857223 */ /* 0x000fe20000010062 */
[----:B------:R-:W-:Y:S01]  /*18200*/  F2FP.BF16.PACK_AB R22, R27, R22 ;  /* 0x000000161b16723e */ /* 0x000fe200000010ff */
[----:B------:R-:W-:-:S02]  /*18210*/  FFMA.FTZ R162, R67, R162, R99 ;  /* 0x000000a243a27223 */ /* 0x000fc40000010063 */
[----:B------:R-:W-:Y:S02]  /*18220*/  FFMA.FTZ R39, R65, R158, R97 ;  /* 0x0000009e41277223 */ /* 0x000fe40000010061 */
[----:B------:R-:W-:Y:S01]  /*18230*/  IMAD.MOV.U32 R35, RZ, RZ, 0x10 ;  /* 0x00000010ff237424 */ /* 0x000fe200078e00ff */
[----:B------:R-:W-:Y:S01]  /*18240*/  F2FP.BF16.PACK_AB R27, R162, R133 ;  /* 0x00000085a21b723e */ /* 0x000fe200000010ff */
[----:B------:R-:W-:Y:S01]  /*18250*/  IMAD R125, R128, c[0x0][0x160], R125 ;  /* 0x00005800807d7a24 */ /* 0x000fe200078e027d */
[----:B------:R-:W-:Y:S01]  /*18260*/  F2FP.BF16.PACK_AB R26, R39, R26 ;  /* 0x0000001a271a723e */ /* 0x000fe200000010ff */
[-C--:B------:R-:W-:Y:S01]  /*18270*/  IMAD.WIDE.U32 R32, R32, R35.reuse, c[0x0][0x208] ;  /* 0x0000820020207625 */ /* 0x080fe200078e0023 */
[----:B------:R-:W-:Y:S02]  /*18280*/  LEA.HI.X R39, R127, c[0x0][0x20c], RZ, 0x4, P1 ;  /* 0x000083007f277a11 */ /* 0x000fe400008f24ff */
[----:B------:R-:W-:Y:S01]  /*18290*/  ISETP.GE.AND P0, PT, R125, c[0x0][0x164], PT ;  /* 0x000059007d007a0c */ /* 0x000fe20003f06270 */
[----:B------:R-:W-:Y:S01]  /*182a0*/  IMAD.WIDE.U32 R34, R34, R35, c[0x0][0x208] ;  /* 0x0000820022227625 */ /* 0x000fe200078e0023 */
[----:B------:R0:W-:Y:S04]  /*182b0*/  STG.E.128 [R32.64], R20 ;  /* 0x0000001420007986 */ /* 0x0001e8000c101d06 */
[----:B------:R0:W-:Y:S04]  /*182c0*/  STG.E.128 [R34.64], R24 ;  /* 0x0000001822007986 */ /* 0x0001e8000c101d06 */
[----:B------:R0:W-:Y:S03]  /*182d0*/  STG.E.128 [R38.64], R28 ;  /* 0x0000001c26007986 */ /* 0x0001e6000c101d06 */
[----:B0-----:R-:W-:Y:S01]  /*182e0*/  @P0 CALL.REL.NOINC `(.L_x_13129) ;  /* 0x0000001000000944 */ /* 0x001fe20003c00000 */
[----:B------:R-:W-:Y:S05]  /*182f0*/  BRA `(.L_x_13130) ;  /* 0xfffe855000007947 */ /* 0x000fea000383ffff */
.L_x_13129:
[----:B------:R-:W-:Y:S05]  /*18300*/  BSYNC B0 ;  /* 0x0000000000007941 */ /* 0x000fea0003800000 */
.L_x_12610:
[----:B------:R-:W-:Y:S05]  /*18310*/  EXIT ;  /* 0x000000000000794d */ /* 0x000fea0003800000 */
.L_x_13127:
[----:B------:R-:W-:Y:S01]  /*18320*/  IMAD.MOV.U32 R133, RZ, RZ, 0x1 ;  /* 0x00000001ff857424 */ /* 0x000fe200078e00ff */
[----:B------:R-:W-:Y:S01]  /*18330*/  MOV R130, 0x18370 ;  /* 0x0001837000827802 */ /* 0x000fe20000000f00 */
[----:B------:R-:W-:-:S02]  /*18340*/  IMAD.MOV.U32 R128, RZ, RZ, 0x1f ;  /* 0x0000001fff807424 */ /* 0x000fc400078e00ff */
[----:B------:R-:W-:Y:S02]  /*18350*/  IMAD.MOV.U32 R135, RZ, RZ, -0x1 ;  /* 0xffffffffff877424 */ /* 0x000fe400078e00ff */
[----:B------:R-:W-:Y:S05]  /*18360*/  CALL.REL.NOINC `($__internal_39_$__cuda_sm70_shflsync_bfly_p) ;  /* 0x0000079000007944 */ /* 0x000fea0003c00000 */
[----:B01----:R-:W-:Y:S05]  /*18370*/  BRA `(.L_x_13131) ;  /* 0xfffff15000007947 */ /* 0x003fea000383ffff */
.L_x_13128:
[----:B------:R-:W-:Y:S01]  /*18380*/  HFMA2.MMA R133, -RZ, RZ, 0, 1.1920928955078125e-07 ;  /* 0x00000002ff857435 */ /* 0x000fe200000001ff */
[----:B------:R-:W-:Y:S01]  /*18390*/  IMAD.MOV.U32 R128, RZ, RZ, 0x1f ;  /* 0x0000001fff807424 */ /* 0x000fe200078e00ff */
[----:B------:R-:W-:Y:S01]  /*183a0*/  MOV R130, 0x183d0 ;  /* 0x000183d000827802 */ /* 0x000fe20000000f00 */
[----:B------:R-:W-:-:S03]  /*183b0*/  IMAD.MOV.U32 R135, RZ, RZ, -0x1 ;  /* 0xffffffffff877424 */ /* 0x000fc600078e00ff */
[----:B------:R-:W-:Y:S05]  /*183c0*/  CALL.REL.NOINC `($__internal_39_$__cuda_sm70_shflsync_bfly_p) ;  /* 0x0000073000007944 */ /* 0x000fea0003c00000 */
[----:B01----:R-:W-:Y:S01]  /*183d0*/  FADD.FTZ R134, R134, R128 ;  /* 0x0000008086867221 */ /* 0x003fe20000010000 */
[----:B------:R-:W-:Y:S01]  /*183e0*/  MOV R130, 0x18430 ;  /* 0x0001843000827802 */ /* 0x000fe20000000f00 */
[----:B------:R-:W-:Y:S02]  /*183f0*/  IMAD.MOV.U32 R133, RZ, RZ, 0x4 ;  /* 0x00000004ff857424 */ /* 0x000fe400078e00ff */
[----:B------:R-:W-:Y:S02]  /*18400*/  IMAD.MOV.U32 R128, RZ, RZ, 0x1f ;  /* 0x0000001fff807424 */ /* 0x000fe400078e00ff */
[----:B------:R-:W-:Y:S02]  /*18410*/  IMAD.MOV.U32 R135, RZ, RZ, -0x1 ;  /* 0xffffffffff877424 */ /* 0x000fe400078e00ff */
[----:B------:R-:W-:Y:S05]  /*18420*/  CALL.REL.NOINC `($__internal_39_$__cuda_sm70_shflsync_bfly_p) ;  /* 0x000006d000007944 */ /* 0x000fea0003c00000 */
[----:B01----:R-:W-:Y:S01]  /*18430*/  FADD.FTZ R134, R134, R128 ;  /* 0x0000008086867221 */ /* 0x003fe20000010000 */
[----:B------:R-:W-:Y:S01]  /*18440*/  MOV R133, 0x8 ;  /* 0x0000000800857802 */ /* 0x000fe20000000f00 */
[----:B------:R-:W-:Y:S01]  /*18450*/  IMAD.MOV.U32 R128, RZ, RZ, 0x1f ;  /* 0x0000001fff807424 */ /* 0x000fe200078e00ff */
[----:B------:R-:W-:Y:S01]  /*18460*/  MOV R130, 0x18490 ;  /* 0x0001849000827802 */ /* 0x000fe20000000f00 */
[----:B------:R-:W-:-:S02]  /*18470*/  IMAD.MOV.U32 R135, RZ, RZ, -0x1 ;  /* 0xffffffffff877424 */ /* 0x000fc400078e00ff */
[----:B------:R-:W-:Y:S05]  /*18480*/  CALL.REL.NOINC `($__internal_39_$__cuda_sm70_shflsync_bfly_p) ;  /* 0x0000067000007944 */ /* 0x000fea0003c00000 */
[----:B01----:R-:W-:Y:S01]  /*18490*/  FADD.FTZ R134, R134, R128 ;  /* 0x0000008086867221 */ /* 0x003fe20000010000 */
[----:B------:R-:W-:Y:S01]  /*184a0*/  MOV R130, 0x184f0 ;  /* 0x000184f000827802 */ /* 0x000fe20000000f00 */
[----:B------:R-:W-:-:S02]  /*184b0*/  IMAD.MOV.U32 R133, RZ, RZ, 0x10 ;  /* 0x00000010ff857424 */ /* 0x000fc400078e00ff */
[----:B------:R-:W-:Y:S02]  /*184c0*/  IMAD.MOV.U32 R128, RZ, RZ, 0x1f ;  /* 0x0000001fff807424 */ /* 0x000fe400078e00ff */
[----:B------:R-:W-:Y:S02]  /*184d0*/  IMAD.MOV.U32 R135, RZ, RZ, -0x1 ;  /* 0xffffffffff877424 */ /* 0x000fe400078e00ff */
[----:B------:R-:W-:Y:S05]  /*184e0*/  CALL.REL.NOINC `($__internal_39_$__cuda_sm70_shflsync_bfly_p) ;  /* 0x0000061000007944 */ /* 0x000fea0003c00000 */
        /* <DEDUP_REMOVED lines=67> */
[----:B------:R-:W-:-:S03]  /*18920*/  HFMA2.MMA R133, -RZ, RZ, 0, 5.9604644775390625e-08 ;  /* 0x00000001ff857435 */ /* 0x000fc600000001ff */
[----:B------:R-:W-:Y:S02]  /*18930*/  FFMA.FTZ R134, R131, R131, R128 ;  /* 0x0000008383867223 */ /* 0x000fe40000010080 */
[----:B------:R-:W-:Y:S02]  /*18940*/  IMAD.MOV.U32 R128, RZ, RZ, 0x1f ;  /* 0x0000001fff807424 */ /* 0x000fe400078e00ff */
        /* <DEDUP_REMOVED lines=19> */
[----:B0-----:R-:W-:Y:S01]  /*18a80*/  HFMA2.MMA R133, -RZ, RZ, 0, 9.5367431640625e-07 ;  /* 0x00000010ff857435 */ /* 0x001fe200000001ff */
[----:B-1----:R-:W-:Y:S01]  /*18a90*/  FADD.FTZ R134, R134, R128 ;  /* 0x0000008086867221 */ /* 0x002fe20000010000 */
[----:B------:R-:W-:Y:S01]  /*18aa0*/  MOV R130, 0x18ae0 ;  /* 0x00018ae000827802 */ /* 0x000fe20000000f00 */
[----:B------:R-:W-:Y:S02]  /*18ab0*/  IMAD.MOV.U32 R128, RZ, RZ, 0x1f ;  /* 0x0000001fff807424 */ /* 0x000fe400078e00ff */
[----:B------:R-:W-:Y:S02]  /*18ac0*/  IMAD.MOV.U32 R135, RZ, RZ, -0x1 ;  /* 0xffffffffff877424 */ /* 0x000fe400078e00ff */
[----:B------:R-:W-:Y:S05]  /*18ad0*/  CALL.REL.NOINC `($__internal_39_$__cuda_sm70_shflsync_bfly_p) ;  /* 0x0000002000007944 */ /* 0x000fea0003c00000 */
[----:B01----:R-:W-:Y:S01]  /*18ae0*/  IMAD.MOV.U32 R135, RZ, RZ, R128 ;  /* 0x000000ffff877224 */ /* 0x003fe200078e0080 */
[----:B------:R-:W-:Y:S05]  /*18af0*/  BRA `(.L_x_13132) ;  /* 0xffffef1000007947 */ /* 0x000fea000383ffff */
        .weak           $__internal_39_$__cuda_sm70_shflsync_bfly_p
        .type           $__internal_39_$__cuda_sm70_shflsync_bfly_p,@function
        .size           $__internal_39_$__cuda_sm70_shflsync_bfly_p,(.L_x_26529 - $__internal_39_$__cuda_sm70_shflsync_bfly_p)
$__internal_39_$__cuda_sm70_shflsync_bfly_p:
[----:B------:R-:W-:Y:S01]  /*18b00*/  IMAD.MOV.U32 R131, RZ, RZ, 0x0 ;  /* 0x00000000ff837424 */ /* 0x000fe200078e00ff */
[----:B------:R-:W-:Y:S04]  /*18b10*/  WARPSYNC R135 ;  /* 0x0000008700007348 */ /* 0x000fe80003800000 */
[----:B------:R0:W1:Y:S01]  /*18b20*/  SHFL.BFLY PT, R128, R134, R133, R128 ;  /* 0x0c00008586807389 */ /* 0x00006200000e0080 */
[----:B------:R-:W-:Y:S05]  /*18b30*/  RET.REL.NODEC R130 `(_ZN10layer_norm31ln_parallel_residual_fwd_kernelINS_13Kernel_traitsIf13__nv_bfloat16fS2_fjLj1024ELj1ELj4ELj1ELj16ENS_18Kernel_traits_baseILj1024EfS2_fS2_fjLj128EEEEELb1ELb1ELb1EEEvNS_9FwdParamsE) ;  /* 0xfffe74c082007950 */ /* 0x000fea0003c3ffff */
.L_x_13133:
        /* <DEDUP_REMOVED lines=12> */
.L_x_26529:


//--------------------- .text._ZN10layer_norm31ln_parallel_residual_fwd_kernelINS_13Kernel_traitsIf6__halfS2_S2_fjLj1024ELj1ELj4ELj1ELj16ENS_18Kernel_traits_baseILj1024EfS2_S2_S2_fjLj128EEEEELb0ELb0ELb0EEEvNS_9FwdParamsE --------------------------
	.section	.text._ZN10layer_norm31ln_parallel_residual_fwd_kernelINS_13Kernel_traitsIf6__halfS2_S2_fjLj1024ELj1ELj4ELj1ELj16ENS_18Kernel_traits_baseILj1024EfS2_S2_S2_fjLj128EEEEELb0ELb0ELb0EEEvNS_9FwdParamsE,"ax",@progbits
	.sectioninfo	@"SHI_REGISTERS=197"
	.align	128
        .global         _ZN10layer_norm31ln_parallel_residual_fwd_kernelINS_13Kernel_traitsIf6__halfS2_S2_fjLj1024ELj1ELj4ELj1ELj16ENS_18Kernel_traits_baseILj1024EfS2_S2_S2_fjLj128EEEEELb0ELb0ELb0EEEvNS_9FwdParamsE
        .type           _ZN10layer_norm31ln_parallel_residual_fwd_kernelINS_13Kernel_traitsIf6__halfS2_S2_fjLj1024ELj1ELj4ELj1ELj16ENS_18Kernel_traits_baseILj1024EfS2_S2_S2_fjLj128EEEEELb0ELb0ELb0EEEvNS_9FwdParamsE,@function
        .size           _ZN10layer_norm31ln_parallel_residual_fwd_kernelINS_13Kernel_traitsIf6__halfS2_S2_fjLj1024ELj1ELj4ELj1ELj16ENS_18Kernel_traits_baseILj1024EfS2_S2_S2_fjLj128EEEEELb0ELb0ELb0EEEvNS_9FwdParamsE,(.L_x_26530 - _ZN10layer_norm31ln_parallel_residual_fwd_kernelINS_13Kernel_traitsIf6__halfS2_S2_fjLj1024ELj1ELj4ELj1ELj16ENS_18Kernel_traits_baseILj1024EfS2_S2_S2_fjLj128EEEEELb0ELb0ELb0EEEvNS_9FwdParamsE)
        .other          _ZN10layer_norm31ln_parallel_residual_fwd_kernelINS_13Kernel_traitsIf6__halfS2_S2_fjLj1024ELj1ELj4ELj1ELj16ENS_18Kernel_traits_baseILj1024EfS2_S2_S2_fjLj128EEEEELb0ELb0ELb0EEEvNS_9FwdParamsE,@"STO_CUDA_ENTRY STV_DEFAULT"
_ZN10layer_norm31ln_parallel_residual_fwd_kernelINS_13Kernel_traitsIf6__halfS2_S2_fjLj1024ELj1ELj4ELj1ELj16ENS_18Kernel_traits_baseILj1024EfS2_S2_S2_fjLj128EEEEELb0ELb0ELb0EEEvNS_9FwdParamsE:
.text._ZN10layer_norm31ln_parallel_residual_fwd_kernelINS_13Kernel_traitsIf6__halfS2_S2_fjLj1024ELj1ELj4ELj1ELj16ENS_18Kernel_traits_baseILj1024EfS2_S2_S2_fjLj128EEEEELb0ELb0ELb0EEEvNS_9FwdParamsE:
        /* <DEDUP_REMOVED lines=52> */
.L_x_13135:
[----:B------:R-:W-:Y:S05]  /*0340*/  BSYNC B0 ;  /* 0x0000000000007941 */ /* 0x000fea0003800000 */
.L_x_13134:
        /* <DEDUP_REMOVED lines=33> */
.L_x_13137:
[----:B------:R-:W-:Y:S05]  /*0560*/  BSYNC B0 ;  /* 0x0000000000007941 */ /* 0x000fea0003800000 */
.L_x_13136:
        /* <DEDUP_REMOVED lines=10> */
[----:B0-----:R-:W-:Y:S01]  /*0610*/  HFMA2.MMA R7, -RZ, RZ, 0, 1.9073486328125e-06 ;  /* 0x00000020ff077435 */ /* 0x001fe200000001ff */
[----:B------:R-:W-:-:S08]  /*0620*/  SHF.L.U32 R5, R8, 0x5, RZ ;  /* 0x0000000508057819 */ /* 0x000fd000000006ff */
[----:B------:R-:W-:-:S04]  /*0630*/  @P2 LEA R2, P4, R8, c[0x0][0x218], 0x5 ;  /* 0x0000860008022a11 */ /* 0x000fc800078828ff */
[C---:B------:R-:W-:Y:S02]  /*0640*/  @P2 LEA.HI.X R3, R8.reuse, c[0x0][0x21c], RZ, 0x5, P4 ;  /* 0x0000870008032a11 */ /* 0x040fe400020f2cff */
        /* <DEDUP_REMOVED lines=19> */
.L_x_13139:
[----:B------:R-:W-:Y:S05]  /*0780*/  BSYNC B0 ;  /* 0x0000000000007941 */ /* 0x000fea0003800000 */
.L_x_13138:
        /* <DEDUP_REMOVED lines=12> */
[----:B------:R-:W-:Y:S02]  /*0850*/  @P2 LEA.HI.X R3, R8, c[0x0][0x21c], RZ, 0x5, P4 ;  /* 0x0000870008032a11 */ /* 0x000fe400020f2cff */
[----:B------:R-:W-:Y:S02]  /*0860*/  SHF.R.U32.HI R5, RZ, 0x1b, R8 ;  /* 0x0000001bff057819 */ /* 0x000fe40000011608 */
[----:B------:R-:W-:Y:S01]  /*0870*/  MOV R11, 0x20 ;  /* 0x00000020000b7802 */ /* 0x000fe20000000f00 */
[----:B------:R0:W5:Y:S01]  /*0880*/  @P2 LDG.E.128 R44, [R2.64] ;  /* 0x00000004022c2981 */ /* 0x000162000c1e1d00 */
[----:B------:R-:W-:-:S03]  /*0890*/  @P3 IADD3 R6, P4, R4, c[0x0][0x220], RZ ;  /* 0x0000880004063a10 */ /* 0x000fc60007f9e0ff */
        /* <DEDUP_REMOVED lines=15> */
.L_x_13141:
[----:B------:R-:W-:Y:S05]  /*0990*/  BSYNC B0 ;  /* 0x0000000000007941 */ /* 0x000fea0003800000 */
.L_x_13140:
[----:B------:R-:W-:Y:S02]  /*09a0*/  ISETP.GE.AND P3, PT, R9, c[0x0][0x164], PT ;  /* 0x0000590009007a0c */ /* 0x000fe40003f66270 */
[----:B------:R-:W-:-:S02]  /*09b0*/  LOP3.LUT P2, RZ, R12, c[0x0][0x178], RZ, 0xfc, !PT ;  /* 0x00005e000cff7a12 */ /* 0x000fc4000784fcff */
[----:B0-----:R-:W-:-:S04]  /*09c0*/  MOV R2, c[0x0][0x184] ;  /* 0x0000610000027a02 */ /* 0x001fc80000000f00 */
[----:B------:R-:W-:-:S05]  /*09d0*/  LOP3.LUT P2, RZ, R2, c[0x0][0x17c], RZ, 0xfc, P2 ;  /* 0x00005f0002ff7a12 */ /* 0x000fca000104fcff */
[----:B------:R-:W-:Y:S08]  /*09e0*/  @P3 EXIT ;  /* 0x000000000000394d */ /* 0x000ff00003800000 */
[----:B------:R-:W-:Y:S01]  /*09f0*/  MOV R2, R9 ;  /* 0x0000000900027202 */ /* 0x000fe20000000f00 */
[----:B------:R-:W-:-:S03]  /*0a00*/  ULDC.U8 UR6, c[0x0][0x1f0] ;  /* 0x00007c0000067ab9 */ /* 0x000fc60000000000 */
.L_x_13289:
        /* <DEDUP_REMOVED lines=31> */
.L_x_13145:
[----:B-----5:R-:W-:-:S05]  /*0c00*/  HADD2.F32 R150, -RZ, R8.H0_H0 ;  /* 0x20000008ff967230 */ /* 0x020fca0000004100 */
[----:B------:R-:W-:Y:S01]  /*0c10*/  FADD.FTZ R167, R150, R167 ;  /* 0x000000a796a77221 */ /* 0x000fe20000010000 */
[----:B------:R-:W-:Y:S05]  /*0c20*/  BRA `(.L_x_13146) ;  /* 0x0000004000007947 */ /* 0x000fea0003800000 */
.L_x_13144:
[----:B0----5:R-:W-:Y:S02]  /*0c30*/  HADD2.F32 R150, -RZ, R12.H0_H0 ;  /* 0x2000000cff967230 */ /* 0x021fe40000004100 */
[----:B------:R-:W-:-:S03]  /*0c40*/  @P4 HADD2.F32 R168, -RZ, R8.H0_H0 ;  /* 0x20000008ffa84230 */ /* 0x000fc60000004100 */
[----:B------:R-:W-:-:S04]  /*0c50*/  FADD.FTZ R167, R150, R167 ;  /* 0x000000a796a77221 */ /* 0x000fc80000010000 */
[----:B------:R-:W-:-:S05]  /*0c60*/  @P4 FADD.FTZ R167, R168, R167 ;  /* 0x000000a7a8a74221 */ /* 0x000fca0000010000 */
.L_x_13146:
[----:B------:R-:W-:-:S04]  /*0c70*/  F2FP.PACK_AB R149, RZ, R167 ;  /* 0x000000a7ff95723e */ /* 0x000fc800000000ff */
[----:B------:R-:W-:Y:S02]  /*0c80*/  PRMT R4, R149, 0x7610, R4 ;  /* 0x0000761095047816 */ /* 0x000fe40000000004 */
.L_x_13147:
[----:B------:R-:W-:Y:S01]  /*0c90*/  HADD2.F32 R168, -RZ, R144.H1_H1 ;  /* 0x30000090ffa87230 */ /* 0x000fe20000004100 */
[----:B------:R-:W-:Y:S05]  /*0ca0*/  @P5 BRA `(.L_x_13148) ;  /* 0x0000008000005947 */ /* 0x000fea0003800000 */
[----:B------:R-:W-:-:S04]  /*0cb0*/  ISETP.NE.U32.AND P3, PT, RZ, c[0x0][0x180], PT ;  /* 0x00006000ff007a0c */ /* 0x000fc80003f65070 */
[----:B------:R-:W-:-:S13]  /*0cc0*/  ISETP.NE.AND.EX P3, PT, RZ, c[0x0][0x184], PT, P3 ;  /* 0x00006100ff007a0c */ /* 0x000fda0003f65330 */
[----:B------:R-:W-:Y:S05]  /*0cd0*/  @P3 BRA `(.L_x_13149) ;  /* 0x0000002000003947 */ /* 0x000fea0003800000 */
[----:B------:R-:W-:Y:S05]  /*0ce0*/  @P2 BRA `(.L_x_13150) ;  /* 0x0000008000002947 */ /* 0x000fea0003800000 */
[----:B------:R-:W-:Y:S05]  /*0cf0*/  BRA `(.L_x_13151) ;  /* 0x0000009000007947 */ /* 0x000fea0003800000 */
.L_x_13149:
[----:B-----5:R-:W-:-:S05]  /*0d00*/  HADD2.F32 R149, -RZ, R8.H1_H1 ;  /* 0x30000008ff957230 */ /* 0x020fca0000004100 */
[----:B------:R-:W-:Y:S01]  /*0d10*/  FADD.FTZ R168, R149, R168 ;  /* 0x000000a895a87221 */ /* 0x000fe20000010000 */
[----:B------:R-:W-:Y:S05]  /*0d20*/  BRA `(.L_x_13150) ;  /* 0x0000004000007947 */ /* 0x000fea0003800000 */
.L_x_13148:
[----:B-----5:R-:W-:Y:S02]  /*0d30*/  HADD2.F32 R149, -RZ, R12.H1_H1 ;  /* 0x3000000cff957230 */ /* 0x020fe40000004100 */
[----:B------:R-:W-:-:S03]  /*0d40*/  @P4 HADD2.F32 R151, -RZ, R8.H1_H1 ;  /* 0x30000008ff974230 */ /* 0x000fc60000004100 */
[----:B------:R-:W-:-:S04]  /*0d50*/  FADD.FTZ R168, R149, R168 ;  /* 0x000000a895a87221 */ /* 0x000fc80000010000 */
[----:B------:R-:W-:-:S05]  /*0d60*/  @P4 FADD.FTZ R168, R151, R168 ;  /* 0x000000a897a84221 */ /* 0x000fca0000010000 */
.L_x_13150:
[----:B------:R-:W-:-:S04]  /*0d70*/  F2FP.PACK_AB R144, RZ, R168 ;  /* 0x000000a8ff90723e */ /* 0x000fc800000000ff */
[----:B------:R-:W-:Y:S02]  /*0d80*/  PRMT R4, R4, 0x5410, R144 ;  /* 0x0000541004047816 */ /* 0x000fe40000000090 */
.L_x_13151:
[----:B------:R-:W-:Y:S01]  /*0d90*/  HADD2.F32 R169, -RZ, R145.H0_H0 ;  /* 0x20000091ffa97230 */ /* 0x000fe20000004100 */
[----:B------:R-:W-:Y:S05]  /*0da0*/  @P5 BRA `(.L_x_13152) ;  /* 0x0000008000005947 */ /* 0x000fea0003800000 */
[----:B------:R-:W-:-:S04]  /*0db0*/  ISETP.NE.U32.AND P3, PT, RZ, c[0x0][0x180], PT ;  /* 0x00006000ff007a0c */ /* 0x000fc80003f65070 */
[----:B------:R-:W-:-:S13]  /*0dc0*/  ISETP.NE.AND.EX P3, PT, RZ, c[0x0][0x184], PT, P3 ;  /* 0x00006100ff007a0c */ /* 0x000fda0003f65330 */
[----:B------:R-:W-:Y:S05]  /*0dd0*/  @P3 BRA `(.L_x_13153) ;  /* 0x0000002000003947 */ /* 0x000fea0003800000 */
[----:B------:R-:W-:Y:S05]  /*0de0*/  @P2 BRA `(.L_x_13154) ;  /* 0x0000008000002947 */ /* 0x000fea0003800000 */
[----:B------:R-:W-:Y:S05]  /*0df0*/  BRA `(.L_x_13155) ;  /* 0x0000009000007947 */ /* 0x000fea0003800000 */
.L_x_13153:
[----:B-----5:R-:W-:-:S05]  /*0e00*/  HADD2.F32 R144, -RZ, R9.H0_H0 ;  /* 0x20000009ff907230 */ /* 0x020fca0000004100 */
[----:B------:R-:W-:Y:S01]  /*0e10*/  FADD.FTZ R169, R144, R169 ;  /* 0x000000a990a97221 */ /* 0x000fe20000010000 */
[----:B------:R-:W-:Y:S05]  /*0e20*/  BRA `(.L_x_13154) ;  /* 0x0000004000007947 */ /* 0x000fea0003800000 */
.L_x_13152:
[----:B-----5:R-:W-:Y:S02]  /*0e30*/  HADD2.F32 R144, -RZ, R13.H0_H0 ;  /* 0x2000000dff907230 */ /* 0x020fe40000004100 */
[----:B------:R-:W-:-:S03]  /*0e40*/  @P4 HADD2.F32 R150, -RZ, R9.H0_H0 ;  /* 0x20000009ff964230 */ /* 0x000fc60000004100 */
[----:B------:R-:W-:-:S04]  /*0e50*/  FADD.FTZ R169, R144, R169 ;  /* 0x000000a990a97221 */ /* 0x000fc80000010000 */
[----:B------:R-:W-:-:S05]  /*0e60*/  @P4 FADD.FTZ R169, R150, R169 ;  /* 0x000000a996a94221 */ /* 0x000fca0000010000 */
.L_x_13154:
[----:B------:R-:W-:-:S04]  /*0e70*/  F2FP.PACK_AB R144, RZ, R169 ;  /* 0x000000a9ff90723e */ /* 0x000fc800000000ff */
[----:B------:R-:W-:Y:S02]  /*0e80*/  PRMT R5, R144, 0x7610, R5 ;  /* 0x0000761090057816 */ /* 0x000fe40000000005 */
.L_x_13155:
[----:B------:R-:W-:Y:S01]  /*0e90*/  HADD2.F32 R174, -RZ, R145.H1_H1 ;  /* 0x30000091ffae7230 */ /* 0x000fe20000004100 */
[----:B------:R-:W-:Y:S05]  /*0ea0*/  @P5 BRA `(.L_x_13156) ;  /* 0x0000008000005947 */ /* 0x000fea0003800000 */
[----:B------:R-:W-:-:S04]  /*0eb0*/  ISETP.NE.U32.AND P3, PT, RZ, c[0x0][0x180], PT ;  /* 0x00006000ff007a0c */ /* 0x000fc80003f65070 */
[----:B------:R-:W-:-:S13]  /*0ec0*/  ISETP.NE.AND.EX P3, PT, RZ, c[0x0][0x184], PT, P3 ;  /* 0x00006100ff007a0c */ /* 0x000fda0003f65330 */
[----:B------:R-:W-:Y:S05]  /*0ed0*/  @P3 BRA `(.L_x_13157) ;  /* 0x0000002000003947 */ /* 0x000fea0003800000 */
[----:B------:R-:W-:Y:S05]  /*0ee0*/  @P2 BRA `(.L_x_13158) ;  /* 0x0000008000002947 */ /* 0x000fea0003800000 */
[----:B------:R-:W-:Y:S05]  /*0ef0*/  BRA `(.L_x_13159) ;  /* 0x0000009000007947 */ /* 0x000fea0003800000 */
.L_x_13157:
[----:B-----5:R-:W-:-:S05]  /*0f00*/  HADD2.F32 R145, -RZ, R9.H1_H1 ;  /* 0x30000009ff917230 */ /* 0x020fca0000004100 */
[----:B------:R-:W-:Y:S01]  /*0f10*/  FADD.FTZ R174, R145, R174 ;  /* 0x000000ae91ae7221 */ /* 0x000fe20000010000 */
[----:B------:R-:W-:Y:S05]  /*0f20*/  BRA `(.L_x_13158) ;  /* 0x0000004000007947 */ /* 0x000fea0003800000 */
.L_x_13156:
[----:B-----5:R-:W-:Y:S02]  /*0f30*/  HADD2.F32 R145, -RZ, R13.H1_H1 ;  /* 0x3000000dff917230 */ /* 0x020fe40000004100 */
[----:B------:R-:W-:-:S03]  /*0f40*/  @P4 HADD2.F32 R149, -RZ, R9.H1_H1 ;  /* 0x30000009ff954230 */ /* 0x000fc60000004100 */
[----:B------:R-:W-:-:S04]  /*0f50*/  FADD.FTZ R174, R145, R174 ;  /* 0x000000ae91ae7221 */ /* 0x000fc80000010000 */
[----:B------:R-:W-:-:S05]  /*0f60*/  @P4 FADD.FTZ R174, R149, R174 ;  /* 0x000000ae95ae4221 */ /* 0x000fca0000010000 */
.L_x_13158:
[----:B------:R-:W-:-:S04]  /*0f70*/  F2FP.PACK_AB R144, RZ, R174 ;  /* 0x000000aeff90723e */ /* 0x000fc800000000ff */
[----:B------:R-:W-:Y:S02]  /*0f80*/  PRMT R5, R5, 0x5410, R144 ;  /* 0x0000541005057816 */ /* 0x000fe40000000090 */
.L_x_13159:
[----:B------:R-:W-:Y:S01]  /*0f90*/  HADD2.F32 R175, -RZ, R146.H0_H0 ;  /* 0x20000092ffaf7230 */ /* 0x000fe20000004100 */
[----:B------:R-:W-:Y:S05]  /*0fa0*/  @P5 BRA `(.L_x_13160) ;  /* 0x0000008000005947 */ /* 0x000fea0003800000 */
[----:B------:R-:W-:-:S04]  /*0fb0*/  ISETP.NE.U32.AND P3, PT, RZ, c[0x0][0x180], PT ;  /* 0x00006000ff007a0c */ /* 0x000fc80003f65070 */
[----:B------:R-:W-:-:S13]  /*0fc0*/  ISETP.NE.AND.EX P3, PT, RZ, c[0x0][0x184], PT, P3 ;  /* 0x00006100ff007a0c */ /* 0x000fda0003f65330 */
[----:B------:R-:W-:Y:S05]  /*0fd0*/  @P3 BRA `(.L_x_13161) ;  /* 0x0000002000003947 */ /* 0x000fea0003800000 */
[----:B------:R-:W-:Y:S05]  /*0fe0*/  @P2 BRA `(.L_x_13162) ;  /* 0x0000008000002947 */ /* 0x000fea0003800000 */
[----:B------:R-:W-:Y:S05]  /*0ff0*/  BRA `(.L_x_13163) ;  /* 0x0000009000007947 */ /* 0x000fea0003800000 */
.L_x_13161:
[----:B-----5:R-:W-:-:S05]  /*1000*/  HADD2.F32 R144, -RZ, R10.H0_H0 ;  /* 0x2000000aff907230 */ /* 0x020fca0000004100 */
[----:B------:R-:W-:Y:S01]  /*1010*/  FADD.FTZ R175, R144, R175 ;  /* 0x000000af90af7221 */ /* 0x000fe20000010000 */
[----:B------:R-:W-:Y:S05]  /*1020*/  BRA `(.L_x_13162) ;  /* 0x0000004000007947 */ /* 0x000fea0003800000 */
.L_x_13160:
[----:B-----5:R-:W-:Y:S02]  /*1030*/  HADD2.F32 R144, -RZ, R14.H0_H0 ;  /* 0x2000000eff907230 */ /* 0x020fe40000004100 */
[----:B------:R-:W-:-:S03]  /*1040*/  @P4 HADD2.F32 R150, -RZ, R10.H0_H0 ;  /* 0x2000000aff964230 */ /* 0x000fc60000004100 */
[----:B------:R-:W-:-:S04]  /*1050*/  FADD.FTZ R175, R144, R175 ;  /* 0x000000af90af7221 */ /* 0x000fc80000010000 */
[----:B------:R-:W-:-:S05]  /*1060*/  @P4 FADD.FTZ R175, R150, R175 ;  /* 0x000000af96af4221 */ /* 0x000fca0000010000 */
.L_x_13162:
[----:B------:R-:W-:-:S04]  /*1070*/  F2FP.PACK_AB R144, RZ, R175 ;  /* 0x000000afff90723e */ /* 0x000fc800000000ff */
[----:B------:R-:W-:Y:S02]  /*1080*/  PRMT R6, R144, 0x7610, R6 ;  /* 0x0000761090067816 */ /* 0x000fe40000000006 */
.L_x_13163:
[----:B------:R-:W-:Y:S01]  /*1090*/  HADD2.F32 R176, -RZ, R146.H1_H1 ;  /* 0x30000092ffb07230 */ /* 0x000fe20000004100 */
[----:B------:R-:W-:Y:S05]  /*10a0*/  @P5 BRA `(.L_x_13164) ;  /* 0x0000008000005947 */ /* 0x000fea0003800000 */
[----:B------:R-:W-:-:S04]  /*10b0*/  ISETP.NE.U32.AND P3, PT, RZ, c[0x0][0x180], PT ;  /* 0x00006000ff007a0c */ /* 0x000fc80003f65070 */
[----:B------:R-:W-:-:S13]  /*10c0*/  ISETP.NE.AND.EX P3, PT, RZ, c[0x0][0x184], PT, P3 ;  /* 0x00006100ff007a0c */ /* 0x000fda0003f65330 */
[----:B------:R-:W-:Y:S05]  /*10d0*/  @P3 BRA `(.L_x_13165) ;  /* 0x0000002000003947 */ /* 0x000fea0003800000 */
[----:B------:R-:W-:Y:S05]  /*10e0*/  @P2 BRA `(.L_x_13166) ;  /* 0x0000008000002947 */ /* 0x000fea0003800000 */
[----:B------:R-:W-:Y:S05]  /*10f0*/  BRA `(.L_x_13167) ;  /* 0x0000009000007947 */ /* 0x000fea0003800000 */
.L_x_13165:
[----:B-----5:R-:W-:-:S05]  /*1100*/  HADD2.F32 R145, -RZ, R10.H1_H1 ;  /* 0x3000000aff917230 */ /* 0x020fca0000004100 */
[----:B------:R-:W-:Y:S01]  /*1110*/  FADD.FTZ R176, R145, R176 ;  /* 0x000000b091b07221 */ /* 0x000fe20000010000 */
[----:B------:R-:W-:Y:S05]  /*1120*/  BRA `(.L_x_13166) ;  /* 0x0000004000007947 */ /* 0x000fea0003800000 */
.L_x_13164:
[----:B-----5:R-:W-:Y:S02]  /*1130*/  HADD2.F32 R145, -RZ, R14.H1_H1 ;  /* 0x3000000eff917230 */ /* 0x020fe40000004100 */
[----:B------:R-:W-:-:S03]  /*1140*/  @P4 HADD2.F32 R149, -RZ, R10.H1_H1 ;  /* 0x3000000aff954230 */ /* 0x000fc60000004100 */
[----:B------:R-:W-:-:S04]  /*1150*/  FADD.FTZ R176, R145, R176 ;  /* 0x000000b091b07221 */ /* 0x000fc80000010000 */
[----:B------:R-:W-:-:S05]  /*1160*/  @P4 FADD.FTZ R176, R149, R176 ;  /* 0x000000b095b04221 */ /* 0x000fca0000010000 */
.L_x_13166:
[----:B------:R-:W-:-:S04]  /*1170*/  F2FP.PACK_AB R144, RZ, R176 ;  /* 0x000000b0ff90723e */ /* 0x000fc800000000ff */
[----:B------:R-:W-:Y:S02]  /*1180*/  PRMT R6, R6, 0x5410, R144 ;  /* 0x0000541006067816 */ /* 0x000fe40000000090 */
.L_x_13167:
[----:B------:R-:W-:Y:S01]  /*1190*/  HADD2.F32 R177, -RZ, R147.H0_H0 ;  /* 0x20000093ffb17230 */ /* 0x000fe20000004100 */
[----:B------:R-:W-:Y:S05]  /*11a0*/  @P5 BRA `(.L_x_13168) ;  /* 0x0000008000005947 */ /* 0x000fea0003800000 */
[----:B------:R-:W-:-:S04]  /*11b0*/  ISETP.NE.U32.AND P3, PT, RZ, c[0x0][0x180], PT ;  /* 0x00006000ff007a0c */ /* 0x000fc80003f65070 */
[----:B------:R-:W-:-:S13]  /*11c0*/  ISETP.NE.AND.EX P3, PT, RZ, c[0x0][0x184], PT, P3 ;  /* 0x00006100ff007a0c */ /* 0x000fda0003f65330 */
[----:B------:R-:W-:Y:S05]  /*11d0*/  @P3 BRA `(.L_x_13169) ;  /* 0x0000002000003947 */ /* 0x000fea0003800000 */
[----:B------:R-:W-:Y:S05]  /*11e0*/  @P2 BRA `(.L_x_13170) ;  /* 0x0000008000002947 */ /* 0x000fea0003800000 */
[----:B------:R-:W-:Y:S05]  /*11f0*/  BRA `(.L_x_13171) ;  /* 0x0000009000007947 */ /* 0x000fea0003800000 */
.L_x_13169:
[----:B-----5:R-:W-:-:S05]  /*1200*/  HADD2.F32 R144, -RZ, R11.H0_H0 ;  /* 0x2000000bff907230 */ /* 0x020fca0000004100 */
[----:B------:R-:W-:Y:S01]  /*1210*/  FADD.FTZ R177, R144, R177 ;  /* 0x000000b190b17221 */ /* 0x000fe20000010000 */
[----:B------:R-:W-:Y:S05]  /*1220*/  BRA `(.L_x_13170) ;  /* 0x0000004000007947 */ /* 0x000fea0003800000 */
.L_x_13168:
[----:B-----5:R-:W-:Y:S02]  /*1230*/  HADD2.F32 R144, -RZ, R15.H0_H0 ;  /* 0x2000000fff907230 */ /* 0x020fe40000004100 */
[----:B------:R-:W-:-:S03]  /*1240*/  @P4 HADD2.F32 R146, -RZ, R11.H0_H0 ;  /* 0x2000000bff924230 */ /* 0x000fc60000004100 */
[----:B------:R-:W-:-:S04]  /*1250*/  FADD.FTZ R177, R144, R177 ;  /* 0x000000b190b17221 */ /* 0x000fc80000010000 */
[----:B------:R-:W-:-:S05]  /*1260*/  @P4 FADD.FTZ R177, R146, R177 ;  /* 0x000000b192b14221 */ /* 0x000fca0000010000 */
.L_x_13170:
[----:B------:R-:W-:-:S04]  /*1270*/  F2FP.PACK_AB R144, RZ, R177 ;  /* 0x000000b1ff90723e */ /* 0x000fc800000000ff */
[----:B------:R-:W-:Y:S02]  /*1280*/  PRMT R7, R144, 0x7610, R7 ;  /* 0x0000761090077816 */ /* 0x000fe40000000007 */
.L_x_13171:
[----:B------:R-:W-:Y:S01]  /*1290*/  HADD2.F32 R182, -RZ, R147.H1_H1 ;  /* 0x30000093ffb67230 */ /* 0x000fe20000004100 */
[----:B------:R-:W-:Y:S05]  /*12a0*/  @P5 BRA `(.L_x_13172) ;  /* 0x0000008000005947 */ /* 0x000fea0003800000 */
[----:B------:R-:W-:-:S04]  /*12b0*/  ISETP.NE.U32.AND P3, PT, RZ, c[0x0][0x180], PT ;  /* 0x00006000ff007a0c */ /* 0x000fc80003f65070 */
[----:B------:R-:W-:-:S13]  /*12c0*/  ISETP.NE.AND.EX P3, PT, RZ, c[0x0][0x184], PT, P3 ;  /* 0x00006100ff007a0c */ /* 0x000fda0003f65330 */
[----:B------:R-:W-:Y:S05]  /*12d0*/  @P3 BRA `(.L_x_13173) ;  /* 0x0000002000003947 */ /* 0x000fea0003800000 */
[----:B------:R-:W-:Y:S05]  /*12e0*/  @P2 BRA `(.L_x_13174) ;  /* 0x0000008000002947 */ /* 0x000fea0003800000 */
[----:B------:R-:W-:Y:S05]  /*12f0*/  BRA `(.L_x_13175) ;  /* 0x0000009000007947 */ /* 0x000fea0003800000 */
.L_x_13173:
[----:B-----5:R-:W-:-:S05]  /*1300*/  HADD2.F32 R145, -RZ, R11.H1_H1 ;  /* 0x3000000bff917230 */ /* 0x020fca0000004100 */
[----:B------:R-:W-:Y:S01]  /*1310*/  FADD.FTZ R182, R145, R182 ;  /* 0x000000b691b67221 */ /* 0x000fe20000010000 */
[----:B------:R-:W-:Y:S05]  /*1320*/  BRA `(.L_x_13174) ;  /* 0x0000004000007947 */ /* 0x000fea0003800000 */
.L_x_13172:
[----:B-----5:R-:W-:Y:S02]  /*1330*/  HADD2.F32 R145, -RZ, R15.H1_H1 ;  /* 0x3000000fff917230 */ /* 0x020fe40000004100 */
[----:B------:R-:W-:-:S03]  /*1340*/  @P4 HADD2.F32 R147, -RZ, R11.H1_H1 ;  /* 0x3000000bff934230 */ /* 0x000fc60000004100 */
[----:B------:R-:W-:-:S04]  /*1350*/  FADD.FTZ R182, R145, R182 ;  /* 0x000000b691b67221 */ /* 0x000fc80000010000 */
[----:B------:R-:W-:-:S05]  /*1360*/  @P4 FADD.FTZ R182, R147, R182 ;  /* 0x000000b693b64221 */ /* 0x000fca0000010000 */
.L_x_13174:
[----:B------:R-:W-:-:S04]  /*1370*/  F2FP.PACK_AB R144, RZ, R182 ;  /* 0x000000b6ff90723e */ /* 0x000fc800000000ff */
[----:B------:R-:W-:Y:S02]  /*1380*/  PRMT R7, R7, 0x5410, R144 ;  /* 0x0000541007077816 */ /* 0x000fe40000000090 */
.L_x_13175:
[C---:B------:R-:W-:Y:S02]  /*1390*/  @P2 LEA R144, P3, R154.reuse, c[0x0][0x188], 0x4 ;  /* 0x000062009a902a11 */ /* 0x040fe400078620ff */
[C---:B------:R-:W-:Y:S02]  /*13a0*/  IADD3 R149, R154.reuse, 0x20, RZ ;  /* 0x000000209a957810 */ /* 0x040fe40007ffe0ff */
[----:B------:R-:W-:-:S05]  /*13b0*/  @P2 LEA.HI.X R145, R154, c[0x0][0x18c], RZ, 0x4, P3 ;  /* 0x000063009a912a11 */ /* 0x000fca00018f24ff */
[----:B------:R0:W-:Y:S04]  /*13c0*/  @P2 STG.E.128 [R144.64], R4 ;  /* 0x0000000490002986 */ /* 0x0001e8000c101d04 */
.L_x_13143:
[----:B------:R-:W-:Y:S05]  /*13d0*/  BSYNC B0 ;  /* 0x0000000000007941 */ /* 0x000fea0003800000 */
.L_x_13142:
        /* <DEDUP_REMOVED lines=25> */
.L_x_13179:
[----:B-----5:R-:W-:-:S05]  /*1570*/  HADD2.F32 R151, -RZ, R8.H0_H0 ;  /* 0x20000008ff977230 */ /* 0x020fca0000004100 */
[----:B------:R-:W-:Y:S01]  /*1580*/  FADD.FTZ R170, R151, R170 ;  /* 0x000000aa97aa7221 */ /* 0x000fe20000010000 */
[----:B------:R-:W-:Y:S05]  /*1590*/  BRA `(.L_x_13180) ;  /* 0x0000004000007947 */ /* 0x000fea0003800000 */
.L_x_13178:
[----:B0----5:R-:W-:Y:S02]  /*15a0*/  HADD2.F32 R151, -RZ, R12.H0_H0 ;  /* 0x2000000cff977230 */ /* 0x021fe40000004100 */
[----:B------:R-:W-:-:S03]  /*15b0*/  @P4 HADD2.F32 R171, -RZ, R8.H0_H0 ;  /* 0x20000008ffab4230 */ /* 0x000fc60000004100 */
[----:B------:R-:W-:-:S04]  /*15c0*/  FADD.FTZ R170, R151, R170 ;  /* 0x000000aa97aa7221 */ /* 0x000fc80000010000 */
[----:B------:R-:W-:-:S05]  /*15d0*/  @P4 FADD.FTZ R170, R171, R170 ;  /* 0x000000aaabaa4221 */ /* 0x000fca0000010000 */
.L_x_13180:
[----:B------:R-:W-:-:S04]  /*15e0*/  F2FP.PACK_AB R150, RZ, R170 ;  /* 0x000000aaff96723e */ /* 0x000fc800000000ff */
[----:B------:R-:W-:Y:S02]  /*15f0*/  PRMT R4, R150, 0x7610, R4 ;  /* 0x0000761096047816 */ /* 0x000fe40000000004 */
.L_x_13181:
[----:B------:R-:W-:Y:S01]  /*1600*/  HADD2.F32 R171, -RZ, R144.H1_H1 ;  /* 0x30000090ffab7230 */ /* 0x000fe20000004100 */
[----:B------:R-:W-:Y:S05]  /*1610*/  @P5 BRA `(.L_x_13182) ;  /* 0x0000008000005947 */ /* 0x000fea0003800000 */
[----:B------:R-:W-:-:S04]  /*1620*/  ISETP.NE.U32.AND P3, PT, RZ, c[0x0][0x180], PT ;  /* 0x00006000ff007a0c */ /* 0x000fc80003f65070 */
[----:B------:R-:W-:-:S13]  /*1630*/  ISETP.NE.AND.EX P3, PT, RZ, c[0x0][0x184], PT, P3 ;  /* 0x00006100ff007a0c */ /* 0x000fda0003f65330 */
[----:B------:R-:W-:Y:S05]  /*1640*/  @P3 BRA `(.L_x_13183) ;  /* 0x0000002000003947 */ /* 0x000fea0003800000 */
[----:B------:R-:W-:Y:S05]  /*1650*/  @P2 BRA `(.L_x_13184) ;  /* 0x0000008000002947 */ /* 0x000fea0003800000 */
[----:B------:R-:W-:Y:S05]  /*1660*/  BRA `(.L_x_13185) ;  /* 0x0000009000007947 */ /* 0x000fea0003800000 */
.L_x_13183:
[----:B-----5:R-:W-:-:S05]  /*1670*/  HADD2.F32 R144, -RZ, R8.H1_H1 ;  /* 0x30000008ff907230 */ /* 0x020fca0000004100 */
[----:B------:R-:W-:Y:S01]  /*1680*/  FADD.FTZ R171, R144, R171 ;  /* 0x000000ab90ab7221 */ /* 0x000fe20000010000 */
[----:B------:R-:W-:Y:S05]  /*1690*/  BRA `(.L_x_13184) ;  /* 0x0000004000007947 */ /* 0x000fea0003800000 */
.L_x_13182:
[----:B-----5:R-:W-:Y:S02]  /*16a0*/  HADD2.F32 R144, -RZ, R12.H1_H1 ;  /* 0x3000000cff907230 */ /* 0x020fe40000004100 */
[----:B------:R-:W-:-:S03]  /*16b0*/  @P4 HADD2.F32 R150, -RZ, R8.H1_H1 ;  /* 0x30000008ff964230 */ /* 0x000fc60000004100 */
[----:B------:R-:W-:-:S04]  /*16c0*/  FADD.FTZ R171, R144, R171 ;  /* 0x000000ab90ab7221 */ /* 0x000fc80000010000 */
[----:B------:R-:W-:-:S05]  /*16d0*/  @P4 FADD.FTZ R171, R150, R171 ;  /* 0x000000ab96ab4221 */ /* 0x000fca0000010000 */
.L_x_13184:
[----:B------:R-:W-:-:S04]  /*16e0*/  F2FP.PACK_AB R144, RZ, R171 ;  /* 0x000000abff90723e */ /* 0x000fc800000000ff */
[----:B------:R-:W-:Y:S02]  /*16f0*/  PRMT R4, R4, 0x5410, R144 ;  /* 0x0000541004047816 */ /* 0x000fe40000000090 */
.L_x_13185:
[----:B------:R-:W-:Y:S01]  /*1700*/  HADD2.F32 R172, -RZ, R145.H0_H0 ;  /* 0x20000091ffac7230 */ /* 0x000fe20000004100 */
[----:B------:R-:W-:Y:S05]  /*1710*/  @P5 BRA `(.L_x_13186) ;  /* 0x0000008000005947 */ /* 0x000fea0003800000 */
[----:B------:R-:W-:-:S04]  /*1720*/  ISETP.NE.U32.AND P3, PT, RZ, c[0x0][0x180], PT ;  /* 0x00006000ff007a0c */ /* 0x000fc80003f65070 */
[----:B------:R-:W-:-:S13]  /*1730*/  ISETP.NE.AND.EX P3, PT, RZ, c[0x0][0x184], PT, P3 ;  /* 0x00006100ff007a0c */ /* 0x000fda0003f65330 */
[----:B------:R-:W-:Y:S05]  /*1740*/  @P3 BRA `(.L_x_13187) ;  /* 0x0000002000003947 */ /* 0x000fea0003800000 */
[----:B------:R-:W-:Y:S05]  /*1750*/  @P2 BRA `(.L_x_13188) ;  /* 0x0000008000002947 */ /* 0x000fea0003800000 */
[----:B------:R-:W-:Y:S05]  /*1760*/  BRA `(.L_x_13189) ;  /* 0x0000009000007947 */ /* 0x000fea0003800000 */
.L_x_13187:
[----:B-----5:R-:W-:-:S05]  /*1770*/  HADD2.F32 R151, -RZ, R9.H0_H0 ;  /* 0x20000009ff977230 */ /* 0x020fca0000004100 */
[----:B------:R-:W-:Y:S01]  /*1780*/  FADD.FTZ R172, R151, R172 ;  /* 0x000000ac97ac7221 */ /* 0x000fe20000010000 */
[----:B------:R-:W-:Y:S05]  /*1790*/  BRA `(.L_x_13188) ;  /* 0x0000004000007947 */ /* 0x000fea0003800000 */
.L_x_13186:
[----:B-----5:R-:W-:Y:S02]  /*17a0*/  HADD2.F32 R151, -RZ, R13.H0_H0 ;  /* 0x2000000dff977230 */ /* 0x020fe40000004100 */
[----:B------:R-:W-:-:S03]  /*17b0*/  @P4 HADD2.F32 R179, -RZ, R9.H0_H0 ;  /* 0x20000009ffb34230 */ /* 0x000fc60000004100 */
[----:B------:R-:W-:-:S04]  /*17c0*/  FADD.FTZ R172, R151, R172 ;  /* 0x000000ac97ac7221 */ /* 0x000fc80000010000 */
[----:B------:R-:W-:-:S05]  /*17d0*/  @P4 FADD.FTZ R172, R179, R172 ;  /* 0x000000acb3ac4221 */ /* 0x000fca0000010000 */
.L_x_13188:
[----:B------:R-:W-:-:S04]  /*17e0*/  F2FP.PACK_AB R144, RZ, R172 ;  /* 0x000000acff90723e */ /* 0x000fc800000000ff */
[----:B------:R-:W-:Y:S02]  /*17f0*/  PRMT R5, R144, 0x7610, R5 ;  /* 0x0000761090057816 */ /* 0x000fe40000000005 */
.L_x_13189:
[----:B------:R-:W-:Y:S01]  /*1800*/  HADD2.F32 R178, -RZ, R145.H1_H1 ;  /* 0x30000091ffb27230 */ /* 0x000fe20000004100 */
[----:B------:R-:W-:Y:S05]  /*1810*/  @P5 BRA `(.L_x_13190) ;  /* 0x0000008000005947 */ /* 0x000fea0003800000 */
[----:B------:R-:W-:-:S04]  /*1820*/  ISETP.NE.U32.AND P3, PT, RZ, c[0x0][0x180], PT ;  /* 0x00006000ff007a0c */ /* 0x000fc80003f65070 */
[----:B------:R-:W-:-:S13]  /*1830*/  ISETP.NE.AND.EX P3, PT, RZ, c[0x0][0x184], PT, P3 ;  /* 0x00006100ff007a0c */ /* 0x000fda0003f65330 */
[----:B------:R-:W-:Y:S05]  /*1840*/  @P3 BRA `(.L_x_13191) ;  /* 0x0000002000003947 */ /* 0x000fea0003800000 */
[----:B------:R-:W-:Y:S05]  /*1850*/  @P2 BRA `(.L_x_13192) ;  /* 0x0000008000002947 */ /* 0x000fea0003800000 */
[----:B------:R-:W-:Y:S05]  /*1860*/  BRA `(.L_x_13193) ;  /* 0x0000009000007947 */ /* 0x000fea0003800000 */
.L_x_13191:
[----:B-----5:R-:W-:-:S05]  /*1870*/  HADD2.F32 R145, -RZ, R9.H1_H1 ;  /* 0x30000009ff917230 */ /* 0x020fca0000004100 */
[----:B------:R-:W-:Y:S01]  /*1880*/  FADD.FTZ R178, R145, R178 ;  /* 0x000000b291b27221 */ /* 0x000fe20000010000 */
[----:B------:R-:W-:Y:S05]  /*1890*/  BRA `(.L_x_13192) ;  /* 0x0000004000007947 */ /* 0x000fea0003800000 */
.L_x_13190:
[----:B-----5:R-:W-:Y:S02]  /*18a0*/  HADD2.F32 R145, -RZ, R13.H1_H1 ;  /* 0x3000000dff917230 */ /* 0x020fe40000004100 */
[----:B------:R-:W-:-:S03]  /*18b0*/  @P4 HADD2.F32 R151, -RZ, R9.H1_H1 ;  /* 0x30000009ff974230 */ /* 0x000fc60000004100 */
[----:B------:R-:W-:-:S04]  /*18c0*/  FADD.FTZ R178, R145, R178 ;  /* 0x000000b291b27221 */ /* 0x000fc80000010000 */
[----:B------:R-:W-:-:S05]  /*18d0*/  @P4 FADD.FTZ R178, R151, R178 ;  /* 0x000000b297b24221 */ /* 0x000fca0000010000 */
.L_x_13192:
[----:B------:R-:W-:-:S04]  /*18e0*/  F2FP.PACK_AB R144, RZ, R178 ;  /* 0x000000b2ff90723e */ /* 0x000fc800000000ff */
[----:B------:R-:W-:Y:S02]  /*18f0*/  PRMT R5, R5, 0x5410, R144 ;  /* 0x0000541005057816 */ /* 0x000fe40000000090 */
.L_x_13193:
[----:B------:R-:W-:Y:S01]  /*1900*/  HADD2.F32 R179, -RZ, R146.H0_H0 ;  /* 0x20000092ffb37230 */ /* 0x000fe20000004100 */
[----:B------:R-:W-:Y:S05]  /*1910*/  @P5 BRA `(.L_x_13194) ;  /* 0x0000008000005947 */ /* 0x000fea0003800000 */
[----:B------:R-:W-:-:S04]  /*1920*/  ISETP.NE.U32.AND P3, PT, RZ, c[0x0][0x180], PT ;  /* 0x00006000ff007a0c */ /* 0x000fc80003f65070 */
[----:B------:R-:W-:-:S13]  /*1930*/  ISETP.NE.AND.EX P3, PT, RZ, c[0x0][0x184], PT, P3 ;  /* 0x00006100ff007a0c */ /* 0x000fda0003f65330 */
[----:B------:R-:W-:Y:S05]  /*1940*/  @P3 BRA `(.L_x_13195) ;  /* 0x0000002000003947 */ /* 0x000fea0003800000 */
[----:B------:R-:W-:Y:S05]  /*1950*/  @P2 BRA `(.L_x_13196) ;  /* 0x0000008000002947 */ /* 0x000fea0003800000 */
[----:B------:R-:W-:Y:S05]  /*1960*/  BRA `(.L_x_13197) ;  /* 0x0000009000007947 */ /* 0x000fea0003800000 */
.L_x_13195:
[----:B-----5:R-:W-:-:S05]  /*1970*/  HADD2.F32 R144, -RZ, R10.H0_H0 ;  /* 0x2000000aff907230 */ /* 0x020fca0000004100 */
[----:B------:R-:W-:Y:S01]  /*1980*/  FADD.FTZ R179, R144, R179 ;  /* 0x000000b390b37221 */ /* 0x000fe20000010000 */
[----:B------:R-:W-:Y:S05]  /*1990*/  BRA `(.L_x_13196) ;  /* 0x0000004000007947 */ /* 0x000fea0003800000 */
.L_x_13194:
[----:B-----5:R-:W-:Y:S02]  /*19a0*/  HADD2.F32 R144, -RZ, R14.H0_H0 ;  /* 0x2000000eff907230 */ /* 0x020fe40000004100 */
[----:B------:R-:W-:-:S03]  /*19b0*/  @P4 HADD2.F32 R150, -RZ, R10.H0_H0 ;  /* 0x2000000aff964230 */ /* 0x000fc60000004100 */
[----:B------:R-:W-:-:S04]  /*19c0*/  FADD.FTZ R179, R144, R179 ;  /* 0x000000b390b37221 */ /* 0x000fc80000010000 */
[----:B------:R-:W-:-:S05]  /*19d0*/  @P4 FADD.FTZ R179, R150, R179 ;  /* 0x000000b396b34221 */ /* 0x000fca0000010000 */
.L_x_13196:
[----:B------:R-:W-:-:S04]  /*19e0*/  F2FP.PACK_AB R144, RZ, R179 ;  /* 0x000000b3ff90723e */ /* 0x000fc800000000ff */
[----:B------:R-:W-:Y:S02]  /*19f0*/  PRMT R6, R144, 0x7610, R6 ;  /* 0x0000761090067816 */ /* 0x000fe40000000006 */
.L_x_13197:
[----:B------:R-:W-:Y:S01]  /*1a00*/  HADD2.F32 R180, -RZ, R146.H1_H1 ;  /* 0x30000092ffb47230 */ /* 0x000fe20000004100 */
[----:B------:R-:W-:Y:S05]  /*1a10*/  @P5 BRA `(.L_x_13198) ;  /* 0x0000008000005947 */ /* 0x000fea0003800000 */
[----:B------:R-:W-:-:S04]  /*1a20*/  ISETP.NE.U32.AND P3, PT, RZ, c[0x0][0x180], PT ;  /* 0x00006000ff007a0c */ /* 0x000fc80003f65070 */
[----:B------:R-:W-:-:S13]  /*1a30*/  ISETP.NE.AND.EX P3, PT, RZ, c[0x0][0x184], PT, P3 ;  /* 0x00006100ff007a0c */ /* 0x000fda0003f65330 */
[----:B------:R-:W-:Y:S05]  /*1a40*/  @P3 BRA `(.L_x_13199) ;  /* 0x0000002000003947 */ /* 0x000fea0003800000 */
[----:B------:R-:W-:Y:S05]  /*1a50*/  @P2 BRA `(.L_x_13200) ;  /* 0x0000008000002947 */ /* 0x000fea0003800000 */
[----:B------:R-:W-:Y:S05]  /*1a60*/  BRA `(.L_x_13201) ;  /* 0x0000009000007947 */ /* 0x000fea0003800000 */
.L_x_13199:
[----:B-----5:R-:W-:-:S05]  /*1a70*/  HADD2.F32 R145, -RZ, R10.H1_H1 ;  /* 0x3000000aff917230 */ /* 0x020fca0000004100 */
[----:B------:R-:W-:Y:S01]  /*1a80*/  FADD.FTZ R180, R145, R180 ;  /* 0x000000b491b47221 */ /* 0x000fe20000010000 */
[----:B------:R-:W-:Y:S05]  /*1a90*/  BRA `(.L_x_13200) ;  /* 0x0000004000007947 */ /* 0x000fea0003800000 */
.L_x_13198:
[----:B-----5:R-:W-:Y:S02]  /*1aa0*/  HADD2.F32 R145, -RZ, R14.H1_H1 ;  /* 0x3000000eff917230 */ /* 0x020fe40000004100 */
[----:B------:R-:W-:-:S03]  /*1ab0*/  @P4 HADD2.F32 R151, -RZ, R10.H1_H1 ;  /* 0x3000000aff974230 */ /* 0x000fc60000004100 */
[----:B------:R-:W-:-:S04]  /*1ac0*/  FADD.FTZ R180, R145, R180 ;  /* 0x000000b491b47221 */ /* 0x000fc80000010000 */
[----:B------:R-:W-:-:S05]  /*1ad0*/  @P4 FADD.FTZ R180, R151, R180 ;  /* 0x000000b497b44221 */ /* 0x000fca0000010000 */
.L_x_13200:
[----:B------:R-:W-:-:S04]  /*1ae0*/  F2FP.PACK_AB R144, RZ, R180 ;  /* 0x000000b4ff90723e */ /* 0x000fc800000000ff */
[----:B------:R-:W-:Y:S02]  /*1af0*/  PRMT R6, R6, 0x5410, R144 ;  /* 0x0000541006067816 */ /* 0x000fe40000000090 */
.L_x_13201:
[----:B------:R-:W-:Y:S01]  /*1b00*/  HADD2.F32 R181, -RZ, R147.H0_H0 ;  /* 0x20000093ffb57230 */ /* 0x000fe20000004100 */
[----:B------:R-:W-:Y:S05]  /*1b10*/  @P5 BRA `(.L_x_13202) ;  /* 0x0000008000005947 */ /* 0x000fea0003800000 */
[----:B------:R-:W-:-:S04]  /*1b20*/  ISETP.NE.U32.AND P3, PT, RZ, c[0x0][0x180], PT ;  /* 0x00006000ff007a0c */ /* 0x000fc80003f65070 */
[----:B------:R-:W-:-:S13]  /*1b30*/  ISETP.NE.AND.EX P3, PT, RZ, c[0x0][0x184], PT, P3 ;  /* 0x00006100ff007a0c */ /* 0x000fda0003f65330 */
[----:B------:R-:W-:Y:S05]  /*1b40*/  @P3 BRA `(.L_x_13203) ;  /* 0x0000002000003947 */ /* 0x000fea0003800000 */
[----:B------:R-:W-:Y:S05]  /*1b50*/  @P2 BRA `(.L_x_13204) ;  /* 0x0000008000002947 */ /* 0x000fea0003800000 */
[----:B------:R-:W-:Y:S05]  /*1b60*/  BRA `(.L_x_13205) ;  /* 0x0000009000007947 */ /* 0x000fea0003800000 */
.L_x_13203:
[----:B-----5:R-:W-:-:S05]  /*1b70*/  HADD2.F32 R144, -RZ, R11.H0_H0 ;  /* 0x2000000bff907230 */ /* 0x020fca0000004100 */
[----:B------:R-:W-:Y:S01]  /*1b80*/  FADD.FTZ R181, R144, R181 ;  /* 0x000000b590b57221 */ /* 0x000fe20000010000 */
[----:B------:R-:W-:Y:S05]  /*1b90*/  BRA `(.L_x_13204) ;  /* 0x0000004000007947 */ /* 0x000fea0003800000 */
.L_x_13202:
[----:B-----5:R-:W-:Y:S02]  /*1ba0*/  HADD2.F32 R144, -RZ, R15.H0_H0 ;  /* 0x2000000fff907230 */ /* 0x020fe40000004100 */
[----:B------:R-:W-:-:S03]  /*1bb0*/  @P4 HADD2.F32 R146, -RZ, R11.H0_H0 ;  /* 0x2000000bff924230 */ /* 0x000fc60000004100 */
[----:B------:R-:W-:-:S04]  /*1bc0*/  FADD.FTZ R181, R144, R181 ;  /* 0x000000b590b57221 */ /* 0x000fc80000010000 */
[----:B------:R-:W-:-:S05]  /*1bd0*/  @P4 FADD.FTZ R181, R146, R181 ;  /* 0x000000b592b54221 */ /* 0x000fca0000010000 */
.L_x_13204:
[----:B------:R-:W-:-:S04]  /*1be0*/  F2FP.PACK_AB R144, RZ, R181 ;  /* 0x000000b5ff90723e */ /* 0x000fc800000000ff */
[----:B------:R-:W-:Y:S02]  /*1bf0*/  PRMT R7, R144, 0x7610, R7 ;  /* 0x0000761090077816 */ /* 0x000fe40000000007 */
.L_x_13205:
[----:B------:R-:W-:Y:S01]  /*1c00*/  HADD2.F32 R183, -RZ, R147.H1_H1 ;  /* 0x30000093ffb77230 */ /* 0x000fe20000004100 */
[----:B------:R-:W-:Y:S05]  /*1c10*/  @P5 BRA `(.L_x_13206) ;  /* 0x0000008000005947 */ /* 0x000fea0003800000 */
[----:B------:R-:W-:-:S04]  /*1c20*/  ISETP.NE.U32.AND P3, PT, RZ, c[0x0][0x180], PT ;  /* 0x00006000ff007a0c */ /* 0x000fc80003f65070 */
[----:B------:R-:W-:-:S13]  /*1c30*/  ISETP.NE.AND.EX P3, PT, RZ, c[0x0][0x184], PT, P3 ;  /* 0x00006100ff007a0c */ /* 0x000fda0003f65330 */
[----:B------:R-:W-:Y:S05]  /*1c40*/  @P3 BRA `(.L_x_13207) ;  /* 0x0000002000003947 */ /* 0x000fea0003800000 */
[----:B------:R-:W-:Y:S05]  /*1c50*/  @P2 BRA `(.L_x_13208) ;  /* 0x0000008000002947 */ /* 0x000fea0003800000 */
[----:B------:R-:W-:Y:S05]  /*1c60*/  BRA `(.L_x_13209) ;  /* 0x0000009000007947 */ /* 0x000fea0003800000 */
.L_x_13207:
[----:B-----5:R-:W-:-:S05]  /*1c70*/  HADD2.F32 R144, -RZ, R11.H1_H1 ;  /* 0x3000000bff907230 */ /* 0x020fca0000004100 */
[----:B------:R-:W-:Y:S01]  /*1c80*/  FADD.FTZ R183, R144, R183 ;  /* 0x000000b790b77221 */ /* 0x000fe20000010000 */
[----:B------:R-:W-:Y:S05]  /*1c90*/  BRA `(.L_x_13208) ;  /* 0x0000004000007947 */ /* 0x000fea0003800000 */
.L_x_13206:
[----:B-----5:R-:W-:Y:S02]  /*1ca0*/  HADD2.F32 R144, -RZ, R15.H1_H1 ;  /* 0x3000000fff907230 */ /* 0x020fe40000004100 */
[----:B------:R-:W-:-:S03]  /*1cb0*/  @P4 HADD2.F32 R146, -RZ, R11.H1_H1 ;  /* 0x3000000bff924230 */ /* 0x000fc60000004100 */
[----:B------:R-:W-:-:S04]  /*1cc0*/  FADD.FTZ R183, R144, R183 ;  /* 0x000000b790b77221 */ /* 0x000fc80000010000 */
[----:B------:R-:W-:-:S05]  /*1cd0*/  @P4 FADD.FTZ R183, R146, R183 ;  /* 0x000000b792b74221 */ /* 0x000fca0000010000 */
.L_x_13208:
[----:B------:R-:W-:-:S04]  /*1ce0*/  F2FP.PACK_AB R144, RZ, R183 ;  /* 0x000000b7ff90723e */ /* 0x000fc800000000ff */
[----:B------:R-:W-:Y:S02]  /*1cf0*/  PRMT R7, R7, 0x5410, R144 ;  /* 0x0000541007077816 */ /* 0x000fe40000000090 */
.L_x_13209:
[----:B------:R-:W-:-:S04]  /*1d00*/  @P2 LEA R144, P3, R149, c[0x0][0x188], 0x4 ;  /* 0x0000620095902a11 */ /* 0x000fc800078620ff */
[C---:B------:R-:W-:Y:S02]  /*1d10*/  @P2 LEA.HI.X R145, R149.reuse, c[0x0][0x18c], RZ, 0x4, P3 ;  /* 0x0000630095912a11 */ /* 0x040fe400018f24ff */
[----:B------:R-:W-:-:S03]  /*1d20*/  IADD3 R149, R149, 0x20, RZ ;  /* 0x0000002095957810 */ /* 0x000fc60007ffe0ff */
[----:B------:R0:W-:Y:S04]  /*1d30*/  @P2 STG.E.128 [R144.64], R4 ;  /* 0x0000000490002986 */ /* 0x0001e8000c101d04 */
.L_x_13177:
[----:B------:R-:W-:Y:S05]  /*1d40*/  BSYNC B0 ;  /* 0x0000000000007941 */ /* 0x000fea0003800000 */
.L_x_13176:
        /* <DEDUP_REMOVED lines=25> */
.L_x_13213:
[----:B-----5:R-:W-:-:S05]  /*1ee0*/  HADD2.F32 R150, -RZ, R8.H0_H0 ;  /* 0x20000008ff967230 */ /* 0x020fca0000004100 */
[----:B------:R-:W-:Y:S01]  /*1ef0*/  FADD.FTZ R3, R150, R3 ;  /* 0x0000000396037221 */ /* 0x000fe20000010000 */
[----:B------:R-:W-:Y:S05]  /*1f00*/  BRA `(.L_x_13214) ;  /* 0x0000004000007947 */ /* 0x000fea0003800000 */
.L_x_13212:
[----:B0----5:R-:W-:Y:S02]  /*1f10*/  HADD2.F32 R150, -RZ, R12.H0_H0 ;  /* 0x2000000cff967230 */ /* 0x021fe40000004100 */
[----:B------:R-:W-:-:S03]  /*1f20*/  @P4 HADD2.F32 R152, -RZ, R8.H0_H0 ;  /* 0x20000008ff984230 */ /* 0x000fc60000004100 */
[----:B------:R-:W-:-:S04]  /*1f30*/  FADD.FTZ R3, R150, R3 ;  /* 0x0000000396037221 */ /* 0x000fc80000010000 */
[----:B------:R-:W-:-:S05]  /*1f40*/  @P4 FADD.FTZ R3, R152, R3 ;  /* 0x0000000398034221 */ /* 0x000fca0000010000 */
.L_x_13214:
[----:B------:R-:W-:-:S04]  /*1f50*/  F2FP.PACK_AB R150, RZ, R3 ;  /* 0x00000003ff96723e */ /* 0x000fc800000000ff */
[----:B------:R-:W-:Y:S02]  /*1f60*/  PRMT R4, R150, 0x7610, R4 ;  /* 0x0000761096047816 */ /* 0x000fe40000000004 */
.L_x_13215:
[----:B------:R-:W-:Y:S01]  /*1f70*/  HADD2.F32 R152, -RZ, R144.H1_H1 ;  /* 0x30000090ff987230 */ /* 0x000fe20000004100 */
[----:B------:R-:W-:Y:S05]  /*1f80*/  @P5 BRA `(.L_x_13216) ;  /* 0x0000008000005947 */ /* 0x000fea0003800000 */
[----:B------:R-:W-:-:S04]  /*1f90*/  ISETP.NE.U32.AND P3, PT, RZ, c[0x0][0x180], PT ;  /* 0x00006000ff007a0c */ /* 0x000fc80003f65070 */
[----:B------:R-:W-:-:S13]  /*1fa0*/  ISETP.NE.AND.EX P3, PT, RZ, c[0x0][0x184], PT, P3 ;  /* 0x00006100ff007a0c */ /* 0x000fda0003f65330 */
[----:B------:R-:W-:Y:S05]  /*1fb0*/  @P3 BRA `(.L_x_13217) ;  /* 0x0000002000003947 */ /* 0x000fea0003800000 */
[----:B------:R-:W-:Y:S05]  /*1fc0*/  @P2 BRA `(.L_x_13218) ;  /* 0x0000008000002947 */ /* 0x000fea0003800000 */
[----:B------:R-:W-:Y:S05]  /*1fd0*/  BRA `(.L_x_13219) ;  /* 0x0000009000007947 */ /* 0x000fea0003800000 */
.L_x_13217:
[----:B-----5:R-:W-:-:S05]  /*1fe0*/  HADD2.F32 R151, -RZ, R8.H1_H1 ;  /* 0x30000008ff977230 */ /* 0x020fca0000004100 */
[----:B------:R-:W-:Y:S01]  /*1ff0*/  FADD.FTZ R152, R151, R152 ;  /* 0x0000009897987221 */ /* 0x000fe20000010000 */
[----:B------:R-:W-:Y:S05]  /*2000*/  BRA `(.L_x_13218) ;  /* 0x0000004000007947 */ /* 0x000fea0003800000 */
.L_x_13216:
[----:B-----5:R-:W-:Y:S02]  /*2010*/  HADD2.F32 R151, -RZ, R12.H1_H1 ;  /* 0x3000000cff977230 */ /* 0x020fe40000004100 */
[----:B------:R-:W-:-:S03]  /*2020*/  @P4 HADD2.F32 R153, -RZ, R8.H1_H1 ;  /* 0x30000008ff994230 */ /* 0x000fc60000004100 */
[----:B------:R-:W-:-:S04]  /*2030*/  FADD.FTZ R152, R151, R152 ;  /* 0x0000009897987221 */ /* 0x000fc80000010000 */
[----:B------:R-:W-:-:S05]  /*2040*/  @P4 FADD.FTZ R152, R153, R152 ;  /* 0x0000009899984221 */ /* 0x000fca0000010000 */
.L_x_13218:
[----:B------:R-:W-:-:S04]  /*2050*/  F2FP.PACK_AB R144, RZ, R152 ;  /* 0x00000098ff90723e */ /* 0x000fc800000000ff */
[----:B------:R-:W-:Y:S02]  /*2060*/  PRMT R4, R4, 0x5410, R144 ;  /* 0x0000541004047816 */ /* 0x000fe40000000090 */
.L_x_13219:
[----:B------:R-:W-:Y:S01]  /*2070*/  HADD2.F32 R153, -RZ, R145.H0_H0 ;  /* 0x20000091ff997230 */ /* 0x000fe20000004100 */
[----:B------:R-:W-:Y:S05]  /*2080*/  @P5 BRA `(.L_x_13220) ;  /* 0x0000008000005947 */ /* 0x000fea0003800000 */
[----:B------:R-:W-:-:S04]  /*2090*/  ISETP.NE.U32.AND P3, PT, RZ, c[0x0][0x180], PT ;  /* 0x00006000ff007a0c */ /* 0x000fc80003f65070 */
[----:B------:R-:W-:-:S13]  /*20a0*/  ISETP.NE.AND.EX P3, PT, RZ, c[0x0][0x184], PT, P3 ;  /* 0x00006100ff007a0c */ /* 0x000fda0003f65330 */
[----:B------:R-:W-:Y:S05]  /*20b0*/  @P3 BRA `(.L_x_13221) ;  /* 0x0000002000003947 */ /* 0x000fea0003800000 */
[----:B------:R-:W-:Y:S05]  /*20c0*/  @P2 BRA `(.L_x_13222) ;  /* 0x0000008000002947 */ /* 0x000fea0003800000 */
[----:B------:R-:W-:Y:S05]  /*20d0*/  BRA `(.L_x_13223) ;  /* 0x0000009000007947 */ /* 0x000fea0003800000 */
.L_x_13221:
[----:B-----5:R-:W-:-:S05]  /*20e0*/  HADD2.F32 R144, -RZ, R9.H0_H0 ;  /* 0x20000009ff907230 */ /* 0x020fca0000004100 */
[----:B------:R-:W-:Y:S01]  /*20f0*/  FADD.FTZ R153, R144, R153 ;  /* 0x0000009990997221 */ /* 0x000fe20000010000 */
[----:B------:R-:W-:Y:S05]  /*2100*/  BRA `(.L_x_13222) ;  /* 0x0000004000007947 */ /* 0x000fea0003800000 */
.L_x_13220:
[----:B-----5:R-:W-:Y:S02]  /*2110*/  HADD2.F32 R144, -RZ, R13.H0_H0 ;  /* 0x2000000dff907230 */ /* 0x020fe40000004100 */
[----:B------:R-:W-:-:S03]  /*2120*/  @P4 HADD2.F32 R150, -RZ, R9.H0_H0 ;  /* 0x20000009ff964230 */ /* 0x000fc60000004100 */
[----:B------:R-:W-:-:S04]  /*2130*/  FADD.FTZ R153, R144, R153 ;  /* 0x0000009990997221 */ /* 0x000fc80000010000 */
[----:B------:R-:W-:-:S05]  /*2140*/  @P4 FADD.FTZ R153, R150, R153 ;  /* 0x0000009996994221 */ /* 0x000fca0000010000 */
.L_x_13222:
[----:B------:R-:W-:-:S04]  /*2150*/  F2FP.PACK_AB R144, RZ, R153 ;  /* 0x00000099ff90723e */ /* 0x000fc800000000ff */
[----:B------:R-:W-:Y:S02]  /*2160*/  PRMT R5, R144, 0x7610, R5 ;  /* 0x0000761090057816 */ /* 0x000fe40000000005 */
.L_x_13223:
[----:B------:R-:W-:Y:S01]  /*2170*/  HADD2.F32 R155, -RZ, R145.H1_H1 ;  /* 0x30000091ff9b7230 */ /* 0x000fe20000004100 */
[----:B------:R-:W-:Y:S05]  /*2180*/  @P5 BRA `(.L_x_13224) ;  /* 0x0000008000005947 */ /* 0x000fea0003800000 */
[----:B------:R-:W-:-:S04]  /*2190*/  ISETP.NE.U32.AND P3, PT, RZ, c[0x0][0x180], PT ;  /* 0x00006000ff007a0c */ /* 0x000fc80003f65070 */
[----:B------:R-:W-:-:S13]  /*21a0*/  ISETP.NE.AND.EX P3, PT, RZ, c[0x0][0x184], PT, P3 ;  /* 0x00006100ff007a0c */ /* 0x000fda0003f65330 */
[----:B------:R-:W-:Y:S05]  /*21b0*/  @P3 BRA `(.L_x_13225) ;  /* 0x0000002000003947 */ /* 0x000fea0003800000 */
[----:B------:R-:W-:Y:S05]  /*21c0*/  @P2 BRA `(.L_x_13226) ;  /* 0x0000008000002947 */ /* 0x000fea0003800000 */
[----:B------:R-:W-:Y:S05]  /*21d0*/  BRA `(.L_x_13227) ;  /* 0x0000009000007947 */ /* 0x000fea0003800000 */
.L_x_13225:
[----:B-----5:R-:W-:-:S05]  /*21e0*/  HADD2.F32 R144, -RZ, R9.H1_H1 ;  /* 0x30000009ff907230 */ /* 0x020fca0000004100 */
[----:B------:R-:W-:Y:S01]  /*21f0*/  FADD.FTZ R155, R144, R155 ;  /* 0x0000009b909b7221 */ /* 0x000fe20000010000 */
[----:B------:R-:W-:Y:S05]  /*2200*/  BRA `(.L_x_13226) ;  /* 0x0000004000007947 */ /* 0x000fea0003800000 */
.L_x_13224:
[----:B-----5:R-:W-:Y:S02]  /*2210*/  HADD2.F32 R144, -RZ, R13.H1_H1 ;  /* 0x3000000dff907230 */ /* 0x020fe40000004100 */
[----:B------:R-:W-:-:S03]  /*2220*/  @P4 HADD2.F32 R150, -RZ, R9.H1_H1 ;  /* 0x30000009ff964230 */ /* 0x000fc60000004100 */
[----:B------:R-:W-:-:S04]  /*2230*/  FADD.FTZ R155, R144, R155 ;  /* 0x0000009b909b7221 */ /* 0x000fc80000010000 */
[----:B------:R-:W-:-:S05]  /*2240*/  @P4 FADD.FTZ R155, R150, R155 ;  /* 0x0000009b969b4221 */ /* 0x000fca0000010000 */
.L_x_13226:
[----:B------:R-:W-:-:S04]  /*2250*/  F2FP.PACK_AB R144, RZ, R155 ;  /* 0x0000009bff90723e */ /* 0x000fc800000000ff */
[----:B------:R-:W-:Y:S02]  /*2260*/  PRMT R5, R5, 0x5410, R144 ;  /* 0x0000541005057816 */ /* 0x000fe40000000090 */
.L_x_13227:
[----:B------:R-:W-:Y:S01]  /*2270*/  HADD2.F32 R156, -RZ, R146.H0_H0 ;  /* 0x20000092ff9c7230 */ /* 0x000fe20000004100 */
[----:B------:R-:W-:Y:S05]  /*2280*/  @P5 BRA `(.L_x_13228) ;  /* 0x0000008000005947 */ /* 0x000fea0003800000 */
[----:B------:R-:W-:-:S04]  /*2290*/  ISETP.NE.U32.AND P3, PT, RZ, c[0x0][0x180], PT ;  /* 0x00006000ff007a0c */ /* 0x000fc80003f65070 */
[----:B------:R-:W-:-:S13]  /*22a0*/  ISETP.NE.AND.EX P3, PT, RZ, c[0x0][0x184], PT, P3 ;  /* 0x00006100ff007a0c */ /* 0x000fda0003f65330 */
[----:B------:R-:W-:Y:S05]  /*22b0*/  @P3 BRA `(.L_x_13229) ;  /* 0x0000002000003947 */ /* 0x000fea0003800000 */
[----:B------:R-:W-:Y:S05]  /*22c0*/  @P2 BRA `(.L_x_13230) ;  /* 0x0000008000002947 */ /* 0x000fea0003800000 */
[----:B------:R-:W-:Y:S05]  /*22d0*/  BRA `(.L_x_13231) ;  /* 0x0000009000007947 */ /* 0x000fea0003800000 */
.L_x_13229:
[----:B-----5:R-:W-:-:S05]  /*22e0*/  HADD2.F32 R145, -RZ, R10.H0_H0 ;  /* 0x2000000aff917230 */ /* 0x020fca0000004100 */
[----:B------:R-:W-:Y:S01]  /*22f0*/  FADD.FTZ R156, R145, R156 ;  /* 0x0000009c919c7221 */ /* 0x000fe20000010000 */
[----:B------:R-:W-:Y:S05]  /*2300*/  BRA `(.L_x_13230) ;  /* 0x0000004000007947 */ /* 0x000fea0003800000 */
.L_x_13228:
[----:B-----5:R-:W-:Y:S02]  /*2310*/  HADD2.F32 R145, -RZ, R14.H0_H0 ;  /* 0x2000000eff917230 */ /* 0x020fe40000004100 */
[----:B------:R-:W-:-:S03]  /*2320*/  @P4 HADD2.F32 R151, -RZ, R10.H0_H0 ;  /* 0x2000000aff974230 */ /* 0x000fc60000004100 */
[----:B------:R-:W-:-:S04]  /*2330*/  FADD.FTZ R156, R145, R156 ;  /* 0x0000009c919c7221 */ /* 0x000fc80000010000 */
[----:B------:R-:W-:-:S05]  /*2340*/  @P4 FADD.FTZ R156, R151, R156 ;  /* 0x0000009c979c4221 */ /* 0x000fca0000010000 */
.L_x_13230:
[----:B------:R-:W-:-:S04]  /*2350*/  F2FP.PACK_AB R144, RZ, R156 ;  /* 0x0000009cff90723e */ /* 0x000fc800000000ff */
[----:B------:R-:W-:Y:S02]  /*2360*/  PRMT R6, R144, 0x7610, R6 ;  /* 0x0000761090067816 */ /* 0x000fe40000000006 */
.L_x_13231:
[----:B------:R-:W-:Y:S01]  /*2370*/  HADD2.F32 R157, -RZ, R146.H1_H1 ;  /* 0x30000092ff9d7230 */ /* 0x000fe20000004100 */
[----:B------:R-:W-:Y:S05]  /*2380*/  @P5 BRA `(.L_x_13232) ;  /* 0x0000008000005947 */ /* 0x000fea0003800000 */
[----:B------:R-:W-:-:S04]  /*2390*/  ISETP.NE.U32.AND P3, PT, RZ, c[0x0][0x180], PT ;  /* 0x00006000ff007a0c */ /* 0x000fc80003f65070 */
[----:B------:R-:W-:-:S13]  /*23a0*/  ISETP.NE.AND.EX P3, PT, RZ, c[0x0][0x184], PT, P3 ;  /* 0x00006100ff007a0c */ /* 0x000fda0003f65330 */
[----:B------:R-:W-:Y:S05]  /*23b0*/  @P3 BRA `(.L_x_13233) ;  /* 0x0000002000003947 */ /* 0x000fea0003800000 */
[----:B------:R-:W-:Y:S05]  /*23c0*/  @P2 BRA `(.L_x_13234) ;  /* 0x0000008000002947 */ /* 0x000fea0003800000 */
[----:B------:R-:W-:Y:S05]  /*23d0*/  BRA `(.L_x_13235) ;  /* 0x0000009000007947 */ /* 0x000fea0003800000 */
.L_x_13233:
[----:B-----5:R-:W-:-:S05]  /*23e0*/  HADD2.F32 R144, -RZ, R10.H1_H1 ;  /* 0x3000000aff907230 */ /* 0x020fca0000004100 */
[----:B------:R-:W-:Y:S01]  /*23f0*/  FADD.FTZ R157, R144, R157 ;  /* 0x0000009d909d7221 */ /* 0x000fe20000010000 */
[----:B------:R-:W-:Y:S05]  /*2400*/  BRA `(.L_x_13234) ;  /* 0x0000004000007947 */ /* 0x000fea0003800000 */
.L_x_13232:
[----:B-----5:R-:W-:Y:S02]  /*2410*/  HADD2.F32 R144, -RZ, R14.H1_H1 ;  /* 0x3000000eff907230 */ /* 0x020fe40000004100 */
[----:B------:R-:W-:-:S03]  /*2420*/  @P4 HADD2.F32 R146, -RZ, R10.H1_H1 ;  /* 0x3000000aff924230 */ /* 0x000fc60000004100 */
[----:B------:R-:W-:-:S04]  /*2430*/  FADD.FTZ R157, R144, R157 ;  /* 0x0000009d909d7221 */ /* 0x000fc80000010000 */
[----:B------:R-:W-:-:S05]  /*2440*/  @P4 FADD.FTZ R157, R146, R157 ;  /* 0x0000009d929d4221 */ /* 0x000fca0000010000 */
.L_x_13234:
[----:B------:R-:W-:-:S04]  /*2450*/  F2FP.PACK_AB R144, RZ, R157 ;  /* 0x0000009dff90723e */ /* 0x000fc800000000ff */
[----:B------:R-:W-:Y:S02]  /*2460*/  PRMT R6, R6, 0x5410, R144 ;  /* 0x0000541006067816 */ /* 0x000fe40000000090 */
.L_x_13235:
[----:B------:R-:W-:Y:S01]  /*2470*/  HADD2.F32 R158, -RZ, R147.H0_H0 ;  /* 0x20000093ff9e7230 */ /* 0x000fe20000004100 */
[----:B------:R-:W-:Y:S05]  /*2480*/  @P5 BRA `(.L_x_13236) ;  /* 0x0000008000005947 */ /* 0x000fea0003800000 */
[----:B------:R-:W-:-:S04]  /*2490*/  ISETP.NE.U32.AND P3, PT, RZ, c[0x0][0x180], PT ;  /* 0x00006000ff007a0c */ /* 0x000fc80003f65070 */
[----:B------:R-:W-:-:S13]  /*24a0*/  ISETP.NE.AND.EX P3, PT, RZ, c[0x0][0x184], PT, P3 ;  /* 0x00006100ff007a0c */ /* 0x000fda0003f65330 */
[----:B------:R-:W-:Y:S05]  /*24b0*/  @P3 BRA `(.L_x_13237) ;  /* 0x0000002000003947 */ /* 0x000fea0003800000 */
[----:B------:R-:W-:Y:S05]  /*24c0*/  @P2 BRA `(.L_x_13238) ;  /* 0x0000008000002947 */ /* 0x000fea0003800000 */
[----:B------:R-:W-:Y:S05]  /*24d0*/  BRA `(.L_x_13239) ;  /* 0x0000009000007947 */ /* 0x000fea0003800000 */
.L_x_13237:
[----:B-----5:R-:W-:-:S05]  /*24e0*/  HADD2.F32 R145, -RZ, R11.H0_H0 ;  /* 0x2000000bff917230 */ /* 0x020fca0000004100 */
[----:B------:R-:W-:Y:S01]  /*24f0*/  FADD.FTZ R158, R145, R158 ;  /* 0x0000009e919e7221 */ /* 0x000fe20000010000 */
[----:B------:R-:W-:Y:S05]  /*2500*/  BRA `(.L_x_13238) ;  /* 0x0000004000007947 */ /* 0x000fea0003800000 */
.L_x_13236:
[----:B-----5:R-:W-:Y:S02]  /*2510*/  HADD2.F32 R145, -RZ, R15.H0_H0 ;  /* 0x2000000fff917230 */ /* 0x020fe40000004100 */
[----:B------:R-:W-:-:S03]  /*2520*/  @P4 HADD2.F32 R151, -RZ, R11.H0_H0 ;  /* 0x2000000bff974230 */ /* 0x000fc60000004100 */
[----:B------:R-:W-:-:S04]  /*2530*/  FADD.FTZ R158, R145, R158 ;  /* 0x0000009e919e7221 */ /* 0x000fc80000010000 */
[----:B------:R-:W-:-:S05]  /*2540*/  @P4 FADD.FTZ R158, R151, R158 ;  /* 0x0000009e979e4221 */ /* 0x000fca0000010000 */
.L_x_13238:
[----:B------:R-:W-:-:S04]  /*2550*/  F2FP.PACK_AB R144, RZ, R158 ;  /* 0x0000009eff90723e */ /* 0x000fc800000000ff */
[----:B------:R-:W-:Y:S02]  /*2560*/  PRMT R7, R144, 0x7610, R7 ;  /* 0x0000761090077816 */ /* 0x000fe40000000007 */
.L_x_13239:
[----:B------:R-:W-:Y:S01]  /*2570*/  HADD2.F32 R162, -RZ, R147.H1_H1 ;  /* 0x30000093ffa27230 */ /* 0x000fe20000004100 */
[----:B------:R-:W-:Y:S05]  /*2580*/  @P5 BRA `(.L_x_13240) ;  /* 0x0000008000005947 */ /* 0x000fea0003800000 */
[----:B------:R-:W-:-:S04]  /*2590*/  ISETP.NE.U32.AND P3, PT, RZ, c[0x0][0x180], PT ;  /* 0x00006000ff007a0c */ /* 0x000fc80003f65070 */
[----:B------:R-:W-:-:S13]  /*25a0*/  ISETP.NE.AND.EX P3, PT, RZ, c[0x0][0x184], PT, P3 ;  /* 0x00006100ff007a0c */ /* 0x000fda0003f65330 */
[----:B------:R-:W-:Y:S05]  /*25b0*/  @P3 BRA `(.L_x_13241) ;  /* 0x0000002000003947 */ /* 0x000fea0003800000 */
[----:B------:R-:W-:Y:S05]  /*25c0*/  @P2 BRA `(.L_x_13242) ;  /* 0x0000008000002947 */ /* 0x000fea0003800000 */
[----:B------:R-:W-:Y:S05]  /*25d0*/  BRA `(.L_x_13243) ;  /* 0x0000009000007947 */ /* 0x000fea0003800000 */
.L_x_13241:
[----:B-----5:R-:W-:-:S05]  /*25e0*/  HADD2.F32 R145, -RZ, R11.H1_H1 ;  /* 0x3000000bff917230 */ /* 0x020fca0000004100 */
[----:B------:R-:W-:Y:S01]  /*25f0*/  FADD.FTZ R162, R145, R162 ;  /* 0x000000a291a27221 */ /* 0x000fe20000010000 */
[----:B------:R-:W-:Y:S05]  /*2600*/  BRA `(.L_x_13242) ;  /* 0x0000004000007947 */ /* 0x000fea0003800000 */
.L_x_13240:
[----:B-----5:R-:W-:Y:S02]  /*2610*/  HADD2.F32 R145, -RZ, R15.H1_H1 ;  /* 0x3000000fff917230 */ /* 0x020fe40000004100 */
[----:B------:R-:W-:-:S03]  /*2620*/  @P4 HADD2.F32 R147, -RZ, R11.H1_H1 ;  /* 0x3000000bff934230 */ /* 0x000fc60000004100 */
[----:B------:R-:W-:-:S04]  /*2630*/  FADD.FTZ R162, R145, R162 ;  /* 0x000000a291a27221 */ /* 0x000fc80000010000 */
[----:B------:R-:W-:-:S05]  /*2640*/  @P4 FADD.FTZ R162, R147, R162 ;  /* 0x000000a293a24221 */ /* 0x000fca0000010000 */
.L_x_13242:
[----:B------:R-:W-:-:S04]  /*2650*/  F2FP.PACK_AB R144, RZ, R162 ;  /* 0x000000a2ff90723e */ /* 0x000fc800000000ff */
[----:B------:R-:W-:Y:S02]  /*2660*/  PRMT R7, R7, 0x5410, R144 ;  /* 0x0000541007077816 */ /* 0x000fe40000000090 */
.L_x_13243:
[----:B------:R-:W-:-:S04]  /*2670*/  @P2 LEA R144, P3, R149, c[0x0][0x188], 0x4 ;  /* 0x0000620095902a11 */ /* 0x000fc800078620ff */
[C---:B------:R-:W-:Y:S02]  /*2680*/  @P2 LEA.HI.X R145, R149.reuse, c[0x0][0x18c], RZ, 0x4, P3 ;  /* 0x0000630095912a11 */ /* 0x040fe400018f24ff */
[----:B------:R-:W-:-:S03]  /*2690*/  IADD3 R149, R149, 0x20, RZ ;  /* 0x0000002095957810 */ /* 0x000fc60007ffe0ff */
[----:B------:R0:W-:Y:S04]  /*26a0*/  @P2 STG.E.128 [R144.64], R4 ;  /* 0x0000000490002986 */ /* 0x0001e8000c101d04 */
.L_x_13211:
[----:B------:R-:W-:Y:S05]  /*26b0*/  BSYNC B0 ;  /* 0x0000000000007941 */ /* 0x000fea0003800000 */
.L_x_13210:
        /* <DEDUP_REMOVED lines=24> */
.L_x_13247:
[----:B-----5:R-:W-:-:S05]  /*2840*/  HADD2.F32 R150, -RZ, R8.H0_H0 ;  /* 0x20000008ff967230 */ /* 0x020fca0000004100 */
[----:B------:R-:W-:Y:S01]  /*2850*/  FADD.FTZ R159, R150, R159 ;  /* 0x0000009f969f7221 */ /* 0x000fe20000010000 */
[----:B------:R-:W-:Y:S05]  /*2860*/  BRA `(.L_x_13248) ;  /* 0x0000004000007947 */ /* 0x000fea0003800000 */
.L_x_13246:
[----:B0----5:R-:W-:Y:S02]  /*2870*/  HADD2.F32 R150, -RZ, R12.H0_H0 ;  /* 0x2000000cff967230 */ /* 0x021fe40000004100 */
[----:B------:R-:W-:-:S03]  /*2880*/  @P4 HADD2.F32 R160, -RZ, R8.H0_H0 ;  /* 0x20000008ffa04230 */ /* 0x000fc60000004100 */
[----:B------:R-:W-:-:S04]  /*2890*/  FADD.FTZ R159, R150, R159 ;  /* 0x0000009f969f7221 */ /* 0x000fc80000010000 */
[----:B------:R-:W-:-:S05]  /*28a0*/  @P4 FADD.FTZ R159, R160, R159 ;  /* 0x0000009fa09f4221 */ /* 0x000fca0000010000 */
.L_x_13248:
[----:B------:R-:W-:-:S04]  /*28b0*/  F2FP.PACK_AB R150, RZ, R159 ;  /* 0x0000009fff96723e */ /* 0x000fc800000000ff */
[----:B------:R-:W-:Y:S02]  /*28c0*/  PRMT R4, R150, 0x7610, R4 ;  /* 0x0000761096047816 */ /* 0x000fe40000000004 */
.L_x_13249:
[----:B------:R-:W-:Y:S01]  /*28d0*/  HADD2.F32 R160, -RZ, R144.H1_H1 ;  /* 0x30000090ffa07230 */ /* 0x000fe20000004100 */
[----:B------:R-:W-:Y:S05]  /*28e0*/  @P5 BRA `(.L_x_13250) ;  /* 0x0000008000005947 */ /* 0x000fea0003800000 */
[----:B------:R-:W-:-:S04]  /*28f0*/  ISETP.NE.U32.AND P3, PT, RZ, c[0x0][0x180], PT ;  /* 0x00006000ff007a0c */ /* 0x000fc80003f65070 */
[----:B------:R-:W-:-:S13]  /*2900*/  ISETP.NE.AND.EX P3, PT, RZ, c[0x0][0x184], PT, P3 ;  /* 0x00006100ff007a0c */ /* 0x000fda0003f65330 */
[----:B------:R-:W-:Y:S05]  /*2910*/  @P3 BRA `(.L_x_13251) ;  /* 0x0000002000003947 */ /* 0x000fea0003800000 */
[----:B------:R-:W-:Y:S05]  /*2920*/  @P2 BRA `(.L_x_13252) ;  /* 0x0000008000002947 */ /* 0x000fea0003800000 */
[----:B------:R-:W-:Y:S05]  /*2930*/  BRA `(.L_x_13253) ;  /* 0x0000009000007947 */ /* 0x000fea0003800000 */
.L_x_13251:
[----:B-----5:R-:W-:-:S05]  /*2940*/  HADD2.F32 R151, -RZ, R8.H1_H1 ;  /* 0x30000008ff977230 */ /* 0x020fca0000004100 */
[----:B------:R-:W-:Y:S01]  /*2950*/  FADD.FTZ R160, R151, R160 ;  /* 0x000000a097a07221 */ /* 0x000fe20000010000 */
[----:B------:R-:W-:Y:S05]  /*2960*/  BRA `(.L_x_13252) ;  /* 0x0000004000007947 */ /* 0x000fea0003800000 */
.L_x_13250:
[----:B-----5:R-:W-:Y:S02]  /*2970*/  HADD2.F32 R151, -RZ, R12.H1_H1 ;  /* 0x3000000cff977230 */ /* 0x020fe40000004100 */
[----:B------:R-:W-:-:S03]  /*2980*/  @P4 HADD2.F32 R161, -RZ, R8.H1_H1 ;  /* 0x30000008ffa14230 */ /* 0x000fc60000004100 */
[----:B------:R-:W-:-:S04]  /*2990*/  FADD.FTZ R160, R151, R160 ;  /* 0x000000a097a07221 */ /* 0x000fc80000010000 */
[----:B------:R-:W-:-:S05]  /*29a0*/  @P4 FADD.FTZ R160, R161, R160 ;  /* 0x000000a0a1a04221 */ /* 0x000fca0000010000 */
.L_x_13252:
[----:B------:R-:W-:-:S04]  /*29b0*/  F2FP.PACK_AB R144, RZ, R160 ;  /* 0x000000a0ff90723e */ /* 0x000fc800000000ff */
[----:B------:R-:W-:Y:S02]  /*29c0*/  PRMT R4, R4, 0x5410, R144 ;  /* 0x0000541004047816 */ /* 0x000fe40000000090 */
.L_x_13253:
[----:B------:R-:W-:Y:S01]  /*29d0*/  HADD2.F32 R161, -RZ, R145.H0_H0 ;  /* 0x20000091ffa17230 */ /* 0x000fe20000004100 */
[----:B------:R-:W-:Y:S05]  /*29e0*/  @P5 BRA `(.L_x_13254) ;  /* 0x0000008000005947 */ /* 0x000fea0003800000 */
[----:B------:R-:W-:-:S04]  /*29f0*/  ISETP.NE.U32.AND P3, PT, RZ, c[0x0][0x180], PT ;  /* 0x00006000ff007a0c */ /* 0x000fc80003f65070 */
[----:B------:R-:W-:-:S13]  /*2a00*/  ISETP.NE.AND.EX P3, PT, RZ, c[0x0][0x184], PT, P3 ;  /* 0x00006100ff007a0c */ /* 0x000fda0003f65330 */
[----:B------:R-:W-:Y:S05]  /*2a10*/  @P3 BRA `(.L_x_13255) ;  /* 0x0000002000003947 */ /* 0x000fea0003800000 */
[----:B------:R-:W-:Y:S05]  /*2a20*/  @P2 BRA `(.L_x_13256) ;  /* 0x0000008000002947 */ /* 0x000fea0003800000 */
[----:B------:R-:W-:Y:S05]  /*2a30*/  BRA `(.L_x_13257) ;  /* 0x0000009000007947 */ /* 0x000fea0003800000 */
.L_x_13255:
[----:B-----5:R-:W-:-:S05]  /*2a40*/  HADD2.F32 R144, -RZ, R9.H0_H0 ;  /* 0x20000009ff907230 */ /* 0x020fca0000004100 */
[----:B------:R-:W-:Y:S01]  /*2a50*/  FADD.FTZ R161, R144, R161 ;  /* 0x000000a190a17221 */ /* 0x000fe20000010000 */
[----:B------:R-:W-:Y:S05]  /*2a60*/  BRA `(.L_x_13256) ;  /* 0x0000004000007947 */ /* 0x000fea0003800000 */
.L_x_13254:
[----:B-----5:R-:W-:Y:S02]  /*2a70*/  HADD2.F32 R144, -RZ, R13.H0_H0 ;  /* 0x2000000dff907230 */ /* 0x020fe40000004100 */
[----:B------:R-:W-:-:S03]  /*2a80*/  @P4 HADD2.F32 R150, -RZ, R9.H0_H0 ;  /* 0x20000009ff964230 */ /* 0x000fc60000004100 */
[----:B------:R-:W-:-:S04]  /*2a90*/  FADD.FTZ R161, R144, R161 ;  /* 0x000000a190a17221 */ /* 0x000fc80000010000 */
[----:B------:R-:W-:-:S05]  /*2aa0*/  @P4 FADD.FTZ R161, R150, R161 ;  /* 0x000000a196a14221 */ /* 0x000fca0000010000 */
.L_x_13256:
[----:B------:R-:W-:-:S04]  /*2ab0*/  F2FP.PACK_AB R144, RZ, R161 ;  /* 0x000000a1ff90723e */ /* 0x000fc800000000ff */
[----:B------:R-:W-:Y:S02]  /*2ac0*/  PRMT R5, R144, 0x7610, R5 ;  /* 0x0000761090057816 */ /* 0x000fe40000000005 */
.L_x_13257:
[----:B------:R-:W-:Y:S01]  /*2ad0*/  HADD2.F32 R163, -RZ, R145.H1_H1 ;  /* 0x30000091ffa37230 */ /* 0x000fe20000004100 */
[----:B------:R-:W-:Y:S05]  /*2ae0*/  @P5 BRA `(.L_x_13258) ;  /* 0x0000008000005947 */ /* 0x000fea0003800000 */
[----:B------:R-:W-:-:S04]  /*2af0*/  ISETP.NE.U32.AND P3, PT, RZ, c[0x0][0x180], PT ;  /* 0x00006000ff007a0c */ /* 0x000fc80003f65070 */
[----:B------:R-:W-:-:S13]  /*2b00*/  ISETP.NE.AND.EX P3, PT, RZ, c[0x0][0x184], PT, P3 ;  /* 0x00006100ff007a0c */ /* 0x000fda0003f65330 */
[----:B------:R-:W-:Y:S05]  /*2b10*/  @P3 BRA `(.L_x_13259) ;  /* 0x0000002000003947 */ /* 0x000fea0003800000 */
[----:B------:R-:W-:Y:S05]  /*2b20*/  @P2 BRA `(.L_x_13260) ;  /* 0x0000008000002947 */ /* 0x000fea0003800000 */
[----:B------:R-:W-:Y:S05]  /*2b30*/  BRA `(.L_x_13261) ;  /* 0x0000009000007947 */ /* 0x000fea0003800000 */
.L_x_13259:
[----:B-----5:R-:W-:-:S05]  /*2b40*/  HADD2.F32 R144, -RZ, R9.H1_H1 ;  /* 0x30000009ff907230 */ /* 0x020fca0000004100 */
[----:B------:R-:W-:Y:S01]  /*2b50*/  FADD.FTZ R163, R144, R163 ;  /* 0x000000a390a37221 */ /* 0x000fe20000010000 */
[----:B------:R-:W-:Y:S05]  /*2b60*/  BRA `(.L_x_13260) ;  /* 0x0000004000007947 */ /* 0x000fea0003800000 */
.L_x_13258:
[----:B-----5:R-:W-:Y:S02]  /*2b70*/  HADD2.F32 R144, -RZ, R13.H1_H1 ;  /* 0x3000000dff907230 */ /* 0x020fe40000004100 */
[----:B------:R-:W-:-:S03]  /*2b80*/  @P4 HADD2.F32 R150, -RZ, R9.H1_H1 ;  /* 0x30000009ff964230 */ /* 0x000fc60000004100 */
[----:B------:R-:W-:-:S04]  /*2b90*/  FADD.FTZ R163, R144, R163 ;  /* 0x000000a390a37221 */ /* 0x000fc80000010000 */
[----:B------:R-:W-:-:S05]  /*2ba0*/  @P4 FADD.FTZ R163, R150, R163 ;  /* 0x000000a396a34221 */ /* 0x000fca0000010000 */
.L_x_13260:
[----:B------:R-:W-:-:S04]  /*2bb0*/  F2FP.PACK_AB R144, RZ, R163 ;  /* 0x000000a3ff90723e */ /* 0x000fc800000000ff */
[----:B------:R-:W-:Y:S02]  /*2bc0*/  PRMT R5, R5, 0x5410, R144 ;  /* 0x0000541005057816 */ /* 0x000fe40000000090 */
.L_x_13261:
[----:B------:R-:W-:Y:S01]  /*2bd0*/  HADD2.F32 R164, -RZ, R146.H0_H0 ;  /* 0x20000092ffa47230 */ /* 0x000fe20000004100 */
[----:B------:R-:W-:Y:S05]  /*2be0*/  @P5 BRA `(.L_x_13262) ;  /* 0x0000008000005947 */ /* 0x000fea0003800000 */
[----:B------:R-:W-:-:S04]  /*2bf0*/  ISETP.NE.U32.AND P3, PT, RZ, c[0x0][0x180], PT ;  /* 0x00006000ff007a0c */ /* 0x000fc80003f65070 */
[----:B------:R-:W-:-:S13]  /*2c00*/  ISETP.NE.AND.EX P3, PT, RZ, c[0x0][0x184], PT, P3 ;  /* 0x00006100ff007a0c */ /* 0x000fda0003f65330 */
[----:B------:R-:W-:Y:S05]  /*2c10*/  @P3 BRA `(.L_x_13263) ;  /* 0x0000002000003947 */ /* 0x000fea0003800000 */
[----:B------:R-:W-:Y:S05]  /*2c20*/  @P2 BRA `(.L_x_13264) ;  /* 0x0000008000002947 */ /* 0x000fea0003800000 */
[----:B------:R-:W-:Y:S05]  /*2c30*/  BRA `(.L_x_13265) ;  /* 0x0000009000007947 */ /* 0x000fea0003800000 */
.L_x_13263:
[----:B-----5:R-:W-:-:S05]  /*2c40*/  HADD2.F32 R145, -RZ, R10.H0_H0 ;  /* 0x2000000aff917230 */ /* 0x020fca0000004100 */
[----:B------:R-:W-:Y:S01]  /*2c50*/  FADD.FTZ R164, R145, R164 ;  /* 0x000000a491a47221 */ /* 0x000fe20000010000 */
[----:B------:R-:W-:Y:S05]  /*2c60*/  BRA `(.L_x_13264) ;  /* 0x0000004000007947 */ /* 0x000fea0003800000 */
.L_x_13262:
[----:B-----5:R-:W-:Y:S02]  /*2c70*/  HADD2.F32 R145, -RZ, R14.H0_H0 ;  /* 0x2000000eff917230 */ /* 0x020fe40000004100 */
[----:B------:R-:W-:-:S03]  /*2c80*/  @P4 HADD2.F32 R151, -RZ, R10.H0_H0 ;  /* 0x2000000aff974230 */ /* 0x000fc60000004100 */
[----:B------:R-:W-:-:S04]  /*2c90*/  FADD.FTZ R164, R145, R164 ;  /* 0x000000a491a47221 */ /* 0x000fc80000010000 */
[----:B------:R-:W-:-:S05]  /*2ca0*/  @P4 FADD.FTZ R164, R151, R164 ;  /* 0x000000a497a44221 */ /* 0x000fca0000010000 */
.L_x_13264:
[----:B------:R-:W-:-:S04]  /*2cb0*/  F2FP.PACK_AB R144, RZ, R164 ;  /* 0x000000a4ff90723e */ /* 0x000fc800000000ff */
[----:B------:R-:W-:Y:S02]  /*2cc0*/  PRMT R6, R144, 0x7610, R6 ;  /* 0x0000761090067816 */ /* 0x000fe40000000006 */
.L_x_13265:
[----:B------:R-:W-:Y:S01]  /*2cd0*/  HADD2.F32 R165, -RZ, R146.H1_H1 ;  /* 0x30000092ffa57230 */ /* 0x000fe20000004100 */
[----:B------:R-:W-:Y:S05]  /*2ce0*/  @P5 BRA `(.L_x_13266) ;  /* 0x0000008000005947 */ /* 0x000fea0003800000 */
[----:B------:R-:W-:-:S04]  /*2cf0*/  ISETP.NE.U32.AND P3, PT, RZ, c[0x0][0x180], PT ;  /* 0x00006000ff007a0c */ /* 0x000fc80003f65070 */
[----:B------:R-:W-:-:S13]  /*2d00*/  ISETP.NE.AND.EX P3, PT, RZ, c[0x0][0x184], PT, P3 ;  /* 0x00006100ff007a0c */ /* 0x000fda0003f65330 */
[----:B------:R-:W-:Y:S05]  /*2d10*/  @P3 BRA `(.L_x_13267) ;  /* 0x0000002000003947 */ /* 0x000fea0003800000 */
[----:B------:R-:W-:Y:S05]  /*2d20*/  @P2 BRA `(.L_x_13268) ;  /* 0x0000008000002947 */ /* 0x000fea0003800000 */
[----:B------:R-:W-:Y:S05]  /*2d30*/  BRA `(.L_x_13269) ;  /* 0x0000009000007947 */ /* 0x000fea0003800000 */
.L_x_13267:
[----:B-----5:R-:W-:-:S05]  /*2d40*/  HADD2.F32 R144, -RZ, R10.H1_H1 ;  /* 0x3000000aff907230 */ /* 0x020fca0000004100 */
[----:B------:R-:W-:Y:S01]  /*2d50*/  FADD.FTZ R165, R144, R165 ;  /* 0x000000a590a57221 */ /* 0x000fe20000010000 */
[----:B------:R-:W-:Y:S05]  /*2d60*/  BRA `(.L_x_13268) ;  /* 0x0000004000007947 */ /* 0x000fea0003800000 */
.L_x_13266:
[----:B-----5:R-:W-:Y:S02]  /*2d70*/  HADD2.F32 R144, -RZ, R14.H1_H1 ;  /* 0x3000000eff907230 */ /* 0x020fe40000004100 */
[----:B------:R-:W-:-:S03]  /*2d80*/  @P4 HADD2.F32 R146, -RZ, R10.H1_H1 ;  /* 0x3000000aff924230 */ /* 0x000fc60000004100 */
[----:B------:R-:W-:-:S04]  /*2d90*/  FADD.FTZ R165, R144, R165 ;  /* 0x000000a590a57221 */ /* 0x000fc80000010000 */
[----:B------:R-:W-:-:S05]  /*2da0*/  @P4 FADD.FTZ R165, R146, R165 ;  /* 0x000000a592a54221 */ /* 0x000fca0000010000 */
.L_x_13268:
[----:B------:R-:W-:-:S04]  /*2db0*/  F2FP.PACK_AB R144, RZ, R165 ;  /* 0x000000a5ff90723e */ /* 0x000fc800000000ff */
[----:B------:R-:W-:Y:S02]  /*2dc0*/  PRMT R6, R6, 0x5410, R144 ;  /* 0x0000541006067816 */ /* 0x000fe40000000090 */
.L_x_13269:
[----:B------:R-:W-:Y:S01]  /*2dd0*/  HADD2.F32 R166, -RZ, R147.H0_H0 ;  /* 0x20000093ffa67230 */ /* 0x000fe20000004100 */
[----:B------:R-:W-:Y:S05]  /*2de0*/  @P5 BRA `(.L_x_13270) ;  /* 0x0000008000005947 */ /* 0x000fea0003800000 */
[----:B------:R-:W-:-:S04]  /*2df0*/  ISETP.NE.U32.AND P3, PT, RZ, c[0x0][0x180], PT ;  /* 0x00006000ff007a0c */ /* 0x000fc80003f65070 */
[----:B------:R-:W-:-:S13]  /*2e00*/  ISETP.NE.AND.EX P3, PT, RZ, c[0x0][0x184], PT, P3 ;  /* 0x00006100ff007a0c */ /* 0x000fda0003f65330 */
[----:B------:R-:W-:Y:S05]  /*2e10*/  @P3 BRA `(.L_x_13271) ;  /* 0x0000002000003947 */ /* 0x000fea0003800000 */
[----:B------:R-:W-:Y:S05]  /*2e20*/  @P2 BRA `(.L_x_13272) ;  /* 0x0000008000002947 */ /* 0x000fea0003800000 */
[----:B------:R-:W-:Y:S05]  /*2e30*/  BRA `(.L_x_13273) ;  /* 0x0000009000007947 */ /* 0x000fea0003800000 */
.L_x_13271:
[----:B-----5:R-:W-:-:S05]  /*2e40*/  HADD2.F32 R145, -RZ, R11.H0_H0 ;  /* 0x2000000bff917230 */ /* 0x020fca0000004100 */
[----:B------:R-:W-:Y:S01]  /*2e50*/  FADD.FTZ R166, R145, R166 ;  /* 0x000000a691a67221 */ /* 0x000fe20000010000 */
[----:B------:R-:W-:Y:S05]  /*2e60*/  BRA `(.L_x_13272) ;  /* 0x0000004000007947 */ /* 0x000fea0003800000 */
.L_x_13270:
[----:B-----5:R-:W-:Y:S02]  /*2e70*/  HADD2.F32 R145, -RZ, R15.H0_H0 ;  /* 0x2000000fff917230 */ /* 0x020fe40000004100 */
[----:B------:R-:W-:-:S03]  /*2e80*/  @P4 HADD2.F32 R151, -RZ, R11.H0_H0 ;  /* 0x2000000bff974230 */ /* 0x000fc60000004100 */
[----:B------:R-:W-:-:S04]  /*2e90*/  FADD.FTZ R166, R145, R166 ;  /* 0x000000a691a67221 */ /* 0x000fc80000010000 */
[----:B------:R-:W-:-:S05]  /*2ea0*/  @P4 FADD.FTZ R166, R151, R166 ;  /* 0x000000a697a64221 */ /* 0x000fca0000010000 */
.L_x_13272:
[----:B------:R-:W-:-:S04]  /*2eb0*/  F2FP.PACK_AB R144, RZ, R166 ;  /* 0x000000a6ff90723e */ /* 0x000fc800000000ff */
[----:B------:R-:W-:Y:S02]  /*2ec0*/  PRMT R7, R144, 0x7610, R7 ;  /* 0x0000761090077816 */ /* 0x000fe40000000007 */
.L_x_13273:
[----:B------:R-:W-:Y:S01]  /*2ed0*/  HADD2.F32 R173, -RZ, R147.H1_H1 ;  /* 0x30000093ffad7230 */ /* 0x000fe20000004100 */
[----:B------:R-:W-:Y:S05]  /*2ee0*/  @P5 BRA `(.L_x_13274) ;  /* 0x0000008000005947 */ /* 0x000fea0003800000 */
[----:B------:R-:W-:-:S04]  /*2ef0*/  ISETP.NE.U32.AND P3, PT, RZ, c[0x0][0x180], PT ;  /* 0x00006000ff007a0c */ /* 0x000fc80003f65070 */
[----:B------:R-:W-:-:S13]  /*2f00*/  ISETP.NE.AND.EX P3, PT, RZ, c[0x0][0x184], PT, P3 ;  /* 0x00006100ff007a0c */ /* 0x000fda0003f65330 */
[----:B------:R-:W-:Y:S05]  /*2f10*/  @P3 BRA `(.L_x_13275) ;  /* 0x0000002000003947 */ /* 0x000fea0003800000 */
[----:B------:R-:W-:Y:S05]  /*2f20*/  @P2 BRA `(.L_x_13276) ;  /* 0x0000008000002947 */ /* 0x000fea0003800000 */
[----:B------:R-:W-:Y:S05]  /*2f30*/  BRA `(.L_x_13277) ;  /* 0x0000009000007947 */ /* 0x000fea0003800000 */
.L_x_13275:
[----:B-----5:R-:W-:-:S05]  /*2f40*/  HADD2.F32 R144, -RZ, R11.H1_H1 ;  /* 0x3000000bff907230 */ /* 0x020fca0000004100 */
[----:B------:R-:W-:Y:S01]  /*2f50*/  FADD.FTZ R173, R144, R173 ;  /* 0x000000ad90ad7221 */ /* 0x000fe20000010000 */
[----:B------:R-:W-:Y:S05]  /*2f60*/  BRA `(.L_x_13276) ;  /* 0x0000004000007947 */ /* 0x000fea0003800000 */
.L_x_13274:
[----:B-----5:R-:W-:Y:S02]  /*2f70*/  HADD2.F32 R144, -RZ, R15.H1_H1 ;  /* 0x3000000fff907230 */ /* 0x020fe40000004100 */
[----:B------:R-:W-:-:S03]  /*2f80*/  @P4 HADD2.F32 R146, -RZ, R11.H1_H1 ;  /* 0x3000000bff924230 */ /* 0x000fc60000004100 */
[----:B------:R-:W-:-:S04]  /*2f90*/  FADD.FTZ R173, R144, R173 ;  /* 0x000000ad90ad7221 */ /* 0x000fc80000010000 */
[----:B------:R-:W-:-:S05]  /*2fa0*/  @P4 FADD.FTZ R173, R146, R173 ;  /* 0x000000ad92ad4221 */ /* 0x000fca0000010000 */
.L_x_13276:
[----:B------:R-:W-:-:S04]  /*2fb0*/  F2FP.PACK_AB R144, RZ, R173 ;  /* 0x000000adff90723e */ /* 0x000fc800000000ff */
[----:B------:R-:W-:Y:S02]  /*2fc0*/  PRMT R7, R7, 0x5410, R144 ;  /* 0x0000541007077816 */ /* 0x000fe40000000090 */
.L_x_13277:
[----:B------:R-:W-:-:S04]  /*2fd0*/  @P2 LEA R144, P3, R149, c[0x0][0x188], 0x4 ;  /* 0x0000620095902a11 */ /* 0x000fc800078620ff */
[----:B------:R-:W-:-:S05]  /*2fe0*/  @P2 LEA.HI.X R145, R149, c[0x0][0x18c], RZ, 0x4, P3 ;  /* 0x0000630095912a11 */ /* 0x000fca00018f24ff */
[----:B------:R0:W-:Y:S04]  /*2ff0*/  @P2 STG.E.128 [R144.64], R4 ;  /* 0x0000000490002986 */ /* 0x0001e8000c101d04 */
.L_x_13245:
[----:B------:R-:W-:Y:S05]  /*3000*/  BSYNC B0 ;  /* 0x0000000000007941 */ /* 0x000fea0003800000 */
.L_x_13244:
        /* <DEDUP_REMOVED lines=39> */
.L_x_13290:
        /* <DEDUP_REMOVED lines=85> */
.L_x_13291:
        /* <DEDUP_REMOVED lines=33> */
[----:B------:R-:W-:Y:S01]  /*39e0*/  F2FP.PACK_AB R144, R145, R144 ;  /* 0x000000909190723e */ /* 0x000fe200000000ff */
[----:B------:R-:W-:Y:S02]  /*39f0*/  FADD.FTZ R191, R177, -R186 ;  /* 0x800000bab1bf7221 */ /* 0x000fe40000010000 */
[----:B------:R-:W-:Y:S01]  /*3a00*/  FFMA.FTZ R148, R120, R187, R136 ;  /* 0x000000bb78947223 */ /* 0x000fe20000010088 */
[----:B------:R-:W-:Y:S01]  /*3a10*/  F2FP.PACK_AB R145, R147, R146 ;  /* 0x000000929391723e */ /* 0x000fe200000000ff */
[----:B------:R-:W-:Y:S02]  /*3a20*/  FFMA.FTZ R185, R121, R190, R137 ;  /* 0x000000be79b97223 */ /* 0x000fe40000010089 */
[----:B------:R-:W-:-:S02]  /*3a30*/  FMUL.FTZ R191, R184, R191 ;  /* 0x000000bfb8bf7220 */ /* 0x000fc40000410000 */
[----:B------:R-:W-:Y:S01]  /*3a40*/  FADD.FTZ R193, R182, -R186 ;  /* 0x800000bab6c17221 */ /* 0x000fe20000010000 */
[----:B------:R-:W-:Y:S01]  /*3a50*/  F2FP.PACK_AB R146, R185, R148 ;  /* 0x00000094b992723e */ /* 0x000fe200000000ff */
        /* <DEDUP_REMOVED lines=9> */
[----:B------:R-:W-:Y:S01]  /*3af0*/  F2FP.PACK_AB R149, R188, R149 ;  /* 0x00000095bc95723e */ /* 0x000fe200000000ff */
[----:B------:R-:W-:Y:S01]  /*3b00*/  FFMA.FTZ R190, R113, R190, R129 ;  /* 0x000000be71be7223 */ /* 0x000fe20000010081 */
[----:B------:R-:W-:Y:S01]  /*3b10*/  F2FP.PACK_AB R147, R194, R189 ;  /* 0x000000bdc293723e */ /* 0x000fe200000000ff */
[----:B------:R-:W-:Y:S02]  /*3b20*/  FFMA.FTZ R192, R115, R192, R131 ;  /* 0x000000c073c07223 */ /* 0x000fe40000010083 */
[----:B------:R-:W-:Y:S01]  /*3b30*/  FFMA.FTZ R185, R117, R150, R133 ;  /* 0x0000009675b97223 */ /* 0x000fe20000010085 */
[----:B------:R-:W-:Y:S01]  /*3b40*/  F2FP.PACK_AB R150, R190, R187 ;  /* 0x000000bbbe96723e */ /* 0x000fe200000000ff */
[----:B------:R-:W-:Y:S01]  /*3b50*/  IMAD.WIDE.U32 R188, R154, R191, c[0x0][0x208] ;  /* 0x000082009abc7625 */ /* 0x000fe200078e00bf */
[----:B------:R-:W-:-:S02]  /*3b60*/  F2FP.PACK_AB R151, R192, R151 ;  /* 0x00000097c097723e */ /* 0x000fc400000000ff */
[----:B------:R-:W-:Y:S01]  /*3b70*/  F2FP.PACK_AB R148, R185, R148 ;  /* 0x00000094b994723e */ /* 0x000fe200000000ff */
[C---:B------:R-:W-:Y:S01]  /*3b80*/  IMAD.WIDE.U32 R190, R154.reuse, R191, c[0x0][0x210] ;  /* 0x000084009abe7625 */ /* 0x040fe200078e00bf */
[----:B------:R0:W-:Y:S01]  /*3b90*/  STG.E.128 [R188.64], R144 ;  /* 0x00000090bc007986 */ /* 0x0001e2000c101d04 */
[----:B------:R-:W-:-:S03]  /*3ba0*/  IADD3 R154, R154, 0x20, RZ ;  /* 0x000000209a9a7810 */ /* 0x000fc60007ffe0ff */
[----:B------:R0:W-:Y:S04]  /*3bb0*/  STG.E.128 [R190.64], R148 ;  /* 0x00000094be007986 */ /* 0x0001e8000c101d04 */
.L_x_13281:
[----:B------:R-:W-:Y:S05]  /*3bc0*/  BSYNC B0 ;  /* 0x0000000000007941 */ /* 0x000fea0003800000 */
.L_x_13280:
        /* <DEDUP_REMOVED lines=19> */
[----:B------:R-:W-:Y:S01]  /*3d00*/  F2FP.PACK_AB R144, R145, R144 ;  /* 0x000000909190723e */ /* 0x000fe200000000ff */
[--C-:B------:R-:W-:Y:S02]  /*3d10*/  FADD.FTZ R191, R181, -R186.reuse ;  /* 0x800000bab5bf7221 */ /* 0x100fe40000010000 */
[----:B------:R-:W-:Y:S01]  /*3d20*/  FADD.FTZ R193, R183, -R186 ;  /* 0x800000bab7c17221 */ /* 0x000fe20000010000 */
[----:B------:R-:W-:Y:S01]  /*3d30*/  F2FP.PACK_AB R145, R147, R146 ;  /* 0x000000929391723e */ /* 0x000fe200000000ff */
[----:B------:R-:W-:-:S02]  /*3d40*/  FFMA.FTZ R148, R88, R187, R104 ;  /* 0x000000bb58947223 */ /* 0x000fc40000010068 */
[----:B------:R-:W-:Y:S02]  /*3d50*/  FFMA.FTZ R185, R89, R190, R105 ;  /* 0x000000be59b97223 */ /* 0x000fe40000010069 */
[C---:B------:R-:W-:Y:S02]  /*3d60*/  FMUL.FTZ R191, R184.reuse, R191 ;  /* 0x000000bfb8bf7220 */ /* 0x040fe40000410000 */
[----:B------:R-:W-:Y:S01]  /*3d70*/  FMUL.FTZ R192, R184, R193 ;  /* 0x000000c1b8c07220 */ /* 0x000fe20000410000 */
[----:B------:R-:W-:Y:S01]  /*3d80*/  F2FP.PACK_AB R146, R185, R148 ;  /* 0x00000094b992723e */ /* 0x000fe200000000ff */
[----:B------:R-:W-:Y:S02]  /*3d90*/  FFMA.FTZ R148, R84, R149, R100 ;  /* 0x0000009554947223 */ /* 0x000fe40000010064 */
[----:B------:R-:W-:Y:S02]  /*3da0*/  FFMA.FTZ R149, R86, R151, R102 ;  /* 0x0000009756957223 */ /* 0x000fe40000010066 */
[----:B------:R-:W-:-:S02]  /*3db0*/  FFMA.FTZ R189, R90, R191, R106 ;  /* 0x000000bf5abd7223 */ /* 0x000fc4000001006a */
[----:B------:R-:W-:Y:S02]  /*3dc0*/  FFMA.FTZ R194, R91, R192, R107 ;  /* 0x000000c05bc27223 */ /* 0x000fe4000001006b */
[----:B------:R-:W-:Y:S01]  /*3dd0*/  FFMA.FTZ R151, R82, R191, R98 ;  /* 0x000000bf52977223 */ /* 0x000fe20000010062 */
[----:B------:R-:W-:Y:S01]  /*3de0*/  MOV R191, 0x10 ;  /* 0x0000001000bf7802 */ /* 0x000fe20000000f00 */
        /* <DEDUP_REMOVED lines=8> */
[----:B------:R-:W-:Y:S01]  /*3e70*/  IMAD.WIDE.U32 R188, R154, R191, c[0x0][0x208] ;  /* 0x000082009abc7625 */ /* 0x000fe200078e00bf */
[----:B------:R-:W-:Y:S02]  /*3e80*/  F2FP.PACK_AB R151, R192, R151 ;  /* 0x00000097c097723e */ /* 0x000fe400000000ff */
[----:B------:R-:W-:Y:S01]  /*3e90*/  F2FP.PACK_AB R148, R185, R148 ;  /* 0x00000094b994723e */ /* 0x000fe200000000ff */
[C---:B------:R-:W-:Y:S01]  /*3ea0*/  IMAD.WIDE.U32 R190, R154.reuse, R191, c[0x0][0x210] ;  /* 0x000084009abe7625 */ /* 0x040fe200078e00bf */
[----:B------:R0:W-:Y:S01]  /*3eb0*/  STG.E.128 [R188.64], R144 ;  /* 0x00000090bc007986 */ /* 0x0001e2000c101d04 */
[----:B------:R-:W-:-:S03]  /*3ec0*/  IADD3 R154, R154, 0x20, RZ ;  /* 0x000000209a9a7810 */ /* 0x000fc60007ffe0ff */
[----:B------:R0:W-:Y:S04]  /*3ed0*/  STG.E.128 [R190.64], R148 ;  /* 0x00000094be007986 */ /* 0x0001e8000c101d04 */
.L_x_13283:
[----:B------:R-:W-:Y:S05]  /*3ee0*/  BSYNC B0 ;  /* 0x0000000000007941 */ /* 0x000fea0003800000 */
.L_x_13282:
        /* <DEDUP_REMOVED lines=20> */
[----:B------:R-:W-:Y:S02]  /*4030*/  FADD.FTZ R191, R158, -R186 ;  /* 0x800000ba9ebf7221 */ /* 0x000fe40000010000 */
[----:B------:R-:W-:Y:S01]  /*4040*/  FFMA.FTZ R148, R56, R187, R72 ;  /* 0x000000bb38947223 */ /* 0x000fe20000010048 */
[----:B------:R-:W-:Y:S01]  /*4050*/  F2FP.PACK_AB R145, R147, R146 ;  /* 0x000000929391723e */ /* 0x000fe200000000ff */
[----:B------:R-:W-:-:S02]  /*4060*/  FFMA.FTZ R185, R57, R190, R73 ;  /* 0x000000be39b97223 */ /* 0x000fc40000010049 */
[----:B------:R-:W-:Y:S02]  /*4070*/  FMUL.FTZ R191, R184, R191 ;  /* 0x000000bfb8bf7220 */ /* 0x000fe40000410000 */
        /* <DEDUP_REMOVED lines=24> */
.L_x_13285:
[----:B------:R-:W-:Y:S05]  /*4200*/  BSYNC B0 ;  /* 0x0000000000007941 */ /* 0x000fea0003800000 */
.L_x_13284:
        /* <DEDUP_REMOVED lines=32> */
[----:B------:R-:W-:Y:S01]  /*4410*/  FFMA.FTZ R149, R22, R151, R38 ;  /* 0x0000009716957223 */ /* 0x000fe20000010026 */
[----:B------:R-:W-:Y:S01]  /*4420*/  MOV R189, 0x10 ;  /* 0x0000001000bd7802 */ /* 0x000fe20000000f00 */
        /* <DEDUP_REMOVED lines=8> */
[----:B------:R-:W-:-:S03]  /*44b0*/  IMAD.WIDE.U32 R184, R154, R189, c[0x0][0x208] ;  /* 0x000082009ab87625 */ /* 0x000fc600078e00bd */
[----:B------:R-:W-:Y:S01]  /*44c0*/  F2FP.PACK_AB R151, R190, R151 ;  /* 0x00000097be97723e */ /* 0x000fe200000000ff */
[----:B------:R-:W-:Y:S01]  /*44d0*/  IMAD.WIDE.U32 R186, R154, R189, c[0x0][0x210] ;  /* 0x000084009aba7625 */ /* 0x000fe200078e00bd */
[----:B------:R0:W-:Y:S04]  /*44e0*/  STG.E.128 [R184.64], R144 ;  /* 0x00000090b8007986 */ /* 0x0001e8000c101d04 */
[----:B------:R0:W-:Y:S02]  /*44f0*/  STG.E.128 [R186.64], R148 ;  /* 0x00000094ba007986 */ /* 0x0001e4000c101d04 */
.L_x_13287:
[----:B------:R-:W-:Y:S05]  /*4500*/  BSYNC B0 ;  /* 0x0000000000007941 */ /* 0x000fea0003800000 */
.L_x_13286:
[----:B0-----:R-:W-:-:S10]  /*4510*/  HFMA2.MMA R145, -RZ, RZ, 0, 2.384185791015625e-07 ;  /* 0x00000004ff917435 */ /* 0x001fd400000001ff */
[----:B------:R-:W-:-:S05]  /*4520*/  IMAD R2, R145, c[0x0][0x160], R2 ;  /* 0x0000580091027a24 */ /* 0x000fca00078e0202 */
[----:B------:R-:W-:-:S13]  /*4530*/  ISETP.GE.AND P3, PT, R2, c[0x0][0x164], PT ;  /* 0x0000590002007a0c */ /* 0x000fda0003f66270 */
[----:B-1---5:R-:W-:Y:S01]  /*4540*/  @P3 CALL.REL.NOINC `(.L_x_13288) ;  /* 0x0000001000003944 */ /* 0x022fe20003c00000 */
[----:B------:R-:W-:Y:S05]  /*4550*/  BRA `(.L_x_13289) ;  /* 0xffffc4b000007947 */ /* 0x000fea000383ffff */
.L_x_13288:
[----:B------:R-:W-:Y:S05]  /*4560*/  EXIT ;  /* 0x000000000000794d */ /* 0x000fea0003800000 */
.L_x_13278:
[----:B------:R-:W-:Y:S01]  /*4570*/  HFMA2.MMA R145, -RZ, RZ, 0, 5.9604644775390625e-08 ;  /* 0x00000001ff917435 */ /* 0x000fe200000001ff */
[----:B------:R-:W-:Y:S02]  /*4580*/  MOV R148, R144 ;  /* 0x0000009000947202 */ /* 0x000fe40000000f00 */
[----:B------:R-:W-:Y:S02]  /*4590*/  MOV R149, 0x1f ;  /* 0x0000001f00957802 */ /* 0x000fe40000000f00 */
[----:B------:R-:W-:Y:S02]  /*45a0*/  MOV R184, 0xffffffff ;  /* 0xffffffff00b87802 */ /* 0x000fe40000000f00 */
[----:B------:R-:W-:Y:S02]  /*45b0*/  MOV R146, 0x45d0 ;  /* 0x000045d000927802 */ /* 0x000fe40000000f00 */
[----:B-----5:R-:W-:Y:S05]  /*45c0*/  CALL.REL.NOINC `($__internal_40_$__cuda_sm70_shflsync_bfly_p) ;  /* 0x000007b000007944 */ /* 0x020fea0003c00000 */
[----:B01----:R-:W-:Y:S05]  /*45d0*/  BRA `(.L_x_13290) ;  /* 0xffffeca000007947 */ /* 0x003fea000383ffff */
.L_x_13279:
[----:B------:R-:W-:Y:S01]  /*45e0*/  HFMA2.MMA R145, -RZ, RZ, 0, 1.1920928955078125e-07 ;  /* 0x00000002ff917435 */ /* 0x000fe200000001ff */
[----:B------:R-:W-:Y:S02]  /*45f0*/  MOV R149, 0x1f ;  /* 0x0000001f00957802 */ /* 0x000fe40000000f00 */
[----:B------:R-:W-:-:S02]  /*4600*/  MOV R184, 0xffffffff ;  /* 0xffffffff00b87802 */ /* 0x000fc40000000f00 */
[----:B------:R-:W-:Y:S02]  /*4610*/  MOV R146, 0x4630 ;  /* 0x0000463000927802 */ /* 0x000fe40000000f00 */
[----:B0----5:R-:W-:Y:S05]  /*4620*/  CALL.REL.NOINC `($__internal_40_$__cuda_sm70_shflsync_bfly_p) ;  /* 0x0000075000007944 */ /* 0x021fea0003c00000 */
[----:B01----:R-:W-:Y:S01]  /*4630*/  FADD.FTZ R148, R148, R145 ;  /* 0x0000009194947221 */ /* 0x003fe20000010000 */
[----:B------:R-:W-:Y:S01]  /*4640*/  HFMA2.MMA R145, -RZ, RZ, 0, 2.384185791015625e-07 ;  /* 0x00000004ff917435 */ /* 0x000fe200000001ff */
[----:B------:R-:W-:Y:S02]  /*4650*/  MOV R149, 0x1f ;  /* 0x0000001f00957802 */ /* 0x000fe40000000f00 */
[----:B------:R-:W-:Y:S02]  /*4660*/  MOV R184, 0xffffffff ;  /* 0xffffffff00b87802 */ /* 0x000fe40000000f00 */
[----:B------:R-:W-:Y:S02]  /*4670*/  MOV R146, 0x4690 ;  /* 0x0000469000927802 */ /* 0x000fe40000000f00 */
[----:B------:R-:W-:Y:S05]  /*4680*/  CALL.REL.NOINC `($__internal_40_$__cuda_sm70_shflsync_bfly_p) ;  /* 0x000006f000007944 */ /* 0x000fea0003c00000 */
[----:B01----:R-:W-:Y:S01]  /*4690*/  FADD.FTZ R148, R148, R145 ;  /* 0x0000009194947221 */ /* 0x003fe20000010000 */
[----:B------:R-:W-:Y:S01]  /*46a0*/  HFMA2.MMA R145, -RZ, RZ, 0, 4.76837158203125e-07 ;  /* 0x00000008ff917435 */ /* 0x000fe200000001ff */
[----:B------:R-:W-:Y:S02]  /*46b0*/  MOV R149, 0x1f ;  /* 0x0000001f00957802 */ /* 0x000fe40000000f00 */
[----:B------:R-:W-:-:S02]  /*46c0*/  MOV R184, 0xffffffff ;  /* 0xffffffff00b87802 */ /* 0x000fc40000000f00 */
[----:B------:R-:W-:Y:S02]  /*46d0*/  MOV R146, 0x46f0 ;  /* 0x000046f000927802 */ /* 0x000fe40000000f00 */
[----:B------:R-:W-:Y:S05]  /*46e0*/  CALL.REL.NOINC `($__internal_40_$__cuda_sm70_shflsync_bfly_p) ;  /* 0x0000069000007944 */ /* 0x000fea0003c00000 */
[----:B01----:R-:W-:Y:S01]  /*46f0*/  FADD.FTZ R148, R148, R145 ;  /* 0x0000009194947221 */ /* 0x003fe20000010000 */
[----:B------:R-:W-:Y:S01]  /*4700*/  HFMA2.MMA R145, -RZ, RZ, 0, 9.5367431640625e-07 ;  /* 0x00000010ff917435 */ /* 0x000fe200000001ff */
[----:B------:R-:W-:Y:S02]  /*4710*/  MOV R149, 0x1f ;  /* 0x0000001f00957802 */ /* 0x000fe40000000f00 */
[----:B------:R-:W-:Y:S02]  /*4720*/  MOV R184, 0xffffffff ;  /* 0xffffffff00b87802 */ /* 0x000fe40000000f00 */
[----:B------:R-:W-:Y:S02]  /*4730*/  MOV R146, 0x4750 ;  /* 0x0000475000927802 */ /* 0x000fe40000000f00 */
[----:B------:R-:W-:Y:S05]  /*4740*/  CALL.REL.NOINC `($__internal_40_$__cuda_sm70_shflsync_bfly_p) ;  /* 0x0000063000007944 */ /* 0x000fea0003c00000 */
[----:B-1----:R-:W-:Y:S01]  /*4750*/  FADD.FTZ R144, R148, R145 ;  /* 0x0000009194907221 */ /* 0x002fe20000010000 */
[----:B0-----:R-:W-:Y:S02]  /*4760*/  MOV R149, 0x1f ;  /* 0x0000001f00957802 */ /* 0x001fe40000000f00 */
[----:B------:R-:W-:Y:S01]  /*4770*/  MOV R184, 0xffffffff ;  /* 0xffffffff00b87802 */ /* 0x000fe20000000f00 */
        /* <DEDUP_REMOVED lines=66> */
[----:B------:R-:W-:Y:S01]  /*4ba0*/  HFMA2.MMA R145, -RZ, RZ, 0, 5.9604644775390625e-08 ;  /* 0x00000001ff917435 */ /* 0x000fe200000001ff */
[----:B------:R-:W-:-:S05]  /*4bb0*/  MOV R146, 0x4bd0 ;  /* 0x00004bd000927802 */ /* 0x000fca0000000f00 */
[----:B------:R-:W-:Y:S05]  /*4bc0*/  CALL.REL.NOINC `($__internal_40_$__cuda_sm70_shflsync_bfly_p) ;  /* 0x000001b000007944 */ /* 0x000fea0003c00000 */
[----:B01----:R-:W-:Y:S01]  /*4bd0*/  FADD.FTZ R148, R148, R145 ;  /* 0x0000009194947221 */ /* 0x003fe20000010000 */
[----:B------:R-:W-:Y:S01]  /*4be0*/  HFMA2.MMA R145, -RZ, RZ, 0, 1.1920928955078125e-07 ;  /* 0x00000002ff917435 */ /* 0x000fe200000001ff */
[----:B------:R-:W-:Y:S02]  /*4bf0*/  MOV R149, 0x1f ;  /* 0x0000001f00957802 */ /* 0x000fe40000000f00 */
[----:B------:R-:W-:Y:S02]  /*4c00*/  MOV R184, 0xffffffff ;  /* 0xffffffff00b87802 */ /* 0x000fe40000000f00 */
[----:B------:R-:W-:Y:S02]  /*4c10*/  MOV R146, 0x4c30 ;  /* 0x00004c3000927802 */ /* 0x000fe40000000f00 */
[----:B------:R-:W-:Y:S05]  /*4c20*/  CALL.REL.NOINC `($__internal_40_$__cuda_sm70_shflsync_bfly_p) ;  /* 0x0000015000007944 */ /* 0x000fea0003c00000 */
[----:B01----:R-:W-:Y:S01]  /*4c30*/  FADD.FTZ R148, R148, R145 ;  /* 0x0000009194947221 */ /* 0x003fe20000010000 */
[----:B------:R-:W-:Y:S01]  /*4c40*/  HFMA2.MMA R145, -RZ, RZ, 0, 2.384185791015625e-07 ;  /* 0x00000004ff917435 */ /* 0x000fe200000001ff */
[----:B------:R-:W-:-:S02]  /*4c50*/  MOV R149, 0x1f ;  /* 0x0000001f00957802 */ /* 0x000fc40000000f00 */
[----:B------:R-:W-:Y:S02]  /*4c60*/  MOV R184, 0xffffffff ;  /* 0xffffffff00b87802 */ /* 0x000fe40000000f00 */
[----:B------:R-:W-:Y:S02]  /*4c70*/  MOV R146, 0x4c90 ;  /* 0x00004c9000927802 */ /* 0x000fe40000000f00 */
[----:B------:R-:W-:Y:S05]  /*4c80*/  CALL.REL.NOINC `($__internal_40_$__cuda_sm70_shflsync_bfly_p) ;  /* 0x000000f000007944 */ /* 0x000fea0003c00000 */
[----:B01----:R-:W-:Y:S01]  /*4c90*/  FADD.FTZ R148, R148, R145 ;  /* 0x0000009194947221 */ /* 0x003fe20000010000 */
[----:B------:R-:W-:Y:S01]  /*4ca0*/  HFMA2.MMA R145, -RZ, RZ, 0, 4.76837158203125e-07 ;  /* 0x00000008ff917435 */ /* 0x000fe200000001ff */
[----:B------:R-:W-:Y:S02]  /*4cb0*/  MOV R149, 0x1f ;  /* 0x0000001f00957802 */ /* 0x000fe40000000f00 */
[----:B------:R-:W-:Y:S02]  /*4cc0*/  MOV R184, 0xffffffff ;  /* 0xffffffff00b87802 */ /* 0x000fe40000000f00 */
[----:B------:R-:W-:Y:S02]  /*4cd0*/  MOV R146, 0x4cf0 ;  /* 0x00004cf000927802 */ /* 0x000fe40000000f00 */
[----:B------:R-:W-:Y:S05]  /*4ce0*/  CALL.REL.NOINC `($__internal_40_$__cuda_sm70_shflsync_bfly_p) ;  /* 0x0000009000007944 */ /* 0x000fea0003c00000 */
[----:B-1----:R-:W-:Y:S01]  /*4cf0*/  FADD.FTZ R150, R148, R145 ;  /* 0x0000009194967221 */ /* 0x002fe20000010000 */
[----:B------:R-:W-:Y:S01]  /*4d00*/  HFMA2.MMA R145, -RZ, RZ, 0, 9.5367431640625e-07 ;  /* 0x00000010ff917435 */ /* 0x000fe200000001ff */
[----:B0-----:R-:W-:-:S02]  /*4d10*/  MOV R149, 0x1f ;  /* 0x0000001f00957802 */ /* 0x001fc40000000f00 */
[----:B------:R-:W-:Y:S02]  /*4d20*/  MOV R184, 0xffffffff ;  /* 0xffffffff00b87802 */ /* 0x000fe40000000f00 */
[----:B------:R-:W-:Y:S02]  /*4d30*/  MOV R148, R150 ;  /* 0x0000009600947202 */ /* 0x000fe40000000f00 */
[----:B------:R-:W-:Y:S02]  /*4d40*/  MOV R146, 0x4d60 ;  /* 0x00004d6000927802 */ /* 0x000fe40000000f00 */
[----:B------:R-:W-:Y:S05]  /*4d50*/  CALL.REL.NOINC `($__internal_40_$__cuda_sm70_shflsync_bfly_p) ;  /* 0x0000002000007944 */ /* 0x000fea0003c00000 */
[----:B01----:R-:W-:Y:S01]  /*4d60*/  MOV R149, R145 ;  /* 0x0000009100957202 */ /* 0x003fe20000000f00 */
[----:B------:R-:W-:Y:S05]  /*4d70*/  BRA `(.L_x_13291) ;  /* 0xffffea5000007947 */ /* 0x000fea000383ffff */
        .weak           $__internal_40_$__cuda_sm70_shflsync_bfly_p
        .type           $__internal_40_$__cuda_sm70_shflsync_bfly_p,@function
        .size           $__internal_40_$__cuda_sm70_shflsync_bfly_p,(.L_x_26530 - $__internal_40_$__cuda_sm70_shflsync_bfly_p)
$__internal_40_$__cuda_sm70_shflsync_bfly_p:
[----:B------:R-:W-:Y:S01]  /*4d80*/  HFMA2.MMA R147, -RZ, RZ, 0, 0 ;  /* 0x00000000ff937435 */ /* 0x000fe200000001ff */
[----:B------:R-:W-:Y:S04]  /*4d90*/  WARPSYNC R184 ;  /* 0x000000b800007348 */ /* 0x000fe80003800000 */
[----:B------:R0:W1:Y:S01]  /*4da0*/  SHFL.BFLY PT, R145, R148, R145, R149 ;  /* 0x0c00009194917389 */ /* 0x00006200000e0095 */
[----:B------:R-:W-:Y:S05]  /*4db0*/  RET.REL.NODEC R146 `(_ZN10layer_norm31ln_parallel_residual_fwd_kernelINS_13Kernel_traitsIf6__halfS2_S2_fjLj1024ELj1ELj4ELj1ELj16ENS_18Kernel_traits_baseILj1024EfS2_S2_S2_fjLj128EEEEELb0ELb0ELb0EEEvNS_9FwdParamsE) ;  /* 0xffffb24092007950 */ /* 0x000fea0003c3ffff */
.L_x_13292:
        /* <DEDUP_REMOVED lines=12> */
.L_x_26530:


//--------------------- .text._ZN10layer_norm31ln_parallel_residual_fwd_kernelINS_13Kernel_traitsIf6__halfS2_S2_fjLj1024ELj1ELj4ELj1ELj16ENS_18Kernel_traits_baseILj1024EfS2_S2_S2_fjLj128EEEEELb0ELb0ELb1EEEvNS_9FwdParamsE --------------------------
	.section	.text._ZN10layer_norm31ln_parallel_residual_fwd_kernelINS_13Kernel_traitsIf6__halfS2_S2_fjLj1024ELj1ELj4ELj1ELj16ENS_18Kernel_traits_baseILj1024EfS2_S2_S2_fjLj128EEEEELb0ELb0ELb1EEEvNS_9FwdParamsE,"ax",@progbits
	.sectioninfo	@"SHI_REGISTERS=221"
	.align	128
        .global         _ZN10layer_norm31ln_parallel_residual_fwd_kernelINS_13Kernel_traitsIf6__halfS2_S2_fjLj1024ELj1ELj4ELj1ELj16ENS_18Kernel_traits_baseILj1024EfS2_S2_S2_fjLj128EEEEELb0ELb0ELb1EEEvNS_9FwdParamsE
        .type           _ZN10layer_norm31ln_parallel_residual_fwd_kernelINS_13Kernel_traitsIf6__halfS2_S2_fjLj1024ELj1ELj4ELj1ELj16ENS_18Kernel_traits_baseILj1024EfS2_S2_S2_fjLj128EEEEELb0ELb0ELb1EEEvNS_9FwdParamsE,@function
        .size           _ZN10layer_norm31ln_parallel_residual_fwd_kernelINS_13Kernel_traitsIf6__halfS2_S2_fjLj1024ELj1ELj4ELj1ELj16ENS_18Kernel_traits_baseILj1024EfS2_S2_S2_fjLj128EEEEELb0ELb0ELb1EEEvNS_9FwdParamsE,(.L_x_26531 - _ZN10layer_norm31ln_parallel_residual_fwd_kernelINS_13Kernel_traitsIf6__halfS2_S2_fjLj1024ELj1ELj4ELj1ELj16ENS_18Kernel_traits_baseILj1024EfS2_S2_S2_fjLj128EEEEELb0ELb0ELb1EEEvNS_9FwdParamsE)
        .other          _ZN10layer_norm31ln_parallel_residual_fwd_kernelINS_13Kernel_traitsIf6__halfS2_S2_fjLj1024ELj1ELj4ELj1ELj16ENS_18Kernel_traits_baseILj1024EfS2_S2_S2_fjLj128EEEEELb0ELb0ELb1EEEvNS_9FwdParamsE,@"STO_CUDA_ENTRY STV_DEFAULT"
_ZN10layer_norm31ln_parallel_residual_fwd_kernelINS_13Kernel_traitsIf6__halfS2_S2_fjLj1024ELj1ELj4ELj1ELj16ENS_18Kernel_traits_baseILj1024EfS2_S2_S2_fjLj128EEEEELb0ELb0ELb1EEEvNS_9FwdParamsE:
.text._ZN10layer_norm31ln_parallel_residual_fwd_kernelINS_13Kernel_traitsIf6__halfS2_S2_fjLj1024ELj1ELj4ELj1ELj16ENS_18Kernel_traits_baseILj1024EfS2_S2_S2_fjLj128EEEEELb0ELb0ELb1EEEvNS_9FwdParamsE:
        /* <DEDUP_REMOVED lines=93> */
.L_x_13424:
        /* <DEDUP_REMOVED lines=11> */
[----:B------:R-:W2:Y:S02]  /*0680*/  LDG.E.128 R144, [R144.64] ;  /* 0x0000000490907981 */ /* 0x000ea4000c1e1d00 */
[----:B------:R-:W-:Y:S02]  /*0690*/  @P2 IMAD.WIDE.U32 R152, R158, R2, c[0x0][0x180] ;  /* 0x000060009e982625 */ /* 0x000fe400078e0002 */
        /* <DEDUP_REMOVED lines=11> */
.L_x_13294:
[----:B-----5:R-:W-:-:S05]  /*0750*/  HADD2.F32 R3, -RZ, R8.H0_H0 ;  /* 0x20000008ff037230 */ /* 0x020fca0000004100 */
[----:B------:R-:W-:Y:S01]  /*0760*/  FADD.FTZ R148, R148, R3 ;  /* 0x0000000394947221 */ /* 0x000fe20000010000 */
[----:B------:R-:W-:Y:S05]  /*0770*/  BRA `(.L_x_13295) ;  /* 0x0000004000007947 */ /* 0x000fea0003800000 */
.L_x_13293:
[----:B0----5:R-:W-:Y:S02]  /*0780*/  HADD2.F32 R3, -RZ, R12.H0_H0 ;  /* 0x2000000cff037230 */ /* 0x021fe40000004100 */
[----:B------:R-:W-:-:S03]  /*0790*/  @P2 HADD2.F32 R149, -RZ, R8.H0_H0 ;  /* 0x20000008ff952230 */ /* 0x000fc60000004100 */
[----:B------:R-:W-:-:S04]  /*07a0*/  FADD.FTZ R148, R148, R3 ;  /* 0x0000000394947221 */ /* 0x000fc80000010000 */
[----:B------:R-:W-:-:S05]  /*07b0*/  @P2 FADD.FTZ R148, R148, R149 ;  /* 0x0000009594942221 */ /* 0x000fca0000010000 */
.L_x_13295:
[----:B------:R-:W-:-:S04]  /*07c0*/  F2FP.PACK_AB R3, RZ, R148 ;  /* 0x00000094ff03723e */ /* 0x000fc800000000ff */
[----:B------:R-:W-:Y:S02]  /*07d0*/  PRMT R4, R3, 0x7610, R4 ;  /* 0x0000761003047816 */ /* 0x000fe40000000004 */
.L_x_13296:
[----:B------:R-:W-:Y:S01]  /*07e0*/  HADD2.F32 R149, -RZ, R144.H1_H1 ;  /* 0x30000090ff957230 */ /* 0x000fe20000004100 */
[----:B------:R-:W-:Y:S05]  /*07f0*/  @P3 BRA `(.L_x_13297) ;  /* 0x0000008000003947 */ /* 0x000fea0003800000 */
[----:B------:R-:W-:-:S04]  /*0800*/  ISETP.NE.U32.AND P4, PT, RZ, c[0x0][0x180], PT ;  /* 0x00006000ff007a0c */ /* 0x000fc80003f85070 */
[----:B------:R-:W-:-:S13]  /*0810*/  ISETP.NE.AND.EX P4, PT, RZ, c[0x0][0x184], PT, P4 ;  /* 0x00006100ff007a0c */ /* 0x000fda0003f85340 */
[----:B------:R-:W-:Y:S05]  /*0820*/  @P4 BRA `(.L_x_13298) ;  /* 0x0000002000004947 */ /* 0x000fea0003800000 */
[----:B------:R-:W-:Y:S05]  /*0830*/  @P0 BRA `(.L_x_13299) ;  /* 0x0000008000000947 */ /* 0x000fea0003800000 */
[----:B------:R-:W-:Y:S05]  /*0840*/  BRA `(.L_x_13300) ;  /* 0x0000009000007947 */ /* 0x000fea0003800000 */
.L_x_13298:
[----:B-----5:R-:W-:-:S05]  /*0850*/  HADD2.F32 R144, -RZ, R8.H1_H1 ;  /* 0x30000008ff907230 */ /* 0x020fca0000004100 */
[----:B------:R-:W-:Y:S01]  /*0860*/  FADD.FTZ R149, R149, R144 ;  /* 0x0000009095957221 */ /* 0x000fe20000010000 */
[----:B------:R-:W-:Y:S05]  /*0870*/  BRA `(.L_x_13299) ;  /* 0x0000004000007947 */ /* 0x000fea0003800000 */
.L_x_13297:
[----:B-----5:R-:W-:Y:S02]  /*0880*/  HADD2.F32 R144, -RZ, R12.H1_H1 ;  /* 0x3000000cff907230 */ /* 0x020fe40000004100 */
[----:B------:R-:W-:-:S03]  /*0890*/  @P2 HADD2.F32 R150, -RZ, R8.H1_H1 ;  /* 0x30000008ff962230 */ /* 0x000fc60000004100 */
[----:B------:R-:W-:-:S04]  /*08a0*/  FADD.FTZ R149, R149, R144 ;  /* 0x0000009095957221 */ /* 0x000fc80000010000 */
[----:B------:R-:W-:-:S05]  /*08b0*/  @P2 FADD.FTZ R149, R149, R150 ;  /* 0x0000009695952221 */ /* 0x000fca0000010000 */
.L_x_13299:
[----:B------:R-:W-:-:S04]  /*08c0*/  F2FP.PACK_AB R3, RZ, R149 ;  /* 0x00000095ff03723e */ /* 0x000fc800000000ff */
[----:B------:R-:W-:Y:S02]  /*08d0*/  PRMT R4, R4, 0x5410, R3 ;  /* 0x0000541004047816 */ /* 0x000fe40000000003 */
.L_x_13300:
[----:B------:R-:W-:Y:S01]  /*08e0*/  HADD2.F32 R150, -RZ, R145.H0_H0 ;  /* 0x20000091ff967230 */ /* 0x000fe20000004100 */
[----:B------:R-:W-:Y:S05]  /*08f0*/  @P3 BRA `(.L_x_13301) ;  /* 0x0000008000003947 */ /* 0x000fea0003800000 */
[----:B------:R-:W-:-:S04]  /*0900*/  ISETP.NE.U32.AND P4, PT, RZ, c[0x0][0x180], PT ;  /* 0x00006000ff007a0c */ /* 0x000fc80003f85070 */
[----:B------:R-:W-:-:S13]  /*0910*/  ISETP.NE.AND.EX P4, PT, RZ, c[0x0][0x184], PT, P4 ;  /* 0x00006100ff007a0c */ /* 0x000fda0003f85340 */
[----:B------:R-:W-:Y:S05]  /*0920*/  @P4 BRA `(.L_x_13302) ;  /* 0x0000002000004947 */ /* 0x000fea0003800000 */
[----:B------:R-:W-:Y:S05]  /*0930*/  @P0 BRA `(.L_x_13303) ;  /* 0x0000008000000947 */ /* 0x000fea0003800000 */
[----:B------:R-:W-:Y:S05]  /*0940*/  BRA `(.L_x_13304) ;  /* 0x0000009000007947 */ /* 0x000fea0003800000 */
.L_x_13302:
[----:B-----5:R-:W-:-:S05]  /*0950*/  HADD2.F32 R3, -RZ, R9.H0_H0 ;  /* 0x20000009ff037230 */ /* 0x020fca0000004100 */
[----:B------:R-:W-:Y:S01]  /*0960*/  FADD.FTZ R150, R150, R3 ;  /* 0x0000000396967221 */ /* 0x000fe20000010000 */
[----:B------:R-:W-:Y:S05]  /*0970*/  BRA `(.L_x_13303) ;  /* 0x0000004000007947 */ /* 0x000fea0003800000 */
.L_x_13301:
[----:B-----5:R-:W-:Y:S02]  /*0980*/  HADD2.F32 R3, -RZ, R13.H0_H0 ;  /* 0x2000000dff037230 */ /* 0x020fe40000004100 */
[----:B------:R-:W-:-:S03]  /*0990*/  @P2 HADD2.F32 R151, -RZ, R9.H0_H0 ;  /* 0x20000009ff972230 */ /* 0x000fc60000004100 */
[----:B------:R-:W-:-:S04]  /*09a0*/  FADD.FTZ R150, R150, R3 ;  /* 0x0000000396967221 */ /* 0x000fc80000010000 */
[----:B------:R-:W-:-:S05]  /*09b0*/  @P2 FADD.FTZ R150, R150, R151 ;  /* 0x0000009796962221 */ /* 0x000fca0000010000 */
.L_x_13303:
[----:B------:R-:W-:-:S04]  /*09c0*/  F2FP.PACK_AB R3, RZ, R150 ;  /* 0x00000096ff03723e */ /* 0x000fc800000000ff */
[----:B------:R-:W-:Y:S02]  /*09d0*/  PRMT R5, R3, 0x7610, R5 ;  /* 0x0000761003057816 */ /* 0x000fe40000000005 */
.L_x_13304:
[----:B------:R-:W-:Y:S01]  /*09e0*/  HADD2.F32 R151, -RZ, R145.H1_H1 ;  /* 0x30000091ff977230 */ /* 0x000fe20000004100 */
[----:B------:R-:W-:Y:S05]  /*09f0*/  @P3 BRA `(.L_x_13305) ;  /* 0x0000008000003947 */ /* 0x000fea0003800000 */
[----:B------:R-:W-:-:S04]  /*0a00*/  ISETP.NE.U32.AND P4, PT, RZ, c[0x0][0x180], PT ;  /* 0x00006000ff007a0c */ /* 0x000fc80003f85070 */
[----:B------:R-:W-:-:S13]  /*0a10*/  ISETP.NE.AND.EX P4, PT, RZ, c[0x0][0x184], PT, P4 ;  /* 0x00006100ff007a0c */ /* 0x000fda0003f85340 */
[----:B------:R-:W-:Y:S05]  /*0a20*/  @P4 BRA `(.L_x_13306) ;  /* 0x0000002000004947 */ /* 0x000fea0003800000 */
[----:B------:R-:W-:Y:S05]  /*0a30*/  @P0 BRA `(.L_x_13307) ;  /* 0x0000008000000947 */ /* 0x000fea0003800000 */
[----:B------:R-:W-:Y:S05]  /*0a40*/  BRA `(.L_x_13308) ;  /* 0x0000009000007947 */ /* 0x000fea0003800000 */
.L_x_13306:
[----:B-----5:R-:W-:-:S05]  /*0a50*/  HADD2.F32 R144, -RZ, R9.H1_H1 ;  /* 0x30000009ff907230 */ /* 0x020fca0000004100 */
[----:B------:R-:W-:Y:S01]  /*0a60*/  FADD.FTZ R151, R151, R144 ;  /* 0x0000009097977221 */ /* 0x000fe20000010000 */
[----:B------:R-:W-:Y:S05]  /*0a70*/  BRA `(.L_x_13307) ;  /* 0x0000004000007947 */ /* 0x000fea0003800000 */
.L_x_13305:
[----:B-----5:R-:W-:Y:S02]  /*0a80*/  HADD2.F32 R144, -RZ, R13.H1_H1 ;  /* 0x3000000dff907230 */ /* 0x020fe40000004100 */
[----:B------:R-:W-:-:S03]  /*0a90*/  @P2 HADD2.F32 R152, -RZ, R9.H1_H1 ;  /* 0x30000009ff982230 */ /* 0x000fc60000004100 */
[----:B------:R-:W-:-:S04]  /*0aa0*/  FADD.FTZ R151, R151, R144 ;  /* 0x0000009097977221 */ /* 0x000fc80000010000 */
[----:B------:R-:W-:-:S05]  /*0ab0*/  @P2 FADD.FTZ R151, R151, R152 ;  /* 0x0000009897972221 */ /* 0x000fca0000010000 */
.L_x_13307:
[----:B------:R-:W-:-:S04]  /*0ac0*/  F2FP.PACK_AB R3, RZ, R151 ;  /* 0x00000097ff03723e */ /* 0x000fc800000000ff */
[----:B------:R-:W-:Y:S02]  /*0ad0*/  PRMT R5, R5, 0x5410, R3 ;  /* 0x0000541005057816 */ /* 0x000fe40000000003 */
.L_x_13308:
[----:B------:R-:W-:Y:S01]  /*0ae0*/  HADD2.F32 R152, -RZ, R146.H0_H0 ;  /* 0x20000092ff987230 */ /* 0x000fe20000004100 */
[----:B------:R-:W-:Y:S05]  /*0af0*/  @P3 BRA `(.L_x_13309) ;  /* 0x0000008000003947 */ /* 0x000fea0003800000 */
[----:B------:R-:W-:-:S04]  /*0b00*/  ISETP.NE.U32.AND P4, PT, RZ, c[0x0][0x180], PT ;  /* 0x00006000ff007a0c */ /* 0x000fc80003f85070 */
[----:B------:R-:W-:-:S13]  /*0b10*/  ISETP.NE.AND.EX P4, PT, RZ, c[0x0][0x184], PT, P4 ;  /* 0x00006100ff007a0c */ /* 0x000fda0003f85340 */
[----:B------:R-:W-:Y:S05]  /*0b20*/  @P4 BRA `(.L_x_13310) ;  /* 0x0000002000004947 */ /* 0x000fea0003800000 */
[----:B------:R-:W-:Y:S05]  /*0b30*/  @P0 BRA `(.L_x_13311) ;  /* 0x0000008000000947 */ /* 0x000fea0003800000 */
[----:B------:R-:W-:Y:S05]  /*0b40*/  BRA `(.L_x_13312) ;  /* 0x0000009000007947 */ /* 0x000fea0003800000 */
.L_x_13310:
[----:B-----5:R-:W-:-:S05]  /*0b50*/  HADD2.F32 R3, -RZ, R10.H0_H0 ;  /* 0x2000000aff037230 */ /* 0x020fca0000004100 */
[----:B------:R-:W-:Y:S01]  /*0b60*/  FADD.FTZ R152, R152, R3 ;  /* 0x0000000398987221 */ /* 0x000fe20000010000 */
[----:B------:R-:W-:Y:S05]  /*0b70*/  BRA `(.L_x_13311) ;  /* 0x0000004000007947 */ /* 0x000fea0003800000 */
.L_x_13309:
[----:B-----5:R-:W-:Y:S02]  /*0b80*/  HADD2.F32 R3, -RZ, R14.H0_H0 ;  /* 0x2000000eff037230 */ /* 0x020fe40000004100 */
[----:B------:R-:W-:-:S03]  /*0b90*/  @P2 HADD2.F32 R145, -RZ, R10.H0_H0 ;  /* 0x2000000aff912230 */ /* 0x000fc60000004100 */
[----:B------:R-:W-:-:S04]  /*0ba0*/  FADD.FTZ R152, R152, R3 ;  /* 0x0000000398987221 */ /* 0x000fc80000010000 */
[----:B------:R-:W-:-:S05]  /*0bb0*/  @P2 FADD.FTZ R152, R152, R145 ;  /* 0x0000009198982221 */ /* 0x000fca0000010000 */
.L_x_13311:
[----:B------:R-:W-:-:S04]  /*0bc0*/  F2FP.PACK_AB R3, RZ, R152 ;  /* 0x00000098ff03723e */ /* 0x000fc800000000ff */
[----:B------:R-:W-:Y:S02]  /*0bd0*/  PRMT R6, R3, 0x7610, R6 ;  /* 0x0000761003067816 */ /* 0x000fe40000000006 */
.L_x_13312:
[----:B------:R-:W-:Y:S01]  /*0be0*/  HADD2.F32 R153, -RZ, R146.H1_H1 ;  /* 0x30000092ff997230 */ /* 0x000fe20000004100 */
[----:B------:R-:W-:Y:S05]  /*0bf0*/  @P3 BRA `(.L_x_13313) ;  /* 0x0000008000003947 */ /* 0x000fea0003800000 */
[----:B------:R-:W-:-:S04]  /*0c00*/  ISETP.NE.U32.AND P4, PT, RZ, c[0x0][0x180], PT ;  /* 0x00006000ff007a0c */ /* 0x000fc80003f85070 */
[----:B------:R-:W-:-:S13]  /*0c10*/  ISETP.NE.AND.EX P4, PT, RZ, c[0x0][0x184], PT, P4 ;  /* 0x00006100ff007a0c */ /* 0x000fda0003f85340 */
[----:B------:R-:W-:Y:S05]  /*0c20*/  @P4 BRA `(.L_x_13314) ;  /* 0x0000002000004947 */ /* 0x000fea0003800000 */
[----:B------:R-:W-:Y:S05]  /*0c30*/  @P0 BRA `(.L_x_13315) ;  /* 0x0000008000000947 */ /* 0x000fea0003800000 */
[----:B------:R-:W-:Y:S05]  /*0c40*/  BRA `(.L_x_13316) ;  /* 0x0000009000007947 */ /* 0x000fea0003800000 */
.L_x_13314:
[----:B-----5:R-:W-:-:S05]  /*0c50*/  HADD2.F32 R144, -RZ, R10.H1_H1 ;  /* 0x3000000aff907230 */ /* 0x020fca0000004100 */
[----:B------:R-:W-:Y:S01]  /*0c60*/  FADD.FTZ R153, R153, R144 ;  /* 0x0000009099997221 */ /* 0x000fe20000010000 */
[----:B------:R-:W-:Y:S05]  /*0c70*/  BRA `(.L_x_13315) ;  /* 0x0000004000007947 */ /* 0x000fea0003800000 */
.L_x_13313:
[----:B-----5:R-:W-:Y:S02]  /*0c80*/  HADD2.F32 R144, -RZ, R14.H1_H1 ;  /* 0x3000000eff907230 */ /* 0x020fe40000004100 */
[----:B------:R-:W-:-:S03]  /*0c90*/  @P2 HADD2.F32 R146, -RZ, R10.H1_H1 ;  /* 0x3000000aff922230 */ /* 0x000fc60000004100 */
[----:B------:R-:W-:-:S04]  /*0ca0*/  FADD.FTZ R153, R153, R144 ;  /* 0x0000009099997221 */ /* 0x000fc80000010000 */
[----:B------:R-:W-:-:S05]  /*0cb0*/  @P2 FADD.FTZ R153, R153, R146 ;  /* 0x0000009299992221 */ /* 0x000fca0000010000 */
.L_x_13315:
[----:B------:R-:W-:-:S04]  /*0cc0*/  F2FP.PACK_AB R3, RZ, R153 ;  /* 0x00000099ff03723e */ /* 0x000fc800000000ff */
[----:B------:R-:W-:Y:S02]  /*0cd0*/  PRMT R6, R6, 0x5410, R3 ;  /* 0x0000541006067816 */ /* 0x000fe40000000003 */
.L_x_13316:
[----:B------:R-:W-:Y:S01]  /*0ce0*/  HADD2.F32 R154, -RZ, R147.H0_H0 ;  /* 0x20000093ff9a7230 */ /* 0x000fe20000004100 */
[----:B------:R-:W-:Y:S05]  /*0cf0*/  @P3 BRA `(.L_x_13317) ;  /* 0x0000008000003947 */ /* 0x000fea0003800000 */
[----:B------:R-:W-:-:S04]  /*0d00*/  ISETP.NE.U32.AND P4, PT, RZ, c[0x0][0x180], PT ;  /* 0x00006000ff007a0c */ /* 0x000fc80003f85070 */
[----:B------:R-:W-:-:S13]  /*0d10*/  ISETP.NE.AND.EX P4, PT, RZ, c[0x0][0x184], PT, P4 ;  /* 0x00006100ff007a0c */ /* 0x000fda0003f85340 */
[----:B------:R-:W-:Y:S05]  /*0d20*/  @P4 BRA `(.L_x_13318) ;  /* 0x0000002000004947 */ /* 0x000fea0003800000 */
[----:B------:R-:W-:Y:S05]  /*0d30*/  @P0 BRA `(.L_x_13319) ;  /* 0x0000008000000947 */ /* 0x000fea0003800000 */
[----:B------:R-:W-:Y:S05]  /*0d40*/  BRA `(.L_x_13320) ;  /* 0x0000009000007947 */ /* 0x000fea0003800000 */
.L_x_13318:
[----:B-----5:R-:W-:-:S05]  /*0d50*/  HADD2.F32 R3, -RZ, R11.H0_H0 ;  /* 0x2000000bff037230 */ /* 0x020fca0000004100 */
[----:B------:R-:W-:Y:S01]  /*0d60*/  FADD.FTZ R154, R154, R3 ;  /* 0x000000039a9a7221 */ /* 0x000fe20000010000 */
[----:B------:R-:W-:Y:S05]  /*0d70*/  BRA `(.L_x_13319) ;  /* 0x0000004000007947 */ /* 0x000fea0003800000 */
.L_x_13317:
[----:B-----5:R-:W-:Y:S02]  /*0d80*/  HADD2.F32 R3, -RZ, R15.H0_H0 ;  /* 0x2000000fff037230 */ /* 0x020fe40000004100 */
[----:B------:R-:W-:-:S03]  /*0d90*/  @P2 HADD2.F32 R145, -RZ, R11.H0_H0 ;  /* 0x2000000bff912230 */ /* 0x000fc60000004100 */
[----:B------:R-:W-:-:S04]  /*0da0*/  FADD.FTZ R154, R154, R3 ;  /* 0x000000039a9a7221 */ /* 0x000fc80000010000 */
[----:B------:R-:W-:-:S05]  /*0db0*/  @P2 FADD.FTZ R154, R154, R145 ;  /* 0x000000919a9a2221 */ /* 0x000fca0000010000 */
.L_x_13319:
[----:B------:R-:W-:-:S04]  /*0dc0*/  F2FP.PACK_AB R3, RZ, R154 ;  /* 0x0000009aff03723e */ /* 0x000fc800000000ff */
[----:B------:R-:W-:Y:S02]  /*0dd0*/  PRMT R7, R3, 0x7610, R7 ;  /* 0x0000761003077816 */ /* 0x000fe40000000007 */
.L_x_13320:
[----:B------:R-:W-:Y:S01]  /*0de0*/  HADD2.F32 R155, -RZ, R147.H1_H1 ;  /* 0x30000093ff9b7230 */ /* 0x000fe20000004100 */
[----:B------:R-:W-:Y:S05]  /*0df0*/  @P3 BRA `(.L_x_13321) ;  /* 0x0000008000003947 */ /* 0x000fea0003800000 */
[----:B------:R-:W-:-:S04]  /*0e00*/  ISETP.NE.U32.AND P4, PT, RZ, c[0x0][0x180], PT ;  /* 0x00006000ff007a0c */ /* 0x000fc80003f85070 */
[----:B------:R-:W-:-:S13]  /*0e10*/  ISETP.NE.AND.EX P4, PT, RZ, c[0x0][0x184], PT, P4 ;  /* 0x00006100ff007a0c */ /* 0x000fda0003f85340 */
[----:B------:R-:W-:Y:S05]  /*0e20*/  @P4 BRA `(.L_x_13322) ;  /* 0x0000002000004947 */ /* 0x000fea0003800000 */
[----:B------:R-:W-:Y:S05]  /*0e30*/  @P0 BRA `(.L_x_13323) ;  /* 0x0000008000000947 */ /* 0x000fea0003800000 */
[----:B------:R-:W-:Y:S05]  /*0e40*/  BRA `(.L_x_13324) ;  /* 0x0000009000007947 */ /* 0x000fea0003800000 */
.L_x_13322:
[----:B-----5:R-:W-:-:S05]  /*0e50*/  HADD2.F32 R144, -RZ, R11.H1_H1 ;  /* 0x3000000bff907230 */ /* 0x020fca0000004100 */
[----:B------:R-:W-:Y:S01]  /*0e60*/  FADD.FTZ R155, R155, R144 ;  /* 0x000000909b9b7221 */ /* 0x000fe20000010000 */
[----:B------:R-:W-:Y:S05]  /*0e70*/  BRA `(.L_x_13323) ;  /* 0x0000004000007947 */ /* 0x000fea0003800000 */
.L_x_13321:
[----:B-----5:R-:W-:Y:S02]  /*0e80*/  HADD2.F32 R144, -RZ, R15.H1_H1 ;  /* 0x3000000fff907230 */ /* 0x020fe40000004100 */
[----:B------:R-:W-:-:S03]  /*0e90*/  @P2 HADD2.F32 R146, -RZ, R11.H1_H1 ;  /* 0x3000000bff922230 */ /* 0x000fc60000004100 */
[----:B------:R-:W-:-:S04]  /*0ea0*/  FADD.FTZ R155, R155, R144 ;  /* 0x000000909b9b7221 */ /* 0x000fc80000010000 */
[----:B------:R-:W-:-:S05]  /*0eb0*/  @P2 FADD.FTZ R155, R155, R146 ;  /* 0x000000929b9b2221 */ /* 0x000fca0000010000 */
.L_x_13323:
[----:B------:R-:W-:-:S04]  /*0ec0*/  F2FP.PACK_AB R3, RZ, R155 ;  /* 0x0000009bff03723e */ /* 0x000fc800000000ff */
[----:B------:R-:W-:Y:S02]  /*0ed0*/  PRMT R7, R7, 0x5410, R3 ;  /* 0x0000541007077816 */ /* 0x000fe40000000003 */
.L_x_13324:
[C---:B------:R-:W-:Y:S01]  /*0ee0*/  IADD3 R157, R158.reuse, 0x20, RZ ;  /* 0x000000209e9d7810 */ /* 0x040fe20007ffe0ff */
        /* <DEDUP_REMOVED lines=15> */
.L_x_13326:
[----:B-----5:R-:W-:-:S05]  /*0fe0*/  HADD2.F32 R160, -RZ, R8.H0_H0 ;  /* 0x20000008ffa07230 */ /* 0x020fca0000004100 */
[----:B------:R-:W-:Y:S01]  /*0ff0*/  FADD.FTZ R161, R160, R161 ;  /* 0x000000a1a0a17221 */ /* 0x000fe20000010000 */
[----:B------:R-:W-:Y:S05]  /*1000*/  BRA `(.L_x_13327) ;  /* 0x0000004000007947 */ /* 0x000fea0003800000 */
.L_x_13325:
[----:B0----5:R-:W-:Y:S02]  /*1010*/  HADD2.F32 R160, -RZ, R12.H0_H0 ;  /* 0x2000000cffa07230 */ /* 0x021fe40000004100 */
[----:B------:R-:W-:-:S03]  /*1020*/  @P2 HADD2.F32 R162, -RZ, R8.H0_H0 ;  /* 0x20000008ffa22230 */ /* 0x000fc60000004100 */
[----:B------:R-:W-:-:S04]  /*1030*/  FADD.FTZ R161, R160, R161 ;  /* 0x000000a1a0a17221 */ /* 0x000fc80000010000 */
[----:B------:R-:W-:-:S05]  /*1040*/  @P2 FADD.FTZ R161, R162, R161 ;  /* 0x000000a1a2a12221 */ /* 0x000fca0000010000 */
.L_x_13327:
[----:B------:R-:W-:-:S04]  /*1050*/  F2FP.PACK_AB R3, RZ, R161 ;  /* 0x000000a1ff03723e */ /* 0x000fc800000000ff */
[----:B------:R-:W-:Y:S02]  /*1060*/  PRMT R4, R3, 0x7610, R4 ;  /* 0x0000761003047816 */ /* 0x000fe40000000004 */
.L_x_13328:
[----:B------:R-:W-:Y:S01]  /*1070*/  HADD2.F32 R162, -RZ, R144.H1_H1 ;  /* 0x30000090ffa27230 */ /* 0x000fe20000004100 */
[----:B------:R-:W-:Y:S05]  /*1080*/  @P3 BRA `(.L_x_13329) ;  /* 0x0000008000003947 */ /* 0x000fea0003800000 */
[----:B------:R-:W-:-:S04]  /*1090*/  ISETP.NE.U32.AND P4, PT, RZ, c[0x0][0x180], PT ;  /* 0x00006000ff007a0c */ /* 0x000fc80003f85070 */
[----:B------:R-:W-:-:S13]  /*10a0*/  ISETP.NE.AND.EX P4, PT, RZ, c[0x0][0x184], PT, P4 ;  /* 0x00006100ff007a0c */ /* 0x000fda0003f85340 */
[----:B------:R-:W-:Y:S05]  /*10b0*/  @P4 BRA `(.L_x_13330) ;  /* 0x0000002000004947 */ /* 0x000fea0003800000 */
[----:B------:R-:W-:Y:S05]  /*10c0*/  @P0 BRA `(.L_x_13331) ;  /* 0x0000008000000947 */ /* 0x000fea0003800000 */
[----:B------:R-:W-:Y:S05]  /*10d0*/  BRA `(.L_x_13332) ;  /* 0x0000009000007947 */ /* 0x000fea0003800000 */
.L_x_13330:
[----:B-----5:R-:W-:-:S05]  /*10e0*/  HADD2.F32 R3, -RZ, R8.H1_H1 ;  /* 0x30000008ff037230 */ /* 0x020fca0000004100 */
[----:B------:R-:W-:Y:S01]  /*10f0*/  FADD.FTZ R162, R3, R162 ;  /* 0x000000a203a27221 */ /* 0x000fe20000010000 */
[----:B------:R-:W-:Y:S05]  /*1100*/  BRA `(.L_x_13331) ;  /* 0x0000004000007947 */ /* 0x000fea0003800000 */
.L_x_13329:
[----:B-----5:R-:W-:Y:S02]  /*1110*/  HADD2.F32 R3, -RZ, R12.H1_H1 ;  /* 0x3000000cff037230 */ /* 0x020fe40000004100 */
[----:B------:R-:W-:-:S03]  /*1120*/  @P2 HADD2.F32 R159, -RZ, R8.H1_H1 ;  /* 0x30000008ff9f2230 */ /* 0x000fc60000004100 */
[----:B------:R-:W-:-:S04]  /*1130*/  FADD.FTZ R162, R3, R162 ;  /* 0x000000a203a27221 */ /* 0x000fc80000010000 */
[----:B------:R-:W-:-:S05]  /*1140*/  @P2 FADD.FTZ R162, R159, R162 ;  /* 0x000000a29fa22221 */ /* 0x000fca0000010000 */
.L_x_13331:
[----:B------:R-:W-:-:S04]  /*1150*/  F2FP.PACK_AB R3, RZ, R162 ;  /* 0x000000a2ff03723e */ /* 0x000fc800000000ff */
[----:B------:R-:W-:Y:S02]  /*1160*/  PRMT R4, R4, 0x5410, R3 ;  /* 0x0000541004047816 */ /* 0x000fe40000000003 */
.L_x_13332:
[----:B------:R-:W-:Y:S01]  /*1170*/  HADD2.F32 R163, -RZ, R145.H0_H0 ;  /* 0x20000091ffa37230 */ /* 0x000fe20000004100 */
[----:B------:R-:W-:Y:S05]  /*1180*/  @P3 BRA `(.L_x_13333) ;  /* 0x0000008000003947 */ /* 0x000fea0003800000 */
[----:B------:R-:W-:-:S04]  /*1190*/  ISETP.NE.U32.AND P4, PT, RZ, c[0x0][0x180], PT ;  /* 0x00006000ff007a0c */ /* 0x000fc80003f85070 */
[----:B------:R-:W-:-:S13]  /*11a0*/  ISETP.NE.AND.EX P4, PT, RZ, c[0x0][0x184], PT, P4 ;  /* 0x00006100ff007a0c */ /* 0x000fda0003f85340 */
[----:B------:R-:W-:Y:S05]  /*11b0*/  @P4 BRA `(.L_x_13334) ;  /* 0x0000002000004947 */ /* 0x000fea0003800000 */
[----:B------:R-:W-:Y:S05]  /*11c0*/  @P0 BRA `(.L_x_13335) ;  /* 0x0000008000000947 */ /* 0x000fea0003800000 */
[----:B------:R-:W-:Y:S05]  /*11d0*/  BRA `(.L_x_13336) ;  /* 0x0000009000007947 */ /* 0x000fea0003800000 */
.L_x_13334:
[----:B-----5:R-:W-:-:S05]  /*11e0*/  HADD2.F32 R144, -RZ, R9.H0_H0 ;  /* 0x20000009ff907230 */ /* 0x020fca0000004100 */
[----:B------:R-:W-:Y:S01]  /*11f0*/  FADD.FTZ R163, R144, R163 ;  /* 0x000000a390a37221 */ /* 0x000fe20000010000 */
[----:B------:R-:W-:Y:S05]  /*1200*/  BRA `(.L_x_13335) ;  /* 0x0000004000007947 */ /* 0x000fea0003800000 */
.L_x_13333:
[----:B-----5:R-:W-:Y:S02]  /*1210*/  HADD2.F32 R144, -RZ, R13.H0_H0 ;  /* 0x2000000dff907230 */ /* 0x020fe40000004100 */
[----:B------:R-:W-:-:S03]  /*1220*/  @P2 HADD2.F32 R160, -RZ, R9.H0_H0 ;  /* 0x20000009ffa02230 */ /* 0x000fc60000004100 */
[----:B------:R-:W-:-:S04]  /*1230*/  FADD.FTZ R163, R144, R163 ;  /* 0x000000a390a37221 */ /* 0x000fc80000010000 */
[----:B------:R-:W-:-:S05]  /*1240*/  @P2 FADD.FTZ R163, R160, R163 ;  /* 0x000000a3a0a32221 */ /* 0x000fca0000010000 */
.L_x_13335:
[----:B------:R-:W-:-:S04]  /*1250*/  F2FP.PACK_AB R3, RZ, R163 ;  /* 0x000000a3ff03723e */ /* 0x000fc800000000ff */
[----:B------:R-:W-:Y:S02]  /*1260*/  PRMT R5, R3, 0x7610, R5 ;  /* 0x0000761003057816 */ /* 0x000fe40000000005 */
.L_x_13336:
[----:B------:R-:W-:Y:S01]  /*1270*/  HADD2.F32 R164, -RZ, R145.H1_H1 ;  /* 0x30000091ffa47230 */ /* 0x000fe20000004100 */
[----:B------:R-:W-:Y:S05]  /*1280*/  @P3 BRA `(.L_x_13337) ;  /* 0x0000008000003947 */ /* 0x000fea0003800000 */
[----:B------:R-:W-:-:S04]  /*1290*/  ISETP.NE.U32.AND P4, PT, RZ, c[0x0][0x180], PT ;  /* 0x00006000ff007a0c */ /* 0x000fc80003f85070 */
[----:B------:R-:W-:-:S13]  /*12a0*/  ISETP.NE.AND.EX P4, PT, RZ, c[0x0][0x184], PT, P4 ;  /* 0x00006100ff007a0c */ /* 0x000fda0003f85340 */
[----:B------:R-:W-:Y:S05]  /*12b0*/  @P4 BRA `(.L_x_13338) ;  /* 0x0000002000004947 */ /* 0x000fea0003800000 */
[----:B------:R-:W-:Y:S05]  /*12c0*/  @P0 BRA `(.L_x_13339) ;  /* 0x0000008000000947 */ /* 0x000fea0003800000 */
[----:B------:R-:W-:Y:S05]  /*12d0*/  BRA `(.L_x_13340) ;  /* 0x0000009000007947 */ /* 0x000fea0003800000 */
.L_x_13338:
[----:B-----5:R-:W-:-:S05]  /*12e0*/  HADD2.F32 R3, -RZ, R9.H1_H1 ;  /* 0x30000009ff037230 */ /* 0x020fca0000004100 */
[----:B------:R-:W-:Y:S01]  /*12f0*/  FADD.FTZ R164, R3, R164 ;  /* 0x000000a403a47221 */ /* 0x000fe20000010000 */
[----:B------:R-:W-:Y:S05]  /*1300*/  BRA `(.L_x_13339) ;  /* 0x0000004000007947 */ /* 0x000fea0003800000 */
.L_x_13337:
[----:B-----5:R-:W-:Y:S02]  /*1310*/  HADD2.F32 R3, -RZ, R13.H1_H1 ;  /* 0x3000000dff037230 */ /* 0x020fe40000004100 */
[----:B------:R-:W-:-:S03]  /*1320*/  @P2 HADD2.F32 R145, -RZ, R9.H1_H1 ;  /* 0x30000009ff912230 */ /* 0x000fc60000004100 */
[----:B------:R-:W-:-:S04]  /*1330*/  FADD.FTZ R164, R3, R164 ;  /* 0x000000a403a47221 */ /* 0x000fc80000010000 */
[----:B------:R-:W-:-:S05]  /*1340*/  @P2 FADD.FTZ R164, R145, R164 ;  /* 0x000000a491a42221 */ /* 0x000fca0000010000 */
.L_x_13339:
[----:B------:R-:W-:-:S04]  /*1350*/  F2FP.PACK_AB R3, RZ, R164 ;  /* 0x000000a4ff03723e */ /* 0x000fc800000000ff */
[----:B------:R-:W-:Y:S02]  /*1360*/  PRMT R5, R5, 0x5410, R3 ;  /* 0x0000541005057816 */ /* 0x000fe40000000003 */
.L_x_13340:
[----:B------:R-:W-:Y:S01]  /*1370*/  HADD2.F32 R165, -RZ, R146.H0_H0 ;  /* 0x20000092ffa57230 */ /* 0x000fe20000004100 */
[----:B------:R-:W-:Y:S05]  /*1380*/  @P3 BRA `(.L_x_13341) ;  /* 0x0000008000003947 */ /* 0x000fea0003800000 */
[----:B------:R-:W-:-:S04]  /*1390*/  ISETP.NE.U32.AND P4, PT, RZ, c[0x0][0x180], PT ;  /* 0x00006000ff007a0c */ /* 0x000fc80003f85070 */
[----:B------:R-:W-:-:S13]  /*13a0*/  ISETP.NE.AND.EX P4, PT, RZ, c[0x0][0x184], PT, P4 ;  /* 0x00006100ff007a0c */ /* 0x000fda0003f85340 */
[----:B------:R-:W-:Y:S05]  /*13b0*/  @P4 BRA `(.L_x_13342) ;  /* 0x0000002000004947 */ /* 0x000fea0003800000 */
[----:B------:R-:W-:Y:S05]  /*13c0*/  @P0 BRA `(.L_x_13343) ;  /* 0x0000008000000947 */ /* 0x000fea0003800000 */
[----:B------:R-:W-:Y:S05]  /*13d0*/  BRA `(.L_x_13344) ;  /* 0x0000009000007947 */ /* 0x000fea0003800000 */
.L_x_13342:
[----:B-----5:R-:W-:-:S05]  /*13e0*/  HADD2.F32 R144, -RZ, R10.H0_H0 ;  /* 0x2000000aff907230 */ /* 0x020fca0000004100 */
[----:B------:R-:W-:Y:S01]  /*13f0*/  FADD.FTZ R165, R144, R165 ;  /* 0x000000a590a57221 */ /* 0x000fe20000010000 */
[----:B------:R-:W-:Y:S05]  /*1400*/  BRA `(.L_x_13343) ;  /* 0x0000004000007947 */ /* 0x000fea0003800000 */
.L_x_13341:
[----:B-----5:R-:W-:Y:S02]  /*1410*/  HADD2.F32 R144, -RZ, R14.H0_H0 ;  /* 0x2000000eff907230 */ /* 0x020fe40000004100 */
[----:B------:R-:W-:-:S03]  /*1420*/  @P2 HADD2.F32 R160, -RZ, R10.H0_H0 ;  /* 0x2000000affa02230 */ /* 0x000fc60000004100 */
[----:B------:R-:W-:-:S04]  /*1430*/  FADD.FTZ R165, R144, R165 ;  /* 0x000000a590a57221 */ /* 0x000fc80000010000 */
[----:B------:R-:W-:-:S05]  /*1440*/  @P2 FADD.FTZ R165, R160, R165 ;  /* 0x000000a5a0a52221 */ /* 0x000fca0000010000 */
.L_x_13343:
[----:B------:R-:W-:-:S04]  /*1450*/  F2FP.PACK_AB R3, RZ, R165 ;  /* 0x000000a5ff03723e */ /* 0x000fc800000000ff */
[----:B------:R-:W-:Y:S02]  /*1460*/  PRMT R6, R3, 0x7610, R6 ;  /* 0x0000761003067816 */ /* 0x000fe40000000006 */
.L_x_13344:
[----:B------:R-:W-:Y:S01]  /*1470*/  HADD2.F32 R166, -RZ, R146.H1_H1 ;  /* 0x30000092ffa67230 */ /* 0x000fe20000004100 */
[----:B------:R-:W-:Y:S05]  /*1480*/  @P3 BRA `(.L_x_13345) ;  /* 0x0000008000003947 */ /* 0x000fea0003800000 */
[----:B------:R-:W-:-:S04]  /*1490*/  ISETP.NE.U32.AND P4, PT, RZ, c[0x0][0x180], PT ;  /* 0x00006000ff007a0c */ /* 0x000fc80003f85070 */
[----:B------:R-:W-:-:S13]  /*14a0*/  ISETP.NE.AND.EX P4, PT, RZ, c[0x0][0x184], PT, P4 ;  /* 0x00006100ff007a0c */ /* 0x000fda0003f85340 */
[----:B------:R-:W-:Y:S05]  /*14b0*/  @P4 BRA `(.L_x_13346) ;  /* 0x0000002000004947 */ /* 0x000fea0003800000 */
[----:B------:R-:W-:Y:S05]  /*14c0*/  @P0 BRA `(.L_x_13347) ;  /* 0x0000008000000947 */ /* 0x000fea0003800000 */
[----:B------:R-:W-:Y:S05]  /*14d0*/  BRA `(.L_x_13348) ;  /* 0x0000009000007947 */ /* 0x000fea0003800000 */
.L_x_13346:
[----:B-----5:R-:W-:-:S05]  /*14e0*/  HADD2.F32 R3, -RZ, R10.H1_H1 ;  /* 0x3000000aff037230 */ /* 0x020fca0000004100 */
[----:B------:R-:W-:Y:S01]  /*14f0*/  FADD.FTZ R166, R3, R166 ;  /* 0x000000a603a67221 */ /* 0x000fe20000010000 */
[----:B------:R-:W-:Y:S05]  /*1500*/  BRA `(.L_x_13347) ;  /* 0x0000004000007947 */ /* 0x000fea0003800000 */
.L_x_13345:
[----:B-----5:R-:W-:Y:S02]  /*1510*/  HADD2.F32 R3, -RZ, R14.H1_H1 ;  /* 0x3000000eff037230 */ /* 0x020fe40000004100 */
[----:B------:R-:W-:-:S03]  /*1520*/  @P2 HADD2.F32 R145, -RZ, R10.H1_H1 ;  /* 0x3000000aff912230 */ /* 0x000fc60000004100 */
[----:B------:R-:W-:-:S04]  /*1530*/  FADD.FTZ R166, R3, R166 ;  /* 0x000000a603a67221 */ /* 0x000fc80000010000 */
[----:B------:R-:W-:-:S05]  /*1540*/  @P2 FADD.FTZ R166, R145, R166 ;  /* 0x000000a691a62221 */ /* 0x000fca0000010000 */
.L_x_13347:
[----:B------:R-:W-:-:S04]  /*1550*/  F2FP.PACK_AB R3, RZ, R166 ;  /* 0x000000a6ff03723e */ /* 0x000fc800000000ff */
[----:B------:R-:W-:Y:S02]  /*1560*/  PRMT R6, R6, 0x5410, R3 ;  /* 0x0000541006067816 */ /* 0x000fe40000000003 */
.L_x_13348:
[----:B------:R-:W-:Y:S01]  /*1570*/  HADD2.F32 R167, -RZ, R147.H0_H0 ;  /* 0x20000093ffa77230 */ /* 0x000fe20000004100 */
[----:B------:R-:W-:Y:S05]  /*1580*/  @P3 BRA `(.L_x_13349) ;  /* 0x0000008000003947 */ /* 0x000fea0003800000 */
[----:B------:R-:W-:-:S04]  /*1590*/  ISETP.NE.U32.AND P4, PT, RZ, c[0x0][0x180], PT ;  /* 0x00006000ff007a0c */ /* 0x000fc80003f85070 */
[----:B------:R-:W-:-:S13]  /*15a0*/  ISETP.NE.AND.EX P4, PT, RZ, c[0x0][0x184], PT, P4 ;  /* 0x00006100ff007a0c */ /* 0x000fda0003f85340 */
[----:B------:R-:W-:Y:S05]  /*15b0*/  @P4 BRA `(.L_x_13350) ;  /* 0x0000002000004947 */ /* 0x000fea0003800000 */
[----:B------:R-:W-:Y:S05]  /*15c0*/  @P0 BRA `(.L_x_13351) ;  /* 0x0000008000000947 */ /* 0x000fea0003800000 */
[----:B------:R-:W-:Y:S05]  /*15d0*/  BRA `(.L_x_13352) ;  /* 0x0000009000007947 */ /* 0x000fea0003800000 */
.L_x_13350:
[----:B-----5:R-:W-:-:S05]  /*15e0*/  HADD2.F32 R144, -RZ, R11.H0_H0 ;  /* 0x2000000bff907230 */ /* 0x020fca0000004100 */
[----:B------:R-:W-:Y:S01]  /*15f0*/  FADD.FTZ R167, R144, R167 ;  /* 0x000000a790a77221 */ /* 0x000fe20000010000 */
[----:B------:R-:W-:Y:S05]  /*1600*/  BRA `(.L_x_13351) ;  /* 0x0000004000007947 */ /* 0x000fea0003800000 */
.L_x_13349:
[----:B-----5:R-:W-:Y:S02]  /*1610*/  HADD2.F32 R144, -RZ, R15.H0_H0 ;  /* 0x2000000fff907230 */ /* 0x020fe40000004100 */
[----:B------:R-:W-:-:S03]  /*1620*/  @P2 HADD2.F32 R146, -RZ, R11.H0_H0 ;  /* 0x2000000bff922230 */ /* 0x000fc60000004100 */
[----:B------:R-:W-:-:S04]  /*1630*/  FADD.FTZ R167, R144, R167 ;  /* 0x000000a790a77221 */ /* 0x000fc80000010000 */
[----:B------:R-:W-:-:S05]  /*1640*/  @P2 FADD.FTZ R167, R146, R167 ;  /* 0x000000a792a72221 */ /* 0x000fca0000010000 */
.L_x_13351:
[----:B------:R-:W-:-:S04]  /*1650*/  F2FP.PACK_AB R3, RZ, R167 ;  /* 0x000000a7ff03723e */ /* 0x000fc800000000ff */
[----:B------:R-:W-:Y:S02]  /*1660*/  PRMT R7, R3, 0x7610, R7 ;  /* 0x0000761003077816 */ /* 0x000fe40000000007 */
.L_x_13352:
[----:B------:R-:W-:Y:S01]  /*1670*/  HADD2.F32 R168, -RZ, R147.H1_H1 ;  /* 0x30000093ffa87230 */ /* 0x000fe20000004100 */
[----:B------:R-:W-:Y:S05]  /*1680*/  @P3 BRA `(.L_x_13353) ;  /* 0x0000008000003947 */ /* 0x000fea0003800000 */
[----:B------:R-:W-:-:S04]  /*1690*/  ISETP.NE.U32.AND P4, PT, RZ, c[0x0][0x180], PT ;  /* 0x00006000ff007a0c */ /* 0x000fc80003f85070 */
[----:B------:R-:W-:-:S13]  /*16a0*/  ISETP.NE.AND.EX P4, PT, RZ, c[0x0][0x184], PT, P4 ;  /* 0x00006100ff007a0c */ /* 0x000fda0003f85340 */
[----:B------:R-:W-:Y:S05]  /*16b0*/  @P4 BRA `(.L_x_13354) ;  /* 0x0000002000004947 */ /* 0x000fea0003800000 */
[----:B------:R-:W-:Y:S05]  /*16c0*/  @P0 BRA `(.L_x_13355) ;  /* 0x0000008000000947 */ /* 0x000fea0003800000 */
[----:B------:R-:W-:Y:S05]  /*16d0*/  BRA `(.L_x_13356) ;  /* 0x0000009000007947 */ /* 0x000fea0003800000 */
.L_x_13354:
[----:B-----5:R-:W-:-:S05]  /*16e0*/  HADD2.F32 R3, -RZ, R11.H1_H1 ;  /* 0x3000000bff037230 */ /* 0x020fca0000004100 */
[----:B------:R-:W-:Y:S01]  /*16f0*/  FADD.FTZ R168, R3, R168 ;  /* 0x000000a803a87221 */ /* 0x000fe20000010000 */
[----:B------:R-:W-:Y:S05]  /*1700*/  BRA `(.L_x_13355) ;  /* 0x0000004000007947 */ /* 0x000fea0003800000 */
.L_x_13353:
[----:B-----5:R-:W-:Y:S02]  /*1710*/  HADD2.F32 R3, -RZ, R15.H1_H1 ;  /* 0x3000000fff037230 */ /* 0x020fe40000004100 */
[----:B------:R-:W-:-:S03]  /*1720*/  @P2 HADD2.F32 R145, -RZ, R11.H1_H1 ;  /* 0x3000000bff912230 */ /* 0x000fc60000004100 */
[----:B------:R-:W-:-:S04]  /*1730*/  FADD.FTZ R168, R3, R168 ;  /* 0x000000a803a87221 */ /* 0x000fc80000010000 */
[----:B------:R-:W-:-:S05]  /*1740*/  @P2 FADD.FTZ R168, R145, R168 ;  /* 0x000000a891a82221 */ /* 0x000fca0000010000 */
.L_x_13355:
[----:B------:R-:W-:-:S04]  /*1750*/  F2FP.PACK_AB R3, RZ, R168 ;  /* 0x000000a8ff03723e */ /* 0x000fc800000000ff */
[----:B------:R-:W-:Y:S02]  /*1760*/  PRMT R7, R7, 0x5410, R3 ;  /* 0x0000541007077816 */ /* 0x000fe40000000003 */
.L_x_13356:
        /* <DEDUP_REMOVED lines=16> */
.L_x_13358:
[----:B-----5:R-:W-:-:S05]  /*1870*/  HADD2.F32 R160, -RZ, R8.H0_H0 ;  /* 0x20000008ffa07230 */ /* 0x020fca0000004100 */
[----:B------:R-:W-:Y:S01]  /*1880*/  FADD.FTZ R169, R160, R169 ;  /* 0x000000a9a0a97221 */ /* 0x000fe20000010000 */
[----:B------:R-:W-:Y:S05]  /*1890*/  BRA `(.L_x_13359) ;  /* 0x0000004000007947 */ /* 0x000fea0003800000 */
.L_x_13357:
[----:B0----5:R-:W-:Y:S02]  /*18a0*/  HADD2.F32 R160, -RZ, R12.H0_H0 ;  /* 0x2000000cffa07230 */ /* 0x021fe40000004100 */
[----:B------:R-:W-:-:S03]  /*18b0*/  @P2 HADD2.F32 R170, -RZ, R8.H0_H0 ;  /* 0x20000008ffaa2230 */ /* 0x000fc60000004100 */
[----:B------:R-:W-:-:S04]  /*18c0*/  FADD.FTZ R169, R160, R169 ;  /* 0x000000a9a0a97221 */ /* 0x000fc80000010000 */
[----:B------:R-:W-:-:S05]  /*18d0*/  @P2 FADD.FTZ R169, R170, R169 ;  /* 0x000000a9aaa92221 */ /* 0x000fca0000010000 */
.L_x_13359:
[----:B------:R-:W-:-:S04]  /*18e0*/  F2FP.PACK_AB R3, RZ, R169 ;  /* 0x000000a9ff03723e */ /* 0x000fc800000000ff */
[----:B------:R-:W-:Y:S02]  /*18f0*/  PRMT R4, R3, 0x7610, R4 ;  /* 0x0000761003047816 */ /* 0x000fe40000000004 */
.L_x_13360:
[----:B------:R-:W-:Y:S01]  /*1900*/  HADD2.F32 R171, -RZ, R144.H1_H1 ;  /* 0x30000090ffab7230 */ /* 0x000fe20000004100 */
[----:B------:R-:W-:Y:S05]  /*1910*/  @P3 BRA `(.L_x_13361) ;  /* 0x0000008000003947 */ /* 0x000fea0003800000 */
[----:B------:R-:W-:-:S04]  /*1920*/  ISETP.NE.U32.AND P4, PT, RZ, c[0x0][0x180], PT ;  /* 0x00006000ff007a0c */ /* 0x000fc80003f85070 */
[----:B------:R-:W-:-:S13]  /*1930*/  ISETP.NE.AND.EX P4, PT, RZ, c[0x0][0x184], PT, P4 ;  /* 0x00006100ff007a0c */ /* 0x000fda0003f85340 */
[----:B------:R-:W-:Y:S05]  /*1940*/  @P4 BRA `(.L_x_13362) ;  /* 0x0000002000004947 */ /* 0x000fea0003800000 */
[----:B------:R-:W-:Y:S05]  /*1950*/  @P0 BRA `(.L_x_13363) ;  /* 0x0000008000000947 */ /* 0x000fea0003800000 */
[----:B------:R-:W-:Y:S05]  /*1960*/  BRA `(.L_x_13364) ;  /* 0x0000009000007947 */ /* 0x000fea0003800000 */
.L_x_13362:
[----:B-----5:R-:W-:-:S05]  /*1970*/  HADD2.F32 R144, -RZ, R8.H1_H1 ;  /* 0x30000008ff907230 */ /* 0x020fca0000004100 */
[----:B------:R-:W-:Y:S01]  /*1980*/  FADD.FTZ R171, R144, R171 ;  /* 0x000000ab90ab7221 */ /* 0x000fe20000010000 */
[----:B------:R-:W-:Y:S05]  /*1990*/  BRA `(.L_x_13363) ;  /* 0x0000004000007947 */ /* 0x000fea0003800000 */
.L_x_13361:
[----:B-----5:R-:W-:Y:S02]  /*19a0*/  HADD2.F32 R144, -RZ, R12.H1_H1 ;  /* 0x3000000cff907230 */ /* 0x020fe40000004100 */
[----:B------:R-:W-:-:S03]  /*19b0*/  @P2 HADD2.F32 R160, -RZ, R8.H1_H1 ;  /* 0x30000008ffa02230 */ /* 0x000fc60000004100 */
[----:B------:R-:W-:-:S04]  /*19c0*/  FADD.FTZ R171, R144, R171 ;  /* 0x000000ab90ab7221 */ /* 0x000fc80000010000 */
[----:B------:R-:W-:-:S05]  /*19d0*/  @P2 FADD.FTZ R171, R160, R171 ;  /* 0x000000aba0ab2221 */ /* 0x000fca0000010000 */
.L_x_13363:
[----:B------:R-:W-:-:S04]  /*19e0*/  F2FP.PACK_AB R3, RZ, R171 ;  /* 0x000000abff03723e */ /* 0x000fc800000000ff */
[----:B------:R-:W-:Y:S02]  /*19f0*/  PRMT R4, R4, 0x5410, R3 ;  /* 0x0000541004047816 */ /* 0x000fe40000000003 */
.L_x_13364:
[----:B------:R-:W-:Y:S01]  /*1a00*/  HADD2.F32 R170, -RZ, R145.H0_H0 ;  /* 0x20000091ffaa7230 */ /* 0x000fe20000004100 */
[----:B------:R-:W-:Y:S05]  /*1a10*/  @P3 BRA `(.L_x_13365) ;  /* 0x0000008000003947 */ /* 0x000fea0003800000 */
[----:B------:R-:W-:-:S04]  /*1a20*/  ISETP.NE.U32.AND P4, PT, RZ, c[0x0][0x180], PT ;  /* 0x00006000ff007a0c */ /* 0x000fc80003f85070 */
[----:B------:R-:W-:-:S13]  /*1a30*/  ISETP.NE.AND.EX P4, PT, RZ, c[0x0][0x184], PT, P4 ;  /* 0x00006100ff007a0c */ /* 0x000fda0003f85340 */
[----:B------:R-:W-:Y:S05]  /*1a40*/  @P4 BRA `(.L_x_13366) ;  /* 0x0000002000004947 */ /* 0x000fea0003800000 */
[----:B------:R-:W-:Y:S05]  /*1a50*/  @P0 BRA `(.L_x_13367) ;  /* 0x0000008000000947 */ /* 0x000fea0003800000 */
[----:B------:R-:W-:Y:S05]  /*1a60*/  BRA `(.L_x_13368) ;  /* 0x0000009000007947 */ /* 0x000fea0003800000 */
.L_x_13366:
[----:B-----5:R-:W-:-:S05]  /*1a70*/  HADD2.F32 R3, -RZ, R9.H0_H0 ;  /* 0x20000009ff037230 */ /* 0x020fca0000004100 */
[----:B------:R-:W-:Y:S01]  /*1a80*/  FADD.FTZ R170, R3, R170 ;  /* 0x000000aa03aa7221 */ /* 0x000fe20000010000 */
[----:B------:R-:W-:Y:S05]  /*1a90*/  BRA `(.L_x_13367) ;  /* 0x0000004000007947 */ /* 0x000fea0003800000 */
.L_x_13365:
[----:B-----5:R-:W-:Y:S02]  /*1aa0*/  HADD2.F32 R3, -RZ, R13.H0_H0 ;  /* 0x2000000dff037230 */ /* 0x020fe40000004100 */
[----:B------:R-:W-:-:S03]  /*1ab0*/  @P2 HADD2.F32 R173, -RZ, R9.H0_H0 ;  /* 0x20000009ffad2230 */ /* 0x000fc60000004100 */
[----:B------:R-:W-:-:S04]  /*1ac0*/  FADD.FTZ R170, R3, R170 ;  /* 0x000000aa03aa7221 */ /* 0x000fc80000010000 */
[----:B------:R-:W-:-:S05]  /*1ad0*/  @P2 FADD.FTZ R170, R173, R170 ;  /* 0x000000aaadaa2221 */ /* 0x000fca0000010000 */
.L_x_13367:
[----:B------:R-:W-:-:S04]  /*1ae0*/  F2FP.PACK_AB R3, RZ, R170 ;  /* 0x000000aaff03723e */ /* 0x000fc800000000ff */
[----:B------:R-:W-:Y:S02]  /*1af0*/  PRMT R5, R3, 0x7610, R5 ;  /* 0x0000761003057816 */ /* 0x000fe40000000005 */
.L_x_13368:
[----:B------:R-:W-:Y:S01]  /*1b00*/  HADD2.F32 R172, -RZ, R145.H1_H1 ;  /* 0x30000091ffac7230 */ /* 0x000fe20000004100 */
[----:B------:R-:W-:Y:S05]  /*1b10*/  @P3 BRA `(.L_x_13369) ;  /* 0x0000008000003947 */ /* 0x000fea0003800000 */
[----:B------:R-:W-:-:S04]  /*1b20*/  ISETP.NE.U32.AND P4, PT, RZ, c[0x0][0x180], PT ;  /* 0x00006000ff007a0c */ /* 0x000fc80003f85070 */
[----:B------:R-:W-:-:S13]  /*1b30*/  ISETP.NE.AND.EX P4, PT, RZ, c[0x0][0x184], PT, P4 ;  /* 0x00006100ff007a0c */ /* 0x000fda0003f85340 */
[----:B------:R-:W-:Y:S05]  /*1b40*/  @P4 BRA `(.L_x_13370) ;  /* 0x0000002000004947 */ /* 0x000fea0003800000 */
[----:B------:R-:W-:Y:S05]  /*1b50*/  @P0 BRA `(.L_x_13371) ;  /* 0x0000008000000947 */ /* 0x000fea0003800000 */
[----:B------:R-:W-:Y:S05]  /*1b60*/  BRA `(.L_x_13372) ;  /* 0x0000009000007947 */ /* 0x000fea0003800000 */
.L_x_13370:
[----:B-----5:R-:W-:-:S05]  /*1b70*/  HADD2.F32 R3, -RZ, R9.H1_H1 ;  /* 0x30000009ff037230 */ /* 0x020fca0000004100 */
[----:B------:R-:W-:Y:S01]  /*1b80*/  FADD.FTZ R172, R3, R172 ;  /* 0x000000ac03ac7221 */ /* 0x000fe20000010000 */
[----:B------:R-:W-:Y:S05]  /*1b90*/  BRA `(.L_x_13371) ;  /* 0x0000004000007947 */ /* 0x000fea0003800000 */
.L_x_13369:
[----:B-----5:R-:W-:Y:S02]  /*1ba0*/  HADD2.F32 R3, -RZ, R13.H1_H1 ;  /* 0x3000000dff037230 */ /* 0x020fe40000004100 */
[----:B------:R-:W-:-:S03]  /*1bb0*/  @P2 HADD2.F32 R145, -RZ, R9.H1_H1 ;  /* 0x30000009ff912230 */ /* 0x000fc60000004100 */
[----:B------:R-:W-:-:S04]  /*1bc0*/  FADD.FTZ R172, R3, R172 ;  /* 0x000000ac03ac7221 */ /* 0x000fc80000010000 */
[----:B------:R-:W-:-:S05]  /*1bd0*/  @P2 FADD.FTZ R172, R145, R172 ;  /* 0x000000ac91ac2221 */ /* 0x000fca0000010000 */
.L_x_13371:
[----:B------:R-:W-:-:S04]  /*1be0*/  F2FP.PACK_AB R3, RZ, R172 ;  /* 0x000000acff03723e */ /* 0x000fc800000000ff */
[----:B------:R-:W-:Y:S02]  /*1bf0*/  PRMT R5, R5, 0x5410, R3 ;  /* 0x0000541005057816 */ /* 0x000fe40000000003 */
.L_x_13372:
[----:B------:R-:W-:Y:S01]  /*1c00*/  HADD2.F32 R173, -RZ, R146.H0_H0 ;  /* 0x20000092ffad7230 */ /* 0x000fe20000004100 */
[----:B------:R-:W-:Y:S05]  /*1c10*/  @P3 BRA `(.L_x_13373) ;  /* 0x0000008000003947 */ /* 0x000fea0003800000 */
[----:B------:R-:W-:-:S04]  /*1c20*/  ISETP.NE.U32.AND P4, PT, RZ, c[0x0][0x180], PT ;  /* 0x00006000ff007a0c */ /* 0x000fc80003f85070 */
[----:B------:R-:W-:-:S13]  /*1c30*/  ISETP.NE.AND.EX P4, PT, RZ, c[0x0][0x184], PT, P4 ;  /* 0x00006100ff007a0c */ /* 0x000fda0003f85340 */
[----:B------:R-:W-:Y:S05]  /*1c40*/  @P4 BRA `(.L_x_13374) ;  /* 0x0000002000004947 */ /* 0x000fea0003800000 */
[----:B------:R-:W-:Y:S05]  /*1c50*/  @P0 BRA `(.L_x_13375) ;  /* 0x0000008000000947 */ /* 0x000fea0003800000 */
[----:B------:R-:W-:Y:S05]  /*1c60*/  BRA `(.L_x_13376) ;  /* 0x0000009000007947 */ /* 0x000fea0003800000 */
.L_x_13374:
[----:B-----5:R-:W-:-:S05]  /*1c70*/  HADD2.F32 R144, -RZ, R10.H0_H0 ;  /* 0x2000000aff907230 */ /* 0x020fca0000004100 */
[----:B------:R-:W-:Y:S01]  /*1c80*/  FADD.FTZ R173, R144, R173 ;  /* 0x000000ad90ad7221 */ /* 0x000fe20000010000 */
[----:B------:R-:W-:Y:S05]  /*1c90*/  BRA `(.L_x_13375) ;  /* 0x0000004000007947 */ /* 0x000fea0003800000 */
.L_x_13373:
[----:B-----5:R-:W-:Y:S02]  /*1ca0*/  HADD2.F32 R144, -RZ, R14.H0_H0 ;  /* 0x2000000eff907230 */ /* 0x020fe40000004100 */
[----:B------:R-:W-:-:S03]  /*1cb0*/  @P2 HADD2.F32 R160, -RZ, R10.H0_H0 ;  /* 0x2000000affa02230 */ /* 0x000fc60000004100 */
[----:B------:R-:W-:-:S04]  /*1cc0*/  FADD.FTZ R173, R144, R173 ;  /* 0x000000ad90ad7221 */ /* 0x000fc80000010000 */
[----:B------:R-:W-:-:S05]  /*1cd0*/  @P2 FADD.FTZ R173, R160, R173 ;  /* 0x000000ada0ad2221 */ /* 0x000fca0000010000 */
.L_x_13375:
[----:B------:R-:W-:-:S04]  /*1ce0*/  F2FP.PACK_AB R3, RZ, R173 ;  /* 0x000000adff03723e */ /* 0x000fc800000000ff */
[----:B------:R-:W-:Y:S02]  /*1cf0*/  PRMT R6, R3, 0x7610, R6 ;  /* 0x0000761003067816 */ /* 0x000fe40000000006 */
.L_x_13376:
[----:B------:R-:W-:Y:S01]  /*1d00*/  HADD2.F32 R174, -RZ, R146.H1_H1 ;  /* 0x30000092ffae7230 */ /* 0x000fe20000004100 */
[----:B------:R-:W-:Y:S05]  /*1d10*/  @P3 BRA `(.L_x_13377) ;  /* 0x0000008000003947 */ /* 0x000fea0003800000 */
[----:B------:R-:W-:-:S04]  /*1d20*/  ISETP.NE.U32.AND P4, PT, RZ, c[0x0][0x180], PT ;  /* 0x00006000ff007a0c */ /* 0x000fc80003f85070 */
[----:B------:R-:W-:-:S13]  /*1d30*/  ISETP.NE.AND.EX P4, PT, RZ, c[0x0][0x184], PT, P4 ;  /* 0x00006100ff007a0c */ /* 0x000fda0003f85340 */
[----:B------:R-:W-:Y:S05]  /*1d40*/  @P4 BRA `(.L_x_13378) ;  /* 0x0000002000004947 */ /* 0x000fea0003800000 */
[----:B------:R-:W-:Y:S05]  /*1d50*/  @P0 BRA `(.L_x_13379) ;  /* 0x0000008000000947 */ /* 0x000fea0003800000 */
[----:B------:R-:W-:Y:S05]  /*1d60*/  BRA `(.L_x_13380) ;  /* 0x0000009000007947 */ /* 0x000fea0003800000 */
.L_x_13378:
[----:B-----5:R-:W-:-:S05]  /*1d70*/  HADD2.F32 R3, -RZ, R10.H1_H1 ;  /* 0x3000000aff037230 */ /* 0x020fca0000004100 */
[----:B------:R-:W-:Y:S01]  /*1d80*/  FADD.FTZ R174, R3, R174 ;  /* 0x000000ae03ae7221 */ /* 0x000fe20000010000 */
[----:B------:R-:W-:Y:S05]  /*1d90*/  BRA `(.L_x_13379) ;  /* 0x0000004000007947 */ /* 0x000fea0003800000 */
.L_x_13377:
[----:B-----5:R-:W-:Y:S02]  /*1da0*/  HADD2.F32 R3, -RZ, R14.H1_H1 ;  /* 0x3000000eff037230 */ /* 0x020fe40000004100 */
[----:B------:R-:W-:-:S03]  /*1db0*/  @P2 HADD2.F32 R145, -RZ, R10.H1_H1 ;  /* 0x3000000aff912230 */ /* 0x000fc60000004100 */
[----:B------:R-:W-:-:S04]  /*1dc0*/  FADD.FTZ R174, R3, R174 ;  /* 0x000000ae03ae7221 */ /* 0x000fc80000010000 */
[----:B------:R-:W-:-:S05]  /*1dd0*/  @P2 FADD.FTZ R174, R145, R174 ;  /* 0x000000ae91ae2221 */ /* 0x000fca0000010000 */
.L_x_13379:
[----:B------:R-:W-:-:S04]  /*1de0*/  F2FP.PACK_AB R3, RZ, R174 ;  /* 0x000000aeff03723e */ /* 0x000fc800000000ff */
[----:B------:R-:W-:Y:S02]  /*1df0*/  PRMT R6, R6, 0x5410, R3 ;  /* 0x0000541006067816 */ /* 0x000fe40000000003 */
.L_x_13380:
[----:B------:R-:W-:Y:S01]  /*1e00*/  HADD2.F32 R175, -RZ, R147.H0_H0 ;  /* 0x20000093ffaf7230 */ /* 0x000fe20000004100 */
[----:B------:R-:W-:Y:S05]  /*1e10*/  @P3 BRA `(.L_x_13381) ;  /* 0x0000008000003947 */ /* 0x000fea0003800000 */
[----:B------:R-:W-:-:S04]  /*1e20*/  ISETP.NE.U32.AND P4, PT, RZ, c[0x0][0x180], PT ;  /* 0x00006000ff007a0c */ /* 0x000fc80003f85070 */
[----:B------:R-:W-:-:S13]  /*1e30*/  ISETP.NE.AND.EX P4, PT, RZ, c[0x0][0x184], PT, P4 ;  /* 0x00006100ff007a0c */ /* 0x000fda0003f85340 */
[----:B------:R-:W-:Y:S05]  /*1e40*/  @P4 BRA `(.L_x_13382) ;  /* 0x0000002000004947 */ /* 0x000fea0003800000 */
[----:B------:R-:W-:Y:S05]  /*1e50*/  @P0 BRA `(.L_x_13383) ;  /* 0x0000008000000947 */ /* 0x000fea0003800000 */
[----:B------:R-:W-:Y:S05]  /*1e60*/  BRA `(.L_x_13384) ;  /* 0x0000009000007947 */ /* 0x000fea0003800000 */
.L_x_13382:
[----:B-----5:R-:W-:-:S05]  /*1e70*/  HADD2.F32 R144, -RZ, R11.H0_H0 ;  /* 0x2000000bff907230 */ /* 0x020fca0000004100 */
[----:B------:R-:W-:Y:S01]  /*1e80*/  FADD.FTZ R175, R144, R175 ;  /* 0x000000af90af7221 */ /* 0x000fe20000010000 */
[----:B------:R-:W-:Y:S05]  /*1e90*/  BRA `(.L_x_13383) ;  /* 0x0000004000007947 */ /* 0x000fea0003800000 */
.L_x_13381:
[----:B-----5:R-:W-:Y:S02]  /*1ea0*/  HADD2.F32 R144, -RZ, R15.H0_H0 ;  /* 0x2000000fff907230 */ /* 0x020fe40000004100 */
[----:B------:R-:W-:-:S03]  /*1eb0*/  @P2 HADD2.F32 R146, -RZ, R11.H0_H0 ;  /* 0x2000000bff922230 */ /* 0x000fc60000004100 */
[----:B------:R-:W-:-:S04]  /*1ec0*/  FADD.FTZ R175, R144, R175 ;  /* 0x000000af90af7221 */ /* 0x000fc80000010000 */
[----:B------:R-:W-:-:S05]  /*1ed0*/  @P2 FADD.FTZ R175, R146, R175 ;  /* 0x000000af92af2221 */ /* 0x000fca0000010000 */
.L_x_13383:
[----:B------:R-:W-:-:S04]  /*1ee0*/  F2FP.PACK_AB R3, RZ, R175 ;  /* 0x000000afff03723e */ /* 0x000fc800000000ff */
[----:B------:R-:W-:Y:S02]  /*1ef0*/  PRMT R7, R3, 0x7610, R7 ;  /* 0x0000761003077816 */ /* 0x000fe40000000007 */
.L_x_13384:
[----:B------:R-:W-:Y:S01]  /*1f00*/  HADD2.F32 R176, -RZ, R147.H1_H1 ;  /* 0x30000093ffb07230 */ /* 0x000fe20000004100 */
[----:B------:R-:W-:Y:S05]  /*1f10*/  @P3 BRA `(.L_x_13385) ;  /* 0x0000008000003947 */ /* 0x000fea0003800000 */
[----:B------:R-:W-:-:S04]  /*1f20*/  ISETP.NE.U32.AND P4, PT, RZ, c[0x0][0x180], PT ;  /* 0x00006000ff007a0c */ /* 0x000fc80003f85070 */
[----:B------:R-:W-:-:S13]  /*1f30*/  ISETP.NE.AND.EX P4, PT, RZ, c[0x0][0x184], PT, P4 ;  /* 0x00006100ff007a0c */ /* 0x000fda0003f85340 */
[----:B------:R-:W-:Y:S05]  /*1f40*/  @P4 BRA `(.L_x_13386) ;  /* 0x0000002000004947 */ /* 0x000fea0003800000 */
[----:B------:R-:W-:Y:S05]  /*1f50*/  @P0 BRA `(.L_x_13387) ;  /* 0x0000008000000947 */ /* 0x000fea0003800000 */
[----:B------:R-:W-:Y:S05]  /*1f60*/  BRA `(.L_x_13388) ;  /* 0x0000009000007947 */ /* 0x000fea0003800000 */
.L_x_13386:
[----:B-----5:R-:W-:-:S05]  /*1f70*/  HADD2.F32 R3, -RZ, R11.H1_H1 ;  /* 0x3000000bff037230 */ /* 0x020fca0000004100 */
[----:B------:R-:W-:Y:S01]  /*1f80*/  FADD.FTZ R176, R3, R176 ;  /* 0x000000b003b07221 */ /* 0x000fe20000010000 */
[----:B------:R-:W-:Y:S05]  /*1f90*/  BRA `(.L_x_13387) ;  /* 0x0000004000007947 */ /* 0x000fea0003800000 */
.L_x_13385:
[----:B-----5:R-:W-:Y:S02]  /*1fa0*/  HADD2.F32 R3, -RZ, R15.H1_H1 ;  /* 0x3000000fff037230 */ /* 0x020fe40000004100 */
[----:B------:R-:W-:-:S03]  /*1fb0*/  @P2 HADD2.F32 R145, -RZ, R11.H1_H1 ;  /* 0x3000000bff912230 */ /* 0x000fc60000004100 */
[----:B------:R-:W-:-:S04]  /*1fc0*/  FADD.FTZ R176, R3, R176 ;  /* 0x000000b003b07221 */ /* 0x000fc80000010000 */
[----:B------:R-:W-:-:S05]  /*1fd0*/  @P2 FADD.FTZ R176, R145, R176 ;  /* 0x000000b091b02221 */ /* 0x000fca0000010000 */
.L_x_13387:
[----:B------:R-:W-:-:S04]  /*1fe0*/  F2FP.PACK_AB R3, RZ, R176 ;  /* 0x000000b0ff03723e */ /* 0x000fc800000000ff */
[----:B------:R-:W-:Y:S02]  /*1ff0*/  PRMT R7, R7, 0x5410, R3 ;  /* 0x0000541007077816 */ /* 0x000fe40000000003 */
.L_x_13388:
        /* <DEDUP_REMOVED lines=16> */
.L_x_13390:
[----:B-----5:R-:W-:-:S05]  /*2100*/  HADD2.F32 R178, -RZ, R8.H0_H0 ;  /* 0x20000008ffb27230 */ /* 0x020fca0000004100 */
[----:B------:R-:W-:Y:S01]  /*2110*/  FADD.FTZ R177, R178, R177 ;  /* 0x000000b1b2b17221 */ /* 0x000fe20000010000 */
[----:B------:R-:W-:Y:S05]  /*2120*/  BRA `(.L_x_13391) ;  /* 0x0000004000007947 */ /* 0x000fea0003800000 */
.L_x_13389:
[----:B0----5:R-:W-:Y:S02]  /*2130*/  HADD2.F32 R178, -RZ, R12.H0_H0 ;  /* 0x2000000cffb27230 */ /* 0x021fe40000004100 */
[----:B------:R-:W-:-:S03]  /*2140*/  @P2 HADD2.F32 R180, -RZ, R8.H0_H0 ;  /* 0x20000008ffb42230 */ /* 0x000fc60000004100 */
[----:B------:R-:W-:-:S04]  /*2150*/  FADD.FTZ R177, R178, R177 ;  /* 0x000000b1b2b17221 */ /* 0x000fc80000010000 */
[----:B------:R-:W-:-:S05]  /*2160*/  @P2 FADD.FTZ R177, R180, R177 ;  /* 0x000000b1b4b12221 */ /* 0x000fca0000010000 */
.L_x_13391:
[----:B------:R-:W-:-:S04]  /*2170*/  F2FP.PACK_AB R3, RZ, R177 ;  /* 0x000000b1ff03723e */ /* 0x000fc800000000ff */
[----:B------:R-:W-:Y:S02]  /*2180*/  PRMT R4, R3, 0x7610, R4 ;  /* 0x0000761003047816 */ /* 0x000fe40000000004 */
.L_x_13392:
[----:B------:R-:W-:Y:S01]  /*2190*/  HADD2.F32 R144, -RZ, R144.H1_H1 ;  /* 0x30000090ff907230 */ /* 0x000fe20000004100 */
[----:B------:R-:W-:Y:S05]  /*21a0*/  @P3 BRA `(.L_x_13393) ;  /* 0x0000008000003947 */ /* 0x000fea0003800000 */
[----:B------:R-:W-:-:S04]  /*21b0*/  ISETP.NE.U32.AND P1, PT, RZ, c[0x0][0x180], PT ;  /* 0x00006000ff007a0c */ /* 0x000fc80003f25070 */
[----:B------:R-:W-:-:S13]  /*21c0*/  ISETP.NE.AND.EX P1, PT, RZ, c[0x0][0x184], PT, P1 ;  /* 0x00006100ff007a0c */ /* 0x000fda0003f25310 */
[----:B------:R-:W-:Y:S05]  /*21d0*/  @P1 BRA `(.L_x_13394) ;  /* 0x0000002000001947 */ /* 0x000fea0003800000 */
[----:B------:R-:W-:Y:S05]  /*21e0*/  @P0 BRA `(.L_x_13395) ;  /* 0x0000008000000947 */ /* 0x000fea0003800000 */
[----:B------:R-:W-:Y:S05]  /*21f0*/  BRA `(.L_x_13396) ;  /* 0x0000009000007947 */ /* 0x000fea0003800000 */
.L_x_13394:
[----:B-----5:R-:W-:-:S05]  /*2200*/  HADD2.F32 R3, -RZ, R8.H1_H1 ;  /* 0x30000008ff037230 */ /* 0x020fca0000004100 */
[----:B------:R-:W-:Y:S01]  /*2210*/  FADD.FTZ R144, R3, R144 ;  /* 0x0000009003907221 */ /* 0x000fe20000010000 */
[----:B------:R-:W-:Y:S05]  /*2220*/  BRA `(.L_x_13395) ;  /* 0x0000004000007947 */ /* 0x000fea0003800000 */
.L_x_13393:
[----:B-----5:R-:W-:Y:S02]  /*2230*/  HADD2.F32 R3, -RZ, R12.H1_H1 ;  /* 0x3000000cff037230 */ /* 0x020fe40000004100 */
[----:B------:R-:W-:-:S03]  /*2240*/  @P2 HADD2.F32 R179, -RZ, R8.H1_H1 ;  /* 0x30000008ffb32230 */ /* 0x000fc60000004100 */
[----:B------:R-:W-:-:S04]  /*2250*/  FADD.FTZ R144, R3, R144 ;  /* 0x0000009003907221 */ /* 0x000fc80000010000 */
[----:B------:R-:W-:-:S05]  /*2260*/  @P2 FADD.FTZ R144, R179, R144 ;  /* 0x00000090b3902221 */ /* 0x000fca0000010000 */
.L_x_13395:
[----:B------:R-:W-:-:S04]  /*2270*/  F2FP.PACK_AB R3, RZ, R144 ;  /* 0x00000090ff03723e */ /* 0x000fc800000000ff */
[----:B------:R-:W-:Y:S02]  /*2280*/  PRMT R4, R4, 0x5410, R3 ;  /* 0x0000541004047816 */ /* 0x000fe40000000003 */
.L_x_13396:
[----:B------:R-:W-:Y:S01]  /*2290*/  HADD2.F32 R178, -RZ, R145.H0_H0 ;  /* 0x20000091ffb27230 */ /* 0x000fe20000004100 */
[----:B------:R-:W-:Y:S05]  /*22a0*/  @P3 BRA `(.L_x_13397) ;  /* 0x0000008000003947 */ /* 0x000fea0003800000 */
[----:B------:R-:W-:-:S04]  /*22b0*/  ISETP.NE.U32.AND P1, PT, RZ, c[0x0][0x180], PT ;  /* 0x00006000ff007a0c */ /* 0x000fc80003f25070 */
[----:B------:R-:W-:-:S13]  /*22c0*/  ISETP.NE.AND.EX P1, PT, RZ, c[0x0][0x184], PT, P1 ;  /* 0x00006100ff007a0c */ /* 0x000fda0003f25310 */
[----:B------:R-:W-:Y:S05]  /*22d0*/  @P1 BRA `(.L_x_13398) ;  /* 0x0000002000001947 */ /* 0x000fea0003800000 */
[----:B------:R-:W-:Y:S05]  /*22e0*/  @P0 BRA `(.L_x_13399) ;  /* 0x0000008000000947 */ /* 0x000fea0003800000 */
[----:B------:R-:W-:Y:S05]  /*22f0*/  BRA `(.L_x_13400) ;  /* 0x0000009000007947 */ /* 0x000fea0003800000 */
.L_x_13398:
[----:B-----5:R-:W-:-:S05]  /*2300*/  HADD2.F32 R3, -RZ, R9.H0_H0 ;  /* 0x20000009ff037230 */ /* 0x020fca0000004100 */
[----:B------:R-:W-:Y:S01]  /*2310*/  FADD.FTZ R178, R3, R178 ;  /* 0x000000b203b27221 */ /* 0x000fe20000010000 */
[----:B------:R-:W-:Y:S05]  /*2320*/  BRA `(.L_x_13399) ;  /* 0x0000004000007947 */ /* 0x000fea0003800000 */
.L_x_13397:
[----:B-----5:R-:W-:Y:S02]  /*2330*/  HADD2.F32 R3, -RZ, R13.H0_H0 ;  /* 0x2000000dff037230 */ /* 0x020fe40000004100 */
[----:B------:R-:W-:-:S03]  /*2340*/  @P2 HADD2.F32 R179, -RZ, R9.H0_H0 ;  /* 0x20000009ffb32230 */ /* 0x000fc60000004100 */
[----:B------:R-:W-:-:S04]  /*2350*/  FADD.FTZ R178, R3, R178 ;  /* 0x000000b203b27221 */ /* 0x000fc80000010000 */
[----:B------:R-:W-:-:S05]  /*2360*/  @P2 FADD.FTZ R178, R179, R178 ;  /* 0x000000b2b3b22221 */ /* 0x000fca0000010000 */
.L_x_13399:
[----:B------:R-:W-:-:S04]  /*2370*/  F2FP.PACK_AB R3, RZ, R178 ;  /* 0x000000b2ff03723e */ /* 0x000fc800000000ff */
[----:B------:R-:W-:Y:S02]  /*2380*/  PRMT R5, R3, 0x7610, R5 ;  /* 0x0000761003057816 */ /* 0x000fe40000000005 */
.L_x_13400:
[----:B------:R-:W-:Y:S01]  /*2390*/  HADD2.F32 R145, -RZ, R145.H1_H1 ;  /* 0x30000091ff917230 */ /* 0x000fe20000004100 */
[----:B------:R-:W-:Y:S05]  /*23a0*/  @P3 BRA `(.L_x_13401) ;  /* 0x0000008000003947 */ /* 0x000fea0003800000 */
[----:B------:R-:W-:-:S04]  /*23b0*/  ISETP.NE.U32.AND P1, PT, RZ, c[0x0][0x180], PT ;  /* 0x00006000ff007a0c */ /* 0x000fc80003f25070 */
[----:B------:R-:W-:-:S13]  /*23c0*/  ISETP.NE.AND.EX P1, PT, RZ, c[0x0][0x184], PT, P1 ;  /* 0x00006100ff007a0c */ /* 0x000fda0003f25310 */
[----:B------:R-:W-:Y:S05]  /*23d0*/  @P1 BRA `(.L_x_13402) ;  /* 0x0000002000001947 */ /* 0x000fea0003800000 */
[----:B------:R-:W-:Y:S05]  /*23e0*/  @P0 BRA `(.L_x_13403) ;  /* 0x0000008000000947 */ /* 0x000fea0003800000 */
[----:B------:R-:W-:Y:S05]  /*23f0*/  BRA `(.L_x_13404) ;  /* 0x0000009000007947 */ /* 0x000fea0003800000 */
.L_x_13402:
[----:B-----5:R-:W-:-:S05]  /*2400*/  HADD2.F32 R180, -RZ, R9.H1_H1 ;  /* 0x30000009ffb47230 */ /* 0x020fca0000004100 */
[----:B------:R-:W-:Y:S01]  /*2410*/  FADD.FTZ R145, R180, R145 ;  /* 0x00000091b4917221 */ /* 0x000fe20000010000 */
[----:B------:R-:W-:Y:S05]  /*2420*/  BRA `(.L_x_13403) ;  /* 0x0000004000007947 */ /* 0x000fea0003800000 */
.L_x_13401:
[----:B-----5:R-:W-:Y:S02]  /*2430*/  HADD2.F32 R180, -RZ, R13.H1_H1 ;  /* 0x3000000dffb47230 */ /* 0x020fe40000004100 */
[----:B------:R-:W-:-:S03]  /*2440*/  @P2 HADD2.F32 R182, -RZ, R9.H1_H1 ;  /* 0x30000009ffb62230 */ /* 0x000fc60000004100 */
[----:B------:R-:W-:-:S04]  /*2450*/  FADD.FTZ R145, R180, R145 ;  /* 0x00000091b4917221 */ /* 0x000fc80000010000 */
[----:B------:R-:W-:-:S05]  /*2460*/  @P2 FADD.FTZ R145, R182, R145 ;  /* 0x00000091b6912221 */ /* 0x000fca0000010000 */
.L_x_13403:
[----:B------:R-:W-:-:S04]  /*2470*/  F2FP.PACK_AB R3, RZ, R145 ;  /* 0x00000091ff03723e */ /* 0x000fc800000000ff */
[----:B------:R-:W-:Y:S02]  /*2480*/  PRMT R5, R5, 0x5410, R3 ;  /* 0x0000541005057816 */ /* 0x000fe40000000003 */
.L_x_13404:
[----:B------:R-:W-:Y:S01]  /*2490*/  HADD2.F32 R179, -RZ, R146.H0_H0 ;  /* 0x20000092ffb37230 */ /* 0x000fe20000004100 */
[----:B------:R-:W-:Y:S05]  /*24a0*/  @P3 BRA `(.L_x_13405) ;  /* 0x0000008000003947 */ /* 0x000fea0003800000 */
[----:B------:R-:W-:-:S04]  /*24b0*/  ISETP.NE.U32.AND P1, PT, RZ, c[0x0][0x180], PT ;  /* 0x00006000ff007a0c */ /* 0x000fc80003f25070 */
[----:B------:R-:W-:-:S13]  /*24c0*/  ISETP.NE.AND.EX P1, PT, RZ, c[0x0][0x184], PT, P1 ;  /* 0x00006100ff007a0c */ /* 0x000fda0003f25310 */
[----:B------:R-:W-:Y:S05]  /*24d0*/  @P1 BRA `(.L_x_13406) ;  /* 0x0000002000001947 */ /* 0x000fea0003800000 */
[----:B------:R-:W-:Y:S05]  /*24e0*/  @P0 BRA `(.L_x_13407) ;  /* 0x0000008000000947 */ /* 0x000fea0003800000 */
[----:B------:R-:W-:Y:S05]  /*24f0*/  BRA `(.L_x_13408) ;  /* 0x0000009000007947 */ /* 0x000fea0003800000 */
.L_x_13406:
[----:B-----5:R-:W-:-:S05]  /*2500*/  HADD2.F32 R180, -RZ, R10.H0_H0 ;  /* 0x2000000affb47230 */ /* 0x020fca0000004100 */
[----:B------:R-:W-:Y:S01]  /*2510*/  FADD.FTZ R179, R180, R179 ;  /* 0x000000b3b4b37221 */ /* 0x000fe20000010000 */
[----:B------:R-:W-:Y:S05]  /*2520*/  BRA `(.L_x_13407) ;  /* 0x0000004000007947 */ /* 0x000fea0003800000 */
.L_x_13405:
[----:B-----5:R-:W-:Y:S02]  /*2530*/  HADD2.F32 R180, -RZ, R14.H0_H0 ;  /* 0x2000000effb47230 */ /* 0x020fe40000004100 */
[----:B------:R-:W-:-:S03]  /*2540*/  @P2 HADD2.F32 R182, -RZ, R10.H0_H0 ;  /* 0x2000000affb62230 */ /* 0x000fc60000004100 */
[----:B------:R-:W-:-:S04]  /*2550*/  FADD.FTZ R179, R180, R179 ;  /* 0x000000b3b4b37221 */ /* 0x000fc80000010000 */
[----:B------:R-:W-:-:S05]  /*2560*/  @P2 FADD.FTZ R179, R182, R179 ;  /* 0x000000b3b6b32221 */ /* 0x000fca0000010000 */
.L_x_13407:
[----:B------:R-:W-:-:S04]  /*2570*/  F2FP.PACK_AB R3, RZ, R179 ;  /* 0x000000b3ff03723e */ /* 0x000fc800000000ff */
[----:B------:R-:W-:Y:S02]  /*2580*/  PRMT R6, R3, 0x7610, R6 ;  /* 0x0000761003067816 */ /* 0x000fe40000000006 */
.L_x_13408:
[----:B------:R-:W-:Y:S01]  /*2590*/  HADD2.F32 R146, -RZ, R146.H1_H1 ;  /* 0x30000092ff927230 */ /* 0x000fe20000004100 */
[----:B------:R-:W-:Y:S05]  /*25a0*/  @P3 BRA `(.L_x_13409) ;  /* 0x0000008000003947 */ /* 0x000fea0003800000 */
[----:B------:R-:W-:-:S04]  /*25b0*/  ISETP.NE.U32.AND P1, PT, RZ, c[0x0][0x180], PT ;  /* 0x00006000ff007a0c */ /* 0x000fc80003f25070 */
[----:B------:R-:W-:-:S13]  /*25c0*/  ISETP.NE.AND.EX P1, PT, RZ, c[0x0][0x184], PT, P1 ;  /* 0x00006100ff007a0c */ /* 0x000fda0003f25310 */
[----:B------:R-:W-:Y:S05]  /*25d0*/  @P1 BRA `(.L_x_13410) ;  /* 0x0000002000001947 */ /* 0x000fea0003800000 */
[----:B------:R-:W-:Y:S05]  /*25e0*/  @P0 BRA `(.L_x_13411) ;  /* 0x0000008000000947 */ /* 0x000fea0003800000 */
[----:B------:R-:W-:Y:S05]  /*25f0*/  BRA `(.L_x_13412) ;  /* 0x0000009000007947 */ /* 0x000fea0003800000 */
.L_x_13410:
[----:B-----5:R-:W-:-:S05]  /*2600*/  HADD2.F32 R3, -RZ, R10.H1_H1 ;  /* 0x3000000aff037230 */ /* 0x020fca0000004100 */
[----:B------:R-:W-:Y:S01]  /*2610*/  FADD.FTZ R146, R3, R146 ;  /* 0x0000009203927221 */ /* 0x000fe20000010000 */
[----:B------:R-:W-:Y:S05]  /*2620*/  BRA `(.L_x_13411) ;  /* 0x0000004000007947 */ /* 0x000fea0003800000 */
.L_x_13409:
[----:B-----5:R-:W-:Y:S02]  /*2630*/  HADD2.F32 R3, -RZ, R14.H1_H1 ;  /* 0x3000000eff037230 */ /* 0x020fe40000004100 */
[----:B------:R-:W-:-:S03]  /*2640*/  @P2 HADD2.F32 R181, -RZ, R10.H1_H1 ;  /* 0x3000000affb52230 */ /* 0x000fc60000004100 */
[----:B------:R-:W-:-:S04]  /*2650*/  FADD.FTZ R146, R3, R146 ;  /* 0x0000009203927221 */ /* 0x000fc80000010000 */
[----:B------:R-:W-:-:S05]  /*2660*/  @P2 FADD.FTZ R146, R181, R146 ;  /* 0x00000092b5922221 */ /* 0x000fca0000010000 */
.L_x_13411:
[----:B------:R-:W-:-:S04]  /*2670*/  F2FP.PACK_AB R3, RZ, R146 ;  /* 0x00000092ff03723e */ /* 0x000fc800000000ff */
[----:B------:R-:W-:Y:S02]  /*2680*/  PRMT R6, R6, 0x5410, R3 ;  /* 0x0000541006067816 */ /* 0x000fe40000000003 */
.L_x_13412:
[----:B------:R-:W-:Y:S01]  /*2690*/  HADD2.F32 R180, -RZ, R147.H0_H0 ;  /* 0x20000093ffb47230 */ /* 0x000fe20000004100 */
[----:B------:R-:W-:Y:S05]  /*26a0*/  @P3 BRA `(.L_x_13413) ;  /* 0x0000008000003947 */ /* 0x000fea0003800000 */
[----:B------:R-:W-:-:S04]  /*26b0*/  ISETP.NE.U32.AND P1, PT, RZ, c[0x0][0x180], PT ;  /* 0x00006000ff007a0c */ /* 0x000fc80003f25070 */
[----:B------:R-:W-:-:S13]  /*26c0*/  ISETP.NE.AND.EX P1, PT, RZ, c[0x0][0x184], PT, P1 ;  /* 0x00006100ff007a0c */ /* 0x000fda0003f25310 */
[----:B------:R-:W-:Y:S05]  /*26d0*/  @P1 BRA `(.L_x_13414) ;  /* 0x0000002000001947 */ /* 0x000fea0003800000 */
[----:B------:R-:W-:Y:S05]  /*26e0*/  @P0 BRA `(.L_x_13415) ;  /* 0x0000008000000947 */ /* 0x000fea0003800000 */
[----:B------:R-:W-:Y:S05]  /*26f0*/  BRA `(.L_x_13416) ;  /* 0x0000009000007947 */ /* 0x000fea0003800000 */
.L_x_13414:
[----:B-----5:R-:W-:-:S05]  /*2700*/  HADD2.F32 R3, -RZ, R11.H0_H0 ;  /* 0x2000000bff037230 */ /* 0x020fca0000004100 */
[----:B------:R-:W-:Y:S01]  /*2710*/  FADD.FTZ R180, R3, R180 ;  /* 0x000000b403b47221 */ /* 0x000fe20000010000 */
[----:B------:R-:W-:Y:S05]  /*2720*/  BRA `(.L_x_13415) ;  /* 0x0000004000007947 */ /* 0x000fea0003800000 */
.L_x_13413:
[----:B-----5:R-:W-:Y:S02]  /*2730*/  HADD2.F32 R3, -RZ, R15.H0_H0 ;  /* 0x2000000fff037230 */ /* 0x020fe40000004100 */
[----:B------:R-:W-:-:S03]  /*2740*/  @P2 HADD2.F32 R181, -RZ, R11.H0_H0 ;  /* 0x2000000bffb52230 */ /* 0x000fc60000004100 */
[----:B------:R-:W-:-:S04]  /*2750*/  FADD.FTZ R180, R3, R180 ;  /* 0x000000b403b47221 */ /* 0x000fc80000010000 */
[----:B------:R-:W-:-:S05]  /*2760*/  @P2 FADD.FTZ R180, R181, R180 ;  /* 0x000000b4b5b42221 */ /* 0x000fca0000010000 */
.L_x_13415:
[----:B------:R-:W-:-:S04]  /*2770*/  F2FP.PACK_AB R3, RZ, R180 ;  /* 0x000000b4ff03723e */ /* 0x000fc800000000ff */
[----:B------:R-:W-:Y:S02]  /*2780*/  PRMT R7, R3, 0x7610, R7 ;  /* 0x0000761003077816 */ /* 0x000fe40000000007 */
.L_x_13416:
[----:B------:R-:W-:Y:S01]  /*2790*/  HADD2.F32 R147, -RZ, R147.H1_H1 ;  /* 0x30000093ff937230 */ /* 0x000fe20000004100 */
[----:B------:R-:W-:Y:S05]  /*27a0*/  @P3 BRA `(.L_x_13417) ;  /* 0x0000008000003947 */ /* 0x000fea0003800000 */
[----:B------:R-:W-:-:S04]  /*27b0*/  ISETP.NE.U32.AND P1, PT, RZ, c[0x0][0x180], PT ;  /* 0x00006000ff007a0c */ /* 0x000fc80003f25070 */
[----:B------:R-:W-:-:S13]  /*27c0*/  ISETP.NE.AND.EX P1, PT, RZ, c[0x0][0x184], PT, P1 ;  /* 0x00006100ff007a0c */ /* 0x000fda0003f25310 */
[----:B------:R-:W-:Y:S05]  /*27d0*/  @P1 BRA `(.L_x_13418) ;  /* 0x0000002000001947 */ /* 0x000fea0003800000 */
[----:B------:R-:W-:Y:S05]  /*27e0*/  @P0 BRA `(.L_x_13419) ;  /* 0x0000008000000947 */ /* 0x000fea0003800000 */
[----:B------:R-:W-:Y:S05]  /*27f0*/  BRA `(.L_x_13420) ;  /* 0x0000009000007947 */ /* 0x000fea0003800000 */
.L_x_13418:
[----:B-----5:R-:W-:-:S05]  /*2800*/  HADD2.F32 R182, -RZ, R11.H1_H1 ;  /* 0x3000000bffb67230 */ /* 0x020fca0000004100 */
[----:B------:R-:W-:Y:S01]  /*2810*/  FADD.FTZ R147, R182, R147 ;  /* 0x00000093b6937221 */ /* 0x000fe20000010000 */
[----:B------:R-:W-:Y:S05]  /*2820*/  BRA `(.L_x_13419) ;  /* 0x0000004000007947 */ /* 0x000fea0003800000 */
.L_x_13417:
[----:B-----5:R-:W-:Y:S02]  /*2830*/  HADD2.F32 R182, -RZ, R15.H1_H1 ;  /* 0x3000000fffb67230 */ /* 0x020fe40000004100 */
[----:B------:R-:W-:-:S03]  /*2840*/  @P2 HADD2.F32 R184, -RZ, R11.H1_H1 ;  /* 0x3000000bffb82230 */ /* 0x000fc60000004100 */
[----:B------:R-:W-:-:S04]  /*2850*/  FADD.FTZ R147, R182, R147 ;  /* 0x00000093b6937221 */ /* 0x000fc80000010000 */
[----:B------:R-:W-:-:S05]  /*2860*/  @P2 FADD.FTZ R147, R184, R147 ;  /* 0x00000093b8932221 */ /* 0x000fca0000010000 */
.L_x_13419:
[----:B------:R-:W-:-:S04]  /*2870*/  F2FP.PACK_AB R3, RZ, R147 ;  /* 0x00000093ff03723e */ /* 0x000fc800000000ff */
[----:B------:R-:W-:Y:S02]  /*2880*/  PRMT R7, R7, 0x5410, R3 ;  /* 0x0000541007077816 */ /* 0x000fe40000000003 */
.L_x_13420:
        /* <DEDUP_REMOVED lines=37> */
.L_x_13425:
        /* <DEDUP_REMOVED lines=84> */
.L_x_13426:
        /* <DEDUP_REMOVED lines=38> */
[----:B------:R-:W-:Y:S01]  /*3280*/  F2FP.PACK_AB R148, R3, R148 ;  /* 0x000000940394723e */ /* 0x000fe200000000ff */
[-C--:B------:R-:W-:Y:S02]  /*3290*/  FFMA.FTZ R154, R72, R155.reuse, R136 ;  /* 0x0000009b489a7223 */ /* 0x080fe40000010088 */
[----:B------:R-:W-:Y:S01]  /*32a0*/  FFMA.FTZ R163, R73, R196, R137 ;  /* 0x000000c449a37223 */ /* 0x000fe20000010089 */
[----:B------:R-:W-:Y:S01]  /*32b0*/  F2FP.PACK_AB R152, R149, R152 ;  /* 0x000000989598723e */ /* 0x000fe200000000ff */
[----:B------:R-:W-:Y:S02]  /*32c0*/  FFMA.FTZ R150, R40, R155, R104 ;  /* 0x0000009b28967223 */ /* 0x000fe40000010068 */
[----:B------:R-:W-:Y:S01]  /*32d0*/  FADD.FTZ R204, -R187, R162 ;  /* 0x000000a2bbcc7221 */ /* 0x000fe20000010100 */
[----:B------:R-:W-:Y:S01]  /*32e0*/  F2FP.PACK_AB R154, R163, R154 ;  /* 0x0000009aa39a723e */ /* 0x000fe200000000ff */
[----:B------:R-:W-:-:S02]  /*32f0*/  FFMA.FTZ R155, R74, R147, R138 ;  /* 0x000000934a9b7223 */ /* 0x000fc4000001008a */
[----:B------:R-:W-:Y:S02]  /*3300*/  FFMA.FTZ R2, R75, R200, R139 ;  /* 0x000000c84b027223 */ /* 0x000fe4000001008b */
[C---:B------:R-:W-:Y:S02]  /*3310*/  FADD.FTZ R208, -R187.reuse, R164 ;  /* 0x000000a4bbd07221 */ /* 0x040fe40000010100 */
[C---:B------:R-:W-:Y:S01]  /*3320*/  FADD.FTZ R184, -R187.reuse, R144 ;  /* 0x00000090bbb87221 */ /* 0x040fe20000010100 */
[----:B------:R-:W-:Y:S01]  /*3330*/  F2FP.PACK_AB R155, R2, R155 ;  /* 0x0000009b029b723e */ /* 0x000fe200000000ff */
[C---:B------:R-:W-:Y:S01]  /*3340*/  FADD.FTZ R210, -R187.reuse, R165 ;  /* 0x000000a5bbd27221 */ /* 0x040fe20000010100 */
[----:B------:R-:W-:Y:S01]  /*3350*/  HFMA2.MMA R2, -RZ, RZ, 0, 9.5367431640625e-07 ;  /* 0x00000010ff027435 */ /* 0x000fe200000001ff */
[----:B------:R-:W-:Y:S02]  /*3360*/  FADD.FTZ R212, -R187, R166 ;  /* 0x000000a6bbd47221 */ /* 0x000fe40000010100 */
[----:B------:R-:W-:-:S02]  /*3370*/  FFMA.FTZ R153, R78, R151, R142 ;  /* 0x000000974e997223 */ /* 0x000fc4000001008e */
[----:B------:R-:W-:Y:S02]  /*3380*/  FFMA.FTZ R144, R79, R194, R143 ;  /* 0x000000c24f907223 */ /* 0x000fe4000001008f */
[----:B------:R-:W-:Y:S02]  /*3390*/  FFMA.FTZ R145, R41, R196, R105 ;  /* 0x000000c429917223 */ /* 0x000fe40000010069 */
[C---:B------:R-:W-:Y:S01]  /*33a0*/  FADD.FTZ R214, -R187.reuse, R167 ;  /* 0x000000a7bbd67221 */ /* 0x040fe20000010100 */
[----:B------:R-:W-:Y:S01]  /*33b0*/  F2FP.PACK_AB R153, R144, R153 ;  /* 0x000000999099723e */ /* 0x000fe200000000ff */
[----:B------:R-:W-:Y:S01]  /*33c0*/  FADD.FTZ R216, -R187, R168 ;  /* 0x000000a8bbd87221 */ /* 0x000fe20000010100 */
[----:B------:R-:W-:Y:S01]  /*33d0*/  F2FP.PACK_AB R150, R145, R150 ;  /* 0x000000969196723e */ /* 0x000fe200000000ff */
[C---:B------:R-:W-:Y:S02]  /*33e0*/  FMUL.FTZ R3, R161.reuse, R202 ;  /* 0x000000caa1037220 */ /* 0x040fe40000410000 */
[----:B------:R-:W-:-:S02]  /*33f0*/  FMUL.FTZ R204, R161, R204 ;  /* 0x000000cca1cc7220 */ /* 0x000fc40000410000 */
[----:B------:R-:W-:Y:S02]  /*3400*/  FFMA.FTZ R149, R46, R151, R110 ;  /* 0x000000972e957223 */ /* 0x000fe4000001006e */
[----:B------:R-:W-:Y:S02]  /*3410*/  FFMA.FTZ R194, R47, R194, R111 ;  /* 0x000000c22fc27223 */ /* 0x000fe4000001006f */
[C---:B------:R-:W-:Y:S02]  /*3420*/  FMUL.FTZ R163, R161.reuse, R206 ;  /* 0x000000cea1a37220 */ /* 0x040fe40000410000 */
[----:B------:R-:W-:Y:S01]  /*3430*/  FMUL.FTZ R208, R161, R208 ;  /* 0x000000d0a1d07220 */ /* 0x000fe20000410000 */
[----:B------:R-:W-:Y:S01]  /*3440*/  F2FP.PACK_AB R149, R194, R149 ;  /* 0x00000095c295723e */ /* 0x000fe200000000ff */
        /* <DEDUP_REMOVED lines=11> */
[----:B------:R-:W-:Y:S01]  /*3500*/  F2FP.PACK_AB R144, R145, R144 ;  /* 0x000000909190723e */ /* 0x000fe200000000ff */
[----:B------:R-:W-:Y:S02]  /*3510*/  FADD.FTZ R164, -R187, R171 ;  /* 0x000000abbba47221 */ /* 0x000fe40000010100 */
[----:B------:R-:W-:Y:S01]  /*3520*/  FFMA.FTZ R167, R64, R165, R128 ;  /* 0x000000a540a77223 */ /* 0x000fe20000010080 */
[----:B------:R-:W-:Y:S01]  /*3530*/  F2FP.PACK_AB R145, R147, R146 ;  /* 0x000000929391723e */ /* 0x000fe200000000ff */
[----:B------:R-:W-:-:S02]  /*3540*/  FFMA.FTZ R192, R65, R212, R129 ;  /* 0x000000d441c07223 */ /* 0x000fc40000010081 */
[----:B------:R-:W-:Y:S02]  /*3550*/  FFMA.FTZ R171, R66, R169, R130 ;  /* 0x000000a942ab7223 */ /* 0x000fe40000010082 */
[----:B------:R-:W-:Y:S01]  /*3560*/  FFMA.FTZ R194, R67, R216, R131 ;  /* 0x000000d843c27223 */ /* 0x000fe20000010083 */
[----:B------:R-:W-:Y:S01]  /*3570*/  F2FP.PACK_AB R146, R192, R167 ;  /* 0x000000a7c092723e */ /* 0x000fe200000000ff */
[----:B------:R-:W-:Y:S02]  /*3580*/  FFMA.FTZ R200, R43, R200, R107 ;  /* 0x000000c82bc87223 */ /* 0x000fe4000001006b */
[----:B------:R-:W-:Y:S01]  /*3590*/  IMAD.WIDE.U32 R192, R158, R2, c[0x0][0x208] ;  /* 0x000082009ec07625 */ /* 0x000fe200078e0002 */
[----:B------:R-:W-:Y:S02]  /*35a0*/  F2FP.PACK_AB R147, R194, R171 ;  /* 0x000000abc293723e */ /* 0x000fe400000000ff */
[----:B------:R-:W-:Y:S01]  /*35b0*/  F2FP.PACK_AB R151, R200, R151 ;  /* 0x00000097c897723e */ /* 0x000fe200000000ff */
        /* <DEDUP_REMOVED lines=20> */
[----:B------:R-:W-:Y:S01]  /*3700*/  F2FP.PACK_AB R148, R149, R152 ;  /* 0x000000989594723e */ /* 0x000fe200000000ff */
[C---:B------:R-:W-:Y:S02]  /*3710*/  FMUL.FTZ R171, R161.reuse, R170 ;  /* 0x000000aaa1ab7220 */ /* 0x040fe40000410000 */
[----:B------:R-:W-:-:S02]  /*3720*/  FMUL.FTZ R172, R161, R172 ;  /* 0x000000aca1ac7220 */ /* 0x000fc40000410000 */
[----:B------:R-:W-:Y:S02]  /*3730*/  FFMA.FTZ R165, R32, R165, R96 ;  /* 0x000000a520a57223 */ /* 0x000fe40000010060 */
[----:B------:R-:W-:Y:S02]  /*3740*/  FFMA.FTZ R212, R33, R212, R97 ;  /* 0x000000d421d47223 */ /* 0x000fe40000010061 */
[----:B------:R-:W-:Y:S02]  /*3750*/  FFMA.FTZ R151, R58, R175, R122 ;  /* 0x000000af3a977223 */ /* 0x000fe4000001007a */
[----:B------:R-:W-:Y:S01]  /*3760*/  FFMA.FTZ R158, R59, R176, R123 ;  /* 0x000000b03b9e7223 */ /* 0x000fe2000001007b */
[----:B0-----:R-:W-:Y:S01]  /*3770*/  F2FP.PACK_AB R144, R204, R3 ;  /* 0x00000003cc90723e */ /* 0x001fe200000000ff */
[----:B------:R-:W-:Y:S01]  /*3780*/  FADD.FTZ R188, -R187, R179 ;  /* 0x000000b3bbbc7221 */ /* 0x000fe20000010100 */
[----:B------:R-:W-:Y:S01]  /*3790*/  F2FP.PACK_AB R146, R212, R165 ;  /* 0x000000a5d492723e */ /* 0x000fe200000000ff */
[C---:B------:R-:W-:Y:S01]  /*37a0*/  FMUL.FTZ R173, R161.reuse, R166 ;  /* 0x000000a6a1ad7220 */ /* 0x040fe20000410000 */
[----:B------:R-:W-:Y:S01]  /*37b0*/  F2FP.PACK_AB R151, R158, R151 ;  /* 0x000000979e97723e */ /* 0x000fe200000000ff */
        /* <DEDUP_REMOVED lines=12> */
[----:B------:R-:W-:Y:S02]  /*3880*/  FADD.FTZ R182, -R187, R177 ;  /* 0x000000b1bbb67221 */ /* 0x000fe40000010100 */
[C---:B------:R-:W-:Y:S01]  /*3890*/  FMUL.FTZ R181, R161.reuse, R188 ;  /* 0x000000bca1b57220 */ /* 0x040fe20000410000 */
[----:B------:R-:W-:Y:S01]  /*38a0*/  F2FP.PACK_AB R150, R152, R3 ;  /* 0x000000039896723e */ /* 0x000fe200000000ff */
[----:B------:R-:W-:-:S02]  /*38b0*/  FMUL.FTZ R190, R161, R190 ;  /* 0x000000bea1be7220 */ /* 0x000fc40000410000 */
[----:B------:R-:W-:Y:S02]  /*38c0*/  FFMA.FTZ R165, R54, R179, R118 ;  /* 0x000000b336a57223 */ /* 0x000fe40000010076 */
[----:B------:R-:W-:Y:S02]  /*38d0*/  FFMA.FTZ R158, R55, R186, R119 ;  /* 0x000000ba379e7223 */ /* 0x000fe40000010077 */
[----:B------:R-:W-:Y:S02]  /*38e0*/  FFMA.FTZ R154, R24, R173, R88 ;  /* 0x000000ad189a7223 */ /* 0x000fe40000010058 */
[----:B------:R-:W-:Y:S01]  /*38f0*/  FFMA.FTZ R153, R25, R174, R89 ;  /* 0x000000ae19997223 */ /* 0x000fe20000010059 */
[----:B------:R-:W-:Y:S01]  /*3900*/  F2FP.PACK_AB R165, R158, R165 ;  /* 0x000000a59ea5723e */ /* 0x000fe200000000ff */
[C---:B------:R-:W-:Y:S02]  /*3910*/  FMUL.FTZ R185, R161.reuse, R180 ;  /* 0x000000b4a1b97220 */ /* 0x040fe40000410000 */
[----:B------:R-:W-:Y:S01]  /*3920*/  FMUL.FTZ R218, R161, R218 ;  /* 0x000000daa1da7220 */ /* 0x000fe20000410000 */
[----:B------:R-:W-:Y:S01]  /*3930*/  F2FP.PACK_AB R154, R153, R154 ;  /* 0x0000009a999a723e */ /* 0x000fe200000000ff */
[----:B------:R-:W-:-:S02]  /*3940*/  FMUL.FTZ R177, R161, R182 ;  /* 0x000000b6a1b17220 */ /* 0x000fc40000410000 */
[----:B------:R-:W-:Y:S02]  /*3950*/  FMUL.FTZ R184, R161, R184 ;  /* 0x000000b8a1b87220 */ /* 0x000fe40000410000 */
[----:B------:R-:W-:Y:S02]  /*3960*/  FFMA.FTZ R166, R48, R181, R112 ;  /* 0x000000b530a67223 */ /* 0x000fe40000010070 */
[----:B------:R-:W-:Y:S02]  /*3970*/  FFMA.FTZ R163, R49, R190, R113 ;  /* 0x000000be31a37223 */ /* 0x000fe40000010071 */
        /* <DEDUP_REMOVED lines=23> */
[----:B------:R-:W-:-:S02]  /*3af0*/  FFMA.FTZ R218, R19, R218, R83 ;  /* 0x000000da13da7223 */ /* 0x000fc40000010053 */
[----:B------:R-:W-:Y:S02]  /*3b00*/  FFMA.FTZ R190, R17, R190, R81 ;  /* 0x000000be11be7223 */ /* 0x000fe40000010051 */
[----:B------:R-:W-:Y:S01]  /*3b10*/  FFMA.FTZ R186, R23, R186, R87 ;  /* 0x000000ba17ba7223 */ /* 0x000fe20000010057 */
[----:B------:R-:W-:Y:S01]  /*3b20*/  F2FP.PACK_AB R191, R218, R185 ;  /* 0x000000b9dabf723e */ /* 0x000fe200000000ff */
[----:B------:R-:W-:Y:S01]  /*3b30*/  FFMA.FTZ R184, R21, R184, R85 ;  /* 0x000000b815b87223 */ /* 0x000fe20000010055 */
[----:B------:R-:W-:Y:S01]  /*3b40*/  F2FP.PACK_AB R190, R190, R181 ;  /* 0x000000b5bebe723e */ /* 0x000fe200000000ff */
[-C--:B------:R-:W-:Y:S01]  /*3b50*/  IMAD.WIDE.U32 R162, R157, R2.reuse, c[0x0][0x210] ;  /* 0x000084009da27625 */ /* 0x080fe200078e0002 */
[----:B------:R-:W-:Y:S02]  /*3b60*/  F2FP.PACK_AB R189, R186, R179 ;  /* 0x000000b3babd723e */ /* 0x000fe400000000ff */
[----:B------:R-:W-:Y:S01]  /*3b70*/  F2FP.PACK_AB R188, R184, R177 ;  /* 0x000000b1b8bc723e */ /* 0x000fe200000000ff */
        /* <DEDUP_REMOVED lines=13> */
.L_x_13423:
[----:B------:R-:W-:Y:S05]  /*3c50*/  EXIT ;  /* 0x000000000000794d */ /* 0x000fea0003800000 */
.L_x_13421:
[----:B0-----:R-:W-:Y:S01]  /*3c60*/  HFMA2.MMA R182, -RZ, RZ, 0, 1.847743988037109375e-06 ;  /* 0x0000001fffb67435 */ /* 0x001fe200000001ff */
[----:B------:R-:W-:Y:S02]  /*3c70*/  MOV R184, 0x1 ;  /* 0x0000000100b87802 */ /* 0x000fe40000000f00 */
[----:B------:R-:W-:Y:S02]  /*3c80*/  MOV R183, 0xffffffff ;  /* 0xffffffff00b77802 */ /* 0x000fe40000000f00 */
[----:B------:R-:W-:Y:S02]  /*3c90*/  MOV R2, 0x3cb0 ;  /* 0x00003cb000027802 */ /* 0x000fe40000000f00 */
[----:B-----5:R-:W-:Y:S05]  /*3ca0*/  CALL.REL.NOINC `($__internal_41_$__cuda_sm70_shflsync_bfly_p) ;  /* 0x0000079000007944 */ /* 0x020fea0003c00000 */
[----:B-1----:R-:W-:Y:S01]  /*3cb0*/  MOV R2, R184 ;  /* 0x000000b800027202 */ /* 0x002fe20000000f00 */
[----:B0-----:R-:W-:Y:S05]  /*3cc0*/  BRA `(.L_x_13425) ;  /* 0xffffee1000007947 */ /* 0x001fea000383ffff */
.L_x_13422:
[----:B------:R-:W-:Y:S01]  /*3cd0*/  HFMA2.MMA R184, -RZ, RZ, 0, 1.1920928955078125e-07 ;  /* 0x00000002ffb87435 */ /* 0x000fe200000001ff */
[----:B------:R-:W-:Y:S02]  /*3ce0*/  MOV R182, 0x1f ;  /* 0x0000001f00b67802 */ /* 0x000fe40000000f00 */
[----:B------:R-:W-:Y:S02]  /*3cf0*/  MOV R183, 0xffffffff ;  /* 0xffffffff00b77802 */ /* 0x000fe40000000f00 */
[----:B------:R-:W-:-:S02]  /*3d00*/  MOV R2, 0x3d20 ;  /* 0x00003d2000027802 */ /* 0x000fc40000000f00 */
[----:B-----5:R-:W-:Y:S05]  /*3d10*/  CALL.REL.NOINC `($__internal_41_$__cuda_sm70_shflsync_bfly_p) ;  /* 0x0000072000007944 */ /* 0x020fea0003c00000 */
[----:B01----:R-:W-:Y:S01]  /*3d20*/  FADD.FTZ R185, R185, R184 ;  /* 0x000000b8b9b97221 */ /* 0x003fe20000010000 */
[----:B------:R-:W-:Y:S01]  /*3d30*/  HFMA2.MMA R184, -RZ, RZ, 0, 2.384185791015625e-07 ;  /* 0x00000004ffb87435 */ /* 0x000fe200000001ff */
[----:B------:R-:W-:-:S02]  /*3d40*/  MOV R182, 0x1f ;  /* 0x0000001f00b67802 */ /* 0x000fc40000000f00 */
[----:B------:R-:W-:Y:S02]  /*3d50*/  MOV R183, 0xffffffff ;  /* 0xffffffff00b77802 */ /* 0x000fe40000000f00 */
[----:B------:R-:W-:Y:S02]  /*3d60*/  MOV R2, 0x3d80 ;  /* 0x00003d8000027802 */ /* 0x000fe40000000f00 */
[----:B------:R-:W-:Y:S05]  /*3d70*/  CALL.REL.NOINC `($__internal_41_$__cuda_sm70_shflsync_bfly_p) ;  /* 0x000006c000007944 */ /* 0x000fea0003c00000 */
[----:B01----:R-:W-:Y:S01]  /*3d80*/  FADD.FTZ R185, R185, R184 ;  /* 0x000000b8b9b97221 */ /* 0x003fe20000010000 */
[----:B------:R-:W-:Y:S01]  /*3d90*/  HFMA2.MMA R184, -RZ, RZ, 0, 4.76837158203125e-07 ;  /* 0x00000008ffb87435 */ /* 0x000fe200000001ff */
[----:B------:R-:W-:Y:S02]  /*3da0*/  MOV R182, 0x1f ;  /* 0x0000001f00b67802 */ /* 0x000fe40000000f00 */
[----:B------:R-:W-:Y:S02]  /*3db0*/  MOV R183, 0xffffffff ;  /* 0xffffffff00b77802 */ /* 0x000fe40000000f00 */
[----:B------:R-:W-:Y:S02]  /*3dc0*/  MOV R2, 0x3de0 ;  /* 0x00003de000027802 */ /* 0x000fe40000000f00 */
[----:B------:R-:W-:Y:S05]  /*3dd0*/  CALL.REL.NOINC `($__internal_41_$__cuda_sm70_shflsync_bfly_p) ;  /* 0x0000066000007944 */ /* 0x000fea0003c00000 */
[----:B01----:R-:W-:Y:S01]  /*3de0*/  FADD.FTZ R185, R185, R184 ;  /* 0x000000b8b9b97221 */ /* 0x003fe20000010000 */
[----:B------:R-:W-:Y:S01]  /*3df0*/  HFMA2.MMA R184, -RZ, RZ, 0, 9.5367431640625e-07 ;  /* 0x00000010ffb87435 */ /* 0x000fe200000001ff */
[----:B------:R-:W-:-:S02]  /*3e00*/  MOV R182, 0x1f ;  /* 0x0000001f00b67802 */ /* 0x000fc40000000f00 */
[----:B------:R-:W-:Y:S02]  /*3e10*/  MOV R183, 0xffffffff ;  /* 0xffffffff00b77802 */ /* 0x000fe40000000f00 */
[----:B------:R-:W-:Y:S02]  /*3e20*/  MOV R2, 0x3e40 ;  /* 0x00003e4000027802 */ /* 0x000fe40000000f00 */
[----:B------:R-:W-:Y:S05]  /*3e30*/  CALL.REL.NOINC `($__internal_41_$__cuda_sm70_shflsync_bfly_p) ;  /* 0x0000060000007944 */ /* 0x000fea0003c00000 */
        /* <DEDUP_REMOVED lines=70> */
[----:B------:R-:W-:Y:S05]  /*42a0*/  CALL.REL.NOINC `($__internal_41_$__cuda_sm70_shflsync_bfly_p) ;  /* 0x0000019000007944 */ /* 0x000fea0003c00000 */
[----:B01----:R-:W-:Y:S01]  /*42b0*/  FADD.FTZ R185, R185, R184 ;  /* 0x000000b8b9b97221 */ /* 0x003fe20000010000 */
[----:B------:R-:W-:Y:S01]  /*42c0*/  HFMA2.MMA R184, -RZ, RZ, 0, 1.1920928955078125e-07 ;  /* 0x00000002ffb87435 */ /* 0x000fe200000001ff */
[----:B------:R-:W-:Y:S02]  /*42d0*/  MOV R182, 0x1f ;  /* 0x0000001f00b67802 */ /* 0x000fe40000000f00 */
[----:B------:R-:W-:Y:S02]  /*42e0*/  MOV R183, 0xffffffff ;  /* 0xffffffff00b77802 */ /* 0x000fe40000000f00 */
[----:B------:R-:W-:Y:S02]  /*42f0*/  MOV R2, 0x4310 ;  /* 0x0000431000027802 */ /* 0x000fe40000000f00 */
[----:B------:R-:W-:Y:S05]  /*4300*/  CALL.REL.NOINC `($__internal_41_$__cuda_sm70_shflsync_bfly_p) ;  /* 0x0000013000007944 */ /* 0x000fea0003c00000 */
[----:B01----:R-:W-:Y:S01]  /*4310*/  FADD.FTZ R185, R185, R184 ;  /* 0x000000b8b9b97221 */ /* 0x003fe20000010000 */
[----:B------:R-:W-:Y:S01]  /*4320*/  HFMA2.MMA R184, -RZ, RZ, 0, 2.384185791015625e-07 ;  /* 0x00000004ffb87435 */ /* 0x000fe200000001ff */
[----:B------:R-:W-:Y:S02]  /*4330*/  MOV R182, 0x1f ;  /* 0x0000001f00b67802 */ /* 0x000fe40000000f00 */
[----:B------:R-:W-:-:S02]  /*4340*/  MOV R183, 0xffffffff ;  /* 0xffffffff00b77802 */ /* 0x000fc40000000f00 */
        /* <DEDUP_REMOVED lines=10> */
[----:B------:R-:W-:Y:S02]  /*43f0*/  MOV R182, 0x1f ;  /* 0x0000001f00b67802 */ /* 0x000fe40000000f00 */
[----:B------:R-:W-:-:S02]  /*4400*/  MOV R183, 0xffffffff ;  /* 0xffffffff00b77802 */ /* 0x000fc40000000f00 */
[----:B------:R-:W-:Y:S02]  /*4410*/  MOV R2, 0x4430 ;  /* 0x0000443000027802 */ /* 0x000fe40000000f00 */
[----:B------:R-:W-:Y:S05]  /*4420*/  CALL.REL.NOINC `($__internal_41_$__cuda_sm70_shflsync_bfly_p) ;  /* 0x0000001000007944 */ /* 0x000fea0003c00000 */
[----:B01----:R-:W-:Y:S05]  /*4430*/  BRA `(.L_x_13426) ;  /* 0xffffebe000007947 */ /* 0x003fea000383ffff */
        .weak           $__internal_41_$__cuda_sm70_shflsync_bfly_p
        .type           $__internal_41_$__cuda_sm70_shflsync_bfly_p,@function
        .size           $__internal_41_$__cuda_sm70_shflsync_bfly_p,(.L_x_26531 - $__internal_41_$__cuda_sm70_shflsync_bfly_p)
$__internal_41_$__cuda_sm70_shflsync_bfly_p:
[----:B------:R-:W-:Y:S01]  /*4440*/  HFMA2.MMA R3, -RZ, RZ, 0, 0 ;  /* 0x00000000ff037435 */ /* 0x000fe200000001ff */
[----:B------:R-:W-:Y:S04]  /*4450*/  WARPSYNC R183 ;  /* 0x000000b700007348 */ /* 0x000fe80003800000 */
[----:B------:R0:W1:Y:S01]  /*4460*/  SHFL.BFLY PT, R184, R185, R184, R182 ;  /* 0x0c0000b8b9b87389 */ /* 0x00006200000e00b6 */
[----:B------:R-:W-:Y:S05]  /*4470*/  RET.REL.NODEC R2 `(_ZN10layer_norm31ln_parallel_residual_fwd_kernelINS_13Kernel_traitsIf6__halfS2_S2_fjLj1024ELj1ELj4ELj1ELj16ENS_18Kernel_traits_baseILj1024EfS2_S2_S2_fjLj128EEEEELb0ELb0ELb1EEEvNS_9FwdParamsE) ;  /* 0xffffbb8002007950 */ /* 0x000fea0003c3ffff */
.L_x_13427:
        /* <DEDUP_REMOVED lines=16> */
.L_x_26531:


//--------------------- .text._ZN10layer_norm31ln_parallel_residual_fwd_kernelINS_13Kernel_traitsIf6__halfS2_S2_fjLj1024ELj1ELj4ELj1ELj16ENS_18Kernel_traits_baseILj1024EfS2_S2_S2_fjLj128EEEEELb0ELb1ELb0EEEvNS_9FwdParamsE --------------------------
	.section	.text._ZN10layer_norm31ln_parallel_residual_fwd_kernelINS_13Kernel_traitsIf6__halfS2_S2_fjLj1024ELj1ELj4ELj1ELj16ENS_18Kernel_traits_baseILj1024EfS2_S2_S2_fjLj128EEEEELb0ELb1ELb0EEEvNS_9FwdParamsE,"ax",@progbits
	.sectioninfo	@"SHI_REGISTERS=127"
	.align	128
        .global         _ZN10layer_norm31ln_parallel_residual_fwd_kernelINS_13Kernel_traitsIf6__halfS2_S2_fjLj1024ELj1ELj4ELj1ELj16ENS_18Kernel_traits_baseILj1024EfS2_S2_S2_fjLj128EEEEELb0ELb1ELb0EEEvNS_9FwdParamsE
        .type           _ZN10layer_norm31ln_parallel_residual_fwd_kernelINS_13Kernel_traitsIf6__halfS2_S2_fjLj1024ELj1ELj4ELj1ELj16ENS_18Kernel_traits_baseILj1024EfS2_S2_S2_fjLj128EEEEELb0ELb1ELb0EEEvNS_9FwdParamsE,@function
        .size           _ZN10layer_norm31ln_parallel_residual_fwd_kernelINS_13Kernel_traitsIf6__halfS2_S2_fjLj1024ELj1ELj4ELj1ELj16ENS_18Kernel_traits_baseILj1024EfS2_S2_S2_fjLj128EEEEELb0ELb1ELb0EEEvNS_9FwdParamsE,(.L_x_26532 - _ZN10layer_norm31ln_parallel_residual_fwd_kernelINS_13Kernel_traitsIf6__halfS2_S2_fjLj1024ELj1ELj4ELj1ELj16ENS_18Kernel_traits_baseILj1024EfS2_S2_S2_fjLj128EEEEELb0ELb1ELb0EEEvNS_9FwdParamsE)
        .other          _ZN10layer_norm31ln_parallel_residual_fwd_kernelINS_13Kernel_traitsIf6__halfS2_S2_fjLj1024ELj1ELj4ELj1ELj16ENS_18Kernel_traits_baseILj1024EfS2_S2_S2_fjLj128EEEEELb0ELb1ELb0EEEvNS_9FwdParamsE,@"STO_CUDA_ENTRY STV_DEFAULT"
_ZN10layer_norm31ln_parallel_residual_fwd_kernelINS_13Kernel_traitsIf6__halfS2_S2_fjLj1024ELj1ELj4ELj1ELj16ENS_18Kernel_traits_baseILj1024EfS2_S2_S2_fjLj128EEEEELb0ELb1ELb0EEEvNS_9FwdParamsE:
.text._ZN10layer_norm31ln_parallel_residual_fwd_kernelINS_13Kernel_traitsIf6__halfS2_S2_fjLj1024ELj1ELj4ELj1ELj16ENS_18Kernel_traits_baseILj1024EfS2_S2_S2_fjLj128EEEEELb0ELb1ELb0EEEvNS_9FwdParamsE:
        /* <DEDUP_REMOVED lines=17> */
[----:B------:R-:W-:Y:S02]  /*0110*/  P2R R0, PR, RZ, 0x20 ;  /* 0x00000020ff007803 */ /* 0x000fe40000000000 */
[----:B------:R-:W-:Y:S02]  /*0120*/  ISETP.GE.AND P3, PT, R5, c[0x0][0x164], PT ;  /* 0x0000590005007a0c */ /* 0x000fe40003f66270 */
        /* <DEDUP_REMOVED lines=18> */
.L_x_13429:
[----:B------:R-:W-:Y:S05]  /*0250*/  BSYNC B0 ;  /* 0x0000000000007941 */ /* 0x000fea0003800000 */
.L_x_13428:
        /* <DEDUP_REMOVED lines=17> */
.L_x_13431:
[----:B------:R-:W-:Y:S05]  /*0370*/  BSYNC B0 ;  /* 0x0000000000007941 */ /* 0x000fea0003800000 */
.L_x_13430:
        /* <DEDUP_REMOVED lines=17> */
.L_x_13433:
[----:B------:R-:W-:Y:S05]  /*0490*/  BSYNC B0 ;  /* 0x0000000000007941 */ /* 0x000fea0003800000 */
.L_x_13432:
        /* <DEDUP_REMOVED lines=16> */
.L_x_13435:
[----:B------:R-:W-:Y:S05]  /*05a0*/  BSYNC B0 ;  /* 0x0000000000007941 */ /* 0x000fea0003800000 */
.L_x_13434:
[----:B------:R-:W-:Y:S02]  /*05b0*/  LOP3.LUT P2, RZ, R8, c[0x0][0x178], RZ, 0xfc, !PT ;  /* 0x00005e0008ff7a12 */ /* 0x000fe4000784fcff */
[----:B------:R-:W-:-:S04]  /*05c0*/  MOV R0, c[0x0][0x184] ;  /* 0x0000610000007a02 */ /* 0x000fc80000000f00 */
[----:B------:R-:W-:Y:S01]  /*05d0*/  LOP3.LUT P2, RZ, R0, c[0x0][0x17c], RZ, 0xfc, P2 ;  /* 0x00005f0000ff7a12 */ /* 0x000fe2000104fcff */
[----:B------:R-:W-:-:S12]  /*05e0*/  @P3 EXIT ;  /* 0x000000000000394d */ /* 0x000fd80003800000 */
[----:B0-----:R-:W-:Y:S01]  /*05f0*/  MOV R3, R5 ;  /* 0x0000000500037202 */ /* 0x001fe20000000f00 */
[----:B------:R-:W-:-:S03]  /*0600*/  ULDC.U8 UR6, c[0x0][0x1f0] ;  /* 0x00007c0000067ab9 */ /* 0x000fc60000000000 */
.L_x_13583:
        /* <DEDUP_REMOVED lines=31> */
.L_x_13439:
[----:B-----5:R-:W-:-:S05]  /*0800*/  HADD2.F32 R9, -RZ, R80.H0_H0 ;  /* 0x20000050ff097230 */ /* 0x020fca0000004100 */
[----:B------:R-:W-:Y:S01]  /*0810*/  FADD.FTZ R0, R9, R0 ;  /* 0x0000000009007221 */ /* 0x000fe20000010000 */
[----:B------:R-:W-:Y:S05]  /*0820*/  BRA `(.L_x_13440) ;  /* 0x0000004000007947 */ /* 0x000fea0003800000 */
.L_x_13438:
[----:B0----5:R-:W-:Y:S02]  /*0830*/  HADD2.F32 R9, -RZ, R76.H0_H0 ;  /* 0x2000004cff097230 */ /* 0x021fe40000004100 */
[----:B------:R-:W-:-:S03]  /*0840*/  @P4 HADD2.F32 R99, -RZ, R80.H0_H0 ;  /* 0x20000050ff634230 */ /* 0x000fc60000004100 */
[----:B------:R-:W-:-:S04]  /*0850*/  FADD.FTZ R0, R9, R0 ;  /* 0x0000000009007221 */ /* 0x000fc80000010000 */
[----:B------:R-:W-:-:S05]  /*0860*/  @P4 FADD.FTZ R0, R99, R0 ;  /* 0x0000000063004221 */ /* 0x000fca0000010000 */
.L_x_13440:
[----:B------:R-:W-:-:S04]  /*0870*/  F2FP.PACK_AB R8, RZ, R0 ;  /* 0x00000000ff08723e */ /* 0x000fc800000000ff */
[----:B------:R-:W-:Y:S02]  /*0880*/  PRMT R84, R8, 0x7610, R84 ;  /* 0x0000761008547816 */ /* 0x000fe40000000054 */
.L_x_13441:
[----:B------:R-:W-:Y:S01]  /*0890*/  HADD2.F32 R9, -RZ, R88.H1_H1 ;  /* 0x30000058ff097230 */ /* 0x000fe20000004100 */
[----:B------:R-:W-:Y:S05]  /*08a0*/  @P5 BRA `(.L_x_13442) ;  /* 0x0000008000005947 */ /* 0x000fea0003800000 */
[----:B------:R-:W-:-:S04]  /*08b0*/  ISETP.NE.U32.AND P3, PT, RZ, c[0x0][0x180], PT ;  /* 0x00006000ff007a0c */ /* 0x000fc80003f65070 */
[----:B------:R-:W-:-:S13]  /*08c0*/  ISETP.NE.AND.EX P3, PT, RZ, c[0x0][0x184], PT, P3 ;  /* 0x00006100ff007a0c */ /* 0x000fda0003f65330 */
[----:B------:R-:W-:Y:S05]  /*08d0*/  @P3 BRA `(.L_x_13443) ;  /* 0x0000002000003947 */ /* 0x000fea0003800000 */
[----:B------:R-:W-:Y:S05]  /*08e0*/  @P2 BRA `(.L_x_13444) ;  /* 0x0000008000002947 */ /* 0x000fea0003800000 */
[----:B------:R-:W-:Y:S05]  /*08f0*/  BRA `(.L_x_13445) ;  /* 0x0000009000007947 */ /* 0x000fea0003800000 */
.L_x_13443:
[----:B-----5:R-:W-:-:S05]  /*0900*/  HADD2.F32 R8, -RZ, R80.H1_H1 ;  /* 0x30000050ff087230 */ /* 0x020fca0000004100 */
[----:B------:R-:W-:Y:S01]  /*0910*/  FADD.FTZ R9, R8, R9 ;  /* 0x0000000908097221 */ /* 0x000fe20000010000 */
[----:B------:R-:W-:Y:S05]  /*0920*/  BRA `(.L_x_13444) ;  /* 0x0000004000007947 */ /* 0x000fea0003800000 */
.L_x_13442:
[----:B-----5:R-:W-:Y:S02]  /*0930*/  HADD2.F32 R8, -RZ, R76.H1_H1 ;  /* 0x3000004cff087230 */ /* 0x020fe40000004100 */
[----:B------:R-:W-:-:S03]  /*0940*/  @P4 HADD2.F32 R88, -RZ, R80.H1_H1 ;  /* 0x30000050ff584230 */ /* 0x000fc60000004100 */
[----:B------:R-:W-:-:S04]  /*0950*/  FADD.FTZ R9, R8, R9 ;  /* 0x0000000908097221 */ /* 0x000fc80000010000 */
[----:B------:R-:W-:-:S05]  /*0960*/  @P4 FADD.FTZ R9, R88, R9 ;  /* 0x0000000958094221 */ /* 0x000fca0000010000 */
.L_x_13444:
[----:B------:R-:W-:-:S04]  /*0970*/  F2FP.PACK_AB R8, RZ, R9 ;  /* 0x00000009ff08723e */ /* 0x000fc800000000ff */
[----:B------:R-:W-:Y:S02]  /*0980*/  PRMT R84, R84, 0x5410, R8 ;  /* 0x0000541054547816 */ /* 0x000fe40000000008 */
.L_x_13445:
[----:B------:R-:W-:Y:S01]  /*0990*/  HADD2.F32 R8, -RZ, R89.H0_H0 ;  /* 0x20000059ff087230 */ /* 0x000fe20000004100 */
[----:B------:R-:W-:Y:S05]  /*09a0*/  @P5 BRA `(.L_x_13446) ;  /* 0x0000008000005947 */ /* 0x000fea0003800000 */
[----:B------:R-:W-:-:S04]  /*09b0*/  ISETP.NE.U32.AND P3, PT, RZ, c[0x0][0x180], PT ;  /* 0x00006000ff007a0c */ /* 0x000fc80003f65070 */
[----:B------:R-:W-:-:S13]  /*09c0*/  ISETP.NE.AND.EX P3, PT, RZ, c[0x0][0x184], PT, P3 ;  /* 0x00006100ff007a0c */ /* 0x000fda0003f65330 */
[----:B------:R-:W-:Y:S05]  /*09d0*/  @P3 BRA `(.L_x_13447) ;  /* 0x0000002000003947 */ /* 0x000fea0003800000 */
[----:B------:R-:W-:Y:S05]  /*09e0*/  @P2 BRA `(.L_x_13448) ;  /* 0x0000008000002947 */ /* 0x000fea0003800000 */
[----:B------:R-:W-:Y:S05]  /*09f0*/  BRA `(.L_x_13449) ;  /* 0x0000009000007947 */ /* 0x000fea0003800000 */
.L_x_13447:
[----:B-----5:R-:W-:-:S05]  /*0a00*/  HADD2.F32 R99, -RZ, R81.H0_H0 ;  /* 0x20000051ff637230 */ /* 0x020fca0000004100 */
[----:B------:R-:W-:Y:S01]  /*0a10*/  FADD.FTZ R8, R99, R8 ;  /* 0x0000000863087221 */ /* 0x000fe20000010000 */
[----:B------:R-:W-:Y:S05]  /*0a20*/  BRA `(.L_x_13448) ;  /* 0x0000004000007947 */ /* 0x000fea0003800000 */
.L_x_13446:
[----:B-----5:R-:W-:Y:S02]  /*0a30*/  HADD2.F32 R99, -RZ, R77.H0_H0 ;  /* 0x2000004dff637230 */ /* 0x020fe40000004100 */
[----:B------:R-:W-:-:S03]  /*0a40*/  @P4 HADD2.F32 R105, -RZ, R81.H0_H0 ;  /* 0x20000051ff694230 */ /* 0x000fc60000004100 */
[----:B------:R-:W-:-:S04]  /*0a50*/  FADD.FTZ R8, R99, R8 ;  /* 0x0000000863087221 */ /* 0x000fc80000010000 */
[----:B------:R-:W-:-:S05]  /*0a60*/  @P4 FADD.FTZ R8, R105, R8 ;  /* 0x0000000869084221 */ /* 0x000fca0000010000 */
.L_x_13448:
[----:B------:R-:W-:-:S04]  /*0a70*/  F2FP.PACK_AB R88, RZ, R8 ;  /* 0x00000008ff58723e */ /* 0x000fc800000000ff */
[----:B------:R-:W-:Y:S02]  /*0a80*/  PRMT R85, R88, 0x7610, R85 ;  /* 0x0000761058557816 */ /* 0x000fe40000000055 */
.L_x_13449:
[----:B------:R-:W-:Y:S01]  /*0a90*/  HADD2.F32 R99, -RZ, R89.H1_H1 ;  /* 0x30000059ff637230 */ /* 0x000fe20000004100 */
[----:B------:R-:W-:Y:S05]  /*0aa0*/  @P5 BRA `(.L_x_13450) ;  /* 0x0000008000005947 */ /* 0x000fea0003800000 */
[----:B------:R-:W-:-:S04]  /*0ab0*/  ISETP.NE.U32.AND P3, PT, RZ, c[0x0][0x180], PT ;  /* 0x00006000ff007a0c */ /* 0x000fc80003f65070 */
[----:B------:R-:W-:-:S13]  /*0ac0*/  ISETP.NE.AND.EX P3, PT, RZ, c[0x0][0x184], PT, P3 ;  /* 0x00006100ff007a0c */ /* 0x000fda0003f65330 */
[----:B------:R-:W-:Y:S05]  /*0ad0*/  @P3 BRA `(.L_x_13451) ;  /* 0x0000002000003947 */ /* 0x000fea0003800000 */
[----:B------:R-:W-:Y:S05]  /*0ae0*/  @P2 BRA `(.L_x_13452) ;  /* 0x0000008000002947 */ /* 0x000fea0003800000 */
[----:B------:R-:W-:Y:S05]  /*0af0*/  BRA `(.L_x_13453) ;  /* 0x0000009000007947 */ /* 0x000fea0003800000 */
.L_x_13451:
[----:B-----5:R-:W-:-:S05]  /*0b00*/  HADD2.F32 R88, -RZ, R81.H1_H1 ;  /* 0x30000051ff587230 */ /* 0x020fca0000004100 */
[----:B------:R-:W-:Y:S01]  /*0b10*/  FADD.FTZ R99, R88, R99 ;  /* 0x0000006358637221 */ /* 0x000fe20000010000 */
[----:B------:R-:W-:Y:S05]  /*0b20*/  BRA `(.L_x_13452) ;  /* 0x0000004000007947 */ /* 0x000fea0003800000 */
.L_x_13450:
[----:B-----5:R-:W-:Y:S02]  /*0b30*/  HADD2.F32 R88, -RZ, R77.H1_H1 ;  /* 0x3000004dff587230 */ /* 0x020fe40000004100 */
[----:B------:R-:W-:-:S03]  /*0b40*/  @P4 HADD2.F32 R98, -RZ, R81.H1_H1 ;  /* 0x30000051ff624230 */ /* 0x000fc60000004100 */
[----:B------:R-:W-:-:S04]  /*0b50*/  FADD.FTZ R99, R88, R99 ;  /* 0x0000006358637221 */ /* 0x000fc80000010000 */
[----:B------:R-:W-:-:S05]  /*0b60*/  @P4 FADD.FTZ R99, R98, R99 ;  /* 0x0000006362634221 */ /* 0x000fca0000010000 */
.L_x_13452:
[----:B------:R-:W-:-:S04]  /*0b70*/  F2FP.PACK_AB R88, RZ, R99 ;  /* 0x00000063ff58723e */ /* 0x000fc800000000ff */
[----:B------:R-:W-:Y:S02]  /*0b80*/  PRMT R85, R85, 0x5410, R88 ;  /* 0x0000541055557816 */ /* 0x000fe40000000058 */
.L_x_13453:
[----:B------:R-:W-:Y:S01]  /*0b90*/  HADD2.F32 R98, -RZ, R90.H0_H0 ;  /* 0x2000005aff627230 */ /* 0x000fe20000004100 */
[----:B------:R-:W-:Y:S05]  /*0ba0*/  @P5 BRA `(.L_x_13454) ;  /* 0x0000008000005947 */ /* 0x000fea0003800000 */
[----:B------:R-:W-:-:S04]  /*0bb0*/  ISETP.NE.U32.AND P3, PT, RZ, c[0x0][0x180], PT ;  /* 0x00006000ff007a0c */ /* 0x000fc80003f65070 */
[----:B------:R-:W-:-:S13]  /*0bc0*/  ISETP.NE.AND.EX P3, PT, RZ, c[0x0][0x184], PT, P3 ;  /* 0x00006100ff007a0c */ /* 0x000fda0003f65330 */
[----:B------:R-:W-:Y:S05]  /*0bd0*/  @P3 BRA `(.L_x_13455) ;  /* 0x0000002000003947 */ /* 0x000fea0003800000 */
[----:B------:R-:W-:Y:S05]  /*0be0*/  @P2 BRA `(.L_x_13456) ;  /* 0x0000008000002947 */ /* 0x000fea0003800000 */
[----:B------:R-:W-:Y:S05]  /*0bf0*/  BRA `(.L_x_13457) ;  /* 0x0000009000007947 */ /* 0x000fea0003800000 */
.L_x_13455:
[----:B-----5:R-:W-:-:S05]  /*0c00*/  HADD2.F32 R89, -RZ, R82.H0_H0 ;  /* 0x20000052ff597230 */ /* 0x020fca0000004100 */
[----:B------:R-:W-:Y:S01]  /*0c10*/  FADD.FTZ R98, R89, R98 ;  /* 0x0000006259627221 */ /* 0x000fe20000010000 */
[----:B------:R-:W-:Y:S05]  /*0c20*/  BRA `(.L_x_13456) ;  /* 0x0000004000007947 */ /* 0x000fea0003800000 */
.L_x_13454:
[----:B-----5:R-:W-:Y:S02]  /*0c30*/  HADD2.F32 R89, -RZ, R78.H0_H0 ;  /* 0x2000004eff597230 */ /* 0x020fe40000004100 */
[----:B------:R-:W-:-:S03]  /*0c40*/  @P4 HADD2.F32 R105, -RZ, R82.H0_H0 ;  /* 0x20000052ff694230 */ /* 0x000fc60000004100 */
[----:B------:R-:W-:-:S04]  /*0c50*/  FADD.FTZ R98, R89, R98 ;  /* 0x0000006259627221 */ /* 0x000fc80000010000 */
[----:B------:R-:W-:-:S05]  /*0c60*/  @P4 FADD.FTZ R98, R105, R98 ;  /* 0x0000006269624221 */ /* 0x000fca0000010000 */
.L_x_13456:
[----:B------:R-:W-:-:S04]  /*0c70*/  F2FP.PACK_AB R88, RZ, R98 ;  /* 0x00000062ff58723e */ /* 0x000fc800000000ff */
[----:B------:R-:W-:Y:S02]  /*0c80*/  PRMT R86, R88, 0x7610, R86 ;  /* 0x0000761058567816 */ /* 0x000fe40000000056 */
.L_x_13457:
[----:B------:R-:W-:Y:S01]  /*0c90*/  HADD2.F32 R104, -RZ, R90.H1_H1 ;  /* 0x3000005aff687230 */ /* 0x000fe20000004100 */
[----:B------:R-:W-:Y:S05]  /*0ca0*/  @P5 BRA `(.L_x_13458) ;  /* 0x0000008000005947 */ /* 0x000fea0003800000 */
[----:B------:R-:W-:-:S04]  /*0cb0*/  ISETP.NE.U32.AND P3, PT, RZ, c[0x0][0x180], PT ;  /* 0x00006000ff007a0c */ /* 0x000fc80003f65070 */
[----:B------:R-:W-:-:S13]  /*0cc0*/  ISETP.NE.AND.EX P3, PT, RZ, c[0x0][0x184], PT, P3 ;  /* 0x00006100ff007a0c */ /* 0x000fda0003f65330 */
[----:B------:R-:W-:Y:S05]  /*0cd0*/  @P3 BRA `(.L_x_13459) ;  /* 0x0000002000003947 */ /* 0x000fea0003800000 */
[----:B------:R-:W-:Y:S05]  /*0ce0*/  @P2 BRA `(.L_x_13460) ;  /* 0x0000008000002947 */ /* 0x000fea0003800000 */
[----:B------:R-:W-:Y:S05]  /*0cf0*/  BRA `(.L_x_13461) ;  /* 0x0000009000007947 */ /* 0x000fea0003800000 */
.L_x_13459:
[----:B-----5:R-:W-:-:S05]  /*0d00*/  HADD2.F32 R89, -RZ, R82.H1_H1 ;  /* 0x30000052ff597230 */ /* 0x020fca0000004100 */
[----:B------:R-:W-:Y:S01]  /*0d10*/  FADD.FTZ R104, R89, R104 ;  /* 0x0000006859687221 */ /* 0x000fe20000010000 */
[----:B------:R-:W-:Y:S05]  /*0d20*/  BRA `(.L_x_13460) ;  /* 0x0000004000007947 */ /* 0x000fea0003800000 */
.L_x_13458:
[----:B-----5:R-:W-:Y:S02]  /*0d30*/  HADD2.F32 R89, -RZ, R78.H1_H1 ;  /* 0x3000004eff597230 */ /* 0x020fe40000004100 */
[----:B------:R-:W-:-:S03]  /*0d40*/  @P4 HADD2.F32 R105, -RZ, R82.H1_H1 ;  /* 0x30000052ff694230 */ /* 0x000fc60000004100 */
[----:B------:R-:W-:-:S04]  /*0d50*/  FADD.FTZ R104, R89, R104 ;  /* 0x0000006859687221 */ /* 0x000fc80000010000 */
[----:B------:R-:W-:-:S05]  /*0d60*/  @P4 FADD.FTZ R104, R105, R104 ;  /* 0x0000006869684221 */ /* 0x000fca0000010000 */
.L_x_13460:
[----:B------:R-:W-:-:S04]  /*0d70*/  F2FP.PACK_AB R88, RZ, R104 ;  /* 0x00000068ff58723e */ /* 0x000fc800000000ff */
[----:B------:R-:W-:Y:S02]  /*0d80*/  PRMT R86, R86, 0x5410, R88 ;  /* 0x0000541056567816 */ /* 0x000fe40000000058 */
.L_x_13461:
[----:B------:R-:W-:Y:S01]  /*0d90*/  HADD2.F32 R105, -RZ, R91.H0_H0 ;  /* 0x2000005bff697230 */ /* 0x000fe20000004100 */
[----:B------:R-:W-:Y:S05]  /*0da0*/  @P5 BRA `(.L_x_13462) ;  /* 0x0000008000005947 */ /* 0x000fea0003800000 */
[----:B------:R-:W-:-:S04]  /*0db0*/  ISETP.NE.U32.AND P3, PT, RZ, c[0x0][0x180], PT ;  /* 0x00006000ff007a0c */ /* 0x000fc80003f65070 */
[----:B------:R-:W-:-:S13]  /*0dc0*/  ISETP.NE.AND.EX P3, PT, RZ, c[0x0][0x184], PT, P3 ;  /* 0x00006100ff007a0c */ /* 0x000fda0003f65330 */
[----:B------:R-:W-:Y:S05]  /*0dd0*/  @P3 BRA `(.L_x_13463) ;  /* 0x0000002000003947 */ /* 0x000fea0003800000 */
[----:B------:R-:W-:Y:S05]  /*0de0*/  @P2 BRA `(.L_x_13464) ;  /* 0x0000008000002947 */ /* 0x000fea0003800000 */
[----:B------:R-:W-:Y:S05]  /*0df0*/  BRA `(.L_x_13465) ;  /* 0x0000009000007947 */ /* 0x000fea0003800000 */
.L_x_13463:
[----:B-----5:R-:W-:-:S05]  /*0e00*/  HADD2.F32 R88, -RZ, R83.H0_H0 ;  /* 0x20000053ff587230 */ /* 0x020fca0000004100 */
[----:B------:R-:W-:Y:S01]  /*0e10*/  FADD.FTZ R105, R88, R105 ;  /* 0x0000006958697221 */ /* 0x000fe20000010000 */
[----:B------:R-:W-:Y:S05]  /*0e20*/  BRA `(.L_x_13464) ;  /* 0x0000004000007947 */ /* 0x000fea0003800000 */
.L_x_13462:
[----:B-----5:R-:W-:Y:S02]  /*0e30*/  HADD2.F32 R88, -RZ, R79.H0_H0 ;  /* 0x2000004fff587230 */ /* 0x020fe40000004100 */
[----:B------:R-:W-:-:S03]  /*0e40*/  @P4 HADD2.F32 R90, -RZ, R83.H0_H0 ;  /* 0x20000053ff5a4230 */ /* 0x000fc60000004100 */
[----:B------:R-:W-:-:S04]  /*0e50*/  FADD.FTZ R105, R88, R105 ;  /* 0x0000006958697221 */ /* 0x000fc80000010000 */
[----:B------:R-:W-:-:S05]  /*0e60*/  @P4 FADD.FTZ R105, R90, R105 ;  /* 0x000000695a694221 */ /* 0x000fca0000010000 */
.L_x_13464:
[----:B------:R-:W-:-:S04]  /*0e70*/  F2FP.PACK_AB R88, RZ, R105 ;  /* 0x00000069ff58723e */ /* 0x000fc800000000ff */
[----:B------:R-:W-:Y:S02]  /*0e80*/  PRMT R87, R88, 0x7610, R87 ;  /* 0x0000761058577816 */ /* 0x000fe40000000057 */
.L_x_13465:
[----:B------:R-:W-:Y:S01]  /*0e90*/  HADD2.F32 R112, -RZ, R91.H1_H1 ;  /* 0x3000005bff707230 */ /* 0x000fe20000004100 */
[----:B------:R-:W-:Y:S05]  /*0ea0*/  @P5 BRA `(.L_x_13466) ;  /* 0x0000008000005947 */ /* 0x000fea0003800000 */
[----:B------:R-:W-:-:S04]  /*0eb0*/  ISETP.NE.U32.AND P3, PT, RZ, c[0x0][0x180], PT ;  /* 0x00006000ff007a0c */ /* 0x000fc80003f65070 */
[----:B------:R-:W-:-:S13]  /*0ec0*/  ISETP.NE.AND.EX P3, PT, RZ, c[0x0][0x184], PT, P3 ;  /* 0x00006100ff007a0c */ /* 0x000fda0003f65330 */
[----:B------:R-:W-:Y:S05]  /*0ed0*/  @P3 BRA `(.L_x_13467) ;  /* 0x0000002000003947 */ /* 0x000fea0003800000 */
[----:B------:R-:W-:Y:S05]  /*0ee0*/  @P2 BRA `(.L_x_13468) ;  /* 0x0000008000002947 */ /* 0x000fea0003800000 */
[----:B------:R-:W-:Y:S05]  /*0ef0*/  BRA `(.L_x_13469) ;  /* 0x0000009000007947 */ /* 0x000fea0003800000 */
.L_x_13467:
[----:B-----5:R-:W-:-:S05]  /*0f00*/  HADD2.F32 R89, -RZ, R83.H1_H1 ;  /* 0x30000053ff597230 */ /* 0x020fca0000004100 */
[----:B------:R-:W-:Y:S01]  /*0f10*/  FADD.FTZ R112, R89, R112 ;  /* 0x0000007059707221 */ /* 0x000fe20000010000 */
[----:B------:R-:W-:Y:S05]  /*0f20*/  BRA `(.L_x_13468) ;  /* 0x0000004000007947 */ /* 0x000fea0003800000 */
.L_x_13466:
[----:B-----5:R-:W-:Y:S02]  /*0f30*/  HADD2.F32 R89, -RZ, R79.H1_H1 ;  /* 0x3000004fff597230 */ /* 0x020fe40000004100 */
[----:B------:R-:W-:-:S03]  /*0f40*/  @P4 HADD2.F32 R91, -RZ, R83.H1_H1 ;  /* 0x30000053ff5b4230 */ /* 0x000fc60000004100 */
[----:B------:R-:W-:-:S04]  /*0f50*/  FADD.FTZ R112, R89, R112 ;  /* 0x0000007059707221 */ /* 0x000fc80000010000 */
[----:B------:R-:W-:-:S05]  /*0f60*/  @P4 FADD.FTZ R112, R91, R112 ;  /* 0x000000705b704221 */ /* 0x000fca0000010000 */
.L_x_13468:
[----:B------:R-:W-:-:S04]  /*0f70*/  F2FP.PACK_AB R88, RZ, R112 ;  /* 0x00000070ff58723e */ /* 0x000fc800000000ff */
[----:B------:R-:W-:Y:S02]  /*0f80*/  PRMT R87, R87, 0x5410, R88 ;  /* 0x0000541057577816 */ /* 0x000fe40000000058 */
.L_x_13469:
[C---:B------:R-:W-:Y:S02]  /*0f90*/  @P2 LEA R88, P3, R2.reuse, c[0x0][0x188], 0x4 ;  /* 0x0000620002582a11 */ /* 0x040fe400078620ff */
[C---:B------:R-:W-:Y:S02]  /*0fa0*/  IADD3 R117, R2.reuse, 0x20, RZ ;  /* 0x0000002002757810 */ /* 0x040fe40007ffe0ff */
[----:B------:R-:W-:-:S05]  /*0fb0*/  @P2 LEA.HI.X R89, R2, c[0x0][0x18c], RZ, 0x4, P3 ;  /* 0x0000630002592a11 */ /* 0x000fca00018f24ff */
[----:B------:R0:W-:Y:S04]  /*0fc0*/  @P2 STG.E.128 [R88.64], R84 ;  /* 0x0000005458002986 */ /* 0x0001e8000c101d04 */
.L_x_13437:
[----:B------:R-:W-:Y:S05]  /*0fd0*/  BSYNC B0 ;  /* 0x0000000000007941 */ /* 0x000fea0003800000 */
.L_x_13436:
        /* <DEDUP_REMOVED lines=25> */
.L_x_13473:
[----:B-----5:R-:W-:-:S05]  /*1170*/  HADD2.F32 R10, -RZ, R80.H0_H0 ;  /* 0x20000050ff0a7230 */ /* 0x020fca0000004100 */
[----:B------:R-:W-:Y:S01]  /*1180*/  FADD.FTZ R5, R10, R5 ;  /* 0x000000050a057221 */ /* 0x000fe20000010000 */
[----:B------:R-:W-:Y:S05]  /*1190*/  BRA `(.L_x_13474) ;  /* 0x0000004000007947 */ /* 0x000fea0003800000 */
.L_x_13472:
[----:B0----5:R-:W-:Y:S02]  /*11a0*/  HADD2.F32 R10, -RZ, R76.H0_H0 ;  /* 0x2000004cff0a7230 */ /* 0x021fe40000004100 */
[----:B------:R-:W-:-:S03]  /*11b0*/  @P4 HADD2.F32 R96, -RZ, R80.H0_H0 ;  /* 0x20000050ff604230 */ /* 0x000fc60000004100 */
[----:B------:R-:W-:-:S04]  /*11c0*/  FADD.FTZ R5, R10, R5 ;  /* 0x000000050a057221 */ /* 0x000fc80000010000 */
[----:B------:R-:W-:-:S05]  /*11d0*/  @P4 FADD.FTZ R5, R96, R5 ;  /* 0x0000000560054221 */ /* 0x000fca0000010000 */
.L_x_13474:
[----:B------:R-:W-:-:S04]  /*11e0*/  F2FP.PACK_AB R10, RZ, R5 ;  /* 0x00000005ff0a723e */ /* 0x000fc800000000ff */
[----:B------:R-:W-:Y:S02]  /*11f0*/  PRMT R84, R10, 0x7610, R84 ;  /* 0x000076100a547816 */ /* 0x000fe40000000054 */
.L_x_13475:
[----:B------:R-:W-:Y:S01]  /*1200*/  HADD2.F32 R10, -RZ, R88.H1_H1 ;  /* 0x30000058ff0a7230 */ /* 0x000fe20000004100 */
[----:B------:R-:W-:Y:S05]  /*1210*/  @P5 BRA `(.L_x_13476) ;  /* 0x0000008000005947 */ /* 0x000fea0003800000 */
[----:B------:R-:W-:-:S04]  /*1220*/  ISETP.NE.U32.AND P3, PT, RZ, c[0x0][0x180], PT ;  /* 0x00006000ff007a0c */ /* 0x000fc80003f65070 */
[----:B------:R-:W-:-:S13]  /*1230*/  ISETP.NE.AND.EX P3, PT, RZ, c[0x0][0x184], PT, P3 ;  /* 0x00006100ff007a0c */ /* 0x000fda0003f65330 */
[----:B------:R-:W-:Y:S05]  /*1240*/  @P3 BRA `(.L_x_13477) ;  /* 0x0000002000003947 */ /* 0x000fea0003800000 */
[----:B------:R-:W-:Y:S05]  /*1250*/  @P2 BRA `(.L_x_13478) ;  /* 0x0000008000002947 */ /* 0x000fea0003800000 */
[----:B------:R-:W-:Y:S05]  /*1260*/  BRA `(.L_x_13479) ;  /* 0x0000009000007947 */ /* 0x000fea0003800000 */
.L_x_13477:
[----:B-----5:R-:W-:-:S05]  /*1270*/  HADD2.F32 R11, -RZ, R80.H1_H1 ;  /* 0x30000050ff0b7230 */ /* 0x020fca0000004100 */
[----:B------:R-:W-:Y:S01]  /*1280*/  FADD.FTZ R10, R11, R10 ;  /* 0x0000000a0b0a7221 */ /* 0x000fe20000010000 */
[----:B------:R-:W-:Y:S05]  /*1290*/  BRA `(.L_x_13478) ;  /* 0x0000004000007947 */ /* 0x000fea0003800000 */
.L_x_13476:
[----:B-----5:R-:W-:Y:S02]  /*12a0*/  HADD2.F32 R11, -RZ, R76.H1_H1 ;  /* 0x3000004cff0b7230 */ /* 0x020fe40000004100 */
[----:B------:R-:W-:-:S03]  /*12b0*/  @P4 HADD2.F32 R97, -RZ, R80.H1_H1 ;  /* 0x30000050ff614230 */ /* 0x000fc60000004100 */
[----:B------:R-:W-:-:S04]  /*12c0*/  FADD.FTZ R10, R11, R10 ;  /* 0x0000000a0b0a7221 */ /* 0x000fc80000010000 */
[----:B------:R-:W-:-:S05]  /*12d0*/  @P4 FADD.FTZ R10, R97, R10 ;  /* 0x0000000a610a4221 */ /* 0x000fca0000010000 */
.L_x_13478:
[----:B------:R-:W-:-:S04]  /*12e0*/  F2FP.PACK_AB R11, RZ, R10 ;  /* 0x0000000aff0b723e */ /* 0x000fc800000000ff */
[----:B------:R-:W-:Y:S02]  /*12f0*/  PRMT R84, R84, 0x5410, R11 ;  /* 0x0000541054547816 */ /* 0x000fe4000000000b */
.L_x_13479:
[----:B------:R-:W-:Y:S01]  /*1300*/  HADD2.F32 R11, -RZ, R89.H0_H0 ;  /* 0x20000059ff0b7230 */ /* 0x000fe20000004100 */
[----:B------:R-:W-:Y:S05]  /*1310*/  @P5 BRA `(.L_x_13480) ;  /* 0x0000008000005947 */ /* 0x000fea0003800000 */
[----:B------:R-:W-:-:S04]  /*1320*/  ISETP.NE.U32.AND P3, PT, RZ, c[0x0][0x180], PT ;  /* 0x00006000ff007a0c */ /* 0x000fc80003f65070 */
[----:B------:R-:W-:-:S13]  /*1330*/  ISETP.NE.AND.EX P3, PT, RZ, c[0x0][0x184], PT, P3 ;  /* 0x00006100ff007a0c */ /* 0x000fda0003f65330 */
[----:B------:R-:W-:Y:S05]  /*1340*/  @P3 BRA `(.L_x_13481) ;  /* 0x0000002000003947 */ /* 0x000fea0003800000 */
[----:B------:R-:W-:Y:S05]  /*1350*/  @P2 BRA `(.L_x_13482) ;  /* 0x0000008000002947 */ /* 0x000fea0003800000 */
[----:B------:R-:W-:Y:S05]  /*1360*/  BRA `(.L_x_13483) ;  /* 0x0000009000007947 */ /* 0x000fea0003800000 */
.L_x_13481:
[----:B-----5:R-:W-:-:S05]  /*1370*/  HADD2.F32 R88, -RZ, R81.H0_H0 ;  /* 0x20000051ff587230 */ /* 0x020fca0000004100 */
[----:B------:R-:W-:Y:S01]  /*1380*/  FADD.FTZ R11, R88, R11 ;  /* 0x0000000b580b7221 */ /* 0x000fe20000010000 */
[----:B------:R-:W-:Y:S05]  /*1390*/  BRA `(.L_x_13482) ;  /* 0x0000004000007947 */ /* 0x000fea0003800000 */
.L_x_13480:
[----:B-----5:R-:W-:Y:S02]  /*13a0*/  HADD2.F32 R88, -RZ, R77.H0_H0 ;  /* 0x2000004dff587230 */ /* 0x020fe40000004100 */
[----:B------:R-:W-:-:S03]  /*13b0*/  @P4 HADD2.F32 R96, -RZ, R81.H0_H0 ;  /* 0x20000051ff604230 */ /* 0x000fc60000004100 */
[----:B------:R-:W-:-:S04]  /*13c0*/  FADD.FTZ R11, R88, R11 ;  /* 0x0000000b580b7221 */ /* 0x000fc80000010000 */
[----:B------:R-:W-:-:S05]  /*13d0*/  @P4 FADD.FTZ R11, R96, R11 ;  /* 0x0000000b600b4221 */ /* 0x000fca0000010000 */
.L_x_13482:
[----:B------:R-:W-:-:S04]  /*13e0*/  F2FP.PACK_AB R88, RZ, R11 ;  /* 0x0000000bff58723e */ /* 0x000fc800000000ff */
[----:B------:R-:W-:Y:S02]  /*13f0*/  PRMT R85, R88, 0x7610, R85 ;  /* 0x0000761058557816 */ /* 0x000fe40000000055 */
.L_x_13483:
[----:B------:R-:W-:Y:S01]  /*1400*/  HADD2.F32 R97, -RZ, R89.H1_H1 ;  /* 0x30000059ff617230 */ /* 0x000fe20000004100 */
[----:B------:R-:W-:Y:S05]  /*1410*/  @P5 BRA `(.L_x_13484) ;  /* 0x0000008000005947 */ /* 0x000fea0003800000 */
[----:B------:R-:W-:-:S04]  /*1420*/  ISETP.NE.U32.AND P3, PT, RZ, c[0x0][0x180], PT ;  /* 0x00006000ff007a0c */ /* 0x000fc80003f65070 */
[----:B------:R-:W-:-:S13]  /*1430*/  ISETP.NE.AND.EX P3, PT, RZ, c[0x0][0x184], PT, P3 ;  /* 0x00006100ff007a0c */ /* 0x000fda0003f65330 */
[----:B------:R-:W-:Y:S05]  /*1440*/  @P3 BRA `(.L_x_13485) ;  /* 0x0000002000003947 */ /* 0x000fea0003800000 */
[----:B------:R-:W-:Y:S05]  /*1450*/  @P2 BRA `(.L_x_13486) ;  /* 0x0000008000002947 */ /* 0x000fea0003800000 */
[----:B------:R-:W-:Y:S05]  /*1460*/  BRA `(.L_x_13487) ;  /* 0x0000009000007947 */ /* 0x000fea0003800000 */
.L_x_13485:
[----:B-----5:R-:W-:-:S05]  /*1470*/  HADD2.F32 R88, -RZ, R81.H1_H1 ;  /* 0x30000051ff587230 */ /* 0x020fca0000004100 */
[----:B------:R-:W-:Y:S01]  /*1480*/  FADD.FTZ R97, R88, R97 ;  /* 0x0000006158617221 */ /* 0x000fe20000010000 */
[----:B------:R-:W-:Y:S05]  /*1490*/  BRA `(.L_x_13486) ;  /* 0x0000004000007947 */ /* 0x000fea0003800000 */
.L_x_13484:
[----:B-----5:R-:W-:Y:S02]  /*14a0*/  HADD2.F32 R88, -RZ, R77.H1_H1 ;  /* 0x3000004dff587230 */ /* 0x020fe40000004100 */
[----:B------:R-:W-:-:S03]  /*14b0*/  @P4 HADD2.F32 R96, -RZ, R81.H1_H1 ;  /* 0x30000051ff604230 */ /* 0x000fc60000004100 */
[----:B------:R-:W-:-:S04]  /*14c0*/  FADD.FTZ R97, R88, R97 ;  /* 0x0000006158617221 */ /* 0x000fc80000010000 */
[----:B------:R-:W-:-:S05]  /*14d0*/  @P4 FADD.FTZ R97, R96, R97 ;  /* 0x0000006160614221 */ /* 0x000fca0000010000 */
.L_x_13486:
[----:B------:R-:W-:-:S04]  /*14e0*/  F2FP.PACK_AB R88, RZ, R97 ;  /* 0x00000061ff58723e */ /* 0x000fc800000000ff */
[----:B------:R-:W-:Y:S02]  /*14f0*/  PRMT R85, R85, 0x5410, R88 ;  /* 0x0000541055557816 */ /* 0x000fe40000000058 */
.L_x_13487:
[----:B------:R-:W-:Y:S01]  /*1500*/  HADD2.F32 R96, -RZ, R90.H0_H0 ;  /* 0x2000005aff607230 */ /* 0x000fe20000004100 */
[----:B------:R-:W-:Y:S05]  /*1510*/  @P5 BRA `(.L_x_13488) ;  /* 0x0000008000005947 */ /* 0x000fea0003800000 */
[----:B------:R-:W-:-:S04]  /*1520*/  ISETP.NE.U32.AND P3, PT, RZ, c[0x0][0x180], PT ;  /* 0x00006000ff007a0c */ /* 0x000fc80003f65070 */
[----:B------:R-:W-:-:S13]  /*1530*/  ISETP.NE.AND.EX P3, PT, RZ, c[0x0][0x184], PT, P3 ;  /* 0x00006100ff007a0c */ /* 0x000fda0003f65330 */
[----:B------:R-:W-:Y:S05]  /*1540*/  @P3 BRA `(.L_x_13489) ;  /* 0x0000002000003947 */ /* 0x000fea0003800000 */
[----:B------:R-:W-:Y:S05]  /*1550*/  @P2 BRA `(.L_x_13490) ;  /* 0x0000008000002947 */ /* 0x000fea0003800000 */
[----:B------:R-:W-:Y:S05]  /*1560*/  BRA `(.L_x_13491) ;  /* 0x0000009000007947 */ /* 0x000fea0003800000 */
.L_x_13489:
[----:B-----5:R-:W-:-:S05]  /*1570*/  HADD2.F32 R89, -RZ, R82.H0_H0 ;  /* 0x20000052ff597230 */ /* 0x020fca0000004100 */
[----:B------:R-:W-:Y:S01]  /*1580*/  FADD.FTZ R96, R89, R96 ;  /* 0x0000006059607221 */ /* 0x000fe20000010000 */
[----:B------:R-:W-:Y:S05]  /*1590*/  BRA `(.L_x_13490) ;  /* 0x0000004000007947 */ /* 0x000fea0003800000 */
.L_x_13488:
[----:B-----5:R-:W-:Y:S02]  /*15a0*/  HADD2.F32 R89, -RZ, R78.H0_H0 ;  /* 0x2000004eff597230 */ /* 0x020fe40000004100 */
[----:B------:R-:W-:-:S03]  /*15b0*/  @P4 HADD2.F32 R107, -RZ, R82.H0_H0 ;  /* 0x20000052ff6b4230 */ /* 0x000fc60000004100 */
[----:B------:R-:W-:-:S04]  /*15c0*/  FADD.FTZ R96, R89, R96 ;  /* 0x0000006059607221 */ /* 0x000fc80000010000 */
[----:B------:R-:W-:-:S05]  /*15d0*/  @P4 FADD.FTZ R96, R107, R96 ;  /* 0x000000606b604221 */ /* 0x000fca0000010000 */
.L_x_13490:
[----:B------:R-:W-:-:S04]  /*15e0*/  F2FP.PACK_AB R88, RZ, R96 ;  /* 0x00000060ff58723e */ /* 0x000fc800000000ff */
[----:B------:R-:W-:Y:S02]  /*15f0*/  PRMT R86, R88, 0x7610, R86 ;  /* 0x0000761058567816 */ /* 0x000fe40000000056 */
.L_x_13491:
[----:B------:R-:W-:Y:S01]  /*1600*/  HADD2.F32 R106, -RZ, R90.H1_H1 ;  /* 0x3000005aff6a7230 */ /* 0x000fe20000004100 */
[----:B------:R-:W-:Y:S05]  /*1610*/  @P5 BRA `(.L_x_13492) ;  /* 0x0000008000005947 */ /* 0x000fea0003800000 */
[----:B------:R-:W-:-:S04]  /*1620*/  ISETP.NE.U32.AND P3, PT, RZ, c[0x0][0x180], PT ;  /* 0x00006000ff007a0c */ /* 0x000fc80003f65070 */
[----:B------:R-:W-:-:S13]  /*1630*/  ISETP.NE.AND.EX P3, PT, RZ, c[0x0][0x184], PT, P3 ;  /* 0x00006100ff007a0c */ /* 0x000fda0003f65330 */
[----:B------:R-:W-:Y:S05]  /*1640*/  @P3 BRA `(.L_x_13493) ;  /* 0x0000002000003947 */ /* 0x000fea0003800000 */
[----:B------:R-:W-:Y:S05]  /*1650*/  @P2 BRA `(.L_x_13494) ;  /* 0x0000008000002947 */ /* 0x000fea0003800000 */
[----:B------:R-:W-:Y:S05]  /*1660*/  BRA `(.L_x_13495) ;  /* 0x0000009000007947 */ /* 0x000fea0003800000 */
.L_x_13493:
[----:B-----5:R-:W-:-:S05]  /*1670*/  HADD2.F32 R89, -RZ, R82.H1_H1 ;  /* 0x30000052ff597230 */ /* 0x020fca0000004100 */
[----:B------:R-:W-:Y:S01]  /*1680*/  FADD.FTZ R106, R89, R106 ;  /* 0x0000006a596a7221 */ /* 0x000fe20000010000 */
[----:B------:R-:W-:Y:S05]  /*1690*/  BRA `(.L_x_13494) ;  /* 0x0000004000007947 */ /* 0x000fea0003800000 */
.L_x_13492:
[----:B-----5:R-:W-:Y:S02]  /*16a0*/  HADD2.F32 R89, -RZ, R78.H1_H1 ;  /* 0x3000004eff597230 */ /* 0x020fe40000004100 */
[----:B------:R-:W-:-:S03]  /*16b0*/  @P4 HADD2.F32 R107, -RZ, R82.H1_H1 ;  /* 0x30000052ff6b4230 */ /* 0x000fc60000004100 */
[----:B------:R-:W-:-:S04]  /*16c0*/  FADD.FTZ R106, R89, R106 ;  /* 0x0000006a596a7221 */ /* 0x000fc80000010000 */
[----:B------:R-:W-:-:S05]  /*16d0*/  @P4 FADD.FTZ R106, R107, R106 ;  /* 0x0000006a6b6a4221 */ /* 0x000fca0000010000 */
.L_x_13494:
[----:B------:R-:W-:-:S04]  /*16e0*/  F2FP.PACK_AB R88, RZ, R106 ;  /* 0x0000006aff58723e */ /* 0x000fc800000000ff */
[----:B------:R-:W-:Y:S02]  /*16f0*/  PRMT R86, R86, 0x5410, R88 ;  /* 0x0000541056567816 */ /* 0x000fe40000000058 */
.L_x_13495:
[----:B------:R-:W-:Y:S01]  /*1700*/  HADD2.F32 R107, -RZ, R91.H0_H0 ;  /* 0x2000005bff6b7230 */ /* 0x000fe20000004100 */
[----:B------:R-:W-:Y:S05]  /*1710*/  @P5 BRA `(.L_x_13496) ;  /* 0x0000008000005947 */ /* 0x000fea0003800000 */
[----:B------:R-:W-:-:S04]  /*1720*/  ISETP.NE.U32.AND P3, PT, RZ, c[0x0][0x180], PT ;  /* 0x00006000ff007a0c */ /* 0x000fc80003f65070 */
[----:B------:R-:W-:-:S13]  /*1730*/  ISETP.NE.AND.EX P3, PT, RZ, c[0x0][0x184], PT, P3 ;  /* 0x00006100ff007a0c */ /* 0x000fda0003f65330 */
[----:B------:R-:W-:Y:S05]  /*1740*/  @P3 BRA `(.L_x_13497) ;  /* 0x0000002000003947 */ /* 0x000fea0003800000 */
[----:B------:R-:W-:Y:S05]  /*1750*/  @P2 BRA `(.L_x_13498) ;  /* 0x0000008000002947 */ /* 0x000fea0003800000 */
[----:B------:R-:W-:Y:S05]  /*1760*/  BRA `(.L_x_13499) ;  /* 0x0000009000007947 */ /* 0x000fea0003800000 */
.L_x_13497:
[----:B-----5:R-:W-:-:S05]  /*1770*/  HADD2.F32 R88, -RZ, R83.H0_H0 ;  /* 0x20000053ff587230 */ /* 0x020fca0000004100 */
[----:B------:R-:W-:Y:S01]  /*1780*/  FADD.FTZ R107, R88, R107 ;  /* 0x0000006b586b7221 */ /* 0x000fe20000010000 */
[----:B------:R-:W-:Y:S05]  /*1790*/  BRA `(.L_x_13498) ;  /* 0x0000004000007947 */ /* 0x000fea0003800000 */
.L_x_13496:
[----:B-----5:R-:W-:-:S05]  /*17a0*/  HADD2.F32 R88, -RZ, R79.H0_H0 ;  /* 0x2000004fff587230 */ /* 0x020fca0000004100 */
[----:B------:R-:W-:Y:S01]  /*17b0*/  FADD.FTZ R107, R88, R107 ;  /* 0x0000006b586b7221 */ /* 0x000fe20000010000 */
[----:B------:R-:W-:-:S05]  /*17c0*/  @P4 HADD2.F32 R88, -RZ, R83.H0_H0 ;  /* 0x20000053ff584230 */ /* 0x000fca0000004100 */
[----:B------:R-:W-:-:S05]  /*17d0*/  @P4 FADD.FTZ R107, R88, R107 ;  /* 0x0000006b586b4221 */ /* 0x000fca0000010000 */
.L_x_13498:
[----:B------:R-:W-:-:S04]  /*17e0*/  F2FP.PACK_AB R88, RZ, R107 ;  /* 0x0000006bff58723e */ /* 0x000fc800000000ff */
[----:B------:R-:W-:Y:S02]  /*17f0*/  PRMT R87, R88, 0x7610, R87 ;  /* 0x0000761058577816 */ /* 0x000fe40000000057 */
.L_x_13499:
[----:B------:R-:W-:Y:S01]  /*1800*/  HADD2.F32 R113, -RZ, R91.H1_H1 ;  /* 0x3000005bff717230 */ /* 0x000fe20000004100 */
[----:B------:R-:W-:Y:S05]  /*1810*/  @P5 BRA `(.L_x_13500) ;  /* 0x0000008000005947 */ /* 0x000fea0003800000 */
[----:B------:R-:W-:-:S04]  /*1820*/  ISETP.NE.U32.AND P3, PT, RZ, c[0x0][0x180], PT ;  /* 0x00006000ff007a0c */ /* 0x000fc80003f65070 */
[----:B------:R-:W-:-:S13]  /*1830*/  ISETP.NE.AND.EX P3, PT, RZ, c[0x0][0x184], PT, P3 ;  /* 0x00006100ff007a0c */ /* 0x000fda0003f65330 */
[----:B------:R-:W-:Y:S05]  /*1840*/  @P3 BRA `(.L_x_13501) ;  /* 0x0000002000003947 */ /* 0x000fea0003800000 */
[----:B------:R-:W-:Y:S05]  /*1850*/  @P2 BRA `(.L_x_13502) ;  /* 0x0000008000002947 */ /* 0x000fea0003800000 */
[----:B------:R-:W-:Y:S05]  /*1860*/  BRA `(.L_x_13503) ;  /* 0x0000009000007947 */ /* 0x000fea0003800000 */
.L_x_13501:
[----:B-----5:R-:W-:-:S05]  /*1870*/  HADD2.F32 R88, -RZ, R83.H1_H1 ;  /* 0x30000053ff587230 */ /* 0x020fca0000004100 */
[----:B------:R-:W-:Y:S01]  /*1880*/  FADD.FTZ R113, R88, R113 ;  /* 0x0000007158717221 */ /* 0x000fe20000010000 */
[----:B------:R-:W-:Y:S05]  /*1890*/  BRA `(.L_x_13502) ;  /* 0x0000004000007947 */ /* 0x000fea0003800000 */
.L_x_13500:
[----:B-----5:R-:W-:-:S05]  /*18a0*/  HADD2.F32 R88, -RZ, R79.H1_H1 ;  /* 0x3000004fff587230 */ /* 0x020fca0000004100 */
[----:B------:R-:W-:Y:S01]  /*18b0*/  FADD.FTZ R113, R88, R113 ;  /* 0x0000007158717221 */ /* 0x000fe20000010000 */
[----:B------:R-:W-:-:S05]  /*18c0*/  @P4 HADD2.F32 R88, -RZ, R83.H1_H1 ;  /* 0x30000053ff584230 */ /* 0x000fca0000004100 */
[----:B------:R-:W-:-:S05]  /*18d0*/  @P4 FADD.FTZ R113, R88, R113 ;  /* 0x0000007158714221 */ /* 0x000fca0000010000 */
.L_x_13502:
[----:B------:R-:W-:-:S04]  /*18e0*/  F2FP.PACK_AB R88, RZ, R113 ;  /* 0x00000071ff58723e */ /* 0x000fc800000000ff */
[----:B------:R-:W-:Y:S02]  /*18f0*/  PRMT R87, R87, 0x5410, R88 ;  /* 0x0000541057577816 */ /* 0x000fe40000000058 */
.L_x_13503:
[----:B------:R-:W-:-:S04]  /*1900*/  @P2 LEA R88, P3, R117, c[0x0][0x188], 0x4 ;  /* 0x0000620075582a11 */ /* 0x000fc800078620ff */
[C---:B------:R-:W-:Y:S02]  /*1910*/  @P2 LEA.HI.X R89, R117.reuse, c[0x0][0x18c], RZ, 0x4, P3 ;  /* 0x0000630075592a11 */ /* 0x040fe400018f24ff */
[----:B------:R-:W-:-:S03]  /*1920*/  IADD3 R117, R117, 0x20, RZ ;  /* 0x0000002075757810 */ /* 0x000fc60007ffe0ff */
[----:B------:R0:W-:Y:S04]  /*1930*/  @P2 STG.E.128 [R88.64], R84 ;  /* 0x0000005458002986 */ /* 0x0001e8000c101d04 */
.L_x_13471:
[----:B------:R-:W-:Y:S05]  /*1940*/  BSYNC B0 ;  /* 0x0000000000007941 */ /* 0x000fea0003800000 */
.L_x_13470:
        /* <DEDUP_REMOVED lines=25> */
.L_x_13507:
[----:B-----5:R-:W-:-:S05]  /*1ae0*/  HADD2.F32 R93, -RZ, R80.H0_H0 ;  /* 0x20000050ff5d7230 */ /* 0x020fca0000004100 */
[----:B------:R-:W-:Y:S01]  /*1af0*/  FADD.FTZ R6, R93, R6 ;  /* 0x000000065d067221 */ /* 0x000fe20000010000 */
[----:B------:R-:W-:Y:S05]  /*1b00*/  BRA `(.L_x_13508) ;  /* 0x0000004000007947 */ /* 0x000fea0003800000 */
.L_x_13506:
[----:B0----5:R-:W-:Y:S02]  /*1b10*/  HADD2.F32 R93, -RZ, R76.H0_H0 ;  /* 0x2000004cff5d7230 */ /* 0x021fe40000004100 */
[----:B------:R-:W-:-:S03]  /*1b20*/  @P4 HADD2.F32 R101, -RZ, R80.H0_H0 ;  /* 0x20000050ff654230 */ /* 0x000fc60000004100 */
[----:B------:R-:W-:-:S04]  /*1b30*/  FADD.FTZ R6, R93, R6 ;  /* 0x000000065d067221 */ /* 0x000fc80000010000 */
[----:B------:R-:W-:-:S05]  /*1b40*/  @P4 FADD.FTZ R6, R101, R6 ;  /* 0x0000000665064221 */ /* 0x000fca0000010000 */
.L_x_13508:
[----:B------:R-:W-:-:S04]  /*1b50*/  F2FP.PACK_AB R92, RZ, R6 ;  /* 0x00000006ff5c723e */ /* 0x000fc800000000ff */
[----:B------:R-:W-:Y:S02]  /*1b60*/  PRMT R84, R92, 0x7610, R84 ;  /* 0x000076105c547816 */ /* 0x000fe40000000054 */
.L_x_13509:
[----:B------:R-:W-:Y:S01]  /*1b70*/  HADD2.F32 R92, -RZ, R88.H1_H1 ;  /* 0x30000058ff5c7230 */ /* 0x000fe20000004100 */
[----:B------:R-:W-:Y:S05]  /*1b80*/  @P5 BRA `(.L_x_13510) ;  /* 0x0000008000005947 */ /* 0x000fea0003800000 */
[----:B------:R-:W-:-:S04]  /*1b90*/  ISETP.NE.U32.AND P3, PT, RZ, c[0x0][0x180], PT ;  /* 0x00006000ff007a0c */ /* 0x000fc80003f65070 */
[----:B------:R-:W-:-:S13]  /*1ba0*/  ISETP.NE.AND.EX P3, PT, RZ, c[0x0][0x184], PT, P3 ;  /* 0x00006100ff007a0c */ /* 0x000fda0003f65330 */
[----:B------:R-:W-:Y:S05]  /*1bb0*/  @P3 BRA `(.L_x_13511) ;  /* 0x0000002000003947 */ /* 0x000fea0003800000 */
[----:B------:R-:W-:Y:S05]  /*1bc0*/  @P2 BRA `(.L_x_13512) ;  /* 0x0000008000002947 */ /* 0x000fea0003800000 */
[----:B------:R-:W-:Y:S05]  /*1bd0*/  BRA `(.L_x_13513) ;  /* 0x0000009000007947 */ /* 0x000fea0003800000 */
.L_x_13511:
[----:B-----5:R-:W-:-:S05]  /*1be0*/  HADD2.F32 R93, -RZ, R80.H1_H1 ;  /* 0x30000050ff5d7230 */ /* 0x020fca0000004100 */
[----:B------:R-:W-:Y:S01]  /*1bf0*/  FADD.FTZ R92, R93, R92 ;  /* 0x0000005c5d5c7221 */ /* 0x000fe20000010000 */
[----:B------:R-:W-:Y:S05]  /*1c00*/  BRA `(.L_x_13512) ;  /* 0x0000004000007947 */ /* 0x000fea0003800000 */
.L_x_13510:
[----:B-----5:R-:W-:Y:S02]  /*1c10*/  HADD2.F32 R93, -RZ, R76.H1_H1 ;  /* 0x3000004cff5d7230 */ /* 0x020fe40000004100 */
[----:B------:R-:W-:-:S03]  /*1c20*/  @P4 HADD2.F32 R101, -RZ, R80.H1_H1 ;  /* 0x30000050ff654230 */ /* 0x000fc60000004100 */
[----:B------:R-:W-:-:S04]  /*1c30*/  FADD.FTZ R92, R93, R92 ;  /* 0x0000005c5d5c7221 */ /* 0x000fc80000010000 */
[----:B------:R-:W-:-:S05]  /*1c40*/  @P4 FADD.FTZ R92, R101, R92 ;  /* 0x0000005c655c4221 */ /* 0x000fca0000010000 */
.L_x_13512:
[----:B------:R-:W-:-:S04]  /*1c50*/  F2FP.PACK_AB R88, RZ, R92 ;  /* 0x0000005cff58723e */ /* 0x000fc800000000ff */
[----:B------:R-:W-:Y:S02]  /*1c60*/  PRMT R84, R84, 0x5410, R88 ;  /* 0x0000541054547816 */ /* 0x000fe40000000058 */
.L_x_13513:
[----:B------:R-:W-:Y:S01]  /*1c70*/  HADD2.F32 R93, -RZ, R89.H0_H0 ;  /* 0x20000059ff5d7230 */ /* 0x000fe20000004100 */
[----:B------:R-:W-:Y:S05]  /*1c80*/  @P5 BRA `(.L_x_13514) ;  /* 0x0000008000005947 */ /* 0x000fea0003800000 */
[----:B------:R-:W-:-:S04]  /*1c90*/  ISETP.NE.U32.AND P3, PT, RZ, c[0x0][0x180], PT ;  /* 0x00006000ff007a0c */ /* 0x000fc80003f65070 */
[----:B------:R-:W-:-:S13]  /*1ca0*/  ISETP.NE.AND.EX P3, PT, RZ, c[0x0][0x184], PT, P3 ;  /* 0x00006100ff007a0c */ /* 0x000fda0003f65330 */
[----:B------:R-:W-:Y:S05]  /*1cb0*/  @P3 BRA `(.L_x_13515) ;  /* 0x0000002000003947 */ /* 0x000fea0003800000 */
[----:B------:R-:W-:Y:S05]  /*1cc0*/  @P2 BRA `(.L_x_13516) ;  /* 0x0000008000002947 */ /* 0x000fea0003800000 */
[----:B------:R-:W-:Y:S05]  /*1cd0*/  BRA `(.L_x_13517) ;  /* 0x0000009000007947 */ /* 0x000fea0003800000 */
.L_x_13515:
[----:B-----5:R-:W-:-:S05]  /*1ce0*/  HADD2.F32 R88, -RZ, R81.H0_H0 ;  /* 0x20000051ff587230 */ /* 0x020fca0000004100 */
[----:B------:R-:W-:Y:S01]  /*1cf0*/  FADD.FTZ R93, R88, R93 ;  /* 0x0000005d585d7221 */ /* 0x000fe20000010000 */
[----:B------:R-:W-:Y:S05]  /*1d00*/  BRA `(.L_x_13516) ;  /* 0x0000004000007947 */ /* 0x000fea0003800000 */
.L_x_13514:
[----:B-----5:R-:W-:Y:S02]  /*1d10*/  HADD2.F32 R88, -RZ, R77.H0_H0 ;  /* 0x2000004dff587230 */ /* 0x020fe40000004100 */
[----:B------:R-:W-:-:S03]  /*1d20*/  @P4 HADD2.F32 R100, -RZ, R81.H0_H0 ;  /* 0x20000051ff644230 */ /* 0x000fc60000004100 */
[----:B------:R-:W-:-:S04]  /*1d30*/  FADD.FTZ R93, R88, R93 ;  /* 0x0000005d585d7221 */ /* 0x000fc80000010000 */
[----:B------:R-:W-:-:S05]  /*1d40*/  @P4 FADD.FTZ R93, R100, R93 ;  /* 0x0000005d645d4221 */ /* 0x000fca0000010000 */
.L_x_13516:
[----:B------:R-:W-:-:S04]  /*1d50*/  F2FP.PACK_AB R88, RZ, R93 ;  /* 0x0000005dff58723e */ /* 0x000fc800000000ff */
[----:B------:R-:W-:Y:S02]  /*1d60*/  PRMT R85, R88, 0x7610, R85 ;  /* 0x0000761058557816 */ /* 0x000fe40000000055 */
.L_x_13517:
[----:B------:R-:W-:Y:S01]  /*1d70*/  HADD2.F32 R100, -RZ, R89.H1_H1 ;  /* 0x30000059ff647230 */ /* 0x000fe20000004100 */
[----:B------:R-:W-:Y:S05]  /*1d80*/  @P5 BRA `(.L_x_13518) ;  /* 0x0000008000005947 */ /* 0x000fea0003800000 */
[----:B------:R-:W-:-:S04]  /*1d90*/  ISETP.NE.U32.AND P3, PT, RZ, c[0x0][0x180], PT ;  /* 0x00006000ff007a0c */ /* 0x000fc80003f65070 */
[----:B------:R-:W-:-:S13]  /*1da0*/  ISETP.NE.AND.EX P3, PT, RZ, c[0x0][0x184], PT, P3 ;  /* 0x00006100ff007a0c */ /* 0x000fda0003f65330 */
[----:B------:R-:W-:Y:S05]  /*1db0*/  @P3 BRA `(.L_x_13519) ;  /* 0x0000002000003947 */ /* 0x000fea0003800000 */
[----:B------:R-:W-:Y:S05]  /*1dc0*/  @P2 BRA `(.L_x_13520) ;  /* 0x0000008000002947 */ /* 0x000fea0003800000 */
[----:B------:R-:W-:Y:S05]  /*1dd0*/  BRA `(.L_x_13521) ;  /* 0x0000009000007947 */ /* 0x000fea0003800000 */
.L_x_13519:
[----:B-----5:R-:W-:-:S05]  /*1de0*/  HADD2.F32 R89, -RZ, R81.H1_H1 ;  /* 0x30000051ff597230 */ /* 0x020fca0000004100 */
[----:B------:R-:W-:Y:S01]  /*1df0*/  FADD.FTZ R100, R89, R100 ;  /* 0x0000006459647221 */ /* 0x000fe20000010000 */
[----:B------:R-:W-:Y:S05]  /*1e00*/  BRA `(.L_x_13520) ;  /* 0x0000004000007947 */ /* 0x000fea0003800000 */
.L_x_13518:
[----:B-----5:R-:W-:Y:S02]  /*1e10*/  HADD2.F32 R89, -RZ, R77.H1_H1 ;  /* 0x3000004dff597230 */ /* 0x020fe40000004100 */
[----:B------:R-:W-:-:S03]  /*1e20*/  @P4 HADD2.F32 R101, -RZ, R81.H1_H1 ;  /* 0x30000051ff654230 */ /* 0x000fc60000004100 */
[----:B------:R-:W-:-:S04]  /*1e30*/  FADD.FTZ R100, R89, R100 ;  /* 0x0000006459647221 */ /* 0x000fc80000010000 */
[----:B------:R-:W-:-:S05]  /*1e40*/  @P4 FADD.FTZ R100, R101, R100 ;  /* 0x0000006465644221 */ /* 0x000fca0000010000 */
.L_x_13520:
[----:B------:R-:W-:-:S04]  /*1e50*/  F2FP.PACK_AB R88, RZ, R100 ;  /* 0x00000064ff58723e */ /* 0x000fc800000000ff */
[----:B------:R-:W-:Y:S02]  /*1e60*/  PRMT R85, R85, 0x5410, R88 ;  /* 0x0000541055557816 */ /* 0x000fe40000000058 */
.L_x_13521:
[----:B------:R-:W-:Y:S01]  /*1e70*/  HADD2.F32 R101, -RZ, R90.H0_H0 ;  /* 0x2000005aff657230 */ /* 0x000fe20000004100 */
[----:B------:R-:W-:Y:S05]  /*1e80*/  @P5 BRA `(.L_x_13522) ;  /* 0x0000008000005947 */ /* 0x000fea0003800000 */
[----:B------:R-:W-:-:S04]  /*1e90*/  ISETP.NE.U32.AND P3, PT, RZ, c[0x0][0x180], PT ;  /* 0x00006000ff007a0c */ /* 0x000fc80003f65070 */
[----:B------:R-:W-:-:S13]  /*1ea0*/  ISETP.NE.AND.EX P3, PT, RZ, c[0x0][0x184], PT, P3 ;  /* 0x00006100ff007a0c */ /* 0x000fda0003f65330 */
[----:B------:R-:W-:Y:S05]  /*1eb0*/  @P3 BRA `(.L_x_13523) ;  /* 0x0000002000003947 */ /* 0x000fea0003800000 */
[----:B------:R-:W-:Y:S05]  /*1ec0*/  @P2 BRA `(.L_x_13524) ;  /* 0x0000008000002947 */ /* 0x000fea0003800000 */
[----:B------:R-:W-:Y:S05]  /*1ed0*/  BRA `(.L_x_13525) ;  /* 0x0000009000007947 */ /* 0x000fea0003800000 */
.L_x_13523:
[----:B-----5:R-:W-:-:S05]  /*1ee0*/  HADD2.F32 R88, -RZ, R82.H0_H0 ;  /* 0x20000052ff587230 */ /* 0x020fca0000004100 */
[----:B------:R-:W-:Y:S01]  /*1ef0*/  FADD.FTZ R101, R88, R101 ;  /* 0x0000006558657221 */ /* 0x000fe20000010000 */
[----:B------:R-:W-:Y:S05]  /*1f00*/  BRA `(.L_x_13524) ;  /* 0x0000004000007947 */ /* 0x000fea0003800000 */
.L_x_13522:
[----:B-----5:R-:W-:Y:S02]  /*1f10*/  HADD2.F32 R88, -RZ, R78.H0_H0 ;  /* 0x2000004eff587230 */ /* 0x020fe40000004100 */
[----:B------:R-:W-:-:S03]  /*1f20*/  @P4 HADD2.F32 R108, -RZ, R82.H0_H0 ;  /* 0x20000052ff6c4230 */ /* 0x000fc60000004100 */
[----:B------:R-:W-:-:S04]  /*1f30*/  FADD.FTZ R101, R88, R101 ;  /* 0x0000006558657221 */ /* 0x000fc80000010000 */
[----:B------:R-:W-:-:S05]  /*1f40*/  @P4 FADD.FTZ R101, R108, R101 ;  /* 0x000000656c654221 */ /* 0x000fca0000010000 */
.L_x_13524:
[----:B------:R-:W-:-:S04]  /*1f50*/  F2FP.PACK_AB R88, RZ, R101 ;  /* 0x00000065ff58723e */ /* 0x000fc800000000ff */
[----:B------:R-:W-:Y:S02]  /*1f60*/  PRMT R86, R88, 0x7610, R86 ;  /* 0x0000761058567816 */ /* 0x000fe40000000056 */
.L_x_13525:
[----:B------:R-:W-:Y:S01]  /*1f70*/  HADD2.F32 R108, -RZ, R90.H1_H1 ;  /* 0x3000005aff6c7230 */ /* 0x000fe20000004100 */
[----:B------:R-:W-:Y:S05]  /*1f80*/  @P5 BRA `(.L_x_13526) ;  /* 0x0000008000005947 */ /* 0x000fea0003800000 */
[----:B------:R-:W-:-:S04]  /*1f90*/  ISETP.NE.U32.AND P3, PT, RZ, c[0x0][0x180], PT ;  /* 0x00006000ff007a0c */ /* 0x000fc80003f65070 */
[----:B------:R-:W-:-:S13]  /*1fa0*/  ISETP.NE.AND.EX P3, PT, RZ, c[0x0][0x184], PT, P3 ;  /* 0x00006100ff007a0c */ /* 0x000fda0003f65330 */
[----:B------:R-:W-:Y:S05]  /*1fb0*/  @P3 BRA `(.L_x_13527) ;  /* 0x0000002000003947 */ /* 0x000fea0003800000 */
[----:B------:R-:W-:Y:S05]  /*1fc0*/  @P2 BRA `(.L_x_13528) ;  /* 0x0000008000002947 */ /* 0x000fea0003800000 */
[----:B------:R-:W-:Y:S05]  /*1fd0*/  BRA `(.L_x_13529) ;  /* 0x0000009000007947 */ /* 0x000fea0003800000 */
.L_x_13527:
[----:B-----5:R-:W-:-:S05]  /*1fe0*/  HADD2.F32 R89, -RZ, R82.H1_H1 ;  /* 0x30000052ff597230 */ /* 0x020fca0000004100 */
[----:B------:R-:W-:Y:S01]  /*1ff0*/  FADD.FTZ R108, R89, R108 ;  /* 0x0000006c596c7221 */ /* 0x000fe20000010000 */
[----:B------:R-:W-:Y:S05]  /*2000*/  BRA `(.L_x_13528) ;  /* 0x0000004000007947 */ /* 0x000fea0003800000 */
.L_x_13526:
[----:B-----5:R-:W-:Y:S02]  /*2010*/  HADD2.F32 R89, -RZ, R78.H1_H1 ;  /* 0x3000004eff597230 */ /* 0x020fe40000004100 */
[----:B------:R-:W-:-:S03]  /*2020*/  @P4 HADD2.F32 R109, -RZ, R82.H1_H1 ;  /* 0x30000052ff6d4230 */ /* 0x000fc60000004100 */
[----:B------:R-:W-:-:S04]  /*2030*/  FADD.FTZ R108, R89, R108 ;  /* 0x0000006c596c7221 */ /* 0x000fc80000010000 */
[----:B------:R-:W-:-:S05]  /*2040*/  @P4 FADD.FTZ R108, R109, R108 ;  /* 0x0000006c6d6c4221 */ /* 0x000fca0000010000 */
.L_x_13528:
[----:B------:R-:W-:-:S04]  /*2050*/  F2FP.PACK_AB R88, RZ, R108 ;  /* 0x0000006cff58723e */ /* 0x000fc800000000ff */
[----:B------:R-:W-:Y:S02]  /*2060*/  PRMT R86, R86, 0x5410, R88 ;  /* 0x0000541056567816 */ /* 0x000fe40000000058 */
.L_x_13529:
[----:B------:R-:W-:Y:S01]  /*2070*/  HADD2.F32 R109, -RZ, R91.H0_H0 ;  /* 0x2000005bff6d7230 */ /* 0x000fe20000004100 */
[----:B------:R-:W-:Y:S05]  /*2080*/  @P5 BRA `(.L_x_13530) ;  /* 0x0000008000005947 */ /* 0x000fea0003800000 */
[----:B------:R-:W-:-:S04]  /*2090*/  ISETP.NE.U32.AND P3, PT, RZ, c[0x0][0x180], PT ;  /* 0x00006000ff007a0c */ /* 0x000fc80003f65070 */
[----:B------:R-:W-:-:S13]  /*20a0*/  ISETP.NE.AND.EX P3, PT, RZ, c[0x0][0x184], PT, P3 ;  /* 0x00006100ff007a0c */ /* 0x000fda0003f65330 */
[----:B------:R-:W-:Y:S05]  /*20b0*/  @P3 BRA `(.L_x_13531) ;  /* 0x0000002000003947 */ /* 0x000fea0003800000 */
[----:B------:R-:W-:Y:S05]  /*20c0*/  @P2 BRA `(.L_x_13532) ;  /* 0x0000008000002947 */ /* 0x000fea0003800000 */
[----:B------:R-:W-:Y:S05]  /*20d0*/  BRA `(.L_x_13533) ;  /* 0x0000009000007947 */ /* 0x000fea0003800000 */
.L_x_13531:
[----:B-----5:R-:W-:-:S05]  /*20e0*/  HADD2.F32 R88, -RZ, R83.H0_H0 ;  /* 0x20000053ff587230 */ /* 0x020fca0000004100 */
[----:B------:R-:W-:Y:S01]  /*20f0*/  FADD.FTZ R109, R88, R109 ;  /* 0x0000006d586d7221 */ /* 0x000fe20000010000 */
[----:B------:R-:W-:Y:S05]  /*2100*/  BRA `(.L_x_13532) ;  /* 0x0000004000007947 */ /* 0x000fea0003800000 */
.L_x_13530:
[----:B-----5:R-:W-:-:S05]  /*2110*/  HADD2.F32 R88, -RZ, R79.H0_H0 ;  /* 0x2000004fff587230 */ /* 0x020fca0000004100 */
[----:B------:R-:W-:Y:S01]  /*2120*/  FADD.FTZ R109, R88, R109 ;  /* 0x0000006d586d7221 */ /* 0x000fe20000010000 */
[----:B------:R-:W-:-:S05]  /*2130*/  @P4 HADD2.F32 R88, -RZ, R83.H0_H0 ;  /* 0x20000053ff584230 */ /* 0x000fca0000004100 */
[----:B------:R-:W-:-:S05]  /*2140*/  @P4 FADD.FTZ R109, R88, R109 ;  /* 0x0000006d586d4221 */ /* 0x000fca0000010000 */
.L_x_13532:
[----:B------:R-:W-:-:S04]  /*2150*/  F2FP.PACK_AB R88, RZ, R109 ;  /* 0x0000006dff58723e */ /* 0x000fc800000000ff */
[----:B------:R-:W-:Y:S02]  /*2160*/  PRMT R87, R88, 0x7610, R87 ;  /* 0x0000761058577816 */ /* 0x000fe40000000057 */
.L_x_13533:
[----:B------:R-:W-:Y:S01]  /*2170*/  HADD2.F32 R114, -RZ, R91.H1_H1 ;  /* 0x3000005bff727230 */ /* 0x000fe20000004100 */
[----:B------:R-:W-:Y:S05]  /*2180*/  @P5 BRA `(.L_x_13534) ;  /* 0x0000008000005947 */ /* 0x000fea0003800000 */
[----:B------:R-:W-:-:S04]  /*2190*/  ISETP.NE.U32.AND P3, PT, RZ, c[0x0][0x180], PT ;  /* 0x00006000ff007a0c */ /* 0x000fc80003f65070 */
[----:B------:R-:W-:-:S13]  /*21a0*/  ISETP.NE.AND.EX P3, PT, RZ, c[0x0][0x184], PT, P3 ;  /* 0x00006100ff007a0c */ /* 0x000fda0003f65330 */
[----:B------:R-:W-:Y:S05]  /*21b0*/  @P3 BRA `(.L_x_13535) ;  /* 0x0000002000003947 */ /* 0x000fea0003800000 */
[----:B------:R-:W-:Y:S05]  /*21c0*/  @P2 BRA `(.L_x_13536) ;  /* 0x0000008000002947 */ /* 0x000fea0003800000 */
[----:B------:R-:W-:Y:S05]  /*21d0*/  BRA `(.L_x_13537) ;  /* 0x0000009000007947 */ /* 0x000fea0003800000 */
.L_x_13535:
[----:B-----5:R-:W-:-:S05]  /*21e0*/  HADD2.F32 R89, -RZ, R83.H1_H1 ;  /* 0x30000053ff597230 */ /* 0x020fca0000004100 */
[----:B------:R-:W-:Y:S01]  /*21f0*/  FADD.FTZ R114, R89, R114 ;  /* 0x0000007259727221 */ /* 0x000fe20000010000 */
[----:B------:R-:W-:Y:S05]  /*2200*/  BRA `(.L_x_13536) ;  /* 0x0000004000007947 */ /* 0x000fea0003800000 */
.L_x_13534:
[----:B-----5:R-:W-:-:S05]  /*2210*/  HADD2.F32 R89, -RZ, R79.H1_H1 ;  /* 0x3000004fff597230 */ /* 0x020fca0000004100 */
[----:B------:R-:W-:Y:S01]  /*2220*/  FADD.FTZ R114, R89, R114 ;  /* 0x0000007259727221 */ /* 0x000fe20000010000 */
[----:B------:R-:W-:-:S05]  /*2230*/  @P4 HADD2.F32 R89, -RZ, R83.H1_H1 ;  /* 0x30000053ff594230 */ /* 0x000fca0000004100 */
[----:B------:R-:W-:-:S05]  /*2240*/  @P4 FADD.FTZ R114, R89, R114 ;  /* 0x0000007259724221 */ /* 0x000fca0000010000 */
.L_x_13536:
[----:B------:R-:W-:-:S04]  /*2250*/  F2FP.PACK_AB R88, RZ, R114 ;  /* 0x00000072ff58723e */ /* 0x000fc800000000ff */
[----:B------:R-:W-:Y:S02]  /*2260*/  PRMT R87, R87, 0x5410, R88 ;  /* 0x0000541057577816 */ /* 0x000fe40000000058 */
.L_x_13537:
[----:B------:R-:W-:-:S04]  /*2270*/  @P2 LEA R88, P3, R117, c[0x0][0x188], 0x4 ;  /* 0x0000620075582a11 */ /* 0x000fc800078620ff */
[C---:B------:R-:W-:Y:S02]  /*2280*/  @P2 LEA.HI.X R89, R117.reuse, c[0x0][0x18c], RZ, 0x4, P3 ;  /* 0x0000630075592a11 */ /* 0x040fe400018f24ff */
[----:B------:R-:W-:-:S03]  /*2290*/  IADD3 R117, R117, 0x20, RZ ;  /* 0x0000002075757810 */ /* 0x000fc60007ffe0ff */
[----:B------:R0:W-:Y:S04]  /*22a0*/  @P2 STG.E.128 [R88.64], R84 ;  /* 0x0000005458002986 */ /* 0x0001e8000c101d04 */
.L_x_13505:
[----:B------:R-:W-:Y:S05]  /*22b0*/  BSYNC B0 ;  /* 0x0000000000007941 */ /* 0x000fea0003800000 */
.L_x_13504:
        /* <DEDUP_REMOVED lines=24> */
.L_x_13541:
[----:B-----5:R-:W-:-:S05]  /*2440*/  HADD2.F32 R94, -RZ, R80.H0_H0 ;  /* 0x20000050ff5e7230 */ /* 0x020fca0000004100 */
[----:B------:R-:W-:Y:S01]  /*2450*/  FADD.FTZ R7, R94, R7 ;  /* 0x000000075e077221 */ /* 0x000fe20000010000 */
[----:B------:R-:W-:Y:S05]  /*2460*/  BRA `(.L_x_13542) ;  /* 0x0000004000007947 */ /* 0x000fea0003800000 */
.L_x_13540:
[----:B0----5:R-:W-:Y:S02]  /*2470*/  HADD2.F32 R94, -RZ, R76.H0_H0 ;  /* 0x2000004cff5e7230 */ /* 0x021fe40000004100 */
[----:B------:R-:W-:-:S03]  /*2480*/  @P4 HADD2.F32 R102, -RZ, R80.H0_H0 ;  /* 0x20000050ff664230 */ /* 0x000fc60000004100 */
[----:B------:R-:W-:-:S04]  /*2490*/  FADD.FTZ R7, R94, R7 ;  /* 0x000000075e077221 */ /* 0x000fc80000010000 */
[----:B------:R-:W-:-:S05]  /*24a0*/  @P4 FADD.FTZ R7, R102, R7 ;  /* 0x0000000766074221 */ /* 0x000fca0000010000 */
.L_x_13542:
[----:B------:R-:W-:-:S04]  /*24b0*/  F2FP.PACK_AB R94, RZ, R7 ;  /* 0x00000007ff5e723e */ /* 0x000fc800000000ff */
[----:B------:R-:W-:Y:S02]  /*24c0*/  PRMT R84, R94, 0x7610, R84 ;  /* 0x000076105e547816 */ /* 0x000fe40000000054 */
.L_x_13543:
[----:B------:R-:W-:Y:S01]  /*24d0*/  HADD2.F32 R94, -RZ, R88.H1_H1 ;  /* 0x30000058ff5e7230 */ /* 0x000fe20000004100 */
[----:B------:R-:W-:Y:S05]  /*24e0*/  @P5 BRA `(.L_x_13544) ;  /* 0x0000008000005947 */ /* 0x000fea0003800000 */
[----:B------:R-:W-:-:S04]  /*24f0*/  ISETP.NE.U32.AND P3, PT, RZ, c[0x0][0x180], PT ;  /* 0x00006000ff007a0c */ /* 0x000fc80003f65070 */
[----:B------:R-:W-:-:S13]  /*2500*/  ISETP.NE.AND.EX P3, PT, RZ, c[0x0][0x184], PT, P3 ;  /* 0x00006100ff007a0c */ /* 0x000fda0003f65330 */
[----:B------:R-:W-:Y:S05]  /*2510*/  @P3 BRA `(.L_x_13545) ;  /* 0x0000002000003947 */ /* 0x000fea0003800000 */
[----:B------:R-:W-:Y:S05]  /*2520*/  @P2 BRA `(.L_x_13546) ;  /* 0x0000008000002947 */ /* 0x000fea0003800000 */
[----:B------:R-:W-:Y:S05]  /*2530*/  BRA `(.L_x_13547) ;  /* 0x0000009000007947 */ /* 0x000fea0003800000 */
.L_x_13545:
[----:B-----5:R-:W-:-:S05]  /*2540*/  HADD2.F32 R95, -RZ, R80.H1_H1 ;  /* 0x30000050ff5f7230 */ /* 0x020fca0000004100 */
[----:B------:R-:W-:Y:S01]  /*2550*/  FADD.FTZ R94, R95, R94 ;  /* 0x0000005e5f5e7221 */ /* 0x000fe20000010000 */
[----:B------:R-:W-:Y:S05]  /*2560*/  BRA `(.L_x_13546) ;  /* 0x0000004000007947 */ /* 0x000fea0003800000 */
.L_x_13544:
[----:B-----5:R-:W-:Y:S02]  /*2570*/  HADD2.F32 R95, -RZ, R76.H1_H1 ;  /* 0x3000004cff5f7230 */ /* 0x020fe40000004100 */
[----:B------:R-:W-:-:S03]  /*2580*/  @P4 HADD2.F32 R103, -RZ, R80.H1_H1 ;  /* 0x30000050ff674230 */ /* 0x000fc60000004100 */
[----:B------:R-:W-:-:S04]  /*2590*/  FADD.FTZ R94, R95, R94 ;  /* 0x0000005e5f5e7221 */ /* 0x000fc80000010000 */
[----:B------:R-:W-:-:S05]  /*25a0*/  @P4 FADD.FTZ R94, R103, R94 ;  /* 0x0000005e675e4221 */ /* 0x000fca0000010000 */
.L_x_13546:
[----:B------:R-:W-:-:S04]  /*25b0*/  F2FP.PACK_AB R88, RZ, R94 ;  /* 0x0000005eff58723e */ /* 0x000fc800000000ff */
[----:B------:R-:W-:Y:S02]  /*25c0*/  PRMT R84, R84, 0x5410, R88 ;  /* 0x0000541054547816 */ /* 0x000fe40000000058 */
.L_x_13547:
[----:B------:R-:W-:Y:S01]  /*25d0*/  HADD2.F32 R95, -RZ, R89.H0_H0 ;  /* 0x20000059ff5f7230 */ /* 0x000fe20000004100 */
[----:B------:R-:W-:Y:S05]  /*25e0*/  @P5 BRA `(.L_x_13548) ;  /* 0x0000008000005947 */ /* 0x000fea0003800000 */
[----:B------:R-:W-:-:S04]  /*25f0*/  ISETP.NE.U32.AND P3, PT, RZ, c[0x0][0x180], PT ;  /* 0x00006000ff007a0c */ /* 0x000fc80003f65070 */
[----:B------:R-:W-:-:S13]  /*2600*/  ISETP.NE.AND.EX P3, PT, RZ, c[0x0][0x184], PT, P3 ;  /* 0x00006100ff007a0c */ /* 0x000fda0003f65330 */
[----:B------:R-:W-:Y:S05]  /*2610*/  @P3 BRA `(.L_x_13549) ;  /* 0x0000002000003947 */ /* 0x000fea0003800000 */
[----:B------:R-:W-:Y:S05]  /*2620*/  @P2 BRA `(.L_x_13550) ;  /* 0x0000008000002947 */ /* 0x000fea0003800000 */
[----:B------:R-:W-:Y:S05]  /*2630*/  BRA `(.L_x_13551) ;  /* 0x0000009000007947 */ /* 0x000fea0003800000 */
.L_x_13549:
[----:B-----5:R-:W-:-:S05]  /*2640*/  HADD2.F32 R88, -RZ, R81.H0_H0 ;  /* 0x20000051ff587230 */ /* 0x020fca0000004100 */
[----:B------:R-:W-:Y:S01]  /*2650*/  FADD.FTZ R95, R88, R95 ;  /* 0x0000005f585f7221 */ /* 0x000fe20000010000 */
[----:B------:R-:W-:Y:S05]  /*2660*/  BRA `(.L_x_13550) ;  /* 0x0000004000007947 */ /* 0x000fea0003800000 */
.L_x_13548:
[----:B-----5:R-:W-:Y:S02]  /*2670*/  HADD2.F32 R88, -RZ, R77.H0_H0 ;  /* 0x2000004dff587230 */ /* 0x020fe40000004100 */
[----:B------:R-:W-:-:S03]  /*2680*/  @P4 HADD2.F32 R102, -RZ, R81.H0_H0 ;  /* 0x20000051ff664230 */ /* 0x000fc60000004100 */
[----:B------:R-:W-:-:S04]  /*2690*/  FADD.FTZ R95, R88, R95 ;  /* 0x0000005f585f7221 */ /* 0x000fc80000010000 */
[----:B------:R-:W-:-:S05]  /*26a0*/  @P4 FADD.FTZ R95, R102, R95 ;  /* 0x0000005f665f4221 */ /* 0x000fca0000010000 */
.L_x_13550:
[----:B------:R-:W-:-:S04]  /*26b0*/  F2FP.PACK_AB R88, RZ, R95 ;  /* 0x0000005fff58723e */ /* 0x000fc800000000ff */
[----:B------:R-:W-:Y:S02]  /*26c0*/  PRMT R85, R88, 0x7610, R85 ;  /* 0x0000761058557816 */ /* 0x000fe40000000055 */
.L_x_13551:
[----:B------:R-:W-:Y:S01]  /*26d0*/  HADD2.F32 R102, -RZ, R89.H1_H1 ;  /* 0x30000059ff667230 */ /* 0x000fe20000004100 */
[----:B------:R-:W-:Y:S05]  /*26e0*/  @P5 BRA `(.L_x_13552) ;  /* 0x0000008000005947 */ /* 0x000fea0003800000 */
[----:B------:R-:W-:-:S04]  /*26f0*/  ISETP.NE.U32.AND P3, PT, RZ, c[0x0][0x180], PT ;  /* 0x00006000ff007a0c */ /* 0x000fc80003f65070 */
[----:B------:R-:W-:-:S13]  /*2700*/  ISETP.NE.AND.EX P3, PT, RZ, c[0x0][0x184], PT, P3 ;  /* 0x00006100ff007a0c */ /* 0x000fda0003f65330 */
[----:B------:R-:W-:Y:S05]  /*2710*/  @P3 BRA `(.L_x_13553) ;  /* 0x0000002000003947 */ /* 0x000fea0003800000 */
[----:B------:R-:W-:Y:S05]  /*2720*/  @P2 BRA `(.L_x_13554) ;  /* 0x0000008000002947 */ /* 0x000fea0003800000 */
[----:B------:R-:W-:Y:S05]  /*2730*/  BRA `(.L_x_13555) ;  /* 0x0000009000007947 */ /* 0x000fea0003800000 */
.L_x_13553:
[----:B-----5:R-:W-:-:S05]  /*2740*/  HADD2.F32 R89, -RZ, R81.H1_H1 ;  /* 0x30000051ff597230 */ /* 0x020fca0000004100 */
[----:B------:R-:W-:Y:S01]  /*2750*/  FADD.FTZ R102, R89, R102 ;  /* 0x0000006659667221 */ /* 0x000fe20000010000 */
[----:B------:R-:W-:Y:S05]  /*2760*/  BRA `(.L_x_13554) ;  /* 0x0000004000007947 */ /* 0x000fea0003800000 */
.L_x_13552:
[----:B-----5:R-:W-:Y:S02]  /*2770*/  HADD2.F32 R89, -RZ, R77.H1_H1 ;  /* 0x3000004dff597230 */ /* 0x020fe40000004100 */
[----:B------:R-:W-:-:S03]  /*2780*/  @P4 HADD2.F32 R103, -RZ, R81.H1_H1 ;  /* 0x30000051ff674230 */ /* 0x000fc60000004100 */
[----:B------:R-:W-:-:S04]  /*2790*/  FADD.FTZ R102, R89, R102 ;  /* 0x0000006659667221 */ /* 0x000fc80000010000 */
[----:B------:R-:W-:-:S05]  /*27a0*/  @P4 FADD.FTZ R102, R103, R102 ;  /* 0x0000006667664221 */ /* 0x000fca0000010000 */
.L_x_13554:
[----:B------:R-:W-:-:S04]  /*27b0*/  F2FP.PACK_AB R88, RZ, R102 ;  /* 0x00000066ff58723e */ /* 0x000fc800000000ff */
[----:B------:R-:W-:Y:S02]  /*27c0*/  PRMT R85, R85, 0x5410, R88 ;  /* 0x0000541055557816 */ /* 0x000fe40000000058 */
.L_x_13555:
[----:B------:R-:W-:Y:S01]  /*27d0*/  HADD2.F32 R103, -RZ, R90.H0_H0 ;  /* 0x2000005aff677230 */ /* 0x000fe20000004100 */
[----:B------:R-:W-:Y:S05]  /*27e0*/  @P5 BRA `(.L_x_13556) ;  /* 0x0000008000005947 */ /* 0x000fea0003800000 */
[----:B------:R-:W-:-:S04]  /*27f0*/  ISETP.NE.U32.AND P3, PT, RZ, c[0x0][0x180], PT ;  /* 0x00006000ff007a0c */ /* 0x000fc80003f65070 */
[----:B------:R-:W-:-:S13]  /*2800*/  ISETP.NE.AND.EX P3, PT, RZ, c[0x0][0x184], PT, P3 ;  /* 0x00006100ff007a0c */ /* 0x000fda0003f65330 */
[----:B------:R-:W-:Y:S05]  /*2810*/  @P3 BRA `(.L_x_13557) ;  /* 0x0000002000003947 */ /* 0x000fea0003800000 */
[----:B------:R-:W-:Y:S05]  /*2820*/  @P2 BRA `(.L_x_13558) ;  /* 0x0000008000002947 */ /* 0x000fea0003800000 */
[----:B------:R-:W-:Y:S05]  /*2830*/  BRA `(.L_x_13559) ;  /* 0x0000009000007947 */ /* 0x000fea0003800000 */
.L_x_13557:
[----:B-----5:R-:W-:-:S05]  /*2840*/  HADD2.F32 R88, -RZ, R82.H0_H0 ;  /* 0x20000052ff587230 */ /* 0x020fca0000004100 */
[----:B------:R-:W-:Y:S01]  /*2850*/  FADD.FTZ R103, R88, R103 ;  /* 0x0000006758677221 */ /* 0x000fe20000010000 */
[----:B------:R-:W-:Y:S05]  /*2860*/  BRA `(.L_x_13558) ;  /* 0x0000004000007947 */ /* 0x000fea0003800000 */
.L_x_13556:
[----:B-----5:R-:W-:Y:S02]  /*2870*/  HADD2.F32 R88, -RZ, R78.H0_H0 ;  /* 0x2000004eff587230 */ /* 0x020fe40000004100 */
[----:B------:R-:W-:-:S03]  /*2880*/  @P4 HADD2.F32 R110, -RZ, R82.H0_H0 ;  /* 0x20000052ff6e4230 */ /* 0x000fc60000004100 */
[----:B------:R-:W-:-:S04]  /*2890*/  FADD.FTZ R103, R88, R103 ;  /* 0x0000006758677221 */ /* 0x000fc80000010000 */
[----:B------:R-:W-:-:S05]  /*28a0*/  @P4 FADD.FTZ R103, R110, R103 ;  /* 0x000000676e674221 */ /* 0x000fca0000010000 */
.L_x_13558:
[----:B------:R-:W-:-:S04]  /*28b0*/  F2FP.PACK_AB R88, RZ, R103 ;  /* 0x00000067ff58723e */ /* 0x000fc800000000ff */
[----:B------:R-:W-:Y:S02]  /*28c0*/  PRMT R86, R88, 0x7610, R86 ;  /* 0x0000761058567816 */ /* 0x000fe40000000056 */
.L_x_13559:
[----:B------:R-:W-:Y:S01]  /*28d0*/  HADD2.F32 R110, -RZ, R90.H1_H1 ;  /* 0x3000005aff6e7230 */ /* 0x000fe20000004100 */
[----:B------:R-:W-:Y:S05]  /*28e0*/  @P5 BRA `(.L_x_13560) ;  /* 0x0000008000005947 */ /* 0x000fea0003800000 */
[----:B------:R-:W-:-:S04]  /*28f0*/  ISETP.NE.U32.AND P3, PT, RZ, c[0x0][0x180], PT ;  /* 0x00006000ff007a0c */ /* 0x000fc80003f65070 */
[----:B------:R-:W-:-:S13]  /*2900*/  ISETP.NE.AND.EX P3, PT, RZ, c[0x0][0x184], PT, P3 ;  /* 0x00006100ff007a0c */ /* 0x000fda0003f65330 */
[----:B------:R-:W-:Y:S05]  /*2910*/  @P3 BRA `(.L_x_13561) ;  /* 0x0000002000003947 */ /* 0x000fea0003800000 */
[----:B------:R-:W-:Y:S05]  /*2920*/  @P2 BRA `(.L_x_13562) ;  /* 0x0000008000002947 */ /* 0x000fea0003800000 */
[----:B------:R-:W-:Y:S05]  /*2930*/  BRA `(.L_x_13563) ;  /* 0x0000009000007947 */ /* 0x000fea0003800000 */
.L_x_13561:
[----:B-----5:R-:W-:-:S05]  /*2940*/  HADD2.F32 R89, -RZ, R82.H1_H1 ;  /* 0x30000052ff597230 */ /* 0x020fca0000004100 */
[----:B------:R-:W-:Y:S01]  /*2950*/  FADD.FTZ R110, R89, R110 ;  /* 0x0000006e596e7221 */ /* 0x000fe20000010000 */
[----:B------:R-:W-:Y:S05]  /*2960*/  BRA `(.L_x_13562) ;  /* 0x0000004000007947 */ /* 0x000fea0003800000 */
.L_x_13560:
[----:B-----5:R-:W-:Y:S02]  /*2970*/  HADD2.F32 R89, -RZ, R78.H1_H1 ;  /* 0x3000004eff597230 */ /* 0x020fe40000004100 */
[----:B------:R-:W-:-:S03]  /*2980*/  @P4 HADD2.F32 R111, -RZ, R82.H1_H1 ;  /* 0x30000052ff6f4230 */ /* 0x000fc60000004100 */
[----:B------:R-:W-:-:S04]  /*2990*/  FADD.FTZ R110, R89, R110 ;  /* 0x0000006e596e7221 */ /* 0x000fc80000010000 */
[----:B------:R-:W-:-:S05]  /*29a0*/  @P4 FADD.FTZ R110, R111, R110 ;  /* 0x0000006e6f6e4221 */ /* 0x000fca0000010000 */
.L_x_13562:
[----:B------:R-:W-:-:S04]  /*29b0*/  F2FP.PACK_AB R88, RZ, R110 ;  /* 0x0000006eff58723e */ /* 0x000fc800000000ff */
[----:B------:R-:W-:Y:S02]  /*29c0*/  PRMT R86, R86, 0x5410, R88 ;  /* 0x0000541056567816 */ /* 0x000fe40000000058 */
.L_x_13563:
[----:B------:R-:W-:Y:S01]  /*29d0*/  HADD2.F32 R111, -RZ, R91.H0_H0 ;  /* 0x2000005bff6f7230 */ /* 0x000fe20000004100 */
[----:B------:R-:W-:Y:S05]  /*29e0*/  @P5 BRA `(.L_x_13564) ;  /* 0x0000008000005947 */ /* 0x000fea0003800000 */
[----:B------:R-:W-:-:S04]  /*29f0*/  ISETP.NE.U32.AND P3, PT, RZ, c[0x0][0x180], PT ;  /* 0x00006000ff007a0c */ /* 0x000fc80003f65070 */
[----:B------:R-:W-:-:S13]  /*2a00*/  ISETP.NE.AND.EX P3, PT, RZ, c[0x0][0x184], PT, P3 ;  /* 0x00006100ff007a0c */ /* 0x000fda0003f65330 */
[----:B------:R-:W-:Y:S05]  /*2a10*/  @P3 BRA `(.L_x_13565) ;  /* 0x0000002000003947 */ /* 0x000fea0003800000 */
[----:B------:R-:W-:Y:S05]  /*2a20*/  @P2 BRA `(.L_x_13566) ;  /* 0x0000008000002947 */ /* 0x000fea0003800000 */
[----:B------:R-:W-:Y:S05]  /*2a30*/  BRA `(.L_x_13567) ;  /* 0x0000009000007947 */ /* 0x000fea0003800000 */
.L_x_13565:
[----:B-----5:R-:W-:-:S05]  /*2a40*/  HADD2.F32 R88, -RZ, R83.H0_H0 ;  /* 0x20000053ff587230 */ /* 0x020fca0000004100 */
[----:B------:R-:W-:Y:S01]  /*2a50*/  FADD.FTZ R111, R88, R111 ;  /* 0x0000006f586f7221 */ /* 0x000fe20000010000 */
[----:B------:R-:W-:Y:S05]  /*2a60*/  BRA `(.L_x_13566) ;  /* 0x0000004000007947 */ /* 0x000fea0003800000 */
.L_x_13564:
[----:B-----5:R-:W-:-:S05]  /*2a70*/  HADD2.F32 R88, -RZ, R79.H0_H0 ;  /* 0x2000004fff587230 */ /* 0x020fca0000004100 */
[----:B------:R-:W-:Y:S01]  /*2a80*/  FADD.FTZ R111, R88, R111 ;  /* 0x0000006f586f7221 */ /* 0x000fe20000010000 */
[----:B------:R-:W-:-:S05]  /*2a90*/  @P4 HADD2.F32 R88, -RZ, R83.H0_H0 ;  /* 0x20000053ff584230 */ /* 0x000fca0000004100 */
[----:B------:R-:W-:-:S05]  /*2aa0*/  @P4 FADD.FTZ R111, R88, R111 ;  /* 0x0000006f586f4221 */ /* 0x000fca0000010000 */
.L_x_13566:
[----:B------:R-:W-:-:S04]  /*2ab0*/  F2FP.PACK_AB R88, RZ, R111 ;  /* 0x0000006fff58723e */ /* 0x000fc800000000ff */
[----:B------:R-:W-:Y:S02]  /*2ac0*/  PRMT R87, R88, 0x7610, R87 ;  /* 0x0000761058577816 */ /* 0x000fe40000000057 */
.L_x_13567:
[----:B------:R-:W-:Y:S01]  /*2ad0*/  HADD2.F32 R115, -RZ, R91.H1_H1 ;  /* 0x3000005bff737230 */ /* 0x000fe20000004100 */
[----:B------:R-:W-:Y:S05]  /*2ae0*/  @P5 BRA `(.L_x_13568) ;  /* 0x0000008000005947 */ /* 0x000fea0003800000 */
[----:B------:R-:W-:-:S04]  /*2af0*/  ISETP.NE.U32.AND P3, PT, RZ, c[0x0][0x180], PT ;  /* 0x00006000ff007a0c */ /* 0x000fc80003f65070 */
[----:B------:R-:W-:-:S13]  /*2b00*/  ISETP.NE.AND.EX P3, PT, RZ, c[0x0][0x184], PT, P3 ;  /* 0x00006100ff007a0c */ /* 0x000fda0003f65330 */
[----:B------:R-:W-:Y:S05]  /*2b10*/  @P3 BRA `(.L_x_13569) ;  /* 0x0000002000003947 */ /* 0x000fea0003800000 */
[----:B------:R-:W-:Y:S05]  /*2b20*/  @P2 BRA `(.L_x_13570) ;  /* 0x0000008000002947 */ /* 0x000fea0003800000 */
[----:B------:R-:W-:Y:S05]  /*2b30*/  BRA `(.L_x_13571) ;  /* 0x0000009000007947 */ /* 0x000fea0003800000 */
.L_x_13569:
[----:B-----5:R-:W-:-:S05]  /*2b40*/  HADD2.F32 R88, -RZ, R83.H1_H1 ;  /* 0x30000053ff587230 */ /* 0x020fca0000004100 */
[----:B------:R-:W-:Y:S01]  /*2b50*/  FADD.FTZ R115, R88, R115 ;  /* 0x0000007358737221 */ /* 0x000fe20000010000 */
[----:B------:R-:W-:Y:S05]  /*2b60*/  BRA `(.L_x_13570) ;  /* 0x0000004000007947 */ /* 0x000fea0003800000 */
.L_x_13568:
[----:B-----5:R-:W-:-:S05]  /*2b70*/  HADD2.F32 R88, -RZ, R79.H1_H1 ;  /* 0x3000004fff587230 */ /* 0x020fca0000004100 */
[----:B------:R-:W-:Y:S01]  /*2b80*/  FADD.FTZ R115, R88, R115 ;  /* 0x0000007358737221 */ /* 0x000fe20000010000 */
[----:B------:R-:W-:-:S05]  /*2b90*/  @P4 HADD2.F32 R88, -RZ, R83.H1_H1 ;  /* 0x30000053ff584230 */ /* 0x000fca0000004100 */
[----:B------:R-:W-:-:S05]  /*2ba0*/  @P4 FADD.FTZ R115, R88, R115 ;  /* 0x0000007358734221 */ /* 0x000fca0000010000 */
.L_x_13570:
[----:B------:R-:W-:-:S04]  /*2bb0*/  F2FP.PACK_AB R88, RZ, R115 ;  /* 0x00000073ff58723e */ /* 0x000fc800000000ff */
[----:B------:R-:W-:Y:S02]  /*2bc0*/  PRMT R87, R87, 0x5410, R88 ;  /* 0x0000541057577816 */ /* 0x000fe40000000058 */
.L_x_13571:
[----:B------:R-:W-:-:S04]  /*2bd0*/  @P2 LEA R88, P3, R117, c[0x0][0x188], 0x4 ;  /* 0x0000620075582a11 */ /* 0x000fc800078620ff */
[----:B------:R-:W-:-:S05]  /*2be0*/  @P2 LEA.HI.X R89, R117, c[0x0][0x18c], RZ, 0x4, P3 ;  /* 0x0000630075592a11 */ /* 0x000fca00018f24ff */
[----:B------:R0:W-:Y:S04]  /*2bf0*/  @P2 STG.E.128 [R88.64], R84 ;  /* 0x0000005458002986 */ /* 0x0001e8000c101d04 */
.L_x_13539:
[----:B------:R-:W-:Y:S05]  /*2c00*/  BSYNC B0 ;  /* 0x0000000000007941 */ /* 0x000fea0003800000 */
.L_x_13538:
        /* <DEDUP_REMOVED lines=39> */
.L_x_13584:
        /* <DEDUP_REMOVED lines=85> */
.L_x_13585:
        /* <DEDUP_REMOVED lines=21> */
[----:B-----5:R-:W-:Y:S02]  /*3520*/  FFMA.FTZ R88, R64, R89, R72 ;  /* 0x0000005940587223 */ /* 0x020fe40000010048 */
[----:B------:R-:W-:Y:S02]  /*3530*/  FFMA.FTZ R89, R65, R90, R73 ;  /* 0x0000005a41597223 */ /* 0x000fe40000010049 */
[--C-:B------:R-:W-:Y:S02]  /*3540*/  FADD.FTZ R90, R8, -R116.reuse ;  /* 0x80000074085a7221 */ /* 0x100fe40000010000 */
[----:B------:R-:W-:Y:S01]  /*3550*/  FADD.FTZ R120, R98, -R116 ;  /* 0x8000007462787221 */ /* 0x000fe20000010000 */
[----:B------:R-:W-:Y:S01]  /*3560*/  F2FP.PACK_AB R88, R89, R88 ;  /* 0x000000585958723e */ /* 0x000fe200000000ff */
[----:B------:R-:W-:-:S02]  /*3570*/  FMUL.FTZ R89, R117, R90 ;  /* 0x0000005a75597220 */ /* 0x000fc40000410000 */
[--C-:B------:R-:W-:Y:S02]  /*3580*/  FADD.FTZ R90, R104, -R116.reuse ;  /* 0x80000074685a7221 */ /* 0x100fe40000010000 */
[--C-:B------:R-:W-:Y:S02]  /*3590*/  FADD.FTZ R122, R105, -R116.reuse ;  /* 0x80000074697a7221 */ /* 0x100fe40000010000 */
[----:B------:R-:W-:Y:S02]  /*35a0*/  FADD.FTZ R124, R112, -R116 ;  /* 0x80000074707c7221 */ /* 0x000fe40000010000 */
        /* <DEDUP_REMOVED lines=8> */
[----:B------:R-:W-:Y:S01]  /*3630*/  F2FP.PACK_AB R90, R91, R90 ;  /* 0x0000005a5b5a723e */ /* 0x000fe200000000ff */
[----:B0-----:R-:W-:-:S02]  /*3640*/  FADD.FTZ R118, R99, -R116 ;  /* 0x8000007463767221 */ /* 0x001fc40000010000 */
[----:B------:R-:W-:Y:S01]  /*3650*/  FFMA.FTZ R89, R66, R89, R74 ;  /* 0x0000005942597223 */ /* 0x000fe2000001004a */
        /* <DEDUP_REMOVED lines=8> */
.L_x_13575:
[----:B------:R-:W-:Y:S05]  /*36e0*/  BSYNC B0 ;  /* 0x0000000000007941 */ /* 0x000fea0003800000 */
.L_x_13574:
[----:B------:R-:W-:Y:S01]  /*36f0*/  ISETP.GE.U32.AND P3, PT, R4, 0x40, PT ;  /* 0x000000400400780c */ /* 0x000fe20003f66070 */
[----:B------:R-:W-:-:S12]  /*3700*/  BSSY B0, `(.L_x_13576) ;  /* 0x0000022000007945 */ /* 0x000fd80003800000 */
[----:B------:R-:W-:Y:S05]  /*3710*/  @!P3 BRA `(.L_x_13577) ;  /* 0x000002000000b947 */ /* 0x000fea0003800000 */
[--C-:B0-2---:R-:W-:Y:S02]  /*3720*/  FADD.FTZ R88, R5, -R116.reuse ;  /* 0x8000007405587221 */ /* 0x105fe40000010000 */
[----:B------:R-:W-:Y:S02]  /*3730*/  FADD.FTZ R90, R10, -R116 ;  /* 0x800000740a5a7221 */ /* 0x000fe40000010000 */
[C---:B------:R-:W-:Y:S02]  /*3740*/  FMUL.FTZ R89, R117.reuse, R88 ;  /* 0x0000005875597220 */ /* 0x040fe40000410000 */
[----:B------:R-:W-:Y:S02]  /*3750*/  FMUL.FTZ R90, R117, R90 ;  /* 0x0000005a755a7220 */ /* 0x000fe40000410000 */
[----:B-----5:R-:W-:Y:S02]  /*3760*/  FFMA.FTZ R88, R48, R89, R56 ;  /* 0x0000005930587223 */ /* 0x020fe40000010038 */
[----:B------:R-:W-:-:S02]  /*3770*/  FFMA.FTZ R89, R49, R90, R57 ;  /* 0x0000005a31597223 */ /* 0x000fc40000010039 */
[--C-:B------:R-:W-:Y:S02]  /*3780*/  FADD.FTZ R90, R11, -R116.reuse ;  /* 0x800000740b5a7221 */ /* 0x100fe40000010000 */
[--C-:B------:R-:W-:Y:S01]  /*3790*/  FADD.FTZ R120, R96, -R116.reuse ;  /* 0x8000007460787221 */ /* 0x100fe20000010000 */
[----:B------:R-:W-:Y:S01]  /*37a0*/  F2FP.PACK_AB R88, R89, R88 ;  /* 0x000000585958723e */ /* 0x000fe200000000ff */
        /* <DEDUP_REMOVED lines=13> */
[----:B------:R-:W-:Y:S01]  /*3880*/  F2FP.PACK_AB R90, R91, R90 ;  /* 0x0000005a5b5a723e */ /* 0x000fe200000000ff */
[----:B------:R-:W-:Y:S02]  /*3890*/  FMUL.FTZ R118, R117, R118 ;  /* 0x0000007675767220 */ /* 0x000fe40000410000 */
[----:B------:R-:W-:Y:S01]  /*38a0*/  FFMA.FTZ R89, R50, R89, R58 ;  /* 0x0000005932597223 */ /* 0x000fe2000001003a */
[----:B------:R-:W-:Y:S01]  /*38b0*/  F2FP.PACK_AB R91, R124, R119 ;  /* 0x000000777c5b723e */ /* 0x000fe200000000ff */
[----:B------:R-:W-:Y:S01]  /*38c0*/  FFMA.FTZ R118, R51, R118, R59 ;  /* 0x0000007633767223 */ /* 0x000fe2000001003b */
[----:B------:R-:W-:-:S04]  /*38d0*/  MOV R119, 0x10 ;  /* 0x0000001000777802 */ /* 0x000fc80000000f00 */
[----:B------:R-:W-:Y:S01]  /*38e0*/  F2FP.PACK_AB R89, R118, R89 ;  /* 0x000000597659723e */ /* 0x000fe200000000ff */
[C---:B------:R-:W-:Y:S01]  /*38f0*/  IMAD.WIDE.U32 R118, R2.reuse, R119, c[0x0][0x208] ;  /* 0x0000820002767625 */ /* 0x040fe200078e0077 */
[----:B------:R-:W-:-:S04]  /*3900*/  IADD3 R2, R2, 0x20, RZ ;  /* 0x0000002002027810 */ /* 0x000fc80007ffe0ff */
[----:B------:R0:W-:Y:S03]  /*3910*/  STG.E.128 [R118.64], R88 ;  /* 0x0000005876007986 */ /* 0x0001e6000c101d04 */
.L_x_13577:
[----:B------:R-:W-:Y:S05]  /*3920*/  BSYNC B0 ;  /* 0x0000000000007941 */ /* 0x000fea0003800000 */
.L_x_13576:
        /* <DEDUP_REMOVED lines=25> */
[----:B------:R-:W-:Y:S02]  /*3ac0*/  FADD.FTZ R118, R100, -R116 ;  /* 0x8000007464767221 */ /* 0x000fe40000010000 */
        /* <DEDUP_REMOVED lines=9> */
.L_x_13579:
[----:B------:R-:W-:Y:S05]  /*3b60*/  BSYNC B0 ;  /* 0x0000000000007941 */ /* 0x000fea0003800000 */
.L_x_13578:
[----:B------:R-:W-:Y:S01]  /*3b70*/  BSSY B0, `(.L_x_13580) ;  /* 0x0000021000007945 */ /* 0x000fe20003800000 */
[----:B------:R-:W-:Y:S05]  /*3b80*/  @!P1 BRA `(.L_x_13581) ;  /* 0x000001f000009947 */ /* 0x000fea0003800000 */
[--C-:B------:R-:W-:Y:S02]  /*3b90*/  FADD.FTZ R124, R111, -R116.reuse ;  /* 0x800000746f7c7221 */ /* 0x100fe40000010000 */
[--C-:B0-2---:R-:W-:Y:S02]  /*3ba0*/  FADD.FTZ R89, R115, -R116.reuse ;  /* 0x8000007473597221 */ /* 0x105fe40000010000 */
        /* <DEDUP_REMOVED lines=19> */
[----:B------:R-:W-:Y:S01]  /*3ce0*/  FFMA.FTZ R124, R15, R124, R23 ;  /* 0x0000007c0f7c7223 */ /* 0x000fe20000010017 */
[----:B------:R-:W-:Y:S01]  /*3cf0*/  MOV R117, 0x10 ;  /* 0x0000001000757802 */ /* 0x000fe20000000f00 */
[----:B------:R-:W-:Y:S02]  /*3d00*/  FFMA.FTZ R90, R12, R121, R20 ;  /* 0x000000790c5a7223 */ /* 0x000fe40000010014 */
[----:B------:R-:W-:Y:S01]  /*3d10*/  FFMA.FTZ R119, R13, R120, R21 ;  /* 0x000000780d777223 */ /* 0x000fe20000010015 */
[----:B------:R-:W-:Y:S01]  /*3d20*/  F2FP.PACK_AB R91, R124, R91 ;  /* 0x0000005b7c5b723e */ /* 0x000fe200000000ff */
[----:B------:R-:W-:-:S02]  /*3d30*/  FFMA.FTZ R118, R19, R118, R27 ;  /* 0x0000007613767223 */ /* 0x000fc4000001001b */
[----:B------:R-:W-:Y:S01]  /*3d40*/  IMAD.WIDE.U32 R116, R2, R117, c[0x0][0x208] ;  /* 0x0000820002747625 */ /* 0x000fe200078e0075 */
[----:B------:R-:W-:Y:S02]  /*3d50*/  F2FP.PACK_AB R90, R119, R90 ;  /* 0x0000005a775a723e */ /* 0x000fe400000000ff */
[----:B------:R-:W-:-:S05]  /*3d60*/  F2FP.PACK_AB R89, R118, R89 ;  /* 0x000000597659723e */ /* 0x000fca00000000ff */
[----:B------:R0:W-:Y:S02]  /*3d70*/  STG.E.128 [R116.64], R88 ;  /* 0x0000005874007986 */ /* 0x0001e4000c101d04 */
.L_x_13581:
[----:B------:R-:W-:Y:S05]  /*3d80*/  BSYNC B0 ;  /* 0x0000000000007941 */ /* 0x000fea0003800000 */
.L_x_13580:
[----:B------:R-:W-:-:S10]  /*3d90*/  HFMA2.MMA R2, -RZ, RZ, 0, 2.384185791015625e-07 ;  /* 0x00000004ff027435 */ /* 0x000fd400000001ff */
[----:B------:R-:W-:-:S05]  /*3da0*/  IMAD R3, R2, c[0x0][0x160], R3 ;  /* 0x0000580002037a24 */ /* 0x000fca00078e0203 */
[----:B------:R-:W-:-:S13]  /*3db0*/  ISETP.GE.AND P3, PT, R3, c[0x0][0x164], PT ;  /* 0x0000590003007a0c */ /* 0x000fda0003f66270 */
[----:B0-2--5:R-:W-:Y:S01]  /*3dc0*/  @P3 CALL.REL.NOINC `(.L_x_13582) ;  /* 0x0000001000003944 */ /* 0x025fe20003c00000 */
[----:B------:R-:W-:Y:S05]  /*3dd0*/  BRA `(.L_x_13583) ;  /* 0xffffc83000007947 */ /* 0x000fea000383ffff */
.L_x_13582:
[----:B------:R-:W-:Y:S05]  /*3de0*/  EXIT ;  /* 0x000000000000794d */ /* 0x000fea0003800000 */
.L_x_13572:
[----:B------:R-:W-:Y:S01]  /*3df0*/  HFMA2.MMA R116, -RZ, RZ, 0, 1.847743988037109375e-06 ;  /* 0x0000001fff747435 */ /* 0x000fe200000001ff */
[----:B------:R-:W-:Y:S02]  /*3e00*/  MOV R117, 0x1 ;  /* 0x0000000100757802 */ /* 0x000fe40000000f00 */
[----:B------:R-:W-:Y:S02]  /*3e10*/  MOV R91, 0xffffffff ;  /* 0xffffffff005b7802 */ /* 0x000fe40000000f00 */
[----:B------:R-:W-:Y:S02]  /*3e20*/  MOV R88, 0x3e40 ;  /* 0x00003e4000587802 */ /* 0x000fe40000000f00 */
[----:B-----5:R-:W-:Y:S05]  /*3e30*/  CALL.REL.NOINC `($__internal_42_$__cuda_sm70_shflsync_bfly_p) ;  /* 0x000007b000007944 */ /* 0x020fea0003c00000 */
[----:B01----:R-:W-:Y:S05]  /*3e40*/  BRA `(.L_x_13584) ;  /* 0xfffff03000007947 */ /* 0x003fea000383ffff */
.L_x_13573:
[----:B------:R-:W-:Y:S01]  /*3e50*/  HFMA2.MMA R117, -RZ, RZ, 0, 1.1920928955078125e-07 ;  /* 0x00000002ff757435 */ /* 0x000fe200000001ff */
[----:B0-----:R-:W-:Y:S02]  /*3e60*/  MOV R90, R118 ;  /* 0x00000076005a7202 */ /* 0x001fe40000000f00 */
[----:B------:R-:W-:Y:S02]  /*3e70*/  MOV R116, 0x1f ;  /* 0x0000001f00747802 */ /* 0x000fe40000000f00 */
[----:B------:R-:W-:-:S02]  /*3e80*/  MOV R91, 0xffffffff ;  /* 0xffffffff005b7802 */ /* 0x000fc40000000f00 */
[----:B------:R-:W-:Y:S02]  /*3e90*/  MOV R88, 0x3eb0 ;  /* 0x00003eb000587802 */ /* 0x000fe40000000f00 */
[----:B-----5:R-:W-:Y:S05]  /*3ea0*/  CALL.REL.NOINC `($__internal_42_$__cuda_sm70_shflsync_bfly_p) ;  /* 0x0000074000007944 */ /* 0x020fea0003c00000 */
[----:B0-----:R-:W-:Y:S01]  /*3eb0*/  HFMA2.MMA R117, -RZ, RZ, 0, 2.384185791015625e-07 ;  /* 0x00000004ff757435 */ /* 0x001fe200000001ff */
[----:B-1----:R-:W-:Y:S01]  /*3ec0*/  FADD.FTZ R90, R118, R91 ;  /* 0x0000005b765a7221 */ /* 0x002fe20000010000 */
[----:B------:R-:W-:Y:S02]  /*3ed0*/  MOV R116, 0x1f ;  /* 0x0000001f00747802 */ /* 0x000fe40000000f00 */
[----:B------:R-:W-:Y:S02]  /*3ee0*/  MOV R91, 0xffffffff ;  /* 0xffffffff005b7802 */ /* 0x000fe40000000f00 */
[----:B------:R-:W-:Y:S02]  /*3ef0*/  MOV R88, 0x3f10 ;  /* 0x00003f1000587802 */ /* 0x000fe40000000f00 */
[----:B------:R-:W-:Y:S05]  /*3f00*/  CALL.REL.NOINC `($__internal_42_$__cuda_sm70_shflsync_bfly_p) ;  /* 0x000006e000007944 */ /* 0x000fea0003c00000 */
[----:B0-----:R-:W-:Y:S01]  /*3f10*/  HFMA2.MMA R117, -RZ, RZ, 0, 4.76837158203125e-07 ;  /* 0x00000008ff757435 */ /* 0x001fe200000001ff */
[----:B-1----:R-:W-:Y:S01]  /*3f20*/  FADD.FTZ R90, R90, R91 ;  /* 0x0000005b5a5a7221 */ /* 0x002fe20000010000 */
[----:B------:R-:W-:Y:S02]  /*3f30*/  MOV R116, 0x1f ;  /* 0x0000001f00747802 */ /* 0x000fe40000000f00 */
[----:B------:R-:W-:-:S02]  /*3f40*/  MOV R91, 0xffffffff ;  /* 0xffffffff005b7802 */ /* 0x000fc40000000f00 */
[----:B------:R-:W-:Y:S02]  /*3f50*/  MOV R88, 0x3f70 ;  /* 0x00003f7000587802 */ /* 0x000fe40000000f00 */
[----:B------:R-:W-:Y:S05]  /*3f60*/  CALL.REL.NOINC `($__internal_42_$__cuda_sm70_shflsync_bfly_p) ;  /* 0x0000068000007944 */ /* 0x000fea0003c00000 */
[----:B0-----:R-:W-:Y:S01]  /*3f70*/  HFMA2.MMA R117, -RZ, RZ, 0, 9.5367431640625e-07 ;  /* 0x00000010ff757435 */ /* 0x001fe200000001ff */
[----:B-1----:R-:W-:Y:S01]  /*3f80*/  FADD.FTZ R90, R90, R91 ;  /* 0x0000005b5a5a7221 */ /* 0x002fe20000010000 */
[----:B------:R-:W-:Y:S02]  /*3f90*/  MOV R116, 0x1f ;  /* 0x0000001f00747802 */ /* 0x000fe40000000f00 */
[----:B------:R-:W-:Y:S02]  /*3fa0*/  MOV R91, 0xffffffff ;  /* 0xffffffff005b7802 */ /* 0x000fe40000000f00 */
[----:B------:R-:W-:Y:S02]  /*3fb0*/  MOV R88, 0x3fd0 ;  /* 0x00003fd000587802 */ /* 0x000fe40000000f00 */
[----:B------:R-:W-:Y:S05]  /*3fc0*/  CALL.REL.NOINC `($__internal_42_$__cuda_sm70_shflsync_bfly_p) ;  /* 0x0000062000007944 */ /* 0x000fea0003c00000 */
        /* <DEDUP_REMOVED lines=71> */
[----:B------:R-:W-:Y:S05]  /*4440*/  CALL.REL.NOINC `($__internal_42_$__cuda_sm70_shflsync_bfly_p) ;  /* 0x000001a000007944 */ /* 0x000fea0003c00000 */
[----:B0-----:R-:W-:Y:S01]  /*4450*/  HFMA2.MMA R117, -RZ, RZ, 0, 1.1920928955078125e-07 ;  /* 0x00000002ff757435 */ /* 0x001fe200000001ff */
[----:B-1----:R-:W-:Y:S01]  /*4460*/  FADD.FTZ R90, R90, R91 ;  /* 0x0000005b5a5a7221 */ /* 0x002fe20000010000 */
[----:B------:R-:W-:Y:S02]  /*4470*/  MOV R116, 0x1f ;  /* 0x0000001f00747802 */ /* 0x000fe40000000f00 */
[----:B------:R-:W-:Y:S02]  /*4480*/  MOV R91, 0xffffffff ;  /* 0xffffffff005b7802 */ /* 0x000fe40000000f00 */
[----:B------:R-:W-:Y:S02]  /*4490*/  MOV R88, 0x44b0 ;  /* 0x000044b000587802 */ /* 0x000fe40000000f00 */
[----:B------:R-:W-:Y:S05]  /*44a0*/  CALL.REL.NOINC `($__internal_42_$__cuda_sm70_shflsync_bfly_p) ;  /* 0x0000014000007944 */ /* 0x000fea0003c00000 */
[----:B0-----:R-:W-:Y:S01]  /*44b0*/  HFMA2.MMA R117, -RZ, RZ, 0, 2.384185791015625e-07 ;  /* 0x00000004ff757435 */ /* 0x001fe200000001ff */
[----:B-1----:R-:W-:Y:S01]  /*44c0*/  FADD.FTZ R90, R90, R91 ;  /* 0x0000005b5a5a7221 */ /* 0x002fe20000010000 */
[----:B------:R-:W-:Y:S02]  /*44d0*/  MOV R116, 0x1f ;  /* 0x0000001f00747802 */ /* 0x000fe40000000f00 */
[----:B------:R-:W-:-:S02]  /*44e0*/  MOV R91, 0xffffffff ;  /* 0xffffffff005b7802 */ /* 0x000fc40000000f00 */
[----:B------:R-:W-:Y:S02]  /*44f0*/  MOV R88, 0x4510 ;  /* 0x0000451000587802 */ /* 0x000fe40000000f00 */
[----:B------:R-:W-:Y:S05]  /*4500*/  CALL.REL.NOINC `($__internal_42_$__cuda_sm70_shflsync_bfly_p) ;  /* 0x000000e000007944 */ /* 0x000fea0003c00000 */
[----:B0-----:R-:W-:Y:S01]  /*4510*/  HFMA2.MMA R117, -RZ, RZ, 0, 4.76837158203125e-07 ;  /* 0x00000008ff757435 */ /* 0x001fe200000001ff */
[----:B-1----:R-:W-:Y:S01]  /*4520*/  FADD.FTZ R90, R90, R91 ;  /* 0x0000005b5a5a7221 */ /* 0x002fe20000010000 */
[----:B------:R-:W-:Y:S02]  /*4530*/  MOV R116, 0x1f ;  /* 0x0000001f00747802 */ /* 0x000fe40000000f00 */
[----:B------:R-:W-:Y:S02]  /*4540*/  MOV R91, 0xffffffff ;  /* 0xffffffff005b7802 */ /* 0x000fe40000000f00 */
[----:B------:R-:W-:Y:S02]  /*4550*/  MOV R88, 0x4570 ;  /* 0x0000457000587802 */ /* 0x000fe40000000f00 */
[----:B------:R-:W-:Y:S05]  /*4560*/  CALL.REL.NOINC `($__internal_42_$__cuda_sm70_shflsync_bfly_p) ;  /* 0x0000008000007944 */ /* 0x000fea0003c00000 */
[----:B-1----:R-:W-:Y:S01]  /*4570*/  FADD.FTZ R118, R90, R91 ;  /* 0x0000005b5a767221 */ /* 0x002fe20000010000 */
[----:B0-----:R-:W-:Y:S01]  /*4580*/  HFMA2.MMA R117, -RZ, RZ, 0, 9.5367431640625e-07 ;  /* 0x00000010ff757435 */ /* 0x001fe200000001ff */
[----:B------:R-:W-:Y:S02]  /*4590*/  MOV R116, 0x1f ;  /* 0x0000001f00747802 */ /* 0x000fe40000000f00 */
[----:B------:R-:W-:-:S02]  /*45a0*/  MOV R91, 0xffffffff ;  /* 0xffffffff005b7802 */ /* 0x000fc40000000f00 */
[----:B------:R-:W-:Y:S02]  /*45b0*/  MOV R90, R118 ;  /* 0x00000076005a7202 */ /* 0x000fe40000000f00 */
[----:B------:R-:W-:Y:S02]  /*45c0*/  MOV R88, 0x45e0 ;  /* 0x000045e000587802 */ /* 0x000fe40000000f00 */
[----:B------:R-:W-:Y:S05]  /*45d0*/  CALL.REL.NOINC `($__internal_42_$__cuda_sm70_shflsync_bfly_p) ;  /* 0x0000001000007944 */ /* 0x000fea0003c00000 */
[----:B01----:R-:W-:Y:S05]  /*45e0*/  BRA `(.L_x_13585) ;  /* 0xffffede000007947 */ /* 0x003fea000383ffff */
        .weak           $__internal_42_$__cuda_sm70_shflsync_bfly_p
        .type           $__internal_42_$__cuda_sm70_shflsync_bfly_p,@function
        .size           $__internal_42_$__cuda_sm70_shflsync_bfly_p,(.L_x_26532 - $__internal_42_$__cuda_sm70_shflsync_bfly_p)
$__internal_42_$__cuda_sm70_shflsync_bfly_p:
[----:B------:R-:W-:Y:S01]  /*45f0*/  HFMA2.MMA R89, -RZ, RZ, 0, 0 ;  /* 0x00000000ff597435 */ /* 0x000fe200000001ff */
[----:B------:R-:W-:Y:S04]  /*4600*/  WARPSYNC R91 ;  /* 0x0000005b00007348 */ /* 0x000fe80003800000 */
[----:B------:R0:W1:Y:S01]  /*4610*/  SHFL.BFLY PT, R91, R90, R117, R116 ;  /* 0x0c0000755a5b7389 */ /* 0x00006200000e0074 */
[----:B------:R-:W-:Y:S05]  /*4620*/  RET.REL.NODEC R88 `(_ZN10layer_norm31ln_parallel_residual_fwd_kernelINS_13Kernel_traitsIf6__halfS2_S2_fjLj1024ELj1ELj4ELj1ELj16ENS_18Kernel_traits_baseILj1024EfS2_S2_S2_fjLj128EEEEELb0ELb1ELb0EEEvNS_9FwdParamsE) ;  /* 0xffffb9d058007950 */ /* 0x000fea0003c3ffff */
.L_x_13586:
        /* <DEDUP_REMOVED lines=13> */
.L_x_26532:


//--------------------- .text._ZN10layer_norm31ln_parallel_residual_fwd_kernelINS_13Kernel_traitsIf6__halfS2_S2_fjLj1024ELj1ELj4ELj1ELj16ENS_18Kernel_traits_baseILj1024EfS2_S2_S2_fjLj128EEEEELb0ELb1ELb1EEEvNS_9FwdParamsE --------------------------
	.section	.text._ZN10layer_norm31ln_parallel_residual_fwd_kernelINS_13Kernel_traitsIf6__halfS2_S2_fjLj1024ELj1ELj4ELj1ELj16ENS_18Kernel_traits_baseILj1024EfS2_S2_S2_fjLj128EEEEELb0ELb1ELb1EEEvNS_9FwdParamsE,"ax",@progbits
	.sectioninfo	@"SHI_REGISTERS=128"
	.align	128
        .global         _ZN10layer_norm31ln_parallel_residual_fwd_kernelINS_13Kernel_traitsIf6__halfS2_S2_fjLj1024ELj1ELj4ELj1ELj16ENS_18Kernel_traits_baseILj1024EfS2_S2_S2_fjLj128EEEEELb0ELb1ELb1EEEvNS_9FwdParamsE
        .type           _ZN10layer_norm31ln_parallel_residual_fwd_kernelINS_13Kernel_traitsIf6__halfS2_S2_fjLj1024ELj1ELj4ELj1ELj16ENS_18Kernel_traits_baseILj1024EfS2_S2_S2_fjLj128EEEEELb0ELb1ELb1EEEvNS_9FwdParamsE,@function
        .size           _ZN10layer_norm31ln_parallel_residual_fwd_kernelINS_13Kernel_traitsIf6__halfS2_S2_fjLj1024ELj1ELj4ELj1ELj16ENS_18Kernel_traits_baseILj1024EfS2_S2_S2_fjLj128EEEEELb0ELb1ELb1EEEvNS_9FwdParamsE,(.L_x_26533 - _ZN10layer_norm31ln_parallel_residual_fwd_kernelINS_13Kernel_traitsIf6__halfS2_S2_fjLj1024ELj1ELj4ELj1ELj16ENS_18Kernel_traits_baseILj1024EfS2_S2_S2_fjLj128EEEEELb0ELb1ELb1EEEvNS_9FwdParamsE)
        .other          _ZN10layer_norm31ln_parallel_residual_fwd_kernelINS_13Kernel_traitsIf6__halfS2_S2_fjLj1024ELj1ELj4ELj1ELj16ENS_18Kernel_traits_baseILj1024EfS2_S2_S2_fjLj128EEEEELb0ELb1ELb1EEEvNS_9FwdParamsE,@"STO_CUDA_ENTRY STV_DEFAULT"
_ZN10layer_norm31ln_parallel_residual_fwd_kernelINS_13Kernel_traitsIf6__halfS2_S2_fjLj1024ELj1ELj4ELj1ELj16ENS_18Kernel_traits_baseILj1024EfS2_S2_S2_fjLj128EEEEELb0ELb1ELb1EEEvNS_9FwdParamsE:
.text._ZN10layer_norm31ln_parallel_residual_fwd_kernelINS_13Kernel_traitsIf6__halfS2_S2_fjLj1024ELj1ELj4ELj1ELj16ENS_18Kernel_traits_baseILj1024EfS2_S2_S2_fjLj128EEEEELb0ELb1ELb1EEEvNS_9FwdParamsE:
        /* <DEDUP_REMOVED lines=54> */
.L_x_13718:
        /* <DEDUP_REMOVED lines=26> */
.L_x_13588:
[----:B-----5:R-:W-:-:S05]  /*0500*/  HADD2.F32 R3, -RZ, R16.H0_H0 ;  /* 0x20000010ff037230 */ /* 0x020fca0000004100 */
[----:B------:R-:W-:Y:S01]  /*0510*/  FADD.FTZ R10, R10, R3 ;  /* 0x000000030a0a7221 */ /* 0x000fe20000010000 */
[----:B------:R-:W-:Y:S05]  /*0520*/  BRA `(.L_x_13589) ;  /* 0x0000004000007947 */ /* 0x000fea0003800000 */
.L_x_13587:
[----:B0----5:R-:W-:Y:S02]  /*0530*/  HADD2.F32 R3, -RZ, R20.H0_H0 ;  /* 0x20000014ff037230 */ /* 0x021fe40000004100 */
[----:B------:R-:W-:-:S03]  /*0540*/  @P2 HADD2.F32 R5, -RZ, R16.H0_H0 ;  /* 0x20000010ff052230 */ /* 0x000fc60000004100 */
[----:B------:R-:W-:-:S04]  /*0550*/  FADD.FTZ R10, R10, R3 ;  /* 0x000000030a0a7221 */ /* 0x000fc80000010000 */
[----:B------:R-:W-:-:S05]  /*0560*/  @P2 FADD.FTZ R10, R10, R5 ;  /* 0x000000050a0a2221 */ /* 0x000fca0000010000 */
.L_x_13589:
[----:B------:R-:W-:-:S04]  /*0570*/  F2FP.PACK_AB R6, RZ, R10 ;  /* 0x0000000aff06723e */ /* 0x000fc800000000ff */
[----:B------:R-:W-:Y:S02]  /*0580*/  PRMT R12, R6, 0x7610, R12 ;  /* 0x00007610060c7816 */ /* 0x000fe4000000000c */
.L_x_13590:
[----:B------:R-:W-:Y:S01]  /*0590*/  HADD2.F32 R9, -RZ, R88.H1_H1 ;  /* 0x30000058ff097230 */ /* 0x000fe20000004100 */
[----:B------:R-:W-:Y:S05]  /*05a0*/  @P3 BRA `(.L_x_13591) ;  /* 0x0000008000003947 */ /* 0x000fea0003800000 */
[----:B------:R-:W-:-:S04]  /*05b0*/  ISETP.NE.U32.AND P4, PT, RZ, c[0x0][0x180], PT ;  /* 0x00006000ff007a0c */ /* 0x000fc80003f85070 */
[----:B------:R-:W-:-:S13]  /*05c0*/  ISETP.NE.AND.EX P4, PT, RZ, c[0x0][0x184], PT, P4 ;  /* 0x00006100ff007a0c */ /* 0x000fda0003f85340 */
[----:B------:R-:W-:Y:S05]  /*05d0*/  @P4 BRA `(.L_x_13592) ;  /* 0x0000002000004947 */ /* 0x000fea0003800000 */
[----:B------:R-:W-:Y:S05]  /*05e0*/  @P0 BRA `(.L_x_13593) ;  /* 0x0000008000000947 */ /* 0x000fea0003800000 */
[----:B------:R-:W-:Y:S05]  /*05f0*/  BRA `(.L_x_13594) ;  /* 0x0000009000007947 */ /* 0x000fea0003800000 */
.L_x_13592:
[----:B-----5:R-:W-:-:S05]  /*0600*/  HADD2.F32 R0, -RZ, R16.H1_H1 ;  /* 0x30000010ff007230 */ /* 0x020fca0000004100 */
[----:B------:R-:W-:Y:S01]  /*0610*/  FADD.FTZ R9, R9, R0 ;  /* 0x0000000009097221 */ /* 0x000fe20000010000 */
[----:B------:R-:W-:Y:S05]  /*0620*/  BRA `(.L_x_13593) ;  /* 0x0000004000007947 */ /* 0x000fea0003800000 */
.L_x_13591:
[----:B-----5:R-:W-:Y:S02]  /*0630*/  HADD2.F32 R0, -RZ, R20.H1_H1 ;  /* 0x30000014ff007230 */ /* 0x020fe40000004100 */
[----:B------:R-:W-:-:S03]  /*0640*/  @P2 HADD2.F32 R2, -RZ, R16.H1_H1 ;  /* 0x30000010ff022230 */ /* 0x000fc60000004100 */
[----:B------:R-:W-:-:S04]  /*0650*/  FADD.FTZ R9, R9, R0 ;  /* 0x0000000009097221 */ /* 0x000fc80000010000 */
[----:B------:R-:W-:-:S05]  /*0660*/  @P2 FADD.FTZ R9, R9, R2 ;  /* 0x0000000209092221 */ /* 0x000fca0000010000 */
.L_x_13593:
[----:B------:R-:W-:-:S04]  /*0670*/  F2FP.PACK_AB R6, RZ, R9 ;  /* 0x00000009ff06723e */ /* 0x000fc800000000ff */
[----:B------:R-:W-:Y:S02]  /*0680*/  PRMT R12, R12, 0x5410, R6 ;  /* 0x000054100c0c7816 */ /* 0x000fe40000000006 */
.L_x_13594:
[----:B------:R-:W-:Y:S01]  /*0690*/  HADD2.F32 R8, -RZ, R89.H0_H0 ;  /* 0x20000059ff087230 */ /* 0x000fe20000004100 */
[----:B------:R-:W-:Y:S05]  /*06a0*/  @P3 BRA `(.L_x_13595) ;  /* 0x0000008000003947 */ /* 0x000fea0003800000 */
[----:B------:R-:W-:-:S04]  /*06b0*/  ISETP.NE.U32.AND P4, PT, RZ, c[0x0][0x180], PT ;  /* 0x00006000ff007a0c */ /* 0x000fc80003f85070 */
[----:B------:R-:W-:-:S13]  /*06c0*/  ISETP.NE.AND.EX P4, PT, RZ, c[0x0][0x184], PT, P4 ;  /* 0x00006100ff007a0c */ /* 0x000fda0003f85340 */
[----:B------:R-:W-:Y:S05]  /*06d0*/  @P4 BRA `(.L_x_13596) ;  /* 0x0000002000004947 */ /* 0x000fea0003800000 */
[----:B------:R-:W-:Y:S05]  /*06e0*/  @P0 BRA `(.L_x_13597) ;  /* 0x0000008000000947 */ /* 0x000fea0003800000 */
[----:B------:R-:W-:Y:S05]  /*06f0*/  BRA `(.L_x_13598) ;  /* 0x0000009000007947 */ /* 0x000fea0003800000 */
.L_x_13596:
[----:B-----5:R-:W-:-:S05]  /*0700*/  HADD2.F32 R3, -RZ, R17.H0_H0 ;  /* 0x20000011ff037230 */ /* 0x020fca0000004100 */
[----:B------:R-:W-:Y:S01]  /*0710*/  FADD.FTZ R8, R8, R3 ;  /* 0x0000000308087221 */ /* 0x000fe20000010000 */
[----:B------:R-:W-:Y:S05]  /*0720*/  BRA `(.L_x_13597) ;  /* 0x0000004000007947 */ /* 0x000fea0003800000 */
.L_x_13595:
[----:B-----5:R-:W-:Y:S02]  /*0730*/  HADD2.F32 R3, -RZ, R21.H0_H0 ;  /* 0x20000015ff037230 */ /* 0x020fe40000004100 */
[----:B------:R-:W-:-:S03]  /*0740*/  @P2 HADD2.F32 R5, -RZ, R17.H0_H0 ;  /* 0x20000011ff052230 */ /* 0x000fc60000004100 */
[----:B------:R-:W-:-:S04]  /*0750*/  FADD.FTZ R8, R8, R3 ;  /* 0x0000000308087221 */ /* 0x000fc80000010000 */
[----:B------:R-:W-:-:S05]  /*0760*/  @P2 FADD.FTZ R8, R8, R5 ;  /* 0x0000000508082221 */ /* 0x000fca0000010000 */
.L_x_13597:
[----:B------:R-:W-:-:S04]  /*0770*/  F2FP.PACK_AB R0, RZ, R8 ;  /* 0x00000008ff00723e */ /* 0x000fc800000000ff */
[----:B------:R-:W-:Y:S02]  /*0780*/  PRMT R13, R0, 0x7610, R13 ;  /* 0x00007610000d7816 */ /* 0x000fe4000000000d */
.L_x_13598:
[----:B------:R-:W-:Y:S01]  /*0790*/  HADD2.F32 R7, -RZ, R89.H1_H1 ;  /* 0x30000059ff077230 */ /* 0x000fe20000004100 */
[----:B------:R-:W-:Y:S05]  /*07a0*/  @P3 BRA `(.L_x_13599) ;  /* 0x0000008000003947 */ /* 0x000fea0003800000 */
[----:B------:R-:W-:-:S04]  /*07b0*/  ISETP.NE.U32.AND P4, PT, RZ, c[0x0][0x180], PT ;  /* 0x00006000ff007a0c */ /* 0x000fc80003f85070 */
[----:B------:R-:W-:-:S13]  /*07c0*/  ISETP.NE.AND.EX P4, PT, RZ, c[0x0][0x184], PT, P4 ;  /* 0x00006100ff007a0c */ /* 0x000fda0003f85340 */
[----:B------:R-:W-:Y:S05]  /*07d0*/  @P4 BRA `(.L_x_13600) ;  /* 0x0000002000004947 */ /* 0x000fea0003800000 */
[----:B------:R-:W-:Y:S05]  /*07e0*/  @P0 BRA `(.L_x_13601) ;  /* 0x0000008000000947 */ /* 0x000fea0003800000 */
[----:B------:R-:W-:Y:S05]  /*07f0*/  BRA `(.L_x_13602) ;  /* 0x0000009000007947 */ /* 0x000fea0003800000 */
.L_x_13600:
[----:B-----5:R-:W-:-:S05]  /*0800*/  HADD2.F32 R0, -RZ, R17.H1_H1 ;  /* 0x30000011ff007230 */ /* 0x020fca0000004100 */
[----:B------:R-:W-:Y:S01]  /*0810*/  FADD.FTZ R7, R7, R0 ;  /* 0x0000000007077221 */ /* 0x000fe20000010000 */
[----:B------:R-:W-:Y:S05]  /*0820*/  BRA `(.L_x_13601) ;  /* 0x0000004000007947 */ /* 0x000fea0003800000 */
.L_x_13599:
[----:B-----5:R-:W-:Y:S02]  /*0830*/  HADD2.F32 R0, -RZ, R21.H1_H1 ;  /* 0x30000015ff007230 */ /* 0x020fe40000004100 */
[----:B------:R-:W-:-:S03]  /*0840*/  @P2 HADD2.F32 R2, -RZ, R17.H1_H1 ;  /* 0x30000011ff022230 */ /* 0x000fc60000004100 */
[----:B------:R-:W-:-:S04]  /*0850*/  FADD.FTZ R7, R7, R0 ;  /* 0x0000000007077221 */ /* 0x000fc80000010000 */
[----:B------:R-:W-:-:S05]  /*0860*/  @P2 FADD.FTZ R7, R7, R2 ;  /* 0x0000000207072221 */ /* 0x000fca0000010000 */
.L_x_13601:
[----:B------:R-:W-:-:S04]  /*0870*/  F2FP.PACK_AB R0, RZ, R7 ;  /* 0x00000007ff00723e */ /* 0x000fc800000000ff */
[----:B------:R-:W-:Y:S02]  /*0880*/  PRMT R13, R13, 0x5410, R0 ;  /* 0x000054100d0d7816 */ /* 0x000fe40000000000 */
.L_x_13602:
[----:B------:R-:W-:Y:S01]  /*0890*/  HADD2.F32 R6, -RZ, R90.H0_H0 ;  /* 0x2000005aff067230 */ /* 0x000fe20000004100 */
[----:B------:R-:W-:Y:S05]  /*08a0*/  @P3 BRA `(.L_x_13603) ;  /* 0x0000008000003947 */ /* 0x000fea0003800000 */
[----:B------:R-:W-:-:S04]  /*08b0*/  ISETP.NE.U32.AND P4, PT, RZ, c[0x0][0x180], PT ;  /* 0x00006000ff007a0c */ /* 0x000fc80003f85070 */
[----:B------:R-:W-:-:S13]  /*08c0*/  ISETP.NE.AND.EX P4, PT, RZ, c[0x0][0x184], PT, P4 ;  /* 0x00006100ff007a0c */ /* 0x000fda0003f85340 */
[----:B------:R-:W-:Y:S05]  /*08d0*/  @P4 BRA `(.L_x_13604) ;  /* 0x0000002000004947 */ /* 0x000fea0003800000 */
[----:B------:R-:W-:Y:S05]  /*08e0*/  @P0 BRA `(.L_x_13605) ;  /* 0x0000008000000947 */ /* 0x000fea0003800000 */
[----:B------:R-:W-:Y:S05]  /*08f0*/  BRA `(.L_x_13606) ;  /* 0x0000009000007947 */ /* 0x000fea0003800000 */
.L_x_13604:
[----:B-----5:R-:W-:-:S05]  /*0900*/  HADD2.F32 R3, -RZ, R18.H0_H0 ;  /* 0x20000012ff037230 */ /* 0x020fca0000004100 */
[----:B------:R-:W-:Y:S01]  /*0910*/  FADD.FTZ R6, R6, R3 ;  /* 0x0000000306067221 */ /* 0x000fe20000010000 */
[----:B------:R-:W-:Y:S05]  /*0920*/  BRA `(.L_x_13605) ;  /* 0x0000004000007947 */ /* 0x000fea0003800000 */
.L_x_13603:
[----:B-----5:R-:W-:Y:S02]  /*0930*/  HADD2.F32 R3, -RZ, R22.H0_H0 ;  /* 0x20000016ff037230 */ /* 0x020fe40000004100 */
[----:B------:R-:W-:-:S03]  /*0940*/  @P2 HADD2.F32 R5, -RZ, R18.H0_H0 ;  /* 0x20000012ff052230 */ /* 0x000fc60000004100 */
[----:B------:R-:W-:-:S04]  /*0950*/  FADD.FTZ R6, R6, R3 ;  /* 0x0000000306067221 */ /* 0x000fc80000010000 */
[----:B------:R-:W-:-:S05]  /*0960*/  @P2 FADD.FTZ R6, R6, R5 ;  /* 0x0000000506062221 */ /* 0x000fca0000010000 */
.L_x_13605:
[----:B------:R-:W-:-:S04]  /*0970*/  F2FP.PACK_AB R0, RZ, R6 ;  /* 0x00000006ff00723e */ /* 0x000fc800000000ff */
[----:B------:R-:W-:Y:S02]  /*0980*/  PRMT R14, R0, 0x7610, R14 ;  /* 0x00007610000e7816 */ /* 0x000fe4000000000e */
.L_x_13606:
[----:B------:R-:W-:Y:S01]  /*0990*/  HADD2.F32 R5, -RZ, R90.H1_H1 ;  /* 0x3000005aff057230 */ /* 0x000fe20000004100 */
[----:B------:R-:W-:Y:S05]  /*09a0*/  @P3 BRA `(.L_x_13607) ;  /* 0x0000008000003947 */ /* 0x000fea0003800000 */
[----:B------:R-:W-:-:S04]  /*09b0*/  ISETP.NE.U32.AND P4, PT, RZ, c[0x0][0x180], PT ;  /* 0x00006000ff007a0c */ /* 0x000fc80003f85070 */
[----:B------:R-:W-:-:S13]  /*09c0*/  ISETP.NE.AND.EX P4, PT, RZ, c[0x0][0x184], PT, P4 ;  /* 0x00006100ff007a0c */ /* 0x000fda0003f85340 */
[----:B------:R-:W-:Y:S05]  /*09d0*/  @P4 BRA `(.L_x_13608) ;  /* 0x0000002000004947 */ /* 0x000fea0003800000 */
[----:B------:R-:W-:Y:S05]  /*09e0*/  @P0 BRA `(.L_x_13609) ;  /* 0x0000008000000947 */ /* 0x000fea0003800000 */
[----:B------:R-:W-:Y:S05]  /*09f0*/  BRA `(.L_x_13610) ;  /* 0x0000009000007947 */ /* 0x000fea0003800000 */
.L_x_13608:
[----:B-----5:R-:W-:-:S05]  /*0a00*/  HADD2.F32 R0, -RZ, R18.H1_H1 ;  /* 0x30000012ff007230 */ /* 0x020fca0000004100 */
[----:B------:R-:W-:Y:S01]  /*0a10*/  FADD.FTZ R5, R5, R0 ;  /* 0x0000000005057221 */ /* 0x000fe20000010000 */
[----:B------:R-:W-:Y:S05]  /*0a20*/  BRA `(.L_x_13609) ;  /* 0x0000004000007947 */ /* 0x000fea0003800000 */
.L_x_13607:
[----:B-----5:R-:W-:Y:S02]  /*0a30*/  HADD2.F32 R0, -RZ, R22.H1_H1 ;  /* 0x30000016ff007230 */ /* 0x020fe40000004100 */
[----:B------:R-:W-:-:S03]  /*0a40*/  @P2 HADD2.F32 R2, -RZ, R18.H1_H1 ;  /* 0x30000012ff022230 */ /* 0x000fc60000004100 */
[----:B------:R-:W-:-:S04]  /*0a50*/  FADD.FTZ R5, R5, R0 ;  /* 0x0000000005057221 */ /* 0x000fc80000010000 */
[----:B------:R-:W-:-:S05]  /*0a60*/  @P2 FADD.FTZ R5, R5, R2 ;  /* 0x0000000205052221 */ /* 0x000fca0000010000 */
.L_x_13609:
[----:B------:R-:W-:-:S04]  /*0a70*/  F2FP.PACK_AB R0, RZ, R5 ;  /* 0x00000005ff00723e */ /* 0x000fc800000000ff */
[----:B------:R-:W-:Y:S02]  /*0a80*/  PRMT R14, R14, 0x5410, R0 ;  /* 0x000054100e0e7816 */ /* 0x000fe40000000000 */
.L_x_13610:
[----:B------:R-:W-:Y:S01]  /*0a90*/  HADD2.F32 R4, -RZ, R91.H0_H0 ;  /* 0x2000005bff047230 */ /* 0x000fe20000004100 */
[----:B------:R-:W-:Y:S05]  /*0aa0*/  @P3 BRA `(.L_x_13611) ;  /* 0x0000008000003947 */ /* 0x000fea0003800000 */
[----:B------:R-:W-:-:S04]  /*0ab0*/  ISETP.NE.U32.AND P4, PT, RZ, c[0x0][0x180], PT ;  /* 0x00006000ff007a0c */ /* 0x000fc80003f85070 */
[----:B------:R-:W-:-:S13]  /*0ac0*/  ISETP.NE.AND.EX P4, PT, RZ, c[0x0][0x184], PT, P4 ;  /* 0x00006100ff007a0c */ /* 0x000fda0003f85340 */
[----:B------:R-:W-:Y:S05]  /*0ad0*/  @P4 BRA `(.L_x_13612) ;  /* 0x0000002000004947 */ /* 0x000fea0003800000 */
[----:B------:R-:W-:Y:S05]  /*0ae0*/  @P0 BRA `(.L_x_13613) ;  /* 0x0000008000000947 */ /* 0x000fea0003800000 */
[----:B------:R-:W-:Y:S05]  /*0af0*/  BRA `(.L_x_13614) ;  /* 0x0000009000007947 */ /* 0x000fea0003800000 */
.L_x_13612:
[----:B-----5:R-:W-:-:S05]  /*0b00*/  HADD2.F32 R3, -RZ, R19.H0_H0 ;  /* 0x20000013ff037230 */ /* 0x020fca0000004100 */
[----:B------:R-:W-:Y:S01]  /*0b10*/  FADD.FTZ R4, R4, R3 ;  /* 0x0000000304047221 */ /* 0x000fe20000010000 */
[----:B------:R-:W-:Y:S05]  /*0b20*/  BRA `(.L_x_13613) ;  /* 0x0000004000007947 */ /* 0x000fea0003800000 */
.L_x_13611:
[----:B-----5:R-:W-:Y:S02]  /*0b30*/  HADD2.F32 R3, -RZ, R23.H0_H0 ;  /* 0x20000017ff037230 */ /* 0x020fe40000004100 */
[----:B------:R-:W-:-:S03]  /*0b40*/  @P2 HADD2.F32 R89, -RZ, R19.H0_H0 ;  /* 0x20000013ff592230 */ /* 0x000fc60000004100 */
[----:B------:R-:W-:-:S04]  /*0b50*/  FADD.FTZ R4, R4, R3 ;  /* 0x0000000304047221 */ /* 0x000fc80000010000 */
[----:B------:R-:W-:-:S05]  /*0b60*/  @P2 FADD.FTZ R4, R4, R89 ;  /* 0x0000005904042221 */ /* 0x000fca0000010000 */
.L_x_13613:
[----:B------:R-:W-:-:S04]  /*0b70*/  F2FP.PACK_AB R0, RZ, R4 ;  /* 0x00000004ff00723e */ /* 0x000fc800000000ff */
[----:B------:R-:W-:Y:S02]  /*0b80*/  PRMT R15, R0, 0x7610, R15 ;  /* 0x00007610000f7816 */ /* 0x000fe4000000000f */
.L_x_13614:
[----:B------:R-:W-:Y:S01]  /*0b90*/  HADD2.F32 R3, -RZ, R91.H1_H1 ;  /* 0x3000005bff037230 */ /* 0x000fe20000004100 */
[----:B------:R-:W-:Y:S05]  /*0ba0*/  @P3 BRA `(.L_x_13615) ;  /* 0x0000008000003947 */ /* 0x000fea0003800000 */
[----:B------:R-:W-:-:S04]  /*0bb0*/  ISETP.NE.U32.AND P4, PT, RZ, c[0x0][0x180], PT ;  /* 0x00006000ff007a0c */ /* 0x000fc80003f85070 */
[----:B------:R-:W-:-:S13]  /*0bc0*/  ISETP.NE.AND.EX P4, PT, RZ, c[0x0][0x184], PT, P4 ;  /* 0x00006100ff007a0c */ /* 0x000fda0003f85340 */
[----:B------:R-:W-:Y:S05]  /*0bd0*/  @P4 BRA `(.L_x_13616) ;  /* 0x0000002000004947 */ /* 0x000fea0003800000 */
[----:B------:R-:W-:Y:S05]  /*0be0*/  @P0 BRA `(.L_x_13617) ;  /* 0x0000008000000947 */ /* 0x000fea0003800000 */
[----:B------:R-:W-:Y:S05]  /*0bf0*/  BRA `(.L_x_13618) ;  /* 0x0000009000007947 */ /* 0x000fea0003800000 */
.L_x_13616:
[----:B-----5:R-:W-:-:S05]  /*0c00*/  HADD2.F32 R0, -RZ, R19.H1_H1 ;  /* 0x30000013ff007230 */ /* 0x020fca0000004100 */
[----:B------:R-:W-:Y:S01]  /*0c10*/  FADD.FTZ R3, R3, R0 ;  /* 0x0000000003037221 */ /* 0x000fe20000010000 */
[----:B------:R-:W-:Y:S05]  /*0c20*/  BRA `(.L_x_13617) ;  /* 0x0000004000007947 */ /* 0x000fea0003800000 */
.L_x_13615:
[----:B-----5:R-:W-:Y:S02]  /*0c30*/  HADD2.F32 R0, -RZ, R23.H1_H1 ;  /* 0x30000017ff007230 */ /* 0x020fe40000004100 */
[----:B------:R-:W-:-:S03]  /*0c40*/  @P2 HADD2.F32 R2, -RZ, R19.H1_H1 ;  /* 0x30000013ff022230 */ /* 0x000fc60000004100 */
[----:B------:R-:W-:-:S04]  /*0c50*/  FADD.FTZ R3, R3, R0 ;  /* 0x0000000003037221 */ /* 0x000fc80000010000 */
[----:B------:R-:W-:-:S05]  /*0c60*/  @P2 FADD.FTZ R3, R3, R2 ;  /* 0x0000000203032221 */ /* 0x000fca0000010000 */
.L_x_13617:
[----:B------:R-:W-:-:S04]  /*0c70*/  F2FP.PACK_AB R0, RZ, R3 ;  /* 0x00000003ff00723e */ /* 0x000fc800000000ff */
[----:B------:R-:W-:Y:S02]  /*0c80*/  PRMT R15, R15, 0x5410, R0 ;  /* 0x000054100f0f7816 */ /* 0x000fe40000000000 */
.L_x_13618:
        /* <DEDUP_REMOVED lines=19> */
.L_x_13620:
[----:B-----5:R-:W-:-:S05]  /*0dc0*/  HADD2.F32 R95, -RZ, R16.H0_H0 ;  /* 0x20000010ff5f7230 */ /* 0x020fca0000004100 */
[----:B------:R-:W-:Y:S01]  /*0dd0*/  FADD.FTZ R0, R95, R0 ;  /* 0x000000005f007221 */ /* 0x000fe20000010000 */
[----:B------:R-:W-:Y:S05]  /*0de0*/  BRA `(.L_x_13621) ;  /* 0x0000004000007947 */ /* 0x000fea0003800000 */
.L_x_13619:
[----:B0----5:R-:W-:Y:S02]  /*0df0*/  HADD2.F32 R95, -RZ, R20.H0_H0 ;  /* 0x20000014ff5f7230 */ /* 0x021fe40000004100 */
[----:B------:R-:W-:-:S03]  /*0e00*/  @P2 HADD2.F32 R97, -RZ, R16.H0_H0 ;  /* 0x20000010ff612230 */ /* 0x000fc60000004100 */
[----:B------:R-:W-:-:S04]  /*0e10*/  FADD.FTZ R0, R95, R0 ;  /* 0x000000005f007221 */ /* 0x000fc80000010000 */
[----:B------:R-:W-:-:S05]  /*0e20*/  @P2 FADD.FTZ R0, R97, R0 ;  /* 0x0000000061002221 */ /* 0x000fca0000010000 */
.L_x_13621:
[----:B------:R-:W-:-:S04]  /*0e30*/  F2FP.PACK_AB R94, RZ, R0 ;  /* 0x00000000ff5e723e */ /* 0x000fc800000000ff */
[----:B------:R-:W-:Y:S02]  /*0e40*/  PRMT R12, R94, 0x7610, R12 ;  /* 0x000076105e0c7816 */ /* 0x000fe4000000000c */
.L_x_13622:
[----:B------:R-:W-:Y:S01]  /*0e50*/  HADD2.F32 R95, -RZ, R88.H1_H1 ;  /* 0x30000058ff5f7230 */ /* 0x000fe20000004100 */
[----:B------:R-:W-:Y:S05]  /*0e60*/  @P3 BRA `(.L_x_13623) ;  /* 0x0000008000003947 */ /* 0x000fea0003800000 */
[----:B------:R-:W-:-:S04]  /*0e70*/  ISETP.NE.U32.AND P4, PT, RZ, c[0x0][0x180], PT ;  /* 0x00006000ff007a0c */ /* 0x000fc80003f85070 */
[----:B------:R-:W-:-:S13]  /*0e80*/  ISETP.NE.AND.EX P4, PT, RZ, c[0x0][0x184], PT, P4 ;  /* 0x00006100ff007a0c */ /* 0x000fda0003f85340 */
[----:B------:R-:W-:Y:S05]  /*0e90*/  @P4 BRA `(.L_x_13624) ;  /* 0x0000002000004947 */ /* 0x000fea0003800000 */
[----:B------:R-:W-:Y:S05]  /*0ea0*/  @P0 BRA `(.L_x_13625) ;  /* 0x0000008000000947 */ /* 0x000fea0003800000 */
[----:B------:R-:W-:Y:S05]  /*0eb0*/  BRA `(.L_x_13626) ;  /* 0x0000009000007947 */ /* 0x000fea0003800000 */
.L_x_13624:
[----:B-----5:R-:W-:-:S05]  /*0ec0*/  HADD2.F32 R88, -RZ, R16.H1_H1 ;  /* 0x30000010ff587230 */ /* 0x020fca0000004100 */
[----:B------:R-:W-:Y:S01]  /*0ed0*/  FADD.FTZ R95, R88, R95 ;  /* 0x0000005f585f7221 */ /* 0x000fe20000010000 */
[----:B------:R-:W-:Y:S05]  /*0ee0*/  BRA `(.L_x_13625) ;  /* 0x0000004000007947 */ /* 0x000fea0003800000 */
.L_x_13623:
[----:B-----5:R-:W-:Y:S02]  /*0ef0*/  HADD2.F32 R88, -RZ, R20.H1_H1 ;  /* 0x30000014ff587230 */ /* 0x020fe40000004100 */
[----:B------:R-:W-:-:S03]  /*0f00*/  @P2 HADD2.F32 R94, -RZ, R16.H1_H1 ;  /* 0x30000010ff5e2230 */ /* 0x000fc60000004100 */
[----:B------:R-:W-:-:S04]  /*0f10*/  FADD.FTZ R95, R88, R95 ;  /* 0x0000005f585f7221 */ /* 0x000fc80000010000 */
[----:B------:R-:W-:-:S05]  /*0f20*/  @P2 FADD.FTZ R95, R94, R95 ;  /* 0x0000005f5e5f2221 */ /* 0x000fca0000010000 */
.L_x_13625:
[----:B------:R-:W-:-:S04]  /*0f30*/  F2FP.PACK_AB R88, RZ, R95 ;  /* 0x0000005fff58723e */ /* 0x000fc800000000ff */
[----:B------:R-:W-:Y:S02]  /*0f40*/  PRMT R12, R12, 0x5410, R88 ;  /* 0x000054100c0c7816 */ /* 0x000fe40000000058 */
.L_x_13626:
[----:B------:R-:W-:Y:S01]  /*0f50*/  HADD2.F32 R94, -RZ, R89.H0_H0 ;  /* 0x20000059ff5e7230 */ /* 0x000fe20000004100 */
[----:B------:R-:W-:Y:S05]  /*0f60*/  @P3 BRA `(.L_x_13627) ;  /* 0x0000008000003947 */ /* 0x000fea0003800000 */
[----:B------:R-:W-:-:S04]  /*0f70*/  ISETP.NE.U32.AND P4, PT, RZ, c[0x0][0x180], PT ;  /* 0x00006000ff007a0c */ /* 0x000fc80003f85070 */
[----:B------:R-:W-:-:S13]  /*0f80*/  ISETP.NE.AND.EX P4, PT, RZ, c[0x0][0x184], PT, P4 ;  /* 0x00006100ff007a0c */ /* 0x000fda0003f85340 */
[----:B------:R-:W-:Y:S05]  /*0f90*/  @P4 BRA `(.L_x_13628) ;  /* 0x0000002000004947 */ /* 0x000fea0003800000 */
[----:B------:R-:W-:Y:S05]  /*0fa0*/  @P0 BRA `(.L_x_13629) ;  /* 0x0000008000000947 */ /* 0x000fea0003800000 */
[----:B------:R-:W-:Y:S05]  /*0fb0*/  BRA `(.L_x_13630) ;  /* 0x0000009000007947 */ /* 0x000fea0003800000 */
.L_x_13628:
[----:B-----5:R-:W-:-:S05]  /*0fc0*/  HADD2.F32 R97, -RZ, R17.H0_H0 ;  /* 0x20000011ff617230 */ /* 0x020fca0000004100 */
[----:B------:R-:W-:Y:S01]  /*0fd0*/  FADD.FTZ R94, R97, R94 ;  /* 0x0000005e615e7221 */ /* 0x000fe20000010000 */
[----:B------:R-:W-:Y:S05]  /*0fe0*/  BRA `(.L_x_13629) ;  /* 0x0000004000007947 */ /* 0x000fea0003800000 */
.L_x_13627:
[----:B-----5:R-:W-:Y:S02]  /*0ff0*/  HADD2.F32 R97, -RZ, R21.H0_H0 ;  /* 0x20000015ff617230 */ /* 0x020fe40000004100 */
[----:B------:R-:W-:-:S03]  /*1000*/  @P2 HADD2.F32 R99, -RZ, R17.H0_H0 ;  /* 0x20000011ff632230 */ /* 0x000fc60000004100 */
[----:B------:R-:W-:-:S04]  /*1010*/  FADD.FTZ R94, R97, R94 ;  /* 0x0000005e615e7221 */ /* 0x000fc80000010000 */
[----:B------:R-:W-:-:S05]  /*1020*/  @P2 FADD.FTZ R94, R99, R94 ;  /* 0x0000005e635e2221 */ /* 0x000fca0000010000 */
.L_x_13629:
[----:B------:R-:W-:-:S04]  /*1030*/  F2FP.PACK_AB R88, RZ, R94 ;  /* 0x0000005eff58723e */ /* 0x000fc800000000ff */
[----:B------:R-:W-:Y:S02]  /*1040*/  PRMT R13, R88, 0x7610, R13 ;  /* 0x00007610580d7816 */ /* 0x000fe4000000000d */
.L_x_13630:
[----:B------:R-:W-:Y:S01]  /*1050*/  HADD2.F32 R97, -RZ, R89.H1_H1 ;  /* 0x30000059ff617230 */ /* 0x000fe20000004100 */
[----:B------:R-:W-:Y:S05]  /*1060*/  @P3 BRA `(.L_x_13631) ;  /* 0x0000008000003947 */ /* 0x000fea0003800000 */
[----:B------:R-:W-:-:S04]  /*1070*/  ISETP.NE.U32.AND P4, PT, RZ, c[0x0][0x180], PT ;  /* 0x00006000ff007a0c */ /* 0x000fc80003f85070 */
[----:B------:R-:W-:-:S13]  /*1080*/  ISETP.NE.AND.EX P4, PT, RZ, c[0x0][0x184], PT, P4 ;  /* 0x00006100ff007a0c */ /* 0x000fda0003f85340 */
[----:B------:R-:W-:Y:S05]  /*1090*/  @P4 BRA `(.L_x_13632) ;  /* 0x0000002000004947 */ /* 0x000fea0003800000 */
[----:B------:R-:W-:Y:S05]  /*10a0*/  @P0 BRA `(.L_x_13633) ;  /* 0x0000008000000947 */ /* 0x000fea0003800000 */
[----:B------:R-:W-:Y:S05]  /*10b0*/  BRA `(.L_x_13634) ;  /* 0x0000009000007947 */ /* 0x000fea0003800000 */
.L_x_13632:
[----:B-----5:R-:W-:-:S05]  /*10c0*/  HADD2.F32 R88, -RZ, R17.H1_H1 ;  /* 0x30000011ff587230 */ /* 0x020fca0000004100 */
[----:B------:R-:W-:Y:S01]  /*10d0*/  FADD.FTZ R97, R88, R97 ;  /* 0x0000006158617221 */ /* 0x000fe20000010000 */
[----:B------:R-:W-:Y:S05]  /*10e0*/  BRA `(.L_x_13633) ;  /* 0x0000004000007947 */ /* 0x000fea0003800000 */
.L_x_13631:
[----:B-----5:R-:W-:Y:S02]  /*10f0*/  HADD2.F32 R88, -RZ, R21.H1_H1 ;  /* 0x30000015ff587230 */ /* 0x020fe40000004100 */
[----:B------:R-:W-:-:S03]  /*1100*/  @P2 HADD2.F32 R96, -RZ, R17.H1_H1 ;  /* 0x30000011ff602230 */ /* 0x000fc60000004100 */
[----:B------:R-:W-:-:S04]  /*1110*/  FADD.FTZ R97, R88, R97 ;  /* 0x0000006158617221 */ /* 0x000fc80000010000 */
[----:B------:R-:W-:-:S05]  /*1120*/  @P2 FADD.FTZ R97, R96, R97 ;  /* 0x0000006160612221 */ /* 0x000fca0000010000 */
.L_x_13633:
[----:B------:R-:W-:-:S04]  /*1130*/  F2FP.PACK_AB R88, RZ, R97 ;  /* 0x00000061ff58723e */ /* 0x000fc800000000ff */
[----:B------:R-:W-:Y:S02]  /*1140*/  PRMT R13, R13, 0x5410, R88 ;  /* 0x000054100d0d7816 */ /* 0x000fe40000000058 */
.L_x_13634:
[----:B------:R-:W-:Y:S01]  /*1150*/  HADD2.F32 R96, -RZ, R90.H0_H0 ;  /* 0x2000005aff607230 */ /* 0x000fe20000004100 */
[----:B------:R-:W-:Y:S05]  /*1160*/  @P3 BRA `(.L_x_13635) ;  /* 0x0000008000003947 */ /* 0x000fea0003800000 */
[----:B------:R-:W-:-:S04]  /*1170*/  ISETP.NE.U32.AND P4, PT, RZ, c[0x0][0x180], PT ;  /* 0x00006000ff007a0c */ /* 0x000fc80003f85070 */
[----:B------:R-:W-:-:S13]  /*1180*/  ISETP.NE.AND.EX P4, PT, RZ, c[0x0][0x184], PT, P4 ;  /* 0x00006100ff007a0c */ /* 0x000fda0003f85340 */
[----:B------:R-:W-:Y:S05]  /*1190*/  @P4 BRA `(.L_x_13636) ;  /* 0x0000002000004947 */ /* 0x000fea0003800000 */
[----:B------:R-:W-:Y:S05]  /*11a0*/  @P0 BRA `(.L_x_13637) ;  /* 0x0000008000000947 */ /* 0x000fea0003800000 */
[----:B------:R-:W-:Y:S05]  /*11b0*/  BRA `(.L_x_13638) ;  /* 0x0000009000007947 */ /* 0x000fea0003800000 */
.L_x_13636:
[----:B-----5:R-:W-:-:S05]  /*11c0*/  HADD2.F32 R89, -RZ, R18.H0_H0 ;  /* 0x20000012ff597230 */ /* 0x020fca0000004100 */
[----:B------:R-:W-:Y:S01]  /*11d0*/  FADD.FTZ R96, R89, R96 ;  /* 0x0000006059607221 */ /* 0x000fe20000010000 */
[----:B------:R-:W-:Y:S05]  /*11e0*/  BRA `(.L_x_13637) ;  /* 0x0000004000007947 */ /* 0x000fea0003800000 */
.L_x_13635:
[----:B-----5:R-:W-:Y:S02]  /*11f0*/  HADD2.F32 R89, -RZ, R22.H0_H0 ;  /* 0x20000016ff597230 */ /* 0x020fe40000004100 */
[----:B------:R-:W-:-:S03]  /*1200*/  @P2 HADD2.F32 R99, -RZ, R18.H0_H0 ;  /* 0x20000012ff632230 */ /* 0x000fc60000004100 */
[----:B------:R-:W-:-:S04]  /*1210*/  FADD.FTZ R96, R89, R96 ;  /* 0x0000006059607221 */ /* 0x000fc80000010000 */
[----:B------:R-:W-:-:S05]  /*1220*/  @P2 FADD.FTZ R96, R99, R96 ;  /* 0x0000006063602221 */ /* 0x000fca0000010000 */
.L_x_13637:
[----:B------:R-:W-:-:S04]  /*1230*/  F2FP.PACK_AB R88, RZ, R96 ;  /* 0x00000060ff58723e */ /* 0x000fc800000000ff */
[----:B------:R-:W-:Y:S02]  /*1240*/  PRMT R14, R88, 0x7610, R14 ;  /* 0x00007610580e7816 */ /* 0x000fe4000000000e */
.L_x_13638:
[----:B------:R-:W-:Y:S01]  /*1250*/  HADD2.F32 R99, -RZ, R90.H1_H1 ;  /* 0x3000005aff637230 */ /* 0x000fe20000004100 */
[----:B------:R-:W-:Y:S05]  /*1260*/  @P3 BRA `(.L_x_13639) ;  /* 0x0000008000003947 */ /* 0x000fea0003800000 */
[----:B------:R-:W-:-:S04]  /*1270*/  ISETP.NE.U32.AND P4, PT, RZ, c[0x0][0x180], PT ;  /* 0x00006000ff007a0c */ /* 0x000fc80003f85070 */
[----:B------:R-:W-:-:S13]  /*1280*/  ISETP.NE.AND.EX P4, PT, RZ, c[0x0][0x184], PT, P4 ;  /* 0x00006100ff007a0c */ /* 0x000fda0003f85340 */
[----:B------:R-:W-:Y:S05]  /*1290*/  @P4 BRA `(.L_x_13640) ;  /* 0x0000002000004947 */ /* 0x000fea0003800000 */
[----:B------:R-:W-:Y:S05]  /*12a0*/  @P0 BRA `(.L_x_13641) ;  /* 0x0000008000000947 */ /* 0x000fea0003800000 */
[----:B------:R-:W-:Y:S05]  /*12b0*/  BRA `(.L_x_13642) ;  /* 0x0000009000007947 */ /* 0x000fea0003800000 */
.L_x_13640:
[----:B-----5:R-:W-:-:S05]  /*12c0*/  HADD2.F32 R88, -RZ, R18.H1_H1 ;  /* 0x30000012ff587230 */ /* 0x020fca0000004100 */
[----:B------:R-:W-:Y:S01]  /*12d0*/  FADD.FTZ R99, R88, R99 ;  /* 0x0000006358637221 */ /* 0x000fe20000010000 */
[----:B------:R-:W-:Y:S05]  /*12e0*/  BRA `(.L_x_13641) ;  /* 0x0000004000007947 */ /* 0x000fea0003800000 */
.L_x_13639:
[----:B-----5:R-:W-:Y:S02]  /*12f0*/  HADD2.F32 R88, -RZ, R22.H1_H1 ;  /* 0x30000016ff587230 */ /* 0x020fe40000004100 */
[----:B------:R-:W-:-:S03]  /*1300*/  @P2 HADD2.F32 R90, -RZ, R18.H1_H1 ;  /* 0x30000012ff5a2230 */ /* 0x000fc60000004100 */
[----:B------:R-:W-:-:S04]  /*1310*/  FADD.FTZ R99, R88, R99 ;  /* 0x0000006358637221 */ /* 0x000fc80000010000 */
[----:B------:R-:W-:-:S05]  /*1320*/  @P2 FADD.FTZ R99, R90, R99 ;  /* 0x000000635a632221 */ /* 0x000fca0000010000 */
.L_x_13641:
[----:B------:R-:W-:-:S04]  /*1330*/  F2FP.PACK_AB R88, RZ, R99 ;  /* 0x00000063ff58723e */ /* 0x000fc800000000ff */
[----:B------:R-:W-:Y:S02]  /*1340*/  PRMT R14, R14, 0x5410, R88 ;  /* 0x000054100e0e7816 */ /* 0x000fe40000000058 */
.L_x_13642:
[----:B------:R-:W-:Y:S01]  /*1350*/  HADD2.F32 R98, -RZ, R91.H0_H0 ;  /* 0x2000005bff627230 */ /* 0x000fe20000004100 */
[----:B------:R-:W-:Y:S05]  /*1360*/  @P3 BRA `(.L_x_13643) ;  /* 0x0000008000003947 */ /* 0x000fea0003800000 */
[----:B------:R-:W-:-:S04]  /*1370*/  ISETP.NE.U32.AND P4, PT, RZ, c[0x0][0x180], PT ;  /* 0x00006000ff007a0c */ /* 0x000fc80003f85070 */
[----:B------:R-:W-:-:S13]  /*1380*/  ISETP.NE.AND.EX P4, PT, RZ, c[0x0][0x184], PT, P4 ;  /* 0x00006100ff007a0c */ /* 0x000fda0003f85340 */
[----:B------:R-:W-:Y:S05]  /*1390*/  @P4 BRA `(.L_x_13644) ;  /* 0x0000002000004947 */ /* 0x000fea0003800000 */
[----:B------:R-:W-:Y:S05]  /*13a0*/  @P0 BRA `(.L_x_13645) ;  /* 0x0000008000000947 */ /* 0x000fea0003800000 */
[----:B------:R-:W-:Y:S05]  /*13b0*/  BRA `(.L_x_13646) ;  /* 0x0000009000007947 */ /* 0x000fea0003800000 */
.L_x_13644:
[----:B-----5:R-:W-:-:S05]  /*13c0*/  HADD2.F32 R89, -RZ, R19.H0_H0 ;  /* 0x20000013ff597230 */ /* 0x020fca0000004100 */
[----:B------:R-:W-:Y:S01]  /*13d0*/  FADD.FTZ R98, R89, R98 ;  /* 0x0000006259627221 */ /* 0x000fe20000010000 */
[----:B------:R-:W-:Y:S05]  /*13e0*/  BRA `(.L_x_13645) ;  /* 0x0000004000007947 */ /* 0x000fea0003800000 */
.L_x_13643:
[----:B-----5:R-:W-:Y:S02]  /*13f0*/  HADD2.F32 R89, -RZ, R23.H0_H0 ;  /* 0x20000017ff597230 */ /* 0x020fe40000004100 */
[----:B------:R-:W-:-:S03]  /*1400*/  @P2 HADD2.F32 R101, -RZ, R19.H0_H0 ;  /* 0x20000013ff652230 */ /* 0x000fc60000004100 */
[----:B------:R-:W-:-:S04]  /*1410*/  FADD.FTZ R98, R89, R98 ;  /* 0x0000006259627221 */ /* 0x000fc80000010000 */
[----:B------:R-:W-:-:S05]  /*1420*/  @P2 FADD.FTZ R98, R101, R98 ;  /* 0x0000006265622221 */ /* 0x000fca0000010000 */
.L_x_13645:
[----:B------:R-:W-:-:S04]  /*1430*/  F2FP.PACK_AB R88, RZ, R98 ;  /* 0x00000062ff58723e */ /* 0x000fc800000000ff */
[----:B------:R-:W-:Y:S02]  /*1440*/  PRMT R15, R88, 0x7610, R15 ;  /* 0x00007610580f7816 */ /* 0x000fe4000000000f */
.L_x_13646:
[----:B------:R-:W-:Y:S01]  /*1450*/  HADD2.F32 R108, -RZ, R91.H1_H1 ;  /* 0x3000005bff6c7230 */ /* 0x000fe20000004100 */
[----:B------:R-:W-:Y:S05]  /*1460*/  @P3 BRA `(.L_x_13647) ;  /* 0x0000008000003947 */ /* 0x000fea0003800000 */
[----:B------:R-:W-:-:S04]  /*1470*/  ISETP.NE.U32.AND P4, PT, RZ, c[0x0][0x180], PT ;  /* 0x00006000ff007a0c */ /* 0x000fc80003f85070 */
[----:B------:R-:W-:-:S13]  /*1480*/  ISETP.NE.AND.EX P4, PT, RZ, c[0x0][0x184], PT, P4 ;  /* 0x00006100ff007a0c */ /* 0x000fda0003f85340 */
[----:B------:R-:W-:Y:S05]  /*1490*/  @P4 BRA `(.L_x_13648) ;  /* 0x0000002000004947 */ /* 0x000fea0003800000 */
[----:B------:R-:W-:Y:S05]  /*14a0*/  @P0 BRA `(.L_x_13649) ;  /* 0x0000008000000947 */ /* 0x000fea0003800000 */
[----:B------:R-:W-:Y:S05]  /*14b0*/  BRA `(.L_x_13650) ;  /* 0x0000009000007947 */ /* 0x000fea0003800000 */
.L_x_13648:
[----:B-----5:R-:W-:-:S05]  /*14c0*/  HADD2.F32 R89, -RZ, R19.H1_H1 ;  /* 0x30000013ff597230 */ /* 0x020fca0000004100 */
[----:B------:R-:W-:Y:S01]  /*14d0*/  FADD.FTZ R108, R89, R108 ;  /* 0x0000006c596c7221 */ /* 0x000fe20000010000 */
[----:B------:R-:W-:Y:S05]  /*14e0*/  BRA `(.L_x_13649) ;  /* 0x0000004000007947 */ /* 0x000fea0003800000 */
.L_x_13647:
[----:B-----5:R-:W-:Y:S02]  /*14f0*/  HADD2.F32 R89, -RZ, R23.H1_H1 ;  /* 0x30000017ff597230 */ /* 0x020fe40000004100 */
[----:B------:R-:W-:-:S03]  /*1500*/  @P2 HADD2.F32 R91, -RZ, R19.H1_H1 ;  /* 0x30000013ff5b2230 */ /* 0x000fc60000004100 */
[----:B------:R-:W-:-:S04]  /*1510*/  FADD.FTZ R108, R89, R108 ;  /* 0x0000006c596c7221 */ /* 0x000fc80000010000 */
[----:B------:R-:W-:-:S05]  /*1520*/  @P2 FADD.FTZ R108, R91, R108 ;  /* 0x0000006c5b6c2221 */ /* 0x000fca0000010000 */
.L_x_13649:
[----:B------:R-:W-:-:S04]  /*1530*/  F2FP.PACK_AB R88, RZ, R108 ;  /* 0x0000006cff58723e */ /* 0x000fc800000000ff */
[----:B------:R-:W-:Y:S02]  /*1540*/  PRMT R15, R15, 0x5410, R88 ;  /* 0x000054100f0f7816 */ /* 0x000fe40000000058 */
.L_x_13650:
        /* <DEDUP_REMOVED lines=19> */
.L_x_13652:
[----:B-----5:R-:W-:-:S05]  /*1680*/  HADD2.F32 R103, -RZ, R16.H0_H0 ;  /* 0x20000010ff677230 */ /* 0x020fca0000004100 */
[----:B------:R-:W-:Y:S01]  /*1690*/  FADD.FTZ R100, R103, R100 ;  /* 0x0000006467647221 */ /* 0x000fe20000010000 */
[----:B------:R-:W-:Y:S05]  /*16a0*/  BRA `(.L_x_13653) ;  /* 0x0000004000007947 */ /* 0x000fea0003800000 */
.L_x_13651:
[----:B0----5:R-:W-:Y:S02]  /*16b0*/  HADD2.F32 R103, -RZ, R20.H0_H0 ;  /* 0x20000014ff677230 */ /* 0x021fe40000004100 */
[----:B------:R-:W-:-:S03]  /*16c0*/  @P2 HADD2.F32 R105, -RZ, R16.H0_H0 ;  /* 0x20000010ff692230 */ /* 0x000fc60000004100 */
[----:B------:R-:W-:-:S04]  /*16d0*/  FADD.FTZ R100, R103, R100 ;  /* 0x0000006467647221 */ /* 0x000fc80000010000 */
[----:B------:R-:W-:-:S05]  /*16e0*/  @P2 FADD.FTZ R100, R105, R100 ;  /* 0x0000006469642221 */ /* 0x000fca0000010000 */
.L_x_13653:
[----:B------:R-:W-:-:S04]  /*16f0*/  F2FP.PACK_AB R102, RZ, R100 ;  /* 0x00000064ff66723e */ /* 0x000fc800000000ff */
[----:B------:R-:W-:Y:S02]  /*1700*/  PRMT R12, R102, 0x7610, R12 ;  /* 0x00007610660c7816 */ /* 0x000fe4000000000c */
.L_x_13654:
[----:B------:R-:W-:Y:S01]  /*1710*/  HADD2.F32 R110, -RZ, R88.H1_H1 ;  /* 0x30000058ff6e7230 */ /* 0x000fe20000004100 */
[----:B------:R-:W-:Y:S05]  /*1720*/  @P3 BRA `(.L_x_13655) ;  /* 0x0000008000003947 */ /* 0x000fea0003800000 */
[----:B------:R-:W-:-:S04]  /*1730*/  ISETP.NE.U32.AND P4, PT, RZ, c[0x0][0x180], PT ;  /* 0x00006000ff007a0c */ /* 0x000fc80003f85070 */
[----:B------:R-:W-:-:S13]  /*1740*/  ISETP.NE.AND.EX P4, PT, RZ, c[0x0][0x184], PT, P4 ;  /* 0x00006100ff007a0c */ /* 0x000fda0003f85340 */
[----:B------:R-:W-:Y:S05]  /*1750*/  @P4 BRA `(.L_x_13656) ;  /* 0x0000002000004947 */ /* 0x000fea0003800000 */
[----:B------:R-:W-:Y:S05]  /*1760*/  @P0 BRA `(.L_x_13657) ;  /* 0x0000008000000947 */ /* 0x000fea0003800000 */
[----:B------:R-:W-:Y:S05]  /*1770*/  BRA `(.L_x_13658) ;  /* 0x0000009000007947 */ /* 0x000fea0003800000 */
.L_x_13656:
[----:B-----5:R-:W-:-:S05]  /*1780*/  HADD2.F32 R103, -RZ, R16.H1_H1 ;  /* 0x30000010ff677230 */ /* 0x020fca0000004100 */
[----:B------:R-:W-:Y:S01]  /*1790*/  FADD.FTZ R110, R103, R110 ;  /* 0x0000006e676e7221 */ /* 0x000fe20000010000 */
[----:B------:R-:W-:Y:S05]  /*17a0*/  BRA `(.L_x_13657) ;  /* 0x0000004000007947 */ /* 0x000fea0003800000 */
.L_x_13655:
[----:B-----5:R-:W-:Y:S02]  /*17b0*/  HADD2.F32 R103, -RZ, R20.H1_H1 ;  /* 0x30000014ff677230 */ /* 0x020fe40000004100 */
[----:B------:R-:W-:-:S03]  /*17c0*/  @P2 HADD2.F32 R105, -RZ, R16.H1_H1 ;  /* 0x30000010ff692230 */ /* 0x000fc60000004100 */
[----:B------:R-:W-:-:S04]  /*17d0*/  FADD.FTZ R110, R103, R110 ;  /* 0x0000006e676e7221 */ /* 0x000fc80000010000 */
[----:B------:R-:W-:-:S05]  /*17e0*/  @P2 FADD.FTZ R110, R105, R110 ;  /* 0x0000006e696e2221 */ /* 0x000fca0000010000 */
.L_x_13657:
[----:B------:R-:W-:-:S04]  /*17f0*/  F2FP.PACK_AB R88, RZ, R110 ;  /* 0x0000006eff58723e */ /* 0x000fc800000000ff */
[----:B------:R-:W-:Y:S02]  /*1800*/  PRMT R12, R12, 0x5410, R88 ;  /* 0x000054100c0c7816 */ /* 0x000fe40000000058 */
.L_x_13658:
[----:B------:R-:W-:Y:S01]  /*1810*/  HADD2.F32 R109, -RZ, R89.H0_H0 ;  /* 0x20000059ff6d7230 */ /* 0x000fe20000004100 */
[----:B------:R-:W-:Y:S05]  /*1820*/  @P3 BRA `(.L_x_13659) ;  /* 0x0000008000003947 */ /* 0x000fea0003800000 */
[----:B------:R-:W-:-:S04]  /*1830*/  ISETP.NE.U32.AND P4, PT, RZ, c[0x0][0x180], PT ;  /* 0x00006000ff007a0c */ /* 0x000fc80003f85070 */
[----:B------:R-:W-:-:S13]  /*1840*/  ISETP.NE.AND.EX P4, PT, RZ, c[0x0][0x184], PT, P4 ;  /* 0x00006100ff007a0c */ /* 0x000fda0003f85340 */
[----:B------:R-:W-:Y:S05]  /*1850*/  @P4 BRA `(.L_x_13660) ;  /* 0x0000002000004947 */ /* 0x000fea0003800000 */
[----:B------:R-:W-:Y:S05]  /*1860*/  @P0 BRA `(.L_x_13661) ;  /* 0x0000008000000947 */ /* 0x000fea0003800000 */
[----:B------:R-:W-:Y:S05]  /*1870*/  BRA `(.L_x_13662) ;  /* 0x0000009000007947 */ /* 0x000fea0003800000 */
.L_x_13660:
[----:B-----5:R-:W-:-:S05]  /*1880*/  HADD2.F32 R88, -RZ, R17.H0_H0 ;  /* 0x20000011ff587230 */ /* 0x020fca0000004100 */
[----:B------:R-:W-:Y:S01]  /*1890*/  FADD.FTZ R109, R88, R109 ;  /* 0x0000006d586d7221 */ /* 0x000fe20000010000 */
[----:B------:R-:W-:Y:S05]  /*18a0*/  BRA `(.L_x_13661) ;  /* 0x0000004000007947 */ /* 0x000fea0003800000 */
.L_x_13659:
[----:B-----5:R-:W-:Y:S02]  /*18b0*/  HADD2.F32 R88, -RZ, R21.H0_H0 ;  /* 0x20000015ff587230 */ /* 0x020fe40000004100 */
[----:B------:R-:W-:-:S03]  /*18c0*/  @P2 HADD2.F32 R102, -RZ, R17.H0_H0 ;  /* 0x20000011ff662230 */ /* 0x000fc60000004100 */
[----:B------:R-:W-:-:S04]  /*18d0*/  FADD.FTZ R109, R88, R109 ;  /* 0x0000006d586d7221 */ /* 0x000fc80000010000 */
[----:B------:R-:W-:-:S05]  /*18e0*/  @P2 FADD.FTZ R109, R102, R109 ;  /* 0x0000006d666d2221 */ /* 0x000fca0000010000 */
.L_x_13661:
[----:B------:R-:W-:-:S04]  /*18f0*/  F2FP.PACK_AB R88, RZ, R109 ;  /* 0x0000006dff58723e */ /* 0x000fc800000000ff */
[----:B------:R-:W-:Y:S02]  /*1900*/  PRMT R13, R88, 0x7610, R13 ;  /* 0x00007610580d7816 */ /* 0x000fe4000000000d */
.L_x_13662:
[----:B------:R-:W-:Y:S01]  /*1910*/  HADD2.F32 R112, -RZ, R89.H1_H1 ;  /* 0x30000059ff707230 */ /* 0x000fe20000004100 */
[----:B------:R-:W-:Y:S05]  /*1920*/  @P3 BRA `(.L_x_13663) ;  /* 0x0000008000003947 */ /* 0x000fea0003800000 */
[----:B------:R-:W-:-:S04]  /*1930*/  ISETP.NE.U32.AND P4, PT, RZ, c[0x0][0x180], PT ;  /* 0x00006000ff007a0c */ /* 0x000fc80003f85070 */
[----:B------:R-:W-:-:S13]  /*1940*/  ISETP.NE.AND.EX P4, PT, RZ, c[0x0][0x184], PT, P4 ;  /* 0x00006100ff007a0c */ /* 0x000fda0003f85340 */
[----:B------:R-:W-:Y:S05]  /*1950*/  @P4 BRA `(.L_x_13664) ;  /* 0x0000002000004947 */ /* 0x000fea0003800000 */
[----:B------:R-:W-:Y:S05]  /*1960*/  @P0 BRA `(.L_x_13665) ;  /* 0x0000008000000947 */ /* 0x000fea0003800000 */
[----:B------:R-:W-:Y:S05]  /*1970*/  BRA `(.L_x_13666) ;  /* 0x0000009000007947 */ /* 0x000fea0003800000 */
.L_x_13664:
[----:B-----5:R-:W-:-:S05]  /*1980*/  HADD2.F32 R89, -RZ, R17.H1_H1 ;  /* 0x30000011ff597230 */ /* 0x020fca0000004100 */
[----:B------:R-:W-:Y:S01]  /*1990*/  FADD.FTZ R112, R89, R112 ;  /* 0x0000007059707221 */ /* 0x000fe20000010000 */
[----:B------:R-:W-:Y:S05]  /*19a0*/  BRA `(.L_x_13665) ;  /* 0x0000004000007947 */ /* 0x000fea0003800000 */
.L_x_13663:
[----:B-----5:R-:W-:Y:S02]  /*19b0*/  HADD2.F32 R89, -RZ, R21.H1_H1 ;  /* 0x30000015ff597230 */ /* 0x020fe40000004100 */
[----:B------:R-:W-:-:S03]  /*19c0*/  @P2 HADD2.F32 R103, -RZ, R17.H1_H1 ;  /* 0x30000011ff672230 */ /* 0x000fc60000004100 */
[----:B------:R-:W-:-:S04]  /*19d0*/  FADD.FTZ R112, R89, R112 ;  /* 0x0000007059707221 */ /* 0x000fc80000010000 */
[----:B------:R-:W-:-:S05]  /*19e0*/  @P2 FADD.FTZ R112, R103, R112 ;  /* 0x0000007067702221 */ /* 0x000fca0000010000 */
.L_x_13665:
[----:B------:R-:W-:-:S04]  /*19f0*/  F2FP.PACK_AB R88, RZ, R112 ;  /* 0x00000070ff58723e */ /* 0x000fc800000000ff */
[----:B------:R-:W-:Y:S02]  /*1a00*/  PRMT R13, R13, 0x5410, R88 ;  /* 0x000054100d0d7816 */ /* 0x000fe40000000058 */
.L_x_13666:
[----:B------:R-:W-:Y:S01]  /*1a10*/  HADD2.F32 R111, -RZ, R90.H0_H0 ;  /* 0x2000005aff6f7230 */ /* 0x000fe20000004100 */
[----:B------:R-:W-:Y:S05]  /*1a20*/  @P3 BRA `(.L_x_13667) ;  /* 0x0000008000003947 */ /* 0x000fea0003800000 */
[----:B------:R-:W-:-:S04]  /*1a30*/  ISETP.NE.U32.AND P4, PT, RZ, c[0x0][0x180], PT ;  /* 0x00006000ff007a0c */ /* 0x000fc80003f85070 */
[----:B------:R-:W-:-:S13]  /*1a40*/  ISETP.NE.AND.EX P4, PT, RZ, c[0x0][0x184], PT, P4 ;  /* 0x00006100ff007a0c */ /* 0x000fda0003f85340 */
[----:B------:R-:W-:Y:S05]  /*1a50*/  @P4 BRA `(.L_x_13668) ;  /* 0x0000002000004947 */ /* 0x000fea0003800000 */
[----:B------:R-:W-:Y:S05]  /*1a60*/  @P0 BRA `(.L_x_13669) ;  /* 0x0000008000000947 */ /* 0x000fea0003800000 */
[----:B------:R-:W-:Y:S05]  /*1a70*/  BRA `(.L_x_13670) ;  /* 0x0000009000007947 */ /* 0x000fea0003800000 */
.L_x_13668:
[----:B-----5:R-:W-:-:S05]  /*1a80*/  HADD2.F32 R88, -RZ, R18.H0_H0 ;  /* 0x20000012ff587230 */ /* 0x020fca0000004100 */
[----:B------:R-:W-:Y:S01]  /*1a90*/  FADD.FTZ R111, R88, R111 ;  /* 0x0000006f586f7221 */ /* 0x000fe20000010000 */
[----:B------:R-:W-:Y:S05]  /*1aa0*/  BRA `(.L_x_13669) ;  /* 0x0000004000007947 */ /* 0x000fea0003800000 */
.L_x_13667:
[----:B-----5:R-:W-:Y:S02]  /*1ab0*/  HADD2.F32 R88, -RZ, R22.H0_H0 ;  /* 0x20000016ff587230 */ /* 0x020fe40000004100 */
[----:B------:R-:W-:-:S03]  /*1ac0*/  @P2 HADD2.F32 R102, -RZ, R18.H0_H0 ;  /* 0x20000012ff662230 */ /* 0x000fc60000004100 */
[----:B------:R-:W-:-:S04]  /*1ad0*/  FADD.FTZ R111, R88, R111 ;  /* 0x0000006f586f7221 */ /* 0x000fc80000010000 */
[----:B------:R-:W-:-:S05]  /*1ae0*/  @P2 FADD.FTZ R111, R102, R111 ;  /* 0x0000006f666f2221 */ /* 0x000fca0000010000 */
.L_x_13669:
[----:B------:R-:W-:-:S04]  /*1af0*/  F2FP.PACK_AB R88, RZ, R111 ;  /* 0x0000006fff58723e */ /* 0x000fc800000000ff */
[----:B------:R-:W-:Y:S02]  /*1b00*/  PRMT R14, R88, 0x7610, R14 ;  /* 0x00007610580e7816 */ /* 0x000fe4000000000e */
.L_x_13670:
[----:B------:R-:W-:Y:S01]  /*1b10*/  HADD2.F32 R114, -RZ, R90.H1_H1 ;  /* 0x3000005aff727230 */ /* 0x000fe20000004100 */
[----:B------:R-:W-:Y:S05]  /*1b20*/  @P3 BRA `(.L_x_13671) ;  /* 0x0000008000003947 */ /* 0x000fea0003800000 */
[----:B------:R-:W-:-:S04]  /*1b30*/  ISETP.NE.U32.AND P4, PT, RZ, c[0x0][0x180], PT ;  /* 0x00006000ff007a0c */ /* 0x000fc80003f85070 */
[----:B------:R-:W-:-:S13]  /*1b40*/  ISETP.NE.AND.EX P4, PT, RZ, c[0x0][0x184], PT, P4 ;  /* 0x00006100ff007a0c */ /* 0x000fda0003f85340 */
[----:B------:R-:W-:Y:S05]  /*1b50*/  @P4 BRA `(.L_x_13672) ;  /* 0x0000002000004947 */ /* 0x000fea0003800000 */
[----:B------:R-:W-:Y:S05]  /*1b60*/  @P0 BRA `(.L_x_13673) ;  /* 0x0000008000000947 */ /* 0x000fea0003800000 */
[----:B------:R-:W-:Y:S05]  /*1b70*/  BRA `(.L_x_13674) ;  /* 0x0000009000007947 */ /* 0x000fea0003800000 */
.L_x_13672:
[----:B-----5:R-:W-:-:S05]  /*1b80*/  HADD2.F32 R89, -RZ, R18.H1_H1 ;  /* 0x30000012ff597230 */ /* 0x020fca0000004100 */
[----:B------:R-:W-:Y:S01]  /*1b90*/  FADD.FTZ R114, R89, R114 ;  /* 0x0000007259727221 */ /* 0x000fe20000010000 */
[----:B------:R-:W-:Y:S05]  /*1ba0*/  BRA `(.L_x_13673) ;  /* 0x0000004000007947 */ /* 0x000fea0003800000 */
.L_x_13671:
[----:B-----5:R-:W-:Y:S02]  /*1bb0*/  HADD2.F32 R89, -RZ, R22.H1_H1 ;  /* 0x30000016ff597230 */ /* 0x020fe40000004100 */
[----:B------:R-:W-:-:S03]  /*1bc0*/  @P2 HADD2.F32 R103, -RZ, R18.H1_H1 ;  /* 0x30000012ff672230 */ /* 0x000fc60000004100 */
[----:B------:R-:W-:-:S04]  /*1bd0*/  FADD.FTZ R114, R89, R114 ;  /* 0x0000007259727221 */ /* 0x000fc80000010000 */
[----:B------:R-:W-:-:S05]  /*1be0*/  @P2 FADD.FTZ R114, R103, R114 ;  /* 0x0000007267722221 */ /* 0x000fca0000010000 */
.L_x_13673:
[----:B------:R-:W-:-:S04]  /*1bf0*/  F2FP.PACK_AB R88, RZ, R114 ;  /* 0x00000072ff58723e */ /* 0x000fc800000000ff */
[----:B------:R-:W-:Y:S02]  /*1c00*/  PRMT R14, R14, 0x5410, R88 ;  /* 0x000054100e0e7816 */ /* 0x000fe40000000058 */
.L_x_13674:
[----:B------:R-:W-:Y:S01]  /*1c10*/  HADD2.F32 R113, -RZ, R91.H0_H0 ;  /* 0x2000005bff717230 */ /* 0x000fe20000004100 */
[----:B------:R-:W-:Y:S05]  /*1c20*/  @P3 BRA `(.L_x_13675) ;  /* 0x0000008000003947 */ /* 0x000fea0003800000 */
[----:B------:R-:W-:-:S04]  /*1c30*/  ISETP.NE.U32.AND P4, PT, RZ, c[0x0][0x180], PT ;  /* 0x00006000ff007a0c */ /* 0x000fc80003f85070 */
[----:B------:R-:W-:-:S13]  /*1c40*/  ISETP.NE.AND.EX P4, PT, RZ, c[0x0][0x184], PT, P4 ;  /* 0x00006100ff007a0c */ /* 0x000fda0003f85340 */
[----:B------:R-:W-:Y:S05]  /*1c50*/  @P4 BRA `(.L_x_13676) ;  /* 0x0000002000004947 */ /* 0x000fea0003800000 */
[----:B------:R-:W-:Y:S05]  /*1c60*/  @P0 BRA `(.L_x_13677) ;  /* 0x0000008000000947 */ /* 0x000fea0003800000 */
[----:B------:R-:W-:Y:S05]  /*1c70*/  BRA `(.L_x_13678) ;  /* 0x0000009000007947 */ /* 0x000fea0003800000 */
.L_x_13676:
[----:B-----5:R-:W-:-:S05]  /*1c80*/  HADD2.F32 R88, -RZ, R19.H0_H0 ;  /* 0x20000013ff587230 */ /* 0x020fca0000004100 */
[----:B------:R-:W-:Y:S01]  /*1c90*/  FADD.FTZ R113, R88, R113 ;  /* 0x0000007158717221 */ /* 0x000fe20000010000 */
[----:B------:R-:W-:Y:S05]  /*1ca0*/  BRA `(.L_x_13677) ;  /* 0x0000004000007947 */ /* 0x000fea0003800000 */
.L_x_13675:
[----:B-----5:R-:W-:Y:S02]  /*1cb0*/  HADD2.F32 R88, -RZ, R23.H0_H0 ;  /* 0x20000017ff587230 */ /* 0x020fe40000004100 */
[----:B------:R-:W-:-:S03]  /*1cc0*/  @P2 HADD2.F32 R90, -RZ, R19.H0_H0 ;  /* 0x20000013ff5a2230 */ /* 0x000fc60000004100 */
[----:B------:R-:W-:-:S04]  /*1cd0*/  FADD.FTZ R113, R88, R113 ;  /* 0x0000007158717221 */ /* 0x000fc80000010000 */
[----:B------:R-:W-:-:S05]  /*1ce0*/  @P2 FADD.FTZ R113, R90, R113 ;  /* 0x000000715a712221 */ /* 0x000fca0000010000 */
.L_x_13677:
[----:B------:R-:W-:-:S04]  /*1cf0*/  F2FP.PACK_AB R88, RZ, R113 ;  /* 0x00000071ff58723e */ /* 0x000fc800000000ff */
[----:B------:R-:W-:Y:S02]  /*1d00*/  PRMT R15, R88, 0x7610, R15 ;  /* 0x00007610580f7816 */ /* 0x000fe4000000000f */
.L_x_13678:
[----:B------:R-:W-:Y:S01]  /*1d10*/  HADD2.F32 R116, -RZ, R91.H1_H1 ;  /* 0x3000005bff747230 */ /* 0x000fe20000004100 */
[----:B------:R-:W-:Y:S05]  /*1d20*/  @P3 BRA `(.L_x_13679) ;  /* 0x0000008000003947 */ /* 0x000fea0003800000 */
[----:B------:R-:W-:-:S04]  /*1d30*/  ISETP.NE.U32.AND P4, PT, RZ, c[0x0][0x180], PT ;  /* 0x00006000ff007a0c */ /* 0x000fc80003f85070 */
[----:B------:R-:W-:-:S13]  /*1d40*/  ISETP.NE.AND.EX P4, PT, RZ, c[0x0][0x184], PT, P4 ;  /* 0x00006100ff007a0c */ /* 0x000fda0003f85340 */
[----:B------:R-:W-:Y:S05]  /*1d50*/  @P4 BRA `(.L_x_13680) ;  /* 0x0000002000004947 */ /* 0x000fea0003800000 */
[----:B------:R-:W-:Y:S05]  /*1d60*/  @P0 BRA `(.L_x_13681) ;  /* 0x0000008000000947 */ /* 0x000fea0003800000 */
[----:B------:R-:W-:Y:S05]  /*1d70*/  BRA `(.L_x_13682) ;  /* 0x0000009000007947 */ /* 0x000fea0003800000 */
.L_x_13680:
[----:B-----5:R-:W-:-:S05]  /*1d80*/  HADD2.F32 R89, -RZ, R19.H1_H1 ;  /* 0x30000013ff597230 */ /* 0x020fca0000004100 */
[----:B------:R-:W-:Y:S01]  /*1d90*/  FADD.FTZ R116, R89, R116 ;  /* 0x0000007459747221 */ /* 0x000fe20000010000 */
[----:B------:R-:W-:Y:S05]  /*1da0*/  BRA `(.L_x_13681) ;  /* 0x0000004000007947 */ /* 0x000fea0003800000 */
.L_x_13679:
[----:B-----5:R-:W-:Y:S02]  /*1db0*/  HADD2.F32 R89, -RZ, R23.H1_H1 ;  /* 0x30000017ff597230 */ /* 0x020fe40000004100 */
[----:B------:R-:W-:-:S03]  /*1dc0*/  @P2 HADD2.F32 R91, -RZ, R19.H1_H1 ;  /* 0x30000013ff5b2230 */ /* 0x000fc60000004100 */
[----:B------:R-:W-:-:S04]  /*1dd0*/  FADD.FTZ R116, R89, R116 ;  /* 0x0000007459747221 */ /* 0x000fc80000010000 */
[----:B------:R-:W-:-:S05]  /*1de0*/  @P2 FADD.FTZ R116, R91, R116 ;  /* 0x000000745b742221 */ /* 0x000fca0000010000 */
.L_x_13681:
[----:B------:R-:W-:-:S04]  /*1df0*/  F2FP.PACK_AB R88, RZ, R116 ;  /* 0x00000074ff58723e */ /* 0x000fc800000000ff */
[----:B------:R-:W-:Y:S02]  /*1e00*/  PRMT R15, R15, 0x5410, R88 ;  /* 0x000054100f0f7816 */ /* 0x000fe40000000058 */
.L_x_13682:
[----:B------:R-:W-:Y:S02]  /*1e10*/  IADD3 R115, R11, 0x60, RZ ;  /* 0x000000600b737810 */ /* 0x000fe40007ffe0ff */
[----:B------:R-:W-:-:S03]  /*1e20*/  @P0 LEA R106, P4, R101, c[0x0][0x188], 0x4 ;  /* 0x00006200656a0a11 */ /* 0x000fc600078820ff */
[----:B------:R-:W-:Y:S01]  /*1e30*/  IMAD.WIDE.U32 R88, R115, R104, c[0x0][0x170] ;  /* 0x00005c0073587625 */ /* 0x000fe200078e0068 */
[----:B------:R-:W-:Y:S02]  /*1e40*/  @P0 LEA.HI.X R107, R101, c[0x0][0x18c], RZ, 0x4, P4 ;  /* 0x00006300656b0a11 */ /* 0x000fe400020f24ff */
[C---:B------:R-:W-:Y:S02]  /*1e50*/  @P1 LEA R102, P4, R115.reuse, c[0x0][0x178], 0x4 ;  /* 0x00005e0073661a11 */ /* 0x040fe400078820ff */
[C---:B------:R-:W-:Y:S01]  /*1e60*/  @P2 LEA R104, P5, R115.reuse, c[0x0][0x180], 0x4 ;  /* 0x0000600073682a11 */ /* 0x040fe200078a20ff */
[----:B------:R0:W-:Y:S01]  /*1e70*/  @P0 STG.E.128 [R106.64], R12 ;  /* 0x0000000c6a000986 */ /* 0x0001e2000c101d04 */
[C---:B------:R-:W-:Y:S02]  /*1e80*/  @P1 LEA.HI.X R103, R115.reuse, c[0x0][0x17c], RZ, 0x4, P4 ;  /* 0x00005f0073671a11 */ /* 0x040fe400020f24ff */
[----:B------:R-:W-:Y:S01]  /*1e90*/  @P2 LEA.HI.X R105, R115, c[0x0][0x184], RZ, 0x4, P5 ;  /* 0x0000610073692a11 */ /* 0x000fe200028f24ff */
        /* <DEDUP_REMOVED lines=10> */
.L_x_13684:
[----:B-----5:R-:W-:-:S05]  /*1f40*/  HADD2.F32 R102, -RZ, R16.H0_H0 ;  /* 0x20000010ff667230 */ /* 0x020fca0000004100 */
[----:B------:R-:W-:Y:S01]  /*1f50*/  FADD.FTZ R117, R102, R117 ;  /* 0x0000007566757221 */ /* 0x000fe20000010000 */
[----:B------:R-:W-:Y:S05]  /*1f60*/  BRA `(.L_x_13685) ;  /* 0x0000004000007947 */ /* 0x000fea0003800000 */
.L_x_13683:
[----:B0----5:R-:W-:Y:S02]  /*1f70*/  HADD2.F32 R102, -RZ, R20.H0_H0 ;  /* 0x20000014ff667230 */ /* 0x021fe40000004100 */
[----:B------:R-:W-:-:S03]  /*1f80*/  @P2 HADD2.F32 R104, -RZ, R16.H0_H0 ;  /* 0x20000010ff682230 */ /* 0x000fc60000004100 */
[----:B------:R-:W-:-:S04]  /*1f90*/  FADD.FTZ R117, R102, R117 ;  /* 0x0000007566757221 */ /* 0x000fc80000010000 */
[----:B------:R-:W-:-:S05]  /*1fa0*/  @P2 FADD.FTZ R117, R104, R117 ;  /* 0x0000007568752221 */ /* 0x000fca0000010000 */
.L_x_13685:
[----:B------:R-:W-:-:S04]  /*1fb0*/  F2FP.PACK_AB R102, RZ, R117 ;  /* 0x00000075ff66723e */ /* 0x000fc800000000ff */
[----:B------:R-:W-:Y:S02]  /*1fc0*/  PRMT R12, R102, 0x7610, R12 ;  /* 0x00007610660c7816 */ /* 0x000fe4000000000c */
.L_x_13686:
[----:B------:R-:W-:Y:S01]  /*1fd0*/  HADD2.F32 R103, -RZ, R88.H1_H1 ;  /* 0x30000058ff677230 */ /* 0x000fe20000004100 */
[----:B------:R-:W-:Y:S05]  /*1fe0*/  @P3 BRA `(.L_x_13687) ;  /* 0x0000008000003947 */ /* 0x000fea0003800000 */
[----:B------:R-:W-:-:S04]  /*1ff0*/  ISETP.NE.U32.AND P1, PT, RZ, c[0x0][0x180], PT ;  /* 0x00006000ff007a0c */ /* 0x000fc80003f25070 */
[----:B------:R-:W-:-:S13]  /*2000*/  ISETP.NE.AND.EX P1, PT, RZ, c[0x0][0x184], PT, P1 ;  /* 0x00006100ff007a0c */ /* 0x000fda0003f25310 */
[----:B------:R-:W-:Y:S05]  /*2010*/  @P1 BRA `(.L_x_13688) ;  /* 0x0000002000001947 */ /* 0x000fea0003800000 */
[----:B------:R-:W-:Y:S05]  /*2020*/  @P0 BRA `(.L_x_13689) ;  /* 0x0000008000000947 */ /* 0x000fea0003800000 */
[----:B------:R-:W-:Y:S05]  /*2030*/  BRA `(.L_x_13690) ;  /* 0x0000009000007947 */ /* 0x000fea0003800000 */
.L_x_13688:
[----:B-----5:R-:W-:-:S05]  /*2040*/  HADD2.F32 R88, -RZ, R16.H1_H1 ;  /* 0x30000010ff587230 */ /* 0x020fca0000004100 */
[----:B------:R-:W-:Y:S01]  /*2050*/  FADD.FTZ R103, R88, R103 ;  /* 0x0000006758677221 */ /* 0x000fe20000010000 */
[----:B------:R-:W-:Y:S05]  /*2060*/  BRA `(.L_x_13689) ;  /* 0x0000004000007947 */ /* 0x000fea0003800000 */
.L_x_13687:
[----:B-----5:R-:W-:Y:S02]  /*2070*/  HADD2.F32 R88, -RZ, R20.H1_H1 ;  /* 0x30000014ff587230 */ /* 0x020fe40000004100 */
[----:B------:R-:W-:-:S03]  /*2080*/  @P2 HADD2.F32 R102, -RZ, R16.H1_H1 ;  /* 0x30000010ff662230 */ /* 0x000fc60000004100 */
[----:B------:R-:W-:-:S04]  /*2090*/  FADD.FTZ R103, R88, R103 ;  /* 0x0000006758677221 */ /* 0x000fc80000010000 */
[----:B------:R-:W-:-:S05]  /*20a0*/  @P2 FADD.FTZ R103, R102, R103 ;  /* 0x0000006766672221 */ /* 0x000fca0000010000 */
.L_x_13689:
[----:B------:R-:W-:-:S04]  /*20b0*/  F2FP.PACK_AB R88, RZ, R103 ;  /* 0x00000067ff58723e */ /* 0x000fc800000000ff */
[----:B------:R-:W-:Y:S02]  /*20c0*/  PRMT R12, R12, 0x5410, R88 ;  /* 0x000054100c0c7816 */ /* 0x000fe40000000058 */
.L_x_13690:
[----:B------:R-:W-:Y:S01]  /*20d0*/  HADD2.F32 R102, -RZ, R89.H0_H0 ;  /* 0x20000059ff667230 */ /* 0x000fe20000004100 */
[----:B------:R-:W-:Y:S05]  /*20e0*/  @P3 BRA `(.L_x_13691) ;  /* 0x0000008000003947 */ /* 0x000fea0003800000 */
[----:B------:R-:W-:-:S04]  /*20f0*/  ISETP.NE.U32.AND P1, PT, RZ, c[0x0][0x180], PT ;  /* 0x00006000ff007a0c */ /* 0x000fc80003f25070 */
[----:B------:R-:W-:-:S13]  /*2100*/  ISETP.NE.AND.EX P1, PT, RZ, c[0x0][0x184], PT, P1 ;  /* 0x00006100ff007a0c */ /* 0x000fda0003f25310 */
[----:B------:R-:W-:Y:S05]  /*2110*/  @P1 BRA `(.L_x_13692) ;  /* 0x0000002000001947 */ /* 0x000fea0003800000 */
[----:B------:R-:W-:Y:S05]  /*2120*/  @P0 BRA `(.L_x_13693) ;  /* 0x0000008000000947 */ /* 0x000fea0003800000 */
[----:B------:R-:W-:Y:S05]  /*2130*/  BRA `(.L_x_13694) ;  /* 0x0000009000007947 */ /* 0x000fea0003800000 */
.L_x_13692:
[----:B-----5:R-:W-:-:S05]  /*2140*/  HADD2.F32 R105, -RZ, R17.H0_H0 ;  /* 0x20000011ff697230 */ /* 0x020fca0000004100 */
[----:B------:R-:W-:Y:S01]  /*2150*/  FADD.FTZ R102, R105, R102 ;  /* 0x0000006669667221 */ /* 0x000fe20000010000 */
[----:B------:R-:W-:Y:S05]  /*2160*/  BRA `(.L_x_13693) ;  /* 0x0000004000007947 */ /* 0x000fea0003800000 */
.L_x_13691:
[----:B-----5:R-:W-:Y:S02]  /*2170*/  HADD2.F32 R105, -RZ, R21.H0_H0 ;  /* 0x20000015ff697230 */ /* 0x020fe40000004100 */
[----:B------:R-:W-:-:S03]  /*2180*/  @P2 HADD2.F32 R107, -RZ, R17.H0_H0 ;  /* 0x20000011ff6b2230 */ /* 0x000fc60000004100 */
[----:B------:R-:W-:-:S04]  /*2190*/  FADD.FTZ R102, R105, R102 ;  /* 0x0000006669667221 */ /* 0x000fc80000010000 */
[----:B------:R-:W-:-:S05]  /*21a0*/  @P2 FADD.FTZ R102, R107, R102 ;  /* 0x000000666b662221 */ /* 0x000fca0000010000 */
.L_x_13693:
[----:B------:R-:W-:-:S04]  /*21b0*/  F2FP.PACK_AB R88, RZ, R102 ;  /* 0x00000066ff58723e */ /* 0x000fc800000000ff */
[----:B------:R-:W-:Y:S02]  /*21c0*/  PRMT R13, R88, 0x7610, R13 ;  /* 0x00007610580d7816 */ /* 0x000fe4000000000d */
.L_x_13694:
[----:B------:R-:W-:Y:S01]  /*21d0*/  HADD2.F32 R105, -RZ, R89.H1_H1 ;  /* 0x30000059ff697230 */ /* 0x000fe20000004100 */
[----:B------:R-:W-:Y:S05]  /*21e0*/  @P3 BRA `(.L_x_13695) ;  /* 0x0000008000003947 */ /* 0x000fea0003800000 */
[----:B------:R-:W-:-:S04]  /*21f0*/  ISETP.NE.U32.AND P1, PT, RZ, c[0x0][0x180], PT ;  /* 0x00006000ff007a0c */ /* 0x000fc80003f25070 */
[----:B------:R-:W-:-:S13]  /*2200*/  ISETP.NE.AND.EX P1, PT, RZ, c[0x0][0x184], PT, P1 ;  /* 0x00006100ff007a0c */ /* 0x000fda0003f25310 */
[----:B------:R-:W-:Y:S05]  /*2210*/  @P1 BRA `(.L_x_13696) ;  /* 0x0000002000001947 */ /* 0x000fea0003800000 */
[----:B------:R-:W-:Y:S05]  /*2220*/  @P0 BRA `(.L_x_13697) ;  /* 0x0000008000000947 */ /* 0x000fea0003800000 */
[----:B------:R-:W-:Y:S05]  /*2230*/  BRA `(.L_x_13698) ;  /* 0x0000009000007947 */ /* 0x000fea0003800000 */
.L_x_13696:
[----:B-----5:R-:W-:-:S05]  /*2240*/  HADD2.F32 R88, -RZ, R17.H1_H1 ;  /* 0x30000011ff587230 */ /* 0x020fca0000004100 */
[----:B------:R-:W-:Y:S01]  /*2250*/  FADD.FTZ R105, R88, R105 ;  /* 0x0000006958697221 */ /* 0x000fe20000010000 */
[----:B------:R-:W-:Y:S05]  /*2260*/  BRA `(.L_x_13697) ;  /* 0x0000004000007947 */ /* 0x000fea0003800000 */
.L_x_13695:
[----:B-----5:R-:W-:Y:S02]  /*2270*/  HADD2.F32 R88, -RZ, R21.H1_H1 ;  /* 0x30000015ff587230 */ /* 0x020fe40000004100 */
[----:B------:R-:W-:-:S03]  /*2280*/  @P2 HADD2.F32 R104, -RZ, R17.H1_H1 ;  /* 0x30000011ff682230 */ /* 0x000fc60000004100 */
[----:B------:R-:W-:-:S04]  /*2290*/  FADD.FTZ R105, R88, R105 ;  /* 0x0000006958697221 */ /* 0x000fc80000010000 */
[----:B------:R-:W-:-:S05]  /*22a0*/  @P2 FADD.FTZ R105, R104, R105 ;  /* 0x0000006968692221 */ /* 0x000fca0000010000 */
.L_x_13697:
[----:B------:R-:W-:-:S04]  /*22b0*/  F2FP.PACK_AB R88, RZ, R105 ;  /* 0x00000069ff58723e */ /* 0x000fc800000000ff */
[----:B------:R-:W-:Y:S02]  /*22c0*/  PRMT R13, R13, 0x5410, R88 ;  /* 0x000054100d0d7816 */ /* 0x000fe40000000058 */
.L_x_13698:
[----:B------:R-:W-:Y:S01]  /*22d0*/  HADD2.F32 R104, -RZ, R90.H0_H0 ;  /* 0x2000005aff687230 */ /* 0x000fe20000004100 */
[----:B------:R-:W-:Y:S05]  /*22e0*/  @P3 BRA `(.L_x_13699) ;  /* 0x0000008000003947 */ /* 0x000fea0003800000 */
[----:B------:R-:W-:-:S04]  /*22f0*/  ISETP.NE.U32.AND P1, PT, RZ, c[0x0][0x180], PT ;  /* 0x00006000ff007a0c */ /* 0x000fc80003f25070 */
[----:B------:R-:W-:-:S13]  /*2300*/  ISETP.NE.AND.EX P1, PT, RZ, c[0x0][0x184], PT, P1 ;  /* 0x00006100ff007a0c */ /* 0x000fda0003f25310 */
[----:B------:R-:W-:Y:S05]  /*2310*/  @P1 BRA `(.L_x_13700) ;  /* 0x0000002000001947 */ /* 0x000fea0003800000 */
[----:B------:R-:W-:Y:S05]  /*2320*/  @P0 BRA `(.L_x_13701) ;  /* 0x0000008000000947 */ /* 0x000fea0003800000 */
[----:B------:R-:W-:Y:S05]  /*2330*/  BRA `(.L_x_13702) ;  /* 0x0000009000007947 */ /* 0x000fea0003800000 */
.L_x_13700:
[----:B-----5:R-:W-:-:S05]  /*2340*/  HADD2.F32 R89, -RZ, R18.H0_H0 ;  /* 0x20000012ff597230 */ /* 0x020fca0000004100 */
[----:B------:R-:W-:Y:S01]  /*2350*/  FADD.FTZ R104, R89, R104 ;  /* 0x0000006859687221 */ /* 0x000fe20000010000 */
[----:B------:R-:W-:Y:S05]  /*2360*/  BRA `(.L_x_13701) ;  /* 0x0000004000007947 */ /* 0x000fea0003800000 */
.L_x_13699:
[----:B-----5:R-:W-:-:S05]  /*2370*/  HADD2.F32 R89, -RZ, R22.H0_H0 ;  /* 0x20000016ff597230 */ /* 0x020fca0000004100 */
[----:B------:R-:W-:Y:S01]  /*2380*/  FADD.FTZ R104, R89, R104 ;  /* 0x0000006859687221 */ /* 0x000fe20000010000 */
[----:B------:R-:W-:-:S05]  /*2390*/  @P2 HADD2.F32 R89, -RZ, R18.H0_H0 ;  /* 0x20000012ff592230 */ /* 0x000fca0000004100 */
[----:B------:R-:W-:-:S05]  /*23a0*/  @P2 FADD.FTZ R104, R89, R104 ;  /* 0x0000006859682221 */ /* 0x000fca0000010000 */
.L_x_13701:
[----:B------:R-:W-:-:S04]  /*23b0*/  F2FP.PACK_AB R88, RZ, R104 ;  /* 0x00000068ff58723e */ /* 0x000fc800000000ff */
[----:B------:R-:W-:Y:S02]  /*23c0*/  PRMT R14, R88, 0x7610, R14 ;  /* 0x00007610580e7816 */ /* 0x000fe4000000000e */
.L_x_13702:
[----:B------:R-:W-:Y:S01]  /*23d0*/  HADD2.F32 R107, -RZ, R90.H1_H1 ;  /* 0x3000005aff6b7230 */ /* 0x000fe20000004100 */
[----:B------:R-:W-:Y:S05]  /*23e0*/  @P3 BRA `(.L_x_13703) ;  /* 0x0000008000003947 */ /* 0x000fea0003800000 */
[----:B------:R-:W-:-:S04]  /*23f0*/  ISETP.NE.U32.AND P1, PT, RZ, c[0x0][0x180], PT ;  /* 0x00006000ff007a0c */ /* 0x000fc80003f25070 */
[----:B------:R-:W-:-:S13]  /*2400*/  ISETP.NE.AND.EX P1, PT, RZ, c[0x0][0x184], PT, P1 ;  /* 0x00006100ff007a0c */ /* 0x000fda0003f25310 */
[----:B------:R-:W-:Y:S05]  /*2410*/  @P1 BRA `(.L_x_13704) ;  /* 0x0000002000001947 */ /* 0x000fea0003800000 */
[----:B------:R-:W-:Y:S05]  /*2420*/  @P0 BRA `(.L_x_13705) ;  /* 0x0000008000000947 */ /* 0x000fea0003800000 */
[----:B------:R-:W-:Y:S05]  /*2430*/  BRA `(.L_x_13706) ;  /* 0x0000009000007947 */ /* 0x000fea0003800000 */
.L_x_13704:
[----:B-----5:R-:W-:-:S05]  /*2440*/  HADD2.F32 R88, -RZ, R18.H1_H1 ;  /* 0x30000012ff587230 */ /* 0x020fca0000004100 */
[----:B------:R-:W-:Y:S01]  /*2450*/  FADD.FTZ R107, R88, R107 ;  /* 0x0000006b586b7221 */ /* 0x000fe20000010000 */
[----:B------:R-:W-:Y:S05]  /*2460*/  BRA `(.L_x_13705) ;  /* 0x0000004000007947 */ /* 0x000fea0003800000 */
.L_x_13703:
[----:B-----5:R-:W-:-:S05]  /*2470*/  HADD2.F32 R88, -RZ, R22.H1_H1 ;  /* 0x30000016ff587230 */ /* 0x020fca0000004100 */
[----:B------:R-:W-:Y:S01]  /*2480*/  FADD.FTZ R107, R88, R107 ;  /* 0x0000006b586b7221 */ /* 0x000fe20000010000 */
[----:B------:R-:W-:-:S05]  /*2490*/  @P2 HADD2.F32 R88, -RZ, R18.H1_H1 ;  /* 0x30000012ff582230 */ /* 0x000fca0000004100 */
[----:B------:R-:W-:-:S05]  /*24a0*/  @P2 FADD.FTZ R107, R88, R107 ;  /* 0x0000006b586b2221 */ /* 0x000fca0000010000 */
.L_x_13705:
[----:B------:R-:W-:-:S04]  /*24b0*/  F2FP.PACK_AB R88, RZ, R107 ;  /* 0x0000006bff58723e */ /* 0x000fc800000000ff */
[----:B------:R-:W-:Y:S02]  /*24c0*/  PRMT R14, R14, 0x5410, R88 ;  /* 0x000054100e0e7816 */ /* 0x000fe40000000058 */
.L_x_13706:
[----:B------:R-:W-:Y:S01]  /*24d0*/  HADD2.F32 R106, -RZ, R91.H0_H0 ;  /* 0x2000005bff6a7230 */ /* 0x000fe20000004100 */
[----:B------:R-:W-:Y:S05]  /*24e0*/  @P3 BRA `(.L_x_13707) ;  /* 0x0000008000003947 */ /* 0x000fea0003800000 */
[----:B------:R-:W-:-:S04]  /*24f0*/  ISETP.NE.U32.AND P1, PT, RZ, c[0x0][0x180], PT ;  /* 0x00006000ff007a0c */ /* 0x000fc80003f25070 */
[----:B------:R-:W-:-:S13]  /*2500*/  ISETP.NE.AND.EX P1, PT, RZ, c[0x0][0x184], PT, P1 ;  /* 0x00006100ff007a0c */ /* 0x000fda0003f25310 */
[----:B------:R-:W-:Y:S05]  /*2510*/  @P1 BRA `(.L_x_13708) ;  /* 0x0000002000001947 */ /* 0x000fea0003800000 */
[----:B------:R-:W-:Y:S05]  /*2520*/  @P0 BRA `(.L_x_13709) ;  /* 0x0000008000000947 */ /* 0x000fea0003800000 */
[----:B------:R-:W-:Y:S05]  /*2530*/  BRA `(.L_x_13710) ;  /* 0x0000009000007947 */ /* 0x000fea0003800000 */
.L_x_13708:
[----:B-----5:R-:W-:-:S05]  /*2540*/  HADD2.F32 R89, -RZ, R19.H0_H0 ;  /* 0x20000013ff597230 */ /* 0x020fca0000004100 */
[----:B------:R-:W-:Y:S01]  /*2550*/  FADD.FTZ R106, R89, R106 ;  /* 0x0000006a596a7221 */ /* 0x000fe20000010000 */
[----:B------:R-:W-:Y:S05]  /*2560*/  BRA `(.L_x_13709) ;  /* 0x0000004000007947 */ /* 0x000fea0003800000 */
.L_x_13707:
[----:B-----5:R-:W-:-:S05]  /*2570*/  HADD2.F32 R89, -RZ, R23.H0_H0 ;  /* 0x20000017ff597230 */ /* 0x020fca0000004100 */
[----:B------:R-:W-:Y:S01]  /*2580*/  FADD.FTZ R106, R89, R106 ;  /* 0x0000006a596a7221 */ /* 0x000fe20000010000 */
[----:B------:R-:W-:-:S05]  /*2590*/  @P2 HADD2.F32 R89, -RZ, R19.H0_H0 ;  /* 0x20000013ff592230 */ /* 0x000fca0000004100 */
[----:B------:R-:W-:-:S05]  /*25a0*/  @P2 FADD.FTZ R106, R89, R106 ;  /* 0x0000006a596a2221 */ /* 0x000fca0000010000 */
.L_x_13709:
[----:B------:R-:W-:-:S04]  /*25b0*/  F2FP.PACK_AB R88, RZ, R106 ;  /* 0x0000006aff58723e */ /* 0x000fc800000000ff */
[----:B------:R-:W-:Y:S02]  /*25c0*/  PRMT R15, R88, 0x7610, R15 ;  /* 0x00007610580f7816 */ /* 0x000fe4000000000f */
.L_x_13710:
[----:B------:R-:W-:Y:S01]  /*25d0*/  HADD2.F32 R118, -RZ, R91.H1_H1 ;  /* 0x3000005bff767230 */ /* 0x000fe20000004100 */
[----:B------:R-:W-:Y:S05]  /*25e0*/  @P3 BRA `(.L_x_13711) ;  /* 0x0000008000003947 */ /* 0x000fea0003800000 */
[----:B------:R-:W-:-:S04]  /*25f0*/  ISETP.NE.U32.AND P1, PT, RZ, c[0x0][0x180], PT ;  /* 0x00006000ff007a0c */ /* 0x000fc80003f25070 */
[----:B------:R-:W-:-:S13]  /*2600*/  ISETP.NE.AND.EX P1, PT, RZ, c[0x0][0x184], PT, P1 ;  /* 0x00006100ff007a0c */ /* 0x000fda0003f25310 */
[----:B------:R-:W-:Y:S05]  /*2610*/  @P1 BRA `(.L_x_13712) ;  /* 0x0000002000001947 */ /* 0x000fea0003800000 */
[----:B------:R-:W-:Y:S05]  /*2620*/  @P0 BRA `(.L_x_13713) ;  /* 0x0000008000000947 */ /* 0x000fea0003800000 */
[----:B------:R-:W-:Y:S05]  /*2630*/  BRA `(.L_x_13714) ;  /* 0x0000009000007947 */ /* 0x000fea0003800000 */
.L_x_13712:
[----:B-----5:R-:W-:-:S05]  /*2640*/  HADD2.F32 R89, -RZ, R19.H1_H1 ;  /* 0x30000013ff597230 */ /* 0x020fca0000004100 */
[----:B------:R-:W-:Y:S01]  /*2650*/  FADD.FTZ R118, R89, R118 ;  /* 0x0000007659767221 */ /* 0x000fe20000010000 */
[----:B------:R-:W-:Y:S05]  /*2660*/  BRA `(.L_x_13713) ;  /* 0x0000004000007947 */ /* 0x000fea0003800000 */
.L_x_13711:
[----:B-----5:R-:W-:-:S05]  /*2670*/  HADD2.F32 R89, -RZ, R23.H1_H1 ;  /* 0x30000017ff597230 */ /* 0x020fca0000004100 */
[----:B------:R-:W-:Y:S01]  /*2680*/  FADD.FTZ R118, R89, R118 ;  /* 0x0000007659767221 */ /* 0x000fe20000010000 */
[----:B------:R-:W-:-:S05]  /*2690*/  @P2 HADD2.F32 R89, -RZ, R19.H1_H1 ;  /* 0x30000013ff592230 */ /* 0x000fca0000004100 */
[----:B------:R-:W-:-:S05]  /*26a0*/  @P2 FADD.FTZ R118, R89, R118 ;  /* 0x0000007659762221 */ /* 0x000fca0000010000 */
.L_x_13713:
[----:B------:R-:W-:-:S04]  /*26b0*/  F2FP.PACK_AB R88, RZ, R118 ;  /* 0x00000076ff58723e */ /* 0x000fc800000000ff */
[----:B------:R-:W-:Y:S02]  /*26c0*/  PRMT R15, R15, 0x5410, R88 ;  /* 0x000054100f0f7816 */ /* 0x000fe40000000058 */
.L_x_13714:
        /* <DEDUP_REMOVED lines=38> */
.L_x_13719:
        /* <DEDUP_REMOVED lines=84> */
.L_x_13720:
        /* <DEDUP_REMOVED lines=27> */
[----:B------:R-:W-:Y:S01]  /*3020*/  F2FP.PACK_AB R6, R6, R5 ;  /* 0x000000050606723e */ /* 0x000fe200000000ff */
[----:B------:R-:W-:Y:S01]  /*3030*/  FFMA.FTZ R7, R50, R7, R82 ;  /* 0x0000000732077223 */ /* 0x000fe20000010052 */
[----:B------:R-:W-:Y:S01]  /*3040*/  LEA R8, P1, R11, c[0x0][0x208], 0x4 ;  /* 0x000082000b087a11 */ /* 0x000fe200078220ff */
[----:B------:R-:W-:Y:S02]  /*3050*/  FFMA.FTZ R4, R51, R4, R83 ;  /* 0x0000000433047223 */ /* 0x000fe40000010053 */
[----:B------:R-:W-:Y:S01]  /*3060*/  FFMA.FTZ R5, R54, R3, R86 ;  /* 0x0000000336057223 */ /* 0x000fe20000010056 */
[----:B------:R-:W-:Y:S01]  /*3070*/  LEA.HI.X R9, R11, c[0x0][0x20c], RZ, 0x4, P1 ;  /* 0x000083000b097a11 */ /* 0x000fe200008f24ff */
[C---:B------:R-:W-:Y:S01]  /*3080*/  FMUL.FTZ R3, R121.reuse, R10 ;  /* 0x0000000a79037220 */ /* 0x040fe20000410000 */
[----:B------:R-:W-:Y:S01]  /*3090*/  F2FP.PACK_AB R7, R4, R7 ;  /* 0x000000070407723e */ /* 0x000fe200000000ff */
[----:B------:R-:W-:-:S02]  /*30a0*/  FMUL.FTZ R120, R121, R120 ;  /* 0x0000007879787220 */ /* 0x000fc40000410000 */
[----:B------:R-:W-:Y:S02]  /*30b0*/  FMUL.FTZ R122, R121, R122 ;  /* 0x0000007a797a7220 */ /* 0x000fe40000410000 */
[----:B------:R-:W-:Y:S02]  /*30c0*/  FFMA.FTZ R3, R52, R3, R84 ;  /* 0x0000000334037223 */ /* 0x000fe40000010054 */
[----:B------:R-:W-:Y:S02]  /*30d0*/  FFMA.FTZ R4, R53, R120, R85 ;  /* 0x0000007835047223 */ /* 0x000fe40000010055 */
[----:B------:R-:W-:-:S03]  /*30e0*/  @!P2 IMAD.WIDE R88, R92, R119, c[0x0][0x1a8] ;  /* 0x00006a005c58a625 */ /* 0x000fc600078e0277 */
[----:B------:R-:W-:Y:S01]  /*30f0*/  F2FP.PACK_AB R4, R4, R3 ;  /* 0x000000030404723e */ /* 0x000fe200000000ff */
[C---:B------:R-:W-:Y:S01]  /*3100*/  FADD.FTZ R0, -R123.reuse, R0 ;  /* 0x000000007b007221 */ /* 0x040fe20000010100 */
[----:B------:R1:W-:Y:S01]  /*3110*/  @!P2 STG.E [R88.64], R121 ;  /* 0x000000795800a986 */ /* 0x0003e2000c101904 */
[----:B0-----:R-:W-:Y:S02]  /*3120*/  FADD.FTZ R90, -R123, R95 ;  /* 0x0000005f7b5a7221 */ /* 0x001fe40000010100 */
[----:B------:R-:W-:Y:S02]  /*3130*/  FFMA.FTZ R122, R55, R122, R87 ;  /* 0x0000007a377a7223 */ /* 0x000fe40000010057 */
[C---:B------:R-:W-:Y:S02]  /*3140*/  FMUL.FTZ R3, R121.reuse, R0 ;  /* 0x0000000079037220 */ /* 0x040fe40000410000 */
[----:B------:R-:W-:Y:S01]  /*3150*/  FMUL.FTZ R90, R121, R90 ;  /* 0x0000005a795a7220 */ /* 0x000fe20000410000 */
[----:B------:R-:W-:Y:S01]  /*3160*/  F2FP.PACK_AB R5, R122, R5 ;  /* 0x000000057a05723e */ /* 0x000fe200000000ff */
[----:B------:R-:W-:-:S02]  /*3170*/  FADD.FTZ R98, -R123, R98 ;  /* 0x000000627b627221 */ /* 0x000fc40000010100 */
[C---:B------:R-:W-:Y:S02]  /*3180*/  FADD.FTZ R108, -R123.reuse, R108 ;  /* 0x0000006c7b6c7221 */ /* 0x040fe40000010100 */
        /* <DEDUP_REMOVED lines=9> */
[----:B------:R-:W-:Y:S02]  /*3220*/  FFMA.FTZ R3, R44, R3, R76 ;  /* 0x000000032c037223 */ /* 0x000fe4000001004c */
[----:B------:R-:W-:Y:S02]  /*3230*/  FFMA.FTZ R90, R45, R90, R77 ;  /* 0x0000005a2d5a7223 */ /* 0x000fe4000001004d */
[C---:B------:R-:W-:Y:S01]  /*3240*/  FMUL.FTZ R95, R121.reuse, R98 ;  /* 0x00000062795f7220 */ /* 0x040fe20000410000 */
[----:B------:R-:W-:Y:S01]  /*3250*/  LEA R98, P1, R2, c[0x0][0x208], 0x4 ;  /* 0x0000820002627a11 */ /* 0x000fe200078220ff */
[C---:B------:R-:W-:Y:S01]  /*3260*/  FMUL.FTZ R108, R121.reuse, R108 ;  /* 0x0000006c796c7220 */ /* 0x040fe20000410000 */
[----:B0-----:R-:W-:Y:S01]  /*3270*/  F2FP.PACK_AB R4, R90, R3 ;  /* 0x000000035a04723e */ /* 0x001fe200000000ff */
[----:B------:R-:W-:Y:S01]  /*3280*/  FMUL.FTZ R89, R121, R100 ;  /* 0x0000006479597220 */ /* 0x000fe20000410000 */
[----:B------:R-:W-:Y:S01]  /*3290*/  LEA R100, P2, R101, c[0x0][0x208], 0x4 ;  /* 0x0000820065647a11 */ /* 0x000fe200078420ff */
[----:B------:R-:W-:-:S02]  /*32a0*/  FMUL.FTZ R11, R121, R94 ;  /* 0x0000005e790b7220 */ /* 0x000fc40000410000 */
[----:B------:R-:W-:Y:S01]  /*32b0*/  FMUL.FTZ R88, R121, R88 ;  /* 0x0000005879587220 */ /* 0x000fe20000410000 */
[----:B------:R-:W-:Y:S01]  /*32c0*/  LEA.HI.X R101, R101, c[0x0][0x20c], RZ, 0x4, P2 ;  /* 0x0000830065657a11 */ /* 0x000fe200010f24ff */
[C---:B------:R-:W-:Y:S02]  /*32d0*/  FMUL.FTZ R91, R121.reuse, R96 ;  /* 0x00000060795b7220 */ /* 0x040fe40000410000 */
[C---:B------:R-:W-:Y:S02]  /*32e0*/  FMUL.FTZ R0, R121.reuse, R99 ;  /* 0x0000006379007220 */ /* 0x040fe40000410000 */
[C---:B------:R-:W-:Y:S02]  /*32f0*/  FMUL.FTZ R110, R121.reuse, R110 ;  /* 0x0000006e796e7220 */ /* 0x040fe40000410000 */
        /* <DEDUP_REMOVED lines=16> */
[----:B------:R-:W-:Y:S02]  /*3400*/  FFMA.FTZ R8, R36, R89, R68 ;  /* 0x0000005924087223 */ /* 0x000fe40000010044 */
[----:B------:R-:W-:Y:S01]  /*3410*/  FFMA.FTZ R11, R46, R11, R78 ;  /* 0x0000000b2e0b7223 */ /* 0x000fe2000001004e */
[----:B------:R-:W-:Y:S01]  /*3420*/  F2FP.PACK_AB R7, R108, R95 ;  /* 0x0000005f6c07723e */ /* 0x000fe200000000ff */
[----:B------:R-:W-:Y:S02]  /*3430*/  FFMA.FTZ R91, R40, R91, R72 ;  /* 0x0000005b285b7223 */ /* 0x000fe40000010048 */
[----:B------:R-:W-:-:S02]  /*3440*/  FFMA.FTZ R0, R41, R0, R73 ;  /* 0x0000000029007223 */ /* 0x000fc40000010049 */
[----:B------:R-:W-:Y:S02]  /*3450*/  FFMA.FTZ R88, R47, R88, R79 ;  /* 0x000000582f587223 */ /* 0x000fe4000001004f */
[----:B------:R-:W-:Y:S01]  /*3460*/  FFMA.FTZ R3, R37, R110, R69 ;  /* 0x0000006e25037223 */ /* 0x000fe20000010045 */
[----:B------:R-:W-:Y:S01]  /*3470*/  F2FP.PACK_AB R6, R0, R91 ;  /* 0x0000005b0006723e */ /* 0x000fe200000000ff */
[----:B------:R-:W-:Y:S01]  /*3480*/  FFMA.FTZ R10, R32, R111, R64 ;  /* 0x0000006f200a7223 */ /* 0x000fe20000010040 */
[----:B------:R-:W-:Y:S01]  /*3490*/  F2FP.PACK_AB R5, R88, R11 ;  /* 0x0000000b5805723e */ /* 0x000fe200000000ff */
[----:B------:R-:W-:Y:S01]  /*34a0*/  FFMA.FTZ R89, R33, R114, R65 ;  /* 0x0000007221597223 */ /* 0x000fe20000010041 */
[----:B------:R-:W-:Y:S01]  /*34b0*/  F2FP.PACK_AB R8, R3, R8 ;  /* 0x000000080308723e */ /* 0x000fe200000000ff */
[C---:B------:R-:W-:Y:S02]  /*34c0*/  FMUL.FTZ R109, R121.reuse, R109 ;  /* 0x0000006d796d7220 */ /* 0x040fe40000410000 */
[----:B------:R-:W-:Y:S01]  /*34d0*/  FMUL.FTZ R112, R121, R112 ;  /* 0x0000007079707220 */ /* 0x000fe20000410000 */
[----:B------:R-:W-:Y:S01]  /*34e0*/  F2FP.PACK_AB R10, R89, R10 ;  /* 0x0000000a590a723e */ /* 0x000fe200000000ff */
        /* <DEDUP_REMOVED lines=14> */
[----:B------:R-:W-:Y:S01]  /*35d0*/  F2FP.PACK_AB R11, R116, R113 ;  /* 0x00000071740b723e */ /* 0x000fe200000000ff */
[----:B------:R-:W-:Y:S01]  /*35e0*/  FFMA.FTZ R90, R24, R99, R56 ;  /* 0x00000063185a7223 */ /* 0x000fe20000010038 */
[----:B------:R-:W-:Y:S01]  /*35f0*/  LEA.HI.X R99, R2, c[0x0][0x20c], RZ, 0x4, P1 ;  /* 0x0000830002637a11 */ /* 0x000fe200008f24ff */
        /* <DEDUP_REMOVED lines=8> */
[----:B------:R-:W-:Y:S01]  /*3680*/  F2FP.PACK_AB R91, R118, R91 ;  /* 0x0000005b765b723e */ /* 0x000fe200000000ff */
[----:B------:R-:W-:Y:S01]  /*3690*/  FFMA.FTZ R88, R28, R117, R60 ;  /* 0x000000751c587223 */ /* 0x000fe2000001003c */
[----:B------:R0:W-:Y:S01]  /*36a0*/  STG.E.128 [R100.64], R8 ;  /* 0x0000000864007986 */ /* 0x0001e2000c101d04 */
[----:B------:R-:W-:Y:S01]  /*36b0*/  FFMA.FTZ R3, R29, R94, R61 ;  /* 0x0000005e1d037223 */ /* 0x000fe2000001003d */
[----:B------:R-:W-:Y:S01]  /*36c0*/  LEA R94, P3, R115, c[0x0][0x208], 0x4 ;  /* 0x00008200735e7a11 */ /* 0x000fe200078620ff */
[----:B------:R-:W-:Y:S01]  /*36d0*/  IMAD R92, R119, c[0x0][0x160], R92 ;  /* 0x00005800775c7a24 */ /* 0x000fe200078e025c */
[----:B------:R-:W-:-:S02]  /*36e0*/  F2FP.PACK_AB R89, R96, R89 ;  /* 0x000000596059723e */ /* 0x000fc400000000ff */
[----:B------:R-:W-:Y:S02]  /*36f0*/  F2FP.PACK_AB R88, R3, R88 ;  /* 0x000000580358723e */ /* 0x000fe400000000ff */
[----:B------:R-:W-:Y:S02]  /*3700*/  LEA.HI.X R95, R115, c[0x0][0x20c], RZ, 0x4, P3 ;  /* 0x00008300735f7a11 */ /* 0x000fe400018f24ff */
[----:B------:R-:W-:-:S03]  /*3710*/  ISETP.GE.AND P1, PT, R92, c[0x0][0x164], PT ;  /* 0x000059005c007a0c */ /* 0x000fc60003f26270 */
[----:B------:R0:W-:Y:S10]  /*3720*/  STG.E.128 [R94.64], R88 ;  /* 0x000000585e007986 */ /* 0x0001f4000c101d04 */
[----:B0----5:R-:W-:Y:S01]  /*3730*/  @P1 CALL.REL.NOINC `(.L_x_13717) ;  /* 0x0000001000001944 */ /* 0x021fe20003c00000 */
[----:B------:R-:W-:Y:S05]  /*3740*/  BRA `(.L_x_13718) ;  /* 0xffffcc1000007947 */ /* 0x000fea000383ffff */
.L_x_13717:
[----:B------:R-:W-:Y:S05]  /*3750*/  EXIT ;  /* 0x000000000000794d */ /* 0x000fea0003800000 */
.L_x_13715:
[----:B------:R-:W-:Y:S01]  /*3760*/  HFMA2.MMA R120, -RZ, RZ, 0, 1.847743988037109375e-06 ;  /* 0x0000001fff787435 */ /* 0x000fe200000001ff */
[----:B------:R-:W-:-:S02]  /*3770*/  MOV R119, 0x1 ;  /* 0x0000000100777802 */ /* 0x000fc40000000f00 */
[----:B------:R-:W-:Y:S02]  /*3780*/  MOV R91, 0xffffffff ;  /* 0xffffffff005b7802 */ /* 0x000fe40000000f00 */
[----:B------:R-:W-:Y:S02]  /*3790*/  MOV R88, 0x37b0 ;  /* 0x000037b000587802 */ /* 0x000fe40000000f00 */
[----:B-----5:R-:W-:Y:S05]  /*37a0*/  CALL.REL.NOINC `($__internal_43_$__cuda_sm70_shflsync_bfly_p) ;  /* 0x0000079000007944 */ /* 0x020fea0003c00000 */
[----:B01----:R-:W-:Y:S05]  /*37b0*/  BRA `(.L_x_13719) ;  /* 0xfffff17000007947 */ /* 0x003fea000383ffff */
.L_x_13716:
[----:B------:R-:W-:Y:S01]  /*37c0*/  HFMA2.MMA R119, -RZ, RZ, 0, 1.1920928955078125e-07 ;  /* 0x00000002ff777435 */ /* 0x000fe200000001ff */
[----:B0-----:R-:W-:Y:S02]  /*37d0*/  MOV R90, R121 ;  /* 0x00000079005a7202 */ /* 0x001fe40000000f00 */
[----:B------:R-:W-:Y:S02]  /*37e0*/  MOV R120, 0x1f ;  /* 0x0000001f00787802 */ /* 0x000fe40000000f00 */
[----:B------:R-:W-:Y:S02]  /*37f0*/  MOV R91, 0xffffffff ;  /* 0xffffffff005b7802 */ /* 0x000fe40000000f00 */
[----:B------:R-:W-:Y:S02]  /*3800*/  MOV R88, 0x3820 ;  /* 0x0000382000587802 */ /* 0x000fe40000000f00 */
[----:B-----5:R-:W-:Y:S05]  /*3810*/  CALL.REL.NOINC `($__internal_43_$__cuda_sm70_shflsync_bfly_p) ;  /* 0x0000072000007944 */ /* 0x020fea0003c00000 */
[----:B0-----:R-:W-:Y:S01]  /*3820*/  HFMA2.MMA R119, -RZ, RZ, 0, 2.384185791015625e-07 ;  /* 0x00000004ff777435 */ /* 0x001fe200000001ff */
[----:B-1----:R-:W-:Y:S01]  /*3830*/  FADD.FTZ R90, R121, R91 ;  /* 0x0000005b795a7221 */ /* 0x002fe20000010000 */
[----:B------:R-:W-:-:S02]  /*3840*/  MOV R120, 0x1f ;  /* 0x0000001f00787802 */ /* 0x000fc40000000f00 */
[----:B------:R-:W-:Y:S02]  /*3850*/  MOV R91, 0xffffffff ;  /* 0xffffffff005b7802 */ /* 0x000fe40000000f00 */
[----:B------:R-:W-:Y:S02]  /*3860*/  MOV R88, 0x3880 ;  /* 0x0000388000587802 */ /* 0x000fe40000000f00 */
[----:B------:R-:W-:Y:S05]  /*3870*/  CALL.REL.NOINC `($__internal_43_$__cuda_sm70_shflsync_bfly_p) ;  /* 0x000006c000007944 */ /* 0x000fea0003c00000 */
[----:B0-----:R-:W-:Y:S01]  /*3880*/  HFMA2.MMA R119, -RZ, RZ, 0, 4.76837158203125e-07 ;  /* 0x00000008ff777435 */ /* 0x001fe200000001ff */
[----:B-1----:R-:W-:Y:S01]  /*3890*/  FADD.FTZ R90, R90, R91 ;  /* 0x0000005b5a5a7221 */ /* 0x002fe20000010000 */
[----:B------:R-:W-:Y:S02]  /*38a0*/  MOV R120, 0x1f ;  /* 0x0000001f00787802 */ /* 0x000fe40000000f00 */
[----:B------:R-:W-:Y:S02]  /*38b0*/  MOV R91, 0xffffffff ;  /* 0xffffffff005b7802 */ /* 0x000fe40000000f00 */
[----:B------:R-:W-:Y:S02]  /*38c0*/  MOV R88, 0x38e0 ;  /* 0x000038e000587802 */ /* 0x000fe40000000f00 */
[----:B------:R-:W-:Y:S05]  /*38d0*/  CALL.REL.NOINC `($__internal_43_$__cuda_sm70_shflsync_bfly_p) ;  /* 0x0000066000007944 */ /* 0x000fea0003c00000 */
[----:B0-----:R-:W-:Y:S01]  /*38e0*/  HFMA2.MMA R119, -RZ, RZ, 0, 9.5367431640625e-07 ;  /* 0x00000010ff777435 */ /* 0x001fe200000001ff */
[----:B-1----:R-:W-:Y:S01]  /*38f0*/  FADD.FTZ R90, R90, R91 ;  /* 0x0000005b5a5a7221 */ /* 0x002fe20000010000 */
[----:B------:R-:W-:-:S02]  /*3900*/  MOV R120, 0x1f ;  /* 0x0000001f00787802 */ /* 0x000fc40000000f00 */
[----:B------:R-:W-:Y:S02]  /*3910*/  MOV R91, 0xffffffff ;  /* 0xffffffff005b7802 */ /* 0x000fe40000000f00 */
[----:B------:R-:W-:Y:S02]  /*3920*/  MOV R88, 0x3940 ;  /* 0x0000394000587802 */ /* 0x000fe40000000f00 */
[----:B------:R-:W-:Y:S05]  /*3930*/  CALL.REL.NOINC `($__internal_43_$__cuda_sm70_shflsync_bfly_p) ;  /* 0x0000060000007944 */ /* 0x000fea0003c00000 */
        /* <DEDUP_REMOVED lines=70> */
[----:B------:R-:W-:Y:S05]  /*3da0*/  CALL.REL.NOINC `($__internal_43_$__cuda_sm70_shflsync_bfly_p) ;  /* 0x0000019000007944 */ /* 0x000fea0003c00000 */
[----:B0-----:R-:W-:Y:S01]  /*3db0*/  HFMA2.MMA R119, -RZ, RZ, 0, 1.1920928955078125e-07 ;  /* 0x00000002ff777435 */ /* 0x001fe200000001ff */
[----:B-1----:R-:W-:Y:S01]  /*3dc0*/  FADD.FTZ R90, R90, R91 ;  /* 0x0000005b5a5a7221 */ /* 0x002fe20000010000 */
[----:B------:R-:W-:Y:S02]  /*3dd0*/  MOV R120, 0x1f ;  /* 0x0000001f00787802 */ /* 0x000fe40000000f00 */
[----:B------:R-:W-:Y:S02]  /*3de0*/  MOV R91, 0xffffffff ;  /* 0xffffffff005b7802 */ /* 0x000fe40000000f00 */
[----:B------:R-:W-:Y:S02]  /*3df0*/  MOV R88, 0x3e10 ;  /* 0x00003e1000587802 */ /* 0x000fe40000000f00 */
[----:B------:R-:W-:Y:S05]  /*3e00*/  CALL.REL.NOINC `($__internal_43_$__cuda_sm70_shflsync_bfly_p) ;  /* 0x0000013000007944 */ /* 0x000fea0003c00000 */
[----:B0-----:R-:W-:Y:S01]  /*3e10*/  HFMA2.MMA R119, -RZ, RZ, 0, 2.384185791015625e-07 ;  /* 0x00000004ff777435 */ /* 0x001fe200000001ff */
[----:B-1----:R-:W-:Y:S01]  /*3e20*/  FADD.FTZ R90, R90, R91 ;  /* 0x0000005b5a5a7221 */ /* 0x002fe20000010000 */
[----:B------:R-:W-:Y:S02]  /*3e30*/  MOV R120, 0x1f ;  /* 0x0000001f00787802 */ /* 0x000fe40000000f00 */
[----:B------:R-:W-:-:S02]  /*3e40*/  MOV R91, 0xffffffff ;  /* 0xffffffff005b7802 */ /* 0x000fc40000000f00 */
        /* <DEDUP_REMOVED lines=10> */
[----:B------:R-:W-:Y:S02]  /*3ef0*/  MOV R120, 0x1f ;  /* 0x0000001f00787802 */ /* 0x000fe40000000f00 */
[----:B------:R-:W-:-:S02]  /*3f00*/  MOV R91, 0xffffffff ;  /* 0xffffffff005b7802 */ /* 0x000fc40000000f00 */
[----:B------:R-:W-:Y:S02]  /*3f10*/  MOV R88, 0x3f30 ;  /* 0x00003f3000587802 */ /* 0x000fe40000000f00 */
[----:B------:R-:W-:Y:S05]  /*3f20*/  CALL.REL.NOINC `($__internal_43_$__cuda_sm70_shflsync_bfly_p) ;  /* 0x0000001000007944 */ /* 0x000fea0003c00000 */
[----:B01----:R-:W-:Y:S05]  /*3f30*/  BRA `(.L_x_13720) ;  /* 0xffffef3000007947 */ /* 0x003fea000383ffff */
        .weak           $__internal_43_$__cuda_sm70_shflsync_bfly_p
        .type           $__internal_43_$__cuda_sm70_shflsync_bfly_p,@function
        .size           $__internal_43_$__cuda_sm70_shflsync_bfly_p,(.L_x_26533 - $__internal_43_$__cuda_sm70_shflsync_bfly_p)
$__internal_43_$__cuda_sm70_shflsync_bfly_p:
[----:B------:R-:W-:Y:S01]  /*3f40*/  HFMA2.MMA R89, -RZ, RZ, 0, 0 ;  /* 0x00000000ff597435 */ /* 0x000fe200000001ff */
[----:B------:R-:W-:Y:S04]  /*3f50*/  WARPSYNC R91 ;  /* 0x0000005b00007348 */ /* 0x000fe80003800000 */
[----:B------:R0:W1:Y:S01]  /*3f60*/  SHFL.BFLY PT, R91, R90, R119, R120 ;  /* 0x0c0000775a5b7389 */ /* 0x00006200000e0078 */
[----:B------:R-:W-:Y:S05]  /*3f70*/  RET.REL.NODEC R88 `(_ZN10layer_norm31ln_parallel_residual_fwd_kernelINS_13Kernel_traitsIf6__halfS2_S2_fjLj1024ELj1ELj4ELj1ELj16ENS_18Kernel_traits_baseILj1024EfS2_S2_S2_fjLj128EEEEELb0ELb1ELb1EEEvNS_9FwdParamsE) ;  /* 0xffffc08058007950 */ /* 0x000fea0003c3ffff */
.L_x_13721:
        /* <DEDUP_REMOVED lines=16> */
.L_x_26533:


//--------------------- .text._ZN10layer_norm31ln_parallel_residual_fwd_kernelINS_13Kernel_traitsIf6__halfS2_S2_fjLj1024ELj1ELj4ELj1ELj16ENS_18Kernel_traits_baseILj1024EfS2_S2_S2_fjLj128EEEEELb1ELb0ELb0EEEvNS_9FwdParamsE --------------------------
	.section	.text._ZN10layer_norm31ln_parallel_residual_fwd_kernelINS_13Kernel_traitsIf6__halfS2_S2_fjLj1024ELj1ELj4ELj1ELj16ENS_18Kernel_traits_baseILj1024EfS2_S2_S2_fjLj128EEEEELb1ELb0ELb0EEEvNS_9FwdParamsE,"ax",@progbits
	.sectioninfo	@"SHI_REGISTERS=211"
	.align	128
        .global         _ZN10layer_norm31ln_parallel_residual_fwd_kernelINS_13Kernel_traitsIf6__halfS2_S2_fjLj1024ELj1ELj4ELj1ELj16ENS_18Kernel_traits_baseILj1024EfS2_S2_S2_fjLj128EEEEELb1ELb0ELb0EEEvNS_9FwdParamsE
        .type           _ZN10layer_norm31ln_parallel_residual_fwd_kernelINS_13Kernel_traitsIf6__halfS2_S2_fjLj1024ELj1ELj4ELj1ELj16ENS_18Kernel_traits_baseILj1024EfS2_S2_S2_fjLj128EEEEELb1ELb0ELb0EEEvNS_9FwdParamsE,@function
        .size           _ZN10layer_norm31ln_parallel_residual_fwd_kernelINS_13Kernel_traitsIf6__halfS2_S2_fjLj1024ELj1ELj4ELj1ELj16ENS_18Kernel_traits_baseILj1024EfS2_S2_S2_fjLj128EEEEELb1ELb0ELb0EEEvNS_9FwdParamsE,(.L_x_26534 - _ZN10layer_norm31ln_parallel_residual_fwd_kernelINS_13Kernel_traitsIf6__halfS2_S2_fjLj1024ELj1ELj4ELj1ELj16ENS_18Kernel_traits_baseILj1024EfS2_S2_S2_fjLj128EEEEELb1ELb0ELb0EEEvNS_9FwdParamsE)
        .other          _ZN10layer_norm31ln_parallel_residual_fwd_kernelINS_13Kernel_traitsIf6__halfS2_S2_fjLj1024ELj1ELj4ELj1ELj16ENS_18Kernel_traits_baseILj1024EfS2_S2_S2_fjLj128EEEEELb1ELb0ELb0EEEvNS_9FwdParamsE,@"STO_CUDA_ENTRY STV_DEFAULT"
_ZN10layer_norm31ln_parallel_residual_fwd_kernelINS_13Kernel_traitsIf6__halfS2_S2_fjLj1024ELj1ELj4ELj1ELj16ENS_18Kernel_traits_baseILj1024EfS2_S2_S2_fjLj128EEEEELb1ELb0ELb0EEEvNS_9FwdParamsE:
.text._ZN10layer_norm31ln_parallel_residual_fwd_kernelINS_13Kernel_traitsIf6__halfS2_S2_fjLj1024ELj1ELj4ELj1ELj16ENS_18Kernel_traits_baseILj1024EfS2_S2_S2_fjLj128EEEEELb1ELb0ELb0EEEvNS_9FwdParamsE:
        /* <DEDUP_REMOVED lines=66> */
[----:B------:R-:W-:Y:S02]  /*0420*/  MOV R5, c[0x0][0x168] ;  /* 0x00005a0000057a02 */ /* 0x000fe40000000f00 */
[----:B------:R-:W-:Y:S01]  /*0430*/  LOP3.LUT R6, R13, UR17, R8, 0x96, !PT ;  /* 0x000000110d067c12 */ /* 0x000fe2000f8e9608 */
[----:B------:R-:W-:Y:S01]  /*0440*/  IMAD.WIDE.U32 R8, R9, -0x326172a9, RZ ;  /* 0xcd9e8d5709087825 */ /* 0x000fe200078e00ff */
[----:B------:R-:W-:-:S03]  /*0450*/  SHF.R.S32.HI R5, RZ, 0x1f, R5 ;  /* 0x0000001fff057819 */ /* 0x000fc60000011405 */
        /* <DEDUP_REMOVED lines=57> */
.L_x_13723:
[----:B------:R-:W-:Y:S05]  /*07f0*/  BSYNC B0 ;  /* 0x0000000000007941 */ /* 0x000fea0003800000 */
.L_x_13722:
        /* <DEDUP_REMOVED lines=33> */
.L_x_13725:
[----:B------:R-:W-:Y:S05]  /*0a10*/  BSYNC B0 ;  /* 0x0000000000007941 */ /* 0x000fea0003800000 */
.L_x_13724:
        /* <DEDUP_REMOVED lines=33> */
.L_x_13727:
[----:B------:R-:W-:Y:S05]  /*0c30*/  BSYNC B0 ;  /* 0x0000000000007941 */ /* 0x000fea0003800000 */
.L_x_13726:
        /* <DEDUP_REMOVED lines=10> */
[----:B0-----:R-:W-:Y:S01]  /*0ce0*/  IMAD.SHL.U32 R8, R10, 0x20, RZ ;  /* 0x000000200a087824 */ /* 0x001fe200078e00ff */
[----:B------:R-:W-:-:S08]  /*0cf0*/  HFMA2.MMA R25, -RZ, RZ, 0, 1.9073486328125e-06 ;  /* 0x00000020ff197435 */ /* 0x000fd000000001ff */
[----:B------:R-:W-:-:S04]  /*0d00*/  @P0 LEA R6, P2, R10, c[0x0][0x218], 0x5 ;  /* 0x000086000a060a11 */ /* 0x000fc800078428ff */
[----:B------:R-:W-:Y:S02]  /*0d10*/  @P0 LEA.HI.X R7, R10, c[0x0][0x21c], RZ, 0x5, P2 ;  /* 0x000087000a070a11 */ /* 0x000fe400010f2cff */
        /* <DEDUP_REMOVED lines=18> */
.L_x_13729:
[----:B------:R-:W-:Y:S05]  /*0e40*/  BSYNC B0 ;  /* 0x0000000000007941 */ /* 0x000fea0003800000 */
.L_x_13728:
        /* <DEDUP_REMOVED lines=16> */
.L_x_14265:
        /* <DEDUP_REMOVED lines=37> */
.L_x_13734:
[----:B0-----:R-:W-:Y:S02]  /*11a0*/  IMAD.MOV.U32 R184, RZ, RZ, R10 ;  /* 0x000000ffffb87224 */ /* 0x001fe400078e000a */
.L_x_13735:
[----:B------:R-:W-:Y:S05]  /*11b0*/  BSYNC B2 ;  /* 0x0000000000027941 */ /* 0x000fea0003800000 */
.L_x_13733:
        /* <DEDUP_REMOVED lines=16> */
.L_x_13739:
[----:B------:R-:W-:Y:S05]  /*12c0*/  BSYNC B3 ;  /* 0x0000000000037941 */ /* 0x000fea0003800000 */
.L_x_13738:
        /* <DEDUP_REMOVED lines=43> */
.L_x_13737:
[----:B------:R-:W-:Y:S05]  /*1580*/  BSYNC B2 ;  /* 0x0000000000027941 */ /* 0x000fea0003800000 */
.L_x_13736:
[----:B------:R-:W0:Y:S01]  /*1590*/  I2F.U32 R7, R184 ;  /* 0x000000b800077306 */ /* 0x000e220000201000 */
[----:B------:R-:W-:Y:S01]  /*15a0*/  IMAD.MOV.U32 R168, RZ, RZ, 0x2f800000 ;  /* 0x2f800000ffa87424 */ /* 0x000fe200078e00ff */
[----:B------:R-:W-:Y:S01]  /*15b0*/  ISETP.NE.U32.AND P1, PT, RZ, c[0x0][0x178], PT ;  /* 0x00005e00ff007a0c */ /* 0x000fe20003f25070 */
[----:B-----5:R-:W-:Y:S01]  /*15c0*/  HADD2.F32 R13, -RZ, R164.H0_H0 ;  /* 0x200000a4ff0d7230 */ /* 0x020fe20000004100 */
[----:B------:R-:W-:Y:S02]  /*15d0*/  LOP3.LUT R11, R11, 0xfffffff7, RZ, 0xc0, !PT ;  /* 0xfffffff70b0b7812 */ /* 0x000fe400078ec0ff */
[----:B------:R-:W-:Y:S02]  /*15e0*/  ISETP.NE.AND.EX P1, PT, RZ, c[0x0][0x17c], PT, P1 ;  /* 0x00005f00ff007a0c */ /* 0x000fe40003f25310 */
        /* <DEDUP_REMOVED lines=12> */
.L_x_13740:
        /* <DEDUP_REMOVED lines=12> */
.L_x_13743:
[----:B------:R-:W-:Y:S02]  /*1770*/  IMAD.MOV.U32 R169, RZ, RZ, R10 ;  /* 0x000000ffffa97224 */ /* 0x000fe400078e000a */
.L_x_13744:
[----:B------:R-:W-:Y:S05]  /*1780*/  BSYNC B2 ;  /* 0x0000000000027941 */ /* 0x000fea0003800000 */
.L_x_13742:
        /* <DEDUP_REMOVED lines=16> */
.L_x_13748:
[----:B------:R-:W-:Y:S05]  /*1890*/  BSYNC B3 ;  /* 0x0000000000037941 */ /* 0x000fea0003800000 */
.L_x_13747:
        /* <DEDUP_REMOVED lines=44> */
.L_x_13746:
[----:B------:R-:W-:Y:S05]  /*1b60*/  BSYNC B2 ;  /* 0x0000000000027941 */ /* 0x000fea0003800000 */
.L_x_13745:
        /* <DEDUP_REMOVED lines=10> */
.L_x_13741:
        /* <DEDUP_REMOVED lines=12> */
.L_x_13750:
[----:B------:R-:W-:Y:S02]  /*1cd0*/  IMAD.MOV.U32 R169, RZ, RZ, R10 ;  /* 0x000000ffffa97224 */ /* 0x000fe400078e000a */
.L_x_13751:
[----:B------:R-:W-:Y:S05]  /*1ce0*/  BSYNC B2 ;  /* 0x0000000000027941 */ /* 0x000fea0003800000 */
.L_x_13749:
        /* <DEDUP_REMOVED lines=16> */
.L_x_13755:
[----:B------:R-:W-:Y:S05]  /*1df0*/  BSYNC B3 ;  /* 0x0000000000037941 */ /* 0x000fea0003800000 */
.L_x_13754:
        /* <DEDUP_REMOVED lines=44> */
.L_x_13753:
[----:B------:R-:W-:Y:S05]  /*20c0*/  BSYNC B2 ;  /* 0x0000000000027941 */ /* 0x000fea0003800000 */
.L_x_13752:
        /* <DEDUP_REMOVED lines=15> */
.L_x_13756:
        /* <DEDUP_REMOVED lines=12> */
.L_x_13759:
[----:B------:R-:W-:Y:S02]  /*2280*/  IMAD.MOV.U32 R164, RZ, RZ, R10 ;  /* 0x000000ffffa47224 */ /* 0x000fe400078e000a */
.L_x_13760:
[----:B------:R-:W-:Y:S05]  /*2290*/  BSYNC B2 ;  /* 0x0000000000027941 */ /* 0x000fea0003800000 */
.L_x_13758:
        /* <DEDUP_REMOVED lines=16> */
.L_x_13764:
[----:B------:R-:W-:Y:S05]  /*23a0*/  BSYNC B3 ;  /* 0x0000000000037941 */ /* 0x000fea0003800000 */
.L_x_13763:
        /* <DEDUP_REMOVED lines=44> */
.L_x_13762:
[----:B------:R-:W-:Y:S05]  /*2670*/  BSYNC B2 ;  /* 0x0000000000027941 */ /* 0x000fea0003800000 */
.L_x_13761:
        /* <DEDUP_REMOVED lines=10> */
.L_x_13757:
        /* <DEDUP_REMOVED lines=12> */
.L_x_13766:
[----:B------:R-:W-:Y:S02]  /*27e0*/  IMAD.MOV.U32 R169, RZ, RZ, R10 ;  /* 0x000000ffffa97224 */ /* 0x000fe400078e000a */
.L_x_13767:
[----:B------:R-:W-:Y:S05]  /*27f0*/  BSYNC B2 ;  /* 0x0000000000027941 */ /* 0x000fea0003800000 */
.L_x_13765:
        /* <DEDUP_REMOVED lines=16> */
.L_x_13771:
[----:B------:R-:W-:Y:S05]  /*2900*/  BSYNC B3 ;  /* 0x0000000000037941 */ /* 0x000fea0003800000 */
.L_x_13770:
        /* <DEDUP_REMOVED lines=44> */
.L_x_13769:
[----:B------:R-:W-:Y:S05]  /*2bd0*/  BSYNC B2 ;  /* 0x0000000000027941 */ /* 0x000fea0003800000 */
.L_x_13768:
        /* <DEDUP_REMOVED lines=15> */
.L_x_13772:
        /* <DEDUP_REMOVED lines=12> */
.L_x_13775:
[----:B------:R-:W-:Y:S02]  /*2d90*/  MOV R169, R10 ;  /* 0x0000000a00a97202 */ /* 0x000fe40000000f00 */
.L_x_13776:
[----:B------:R-:W-:Y:S05]  /*2da0*/  BSYNC B2 ;  /* 0x0000000000027941 */ /* 0x000fea0003800000 */
.L_x_13774:
        /* <DEDUP_REMOVED lines=16> */
.L_x_13780:
[----:B------:R-:W-:Y:S05]  /*2eb0*/  BSYNC B3 ;  /* 0x0000000000037941 */ /* 0x000fea0003800000 */
.L_x_13779:
        /* <DEDUP_REMOVED lines=44> */
.L_x_13778:
[----:B------:R-:W-:Y:S05]  /*3180*/  BSYNC B2 ;  /* 0x0000000000027941 */ /* 0x000fea0003800000 */
.L_x_13777:
        /* <DEDUP_REMOVED lines=10> */
.L_x_13773:
        /* <DEDUP_REMOVED lines=12> */
.L_x_13782:
[----:B------:R-:W-:Y:S02]  /*32f0*/  IMAD.MOV.U32 R169, RZ, RZ, R10 ;  /* 0x000000ffffa97224 */ /* 0x000fe400078e000a */
.L_x_13783:
[----:B------:R-:W-:Y:S05]  /*3300*/  BSYNC B2 ;  /* 0x0000000000027941 */ /* 0x000fea0003800000 */
.L_x_13781:
        /* <DEDUP_REMOVED lines=16> */
.L_x_13787:
[----:B------:R-:W-:Y:S05]  /*3410*/  BSYNC B3 ;  /* 0x0000000000037941 */ /* 0x000fea0003800000 */
.L_x_13786:
        /* <DEDUP_REMOVED lines=44> */
.L_x_13785:
[----:B------:R-:W-:Y:S05]  /*36e0*/  BSYNC B2 ;  /* 0x0000000000027941 */ /* 0x000fea0003800000 */
.L_x_13784:
        /* <DEDUP_REMOVED lines=15> */
.L_x_13788:
        /* <DEDUP_REMOVED lines=12> */
.L_x_13791:
[----:B------:R-:W-:Y:S02]  /*38a0*/  IMAD.MOV.U32 R169, RZ, RZ, R10 ;  /* 0x000000ffffa97224 */ /* 0x000fe400078e000a */
.L_x_13792:
[----:B------:R-:W-:Y:S05]  /*38b0*/  BSYNC B2 ;  /* 0x0000000000027941 */ /* 0x000fea0003800000 */
.L_x_13790:
        /* <DEDUP_REMOVED lines=16> */
.L_x_13796:
[----:B------:R-:W-:Y:S05]  /*39c0*/  BSYNC B3 ;  /* 0x0000000000037941 */ /* 0x000fea0003800000 */
.L_x_13795:
        /* <DEDUP_REMOVED lines=44> */
.L_x_13794:
[----:B------:R-:W-:Y:S05]  /*3c90*/  BSYNC B2 ;  /* 0x0000000000027941 */ /* 0x000fea0003800000 */
.L_x_13793:
        /* <DEDUP_REMOVED lines=10> */
.L_x_13789:
        /* <DEDUP_REMOVED lines=12> */
.L_x_13798:
[----:B------:R-:W-:Y:S02]  /*3e00*/  IMAD.MOV.U32 R169, RZ, RZ, R10 ;  /* 0x000000ffffa97224 */ /* 0x000fe400078e000a */
.L_x_13799:
[----:B------:R-:W-:Y:S05]  /*3e10*/  BSYNC B2 ;  /* 0x0000000000027941 */ /* 0x000fea0003800000 */
.L_x_13797:
        /* <DEDUP_REMOVED lines=16> */
.L_x_13803:
[----:B------:R-:W-:Y:S05]  /*3f20*/  BSYNC B3 ;  /* 0x0000000000037941 */ /* 0x000fea0003800000 */
.L_x_13802:
        /* <DEDUP_REMOVED lines=44> */
.L_x_13801:
[----:B------:R-:W-:Y:S05]  /*41f0*/  BSYNC B2 ;  /* 0x0000000000027941 */ /* 0x000fea0003800000 */
.L_x_13800:
        /* <DEDUP_REMOVED lines=13> */
.L_x_13804:
        /* <DEDUP_REMOVED lines=12> */
.L_x_13807:
[----:B------:R-:W-:Y:S02]  /*4390*/  IMAD.MOV.U32 R169, RZ, RZ, R10 ;  /* 0x000000ffffa97224 */ /* 0x000fe400078e000a */
.L_x_13808:
[----:B------:R-:W-:Y:S05]  /*43a0*/  BSYNC B2 ;  /* 0x0000000000027941 */ /* 0x000fea0003800000 */
.L_x_13806:
        /* <DEDUP_REMOVED lines=16> */
.L_x_13812:
[----:B------:R-:W-:Y:S05]  /*44b0*/  BSYNC B3 ;  /* 0x0000000000037941 */ /* 0x000fea0003800000 */
.L_x_13811:
        /* <DEDUP_REMOVED lines=44> */
.L_x_13810:
[----:B------:R-:W-:Y:S05]  /*4780*/  BSYNC B2 ;  /* 0x0000000000027941 */ /* 0x000fea0003800000 */
.L_x_13809:
        /* <DEDUP_REMOVED lines=10> */
.L_x_13805:
        /* <DEDUP_REMOVED lines=12> */
.L_x_13814:
[----:B------:R-:W-:Y:S02]  /*48f0*/  MOV R169, R10 ;  /* 0x0000000a00a97202 */ /* 0x000fe40000000f00 */
.L_x_13815:
[----:B------:R-:W-:Y:S05]  /*4900*/  BSYNC B2 ;  /* 0x0000000000027941 */ /* 0x000fea0003800000 */
.L_x_13813:
        /* <DEDUP_REMOVED lines=16> */
.L_x_13819:
[----:B------:R-:W-:Y:S05]  /*4a10*/  BSYNC B3 ;  /* 0x0000000000037941 */ /* 0x000fea0003800000 */
.L_x_13818:
        /* <DEDUP_REMOVED lines=44> */
.L_x_13817:
[----:B------:R-:W-:Y:S05]  /*4ce0*/  BSYNC B2 ;  /* 0x0000000000027941 */ /* 0x000fea0003800000 */
.L_x_13816:
        /* <DEDUP_REMOVED lines=13> */
.L_x_13820:
        /* <DEDUP_REMOVED lines=12> */
.L_x_13823:
[----:B------:R-:W-:Y:S02]  /*4e80*/  IMAD.MOV.U32 R166, RZ, RZ, R10 ;  /* 0x000000ffffa67224 */ /* 0x000fe400078e000a */
.L_x_13824:
[----:B------:R-:W-:Y:S05]  /*4e90*/  BSYNC B2 ;  /* 0x0000000000027941 */ /* 0x000fea0003800000 */
.L_x_13822:
        /* <DEDUP_REMOVED lines=16> */
.L_x_13828:
[----:B------:R-:W-:Y:S05]  /*4fa0*/  BSYNC B3 ;  /* 0x0000000000037941 */ /* 0x000fea0003800000 */
.L_x_13827:
        /* <DEDUP_REMOVED lines=44> */
.L_x_13826:
[----:B------:R-:W-:Y:S05]  /*5270*/  BSYNC B2 ;  /* 0x0000000000027941 */ /* 0x000fea0003800000 */
.L_x_13825:
        /* <DEDUP_REMOVED lines=10> */
.L_x_13821:
        /* <DEDUP_REMOVED lines=12> */
.L_x_13830:
[----:B------:R-:W-:Y:S02]  /*53e0*/  IMAD.MOV.U32 R166, RZ, RZ, R10 ;  /* 0x000000ffffa67224 */ /* 0x000fe400078e000a */
.L_x_13831:
[----:B------:R-:W-:Y:S05]  /*53f0*/  BSYNC B2 ;  /* 0x0000000000027941 */ /* 0x000fea0003800000 */
.L_x_13829:
        /* <DEDUP_REMOVED lines=16> */
.L_x_13835:
[----:B------:R-:W-:Y:S05]  /*5500*/  BSYNC B3 ;  /* 0x0000000000037941 */ /* 0x000fea0003800000 */
.L_x_13834:
        /* <DEDUP_REMOVED lines=44> */
.L_x_13833:
[----:B------:R-:W-:Y:S05]  /*57d0*/  BSYNC B2 ;  /* 0x0000000000027941 */ /* 0x000fea0003800000 */
.L_x_13832:
        /* <DEDUP_REMOVED lines=13> */
.L_x_13836:
        /* <DEDUP_REMOVED lines=12> */
.L_x_13839:
[----:B------:R-:W-:Y:S02]  /*5970*/  IMAD.MOV.U32 R166, RZ, RZ, R10 ;  /* 0x000000ffffa67224 */ /* 0x000fe400078e000a */
.L_x_13840:
[----:B------:R-:W-:Y:S05]  /*5980*/  BSYNC B2 ;  /* 0x0000000000027941 */ /* 0x000fea0003800000 */
.L_x_13838:
        /* <DEDUP_REMOVED lines=16> */
.L_x_13844:
[----:B------:R-:W-:Y:S05]  /*5a90*/  BSYNC B3 ;  /* 0x0000000000037941 */ /* 0x000fea0003800000 */
.L_x_13843:
        /* <DEDUP_REMOVED lines=44> */
.L_x_13842:
[----:B------:R-:W-:Y:S05]  /*5d60*/  BSYNC B2 ;  /* 0x0000000000027941 */ /* 0x000fea0003800000 */
.L_x_13841:
        /* <DEDUP_REMOVED lines=10> */
.L_x_13837:
        /* <DEDUP_REMOVED lines=12> */
.L_x_13846:
[----:B------:R-:W-:Y:S02]  /*5ed0*/  IMAD.MOV.U32 R166, RZ, RZ, R10 ;  /* 0x000000ffffa67224 */ /* 0x000fe400078e000a */
.L_x_13847:
[----:B------:R-:W-:Y:S05]  /*5ee0*/  BSYNC B2 ;  /* 0x0000000000027941 */ /* 0x000fea0003800000 */
.L_x_13845:
        /* <DEDUP_REMOVED lines=16> */
.L_x_13851:
[----:B------:R-:W-:Y:S05]  /*5ff0*/  BSYNC B3 ;  /* 0x0000000000037941 */ /* 0x000fea0003800000 */
.L_x_13850:
        /* <DEDUP_REMOVED lines=44> */
.L_x_13849:
[----:B------:R-:W-:Y:S05]  /*62c0*/  BSYNC B2 ;  /* 0x0000000000027941 */ /* 0x000fea0003800000 */
.L_x_13848:
        /* <DEDUP_REMOVED lines=13> */
.L_x_13852:
        /* <DEDUP_REMOVED lines=12> */
.L_x_13855:
[----:B------:R-:W-:Y:S02]  /*6460*/  IMAD.MOV.U32 R169, RZ, RZ, R10 ;  /* 0x000000ffffa97224 */ /* 0x000fe400078e000a */
.L_x_13856:
[----:B------:R-:W-:Y:S05]  /*6470*/  BSYNC B2 ;  /* 0x0000000000027941 */ /* 0x000fea0003800000 */
.L_x_13854:
        /* <DEDUP_REMOVED lines=16> */
.L_x_13860:
[----:B------:R-:W-:Y:S05]  /*6580*/  BSYNC B3 ;  /* 0x0000000000037941 */ /* 0x000fea0003800000 */
.L_x_13859:
        /* <DEDUP_REMOVED lines=44> */
.L_x_13858:
[----:B------:R-:W-:Y:S05]  /*6850*/  BSYNC B2 ;  /* 0x0000000000027941 */ /* 0x000fea0003800000 */
.L_x_13857:
        /* <DEDUP_REMOVED lines=10> */
.L_x_13853:
[----:B------:R-:W-:Y:S02]  /*6900*/  SEL R165, RZ, 0x10000, P4 ;  /* 0x00010000ffa57807 */ /* 0x000fe40002000000 */
        /* <DEDUP_REMOVED lines=15> */
[----:B------:R-:W-:Y:S02]  /*6a00*/  SHF.L.U32 R202, R27, 0x3, RZ ;  /* 0x000000031bca7819 */ /* 0x000fe400000006ff */
[----:B------:R-:W-:Y:S02]  /*6a10*/  LOP3.LUT R167, R167, R170, R171, 0xfe, !PT ;  /* 0x000000aaa7a77212 */ /* 0x000fe400078efeab */
[----:B------:R-:W-:Y:S02]  /*6a20*/  LEA.HI.X R199, R27, c[0x0][0x18c], RZ, 0x4, P0 ;  /* 0x000063001bc77a11 */ /* 0x000fe400000f24ff */
[----:B------:R-:W-:Y:S02]  /*6a30*/  LOP3.LUT R168, R164, R166, R168, 0xfe, !PT ;  /* 0x000000a6a4a87212 */ /* 0x000fe400078efea8 */
[----:B------:R-:W-:-:S02]  /*6a40*/  SEL R201, RZ, 0x1, P6 ;  /* 0x00000001ffc97807 */ /* 0x000fc40003000000 */
[----:B------:R-:W-:Y:S02]  /*6a50*/  SHF.L.U64.HI R203, R27, 0x3, RZ ;  /* 0x000000031bcb7819 */ /* 0x000fe400000102ff */
[----:B------:R-:W-:Y:S02]  /*6a60*/  IADD3 R170, P0, R202, c[0x0][0x190], RZ ;  /* 0x00006400caaa7a10 */ /* 0x000fe40007f1e0ff */
[----:B------:R-:W-:Y:S02]  /*6a70*/  LOP3.LUT R169, R165, R167, R169, 0xfe, !PT ;  /* 0x000000a7a5a97212 */ /* 0x000fe400078efea9 */
[----:B------:R-:W-:Y:S02]  /*6a80*/  F2FP.PACK_AB R167, R194, R187 ;  /* 0x000000bbc2a7723e */ /* 0x000fe400000000ff */
[----:B------:R-:W-:Y:S02]  /*6a90*/  F2FP.PACK_AB R166, R185, R184 ;  /* 0x000000b8b9a6723e */ /* 0x000fe400000000ff */
[----:B------:R-:W-:-:S02]  /*6aa0*/  F2FP.PACK_AB R165, R186, R17 ;  /* 0x00000011baa5723e */ /* 0x000fc400000000ff */
[----:B------:R-:W-:Y:S02]  /*6ab0*/  F2FP.PACK_AB R164, R16, R13 ;  /* 0x0000000d10a4723e */ /* 0x000fe400000000ff */
        /* <DEDUP_REMOVED lines=26> */
.L_x_13861:
[----:B------:R-:W-:Y:S02]  /*6c60*/  IADD3 R201, R27, 0x20, RZ ;  /* 0x000000201bc97810 */ /* 0x000fe40007ffe0ff */
.L_x_13732:
[----:B------:R-:W-:Y:S05]  /*6c70*/  BSYNC B1 ;  /* 0x0000000000017941 */ /* 0x000fea0003800000 */
.L_x_13731:
        /* <DEDUP_REMOVED lines=30> */
.L_x_13865:
[----:B0-----:R-:W-:Y:S02]  /*6e60*/  IMAD.MOV.U32 R181, RZ, RZ, R10 ;  /* 0x000000ffffb57224 */ /* 0x001fe400078e000a */
.L_x_13866:
[----:B------:R-:W-:Y:S05]  /*6e70*/  BSYNC B2 ;  /* 0x0000000000027941 */ /* 0x000fea0003800000 */
.L_x_13864:
        /* <DEDUP_REMOVED lines=16> */
.L_x_13870:
[----:B------:R-:W-:Y:S05]  /*6f80*/  BSYNC B3 ;  /* 0x0000000000037941 */ /* 0x000fea0003800000 */
.L_x_13869:
        /* <DEDUP_REMOVED lines=44> */
.L_x_13868:
[----:B------:R-:W-:Y:S05]  /*7250*/  BSYNC B2 ;  /* 0x0000000000027941 */ /* 0x000fea0003800000 */
.L_x_13867:
[----:B------:R-:W0:Y:S01]  /*7260*/  I2F.U32 R7, R181 ;  /* 0x000000b500077306 */ /* 0x000e220000201000 */
[----:B------:R-:W-:Y:S01]  /*7270*/  IMAD.MOV.U32 R168, RZ, RZ, 0x2f800000 ;  /* 0x2f800000ffa87424 */ /* 0x000fe200078e00ff */
[----:B------:R-:W-:Y:S01]  /*7280*/  ISETP.NE.U32.AND P1, PT, RZ, c[0x0][0x178], PT ;  /* 0x00005e00ff007a0c */ /* 0x000fe20003f25070 */
[----:B-----5:R-:W-:Y:S01]  /*7290*/  HADD2.F32 R24, -RZ, R164.H0_H0 ;  /* 0x200000a4ff187230 */ /* 0x020fe20000004100 */
[----:B------:R-:W-:Y:S02]  /*72a0*/  LOP3.LUT R11, R11, 0xfffffff7, RZ, 0xc0, !PT ;  /* 0xfffffff70b0b7812 */ /* 0x000fe400078ec0ff */
[----:B------:R-:W-:-:S02]  /*72b0*/  ISETP.NE.AND.EX P1, PT, RZ, c[0x0][0x17c], PT, P1 ;  /* 0x00005f00ff007a0c */ /* 0x000fc40003f25310 */
        /* <DEDUP_REMOVED lines=12> */
.L_x_13871:
        /* <DEDUP_REMOVED lines=12> */
.L_x_13874:
[----:B------:R-:W-:Y:S02]  /*7440*/  IMAD.MOV.U32 R169, RZ, RZ, R10 ;  /* 0x000000ffffa97224 */ /* 0x000fe400078e000a */
.L_x_13875:
[----:B------:R-:W-:Y:S05]  /*7450*/  BSYNC B2 ;  /* 0x0000000000027941 */ /* 0x000fea0003800000 */
.L_x_13873:
        /* <DEDUP_REMOVED lines=16> */
.L_x_13879:
[----:B------:R-:W-:Y:S05]  /*7560*/  BSYNC B3 ;  /* 0x0000000000037941 */ /* 0x000fea0003800000 */
.L_x_13878:
        /* <DEDUP_REMOVED lines=44> */
.L_x_13877:
[----:B------:R-:W-:Y:S05]  /*7830*/  BSYNC B2 ;  /* 0x0000000000027941 */ /* 0x000fea0003800000 */
.L_x_13876:
        /* <DEDUP_REMOVED lines=10> */
.L_x_13872:
        /* <DEDUP_REMOVED lines=12> */
.L_x_13881:
[----:B------:R-:W-:Y:S02]  /*79a0*/  IMAD.MOV.U32 R181, RZ, RZ, R10 ;  /* 0x000000ffffb57224 */ /* 0x000fe400078e000a */
.L_x_13882:
[----:B------:R-:W-:Y:S05]  /*79b0*/  BSYNC B2 ;  /* 0x0000000000027941 */ /* 0x000fea0003800000 */
.L_x_13880:
        /* <DEDUP_REMOVED lines=16> */
.L_x_13886:
[----:B------:R-:W-:Y:S05]  /*7ac0*/  BSYNC B3 ;  /* 0x0000000000037941 */ /* 0x000fea0003800000 */
.L_x_13885:
        /* <DEDUP_REMOVED lines=44> */
.L_x_13884:
[----:B------:R-:W-:Y:S05]  /*7d90*/  BSYNC B2 ;  /* 0x0000000000027941 */ /* 0x000fea0003800000 */
.L_x_13883:
        /* <DEDUP_REMOVED lines=15> */
.L_x_13887:
        /* <DEDUP_REMOVED lines=12> */
.L_x_13890:
[----:B------:R-:W-:Y:S02]  /*7f50*/  IMAD.MOV.U32 R164, RZ, RZ, R10 ;  /* 0x000000ffffa47224 */ /* 0x000fe400078e000a */
.L_x_13891:
[----:B------:R-:W-:Y:S05]  /*7f60*/  BSYNC B2 ;  /* 0x0000000000027941 */ /* 0x000fea0003800000 */
.L_x_13889:
        /* <DEDUP_REMOVED lines=16> */
.L_x_13895:
[----:B------:R-:W-:Y:S05]  /*8070*/  BSYNC B3 ;  /* 0x0000000000037941 */ /* 0x000fea0003800000 */
.L_x_13894:
        /* <DEDUP_REMOVED lines=44> */
.L_x_13893:
[----:B------:R-:W-:Y:S05]  /*8340*/  BSYNC B2 ;  /* 0x0000000000027941 */ /* 0x000fea0003800000 */
.L_x_13892:
        /* <DEDUP_REMOVED lines=10> */
.L_x_13888:
        /* <DEDUP_REMOVED lines=12> */
.L_x_13897:
[----:B------:R-:W-:Y:S02]  /*84b0*/  IMAD.MOV.U32 R169, RZ, RZ, R10 ;  /* 0x000000ffffa97224 */ /* 0x000fe400078e000a */
.L_x_13898:
[----:B------:R-:W-:Y:S05]  /*84c0*/  BSYNC B2 ;  /* 0x0000000000027941 */ /* 0x000fea0003800000 */
.L_x_13896:
        /* <DEDUP_REMOVED lines=16> */
.L_x_13902:
[----:B------:R-:W-:Y:S05]  /*85d0*/  BSYNC B3 ;  /* 0x0000000000037941 */ /* 0x000fea0003800000 */
.L_x_13901:
        /* <DEDUP_REMOVED lines=44> */
.L_x_13900:
[----:B------:R-:W-:Y:S05]  /*88a0*/  BSYNC B2 ;  /* 0x0000000000027941 */ /* 0x000fea0003800000 */
.L_x_13899:
        /* <DEDUP_REMOVED lines=15> */
.L_x_13903:
        /* <DEDUP_REMOVED lines=12> */
.L_x_13906:
[----:B------:R-:W-:Y:S02]  /*8a60*/  MOV R169, R10 ;  /* 0x0000000a00a97202 */ /* 0x000fe40000000f00 */
.L_x_13907:
[----:B------:R-:W-:Y:S05]  /*8a70*/  BSYNC B2 ;  /* 0x0000000000027941 */ /* 0x000fea0003800000 */
.L_x_13905:
        /* <DEDUP_REMOVED lines=16> */
.L_x_13911:
[----:B------:R-:W-:Y:S05]  /*8b80*/  BSYNC B3 ;  /* 0x0000000000037941 */ /* 0x000fea0003800000 */
.L_x_13910:
        /* <DEDUP_REMOVED lines=44> */
.L_x_13909:
[----:B------:R-:W-:Y:S05]  /*8e50*/  BSYNC B2 ;  /* 0x0000000000027941 */ /* 0x000fea0003800000 */
.L_x_13908:
        /* <DEDUP_REMOVED lines=10> */
.L_x_13904:
        /* <DEDUP_REMOVED lines=12> */
.L_x_13913:
[----:B------:R-:W-:Y:S02]  /*8fc0*/  IMAD.MOV.U32 R169, RZ, RZ, R10 ;  /* 0x000000ffffa97224 */ /* 0x000fe400078e000a */
.L_x_13914:
[----:B------:R-:W-:Y:S05]  /*8fd0*/  BSYNC B2 ;  /* 0x0000000000027941 */ /* 0x000fea0003800000 */
.L_x_13912:
        /* <DEDUP_REMOVED lines=16> */
.L_x_13918:
[----:B------:R-:W-:Y:S05]  /*90e0*/  BSYNC B3 ;  /* 0x0000000000037941 */ /* 0x000fea0003800000 */
.L_x_13917:
        /* <DEDUP_REMOVED lines=44> */
.L_x_13916:
[----:B------:R-:W-:Y:S05]  /*93b0*/  BSYNC B2 ;  /* 0x0000000000027941 */ /* 0x000fea0003800000 */
.L_x_13915:
        /* <DEDUP_REMOVED lines=15> */
.L_x_13919:
        /* <DEDUP_REMOVED lines=12> */
.L_x_13922:
[----:B------:R-:W-:Y:S02]  /*9570*/  IMAD.MOV.U32 R169, RZ, RZ, R10 ;  /* 0x000000ffffa97224 */ /* 0x000fe400078e000a */
.L_x_13923:
[----:B------:R-:W-:Y:S05]  /*9580*/  BSYNC B2 ;  /* 0x0000000000027941 */ /* 0x000fea0003800000 */
.L_x_13921:
        /* <DEDUP_REMOVED lines=16> */
.L_x_13927:
[----:B------:R-:W-:Y:S05]  /*9690*/  BSYNC B3 ;  /* 0x0000000000037941 */ /* 0x000fea0003800000 */
.L_x_13926:
        /* <DEDUP_REMOVED lines=44> */
.L_x_13925:
[----:B------:R-:W-:Y:S05]  /*9960*/  BSYNC B2 ;  /* 0x0000000000027941 */ /* 0x000fea0003800000 */
.L_x_13924:
        /* <DEDUP_REMOVED lines=10> */
.L_x_13920:
        /* <DEDUP_REMOVED lines=12> */
.L_x_13929:
[----:B------:R-:W-:Y:S02]  /*9ad0*/  IMAD.MOV.U32 R169, RZ, RZ, R10 ;  /* 0x000000ffffa97224 */ /* 0x000fe400078e000a */
.L_x_13930:
[----:B------:R-:W-:Y:S05]  /*9ae0*/  BSYNC B2 ;  /* 0x0000000000027941 */ /* 0x000fea0003800000 */
.L_x_13928:
        /* <DEDUP_REMOVED lines=16> */
.L_x_13934:
[----:B------:R-:W-:Y:S05]  /*9bf0*/  BSYNC B3 ;  /* 0x0000000000037941 */ /* 0x000fea0003800000 */
.L_x_13933:
        /* <DEDUP_REMOVED lines=44> */
.L_x_13932:
[----:B------:R-:W-:Y:S05]  /*9ec0*/  BSYNC B2 ;  /* 0x0000000000027941 */ /* 0x000fea0003800000 */
.L_x_13931:
        /* <DEDUP_REMOVED lines=13> */
.L_x_13935:
        /* <DEDUP_REMOVED lines=12> */
.L_x_13938:
[----:B------:R-:W-:Y:S02]  /*a060*/  IMAD.MOV.U32 R169, RZ, RZ, R10 ;  /* 0x000000ffffa97224 */ /* 0x000fe400078e000a */
.L_x_13939:
[----:B------:R-:W-:Y:S05]  /*a070*/  BSYNC B2 ;  /* 0x0000000000027941 */ /* 0x000fea0003800000 */
.L_x_13937:
        /* <DEDUP_REMOVED lines=16> */
.L_x_13943:
[----:B------:R-:W-:Y:S05]  /*a180*/  BSYNC B3 ;  /* 0x0000000000037941 */ /* 0x000fea0003800000 */
.L_x_13942:
        /* <DEDUP_REMOVED lines=44> */
.L_x_13941:
[----:B------:R-:W-:Y:S05]  /*a450*/  BSYNC B2 ;  /* 0x0000000000027941 */ /* 0x000fea0003800000 */
.L_x_13940:
        /* <DEDUP_REMOVED lines=10> */
.L_x_13936:
        /* <DEDUP_REMOVED lines=12> */
.L_x_13945:
[----:B------:R-:W-:Y:S02]  /*a5c0*/  MOV R169, R10 ;  /* 0x0000000a00a97202 */ /* 0x000fe40000000f00 */
.L_x_13946:
[----:B------:R-:W-:Y:S05]  /*a5d0*/  BSYNC B2 ;  /* 0x0000000000027941 */ /* 0x000fea0003800000 */
.L_x_13944:
        /* <DEDUP_REMOVED lines=16> */
.L_x_13950:
[----:B------:R-:W-:Y:S05]  /*a6e0*/  BSYNC B3 ;  /* 0x0000000000037941 */ /* 0x000fea0003800000 */
.L_x_13949:
        /* <DEDUP_REMOVED lines=44> */
.L_x_13948:
[----:B------:R-:W-:Y:S05]  /*a9b0*/  BSYNC B2 ;  /* 0x0000000000027941 */ /* 0x000fea0003800000 */
.L_x_13947:
        /* <DEDUP_REMOVED lines=13> */
.L_x_13951:
        /* <DEDUP_REMOVED lines=12> */
.L_x_13954:
[----:B------:R-:W-:Y:S02]  /*ab50*/  IMAD.MOV.U32 R166, RZ, RZ, R10 ;  /* 0x000000ffffa67224 */ /* 0x000fe400078e000a */
.L_x_13955:
[----:B------:R-:W-:Y:S05]  /*ab60*/  BSYNC B2 ;  /* 0x0000000000027941 */ /* 0x000fea0003800000 */
.L_x_13953:
        /* <DEDUP_REMOVED lines=16> */
.L_x_13959:
[----:B------:R-:W-:Y:S05]  /*ac70*/  BSYNC B3 ;  /* 0x0000000000037941 */ /* 0x000fea0003800000 */
.L_x_13958:
        /* <DEDUP_REMOVED lines=44> */
.L_x_13957:
[----:B------:R-:W-:Y:S05]  /*af40*/  BSYNC B2 ;  /* 0x0000000000027941 */ /* 0x000fea0003800000 */
.L_x_13956:
        /* <DEDUP_REMOVED lines=10> */
.L_x_13952:
        /* <DEDUP_REMOVED lines=12> */
.L_x_13961:
[----:B------:R-:W-:Y:S02]  /*b0b0*/  IMAD.MOV.U32 R166, RZ, RZ, R10 ;  /* 0x000000ffffa67224 */ /* 0x000fe400078e000a */
.L_x_13962:
[----:B------:R-:W-:Y:S05]  /*b0c0*/  BSYNC B2 ;  /* 0x0000000000027941 */ /* 0x000fea0003800000 */
.L_x_13960:
        /* <DEDUP_REMOVED lines=16> */
.L_x_13966:
[----:B------:R-:W-:Y:S05]  /*b1d0*/  BSYNC B3 ;  /* 0x0000000000037941 */ /* 0x000fea0003800000 */
.L_x_13965:
        /* <DEDUP_REMOVED lines=44> */
.L_x_13964:
[----:B------:R-:W-:Y:S05]  /*b4a0*/  BSYNC B2 ;  /* 0x0000000000027941 */ /* 0x000fea0003800000 */
.L_x_13963:
        /* <DEDUP_REMOVED lines=13> */
.L_x_13967:
        /* <DEDUP_REMOVED lines=12> */
.L_x_13970:
[----:B------:R-:W-:Y:S02]  /*b640*/  IMAD.MOV.U32 R166, RZ, RZ, R10 ;  /* 0x000000ffffa67224 */ /* 0x000fe400078e000a */
.L_x_13971:
[----:B------:R-:W-:Y:S05]  /*b650*/  BSYNC B2 ;  /* 0x0000000000027941 */ /* 0x000fea0003800000 */
.L_x_13969:
        /* <DEDUP_REMOVED lines=16> */
.L_x_13975:
[----:B------:R-:W-:Y:S05]  /*b760*/  BSYNC B3 ;  /* 0x0000000000037941 */ /* 0x000fea0003800000 */
.L_x_13974:
        /* <DEDUP_REMOVED lines=44> */
.L_x_13973:
[----:B------:R-:W-:Y:S05]  /*ba30*/  BSYNC B2 ;  /* 0x0000000000027941 */ /* 0x000fea0003800000 */
.L_x_13972:
        /* <DEDUP_REMOVED lines=10> */
.L_x_13968:
        /* <DEDUP_REMOVED lines=12> */
.L_x_13977:
[----:B------:R-:W-:Y:S02]  /*bba0*/  IMAD.MOV.U32 R166, RZ, RZ, R10 ;  /* 0x000000ffffa67224 */ /* 0x000fe400078e000a */
.L_x_13978:
[----:B------:R-:W-:Y:S05]  /*bbb0*/  BSYNC B2 ;  /* 0x0000000000027941 */ /* 0x000fea0003800000 */
.L_x_13976:
        /* <DEDUP_REMOVED lines=16> */
.L_x_13982:
[----:B------:R-:W-:Y:S05]  /*bcc0*/  BSYNC B3 ;  /* 0x0000000000037941 */ /* 0x000fea0003800000 */
.L_x_13981:
        /* <DEDUP_REMOVED lines=44> */
.L_x_13980:
[----:B------:R-:W-:Y:S05]  /*bf90*/  BSYNC B2 ;  /* 0x0000000000027941 */ /* 0x000fea0003800000 */
.L_x_13979:
        /* <DEDUP_REMOVED lines=13> */
.L_x_13983:
        /* <DEDUP_REMOVED lines=12> */
.L_x_13986:
[----:B------:R-:W-:Y:S02]  /*c130*/  IMAD.MOV.U32 R169, RZ, RZ, R10 ;  /* 0x000000ffffa97224 */ /* 0x000fe400078e000a */
.L_x_13987:
[----:B------:R-:W-:Y:S05]  /*c140*/  BSYNC B2 ;  /* 0x0000000000027941 */ /* 0x000fea0003800000 */
.L_x_13985:
        /* <DEDUP_REMOVED lines=16> */
.L_x_13991:
[----:B------:R-:W-:Y:S05]  /*c250*/  BSYNC B3 ;  /* 0x0000000000037941 */ /* 0x000fea0003800000 */
.L_x_13990:
        /* <DEDUP_REMOVED lines=44> */
.L_x_13989:
[----:B------:R-:W-:Y:S05]  /*c520*/  BSYNC B2 ;  /* 0x0000000000027941 */ /* 0x000fea0003800000 */
.L_x_13988:
        /* <DEDUP_REMOVED lines=10> */
.L_x_13984:
        /* <DEDUP_REMOVED lines=54> */
.L_x_13992:
[----:B------:R-:W-:Y:S02]  /*c930*/  IADD3 R201, R201, 0x20, RZ ;  /* 0x00000020c9c97810 */ /* 0x000fe40007ffe0ff */
.L_x_13863:
[----:B------:R-:W-:Y:S05]  /*c940*/  BSYNC B1 ;  /* 0x0000000000017941 */ /* 0x000fea0003800000 */
.L_x_13862:
        /* <DEDUP_REMOVED lines=30> */
.L_x_13996:
[----:B0-----:R-:W-:Y:S02]  /*cb30*/  IMAD.MOV.U32 R180, RZ, RZ, R10 ;  /* 0x000000ffffb47224 */ /* 0x001fe400078e000a */
.L_x_13997:
[----:B------:R-:W-:Y:S05]  /*cb40*/  BSYNC B2 ;  /* 0x0000000000027941 */ /* 0x000fea0003800000 */
.L_x_13995:
        /* <DEDUP_REMOVED lines=16> */
.L_x_14001:
[----:B------:R-:W-:Y:S05]  /*cc50*/  BSYNC B3 ;  /* 0x0000000000037941 */ /* 0x000fea0003800000 */
.L_x_14000:
        /* <DEDUP_REMOVED lines=44> */
.L_x_13999:
[----:B------:R-:W-:Y:S05]  /*cf20*/  BSYNC B2 ;  /* 0x0000000000027941 */ /* 0x000fea0003800000 */
.L_x_13998:
        /* <DEDUP_REMOVED lines=18> */
.L_x_14002:
        /* <DEDUP_REMOVED lines=12> */
.L_x_14005:
[----:B------:R-:W-:Y:S02]  /*d110*/  IMAD.MOV.U32 R169, RZ, RZ, R10 ;  /* 0x000000ffffa97224 */ /* 0x000fe400078e000a */
.L_x_14006:
[----:B------:R-:W-:Y:S05]  /*d120*/  BSYNC B2 ;  /* 0x0000000000027941 */ /* 0x000fea0003800000 */
.L_x_14004:
        /* <DEDUP_REMOVED lines=16> */
.L_x_14010:
[----:B------:R-:W-:Y:S05]  /*d230*/  BSYNC B3 ;  /* 0x0000000000037941 */ /* 0x000fea0003800000 */
.L_x_14009:
        /* <DEDUP_REMOVED lines=44> */
.L_x_14008:
[----:B------:R-:W-:Y:S05]  /*d500*/  BSYNC B2 ;  /* 0x0000000000027941 */ /* 0x000fea0003800000 */
.L_x_14007:
        /* <DEDUP_REMOVED lines=10> */
.L_x_14003:
        /* <DEDUP_REMOVED lines=12> */
.L_x_14012:
[----:B------:R-:W-:Y:S02]  /*d670*/  IMAD.MOV.U32 R180, RZ, RZ, R10 ;  /* 0x000000ffffb47224 */ /* 0x000fe400078e000a */
.L_x_14013:
[----:B------:R-:W-:Y:S05]  /*d680*/  BSYNC B2 ;  /* 0x0000000000027941 */ /* 0x000fea0003800000 */
.L_x_14011:
        /* <DEDUP_REMOVED lines=16> */
.L_x_14017:
[----:B------:R-:W-:Y:S05]  /*d790*/  BSYNC B3 ;  /* 0x0000000000037941 */ /* 0x000fea0003800000 */
.L_x_14016:
        /* <DEDUP_REMOVED lines=44> */
.L_x_14015:
[----:B------:R-:W-:Y:S05]  /*da60*/  BSYNC B2 ;  /* 0x0000000000027941 */ /* 0x000fea0003800000 */
.L_x_14014:
        /* <DEDUP_REMOVED lines=15> */
.L_x_14018:
        /* <DEDUP_REMOVED lines=12> */
.L_x_14021:
[----:B------:R-:W-:Y:S02]  /*dc20*/  IMAD.MOV.U32 R164, RZ, RZ, R10 ;  /* 0x000000ffffa47224 */ /* 0x000fe400078e000a */
.L_x_14022:
[----:B------:R-:W-:Y:S05]  /*dc30*/  BSYNC B2 ;  /* 0x0000000000027941 */ /* 0x000fea0003800000 */
.L_x_14020:
        /* <DEDUP_REMOVED lines=16> */
.L_x_14026:
[----:B------:R-:W-:Y:S05]  /*dd40*/  BSYNC B3 ;  /* 0x0000000000037941 */ /* 0x000fea0003800000 */
.L_x_14025:
        /* <DEDUP_REMOVED lines=44> */
.L_x_14024:
[----:B------:R-:W-:Y:S05]  /*e010*/  BSYNC B2 ;  /* 0x0000000000027941 */ /* 0x000fea0003800000 */
.L_x_14023:
        /* <DEDUP_REMOVED lines=10> */
.L_x_14019:
        /* <DEDUP_REMOVED lines=12> */
.L_x_14028:
[----:B------:R-:W-:Y:S02]  /*e180*/  IMAD.MOV.U32 R169, RZ, RZ, R10 ;  /* 0x000000ffffa97224 */ /* 0x000fe400078e000a */
.L_x_14029:
[----:B------:R-:W-:Y:S05]  /*e190*/  BSYNC B2 ;  /* 0x0000000000027941 */ /* 0x000fea0003800000 */
.L_x_14027:
        /* <DEDUP_REMOVED lines=16> */
.L_x_14033:
[----:B------:R-:W-:Y:S05]  /*e2a0*/  BSYNC B3 ;  /* 0x0000000000037941 */ /* 0x000fea0003800000 */
.L_x_14032:
        /* <DEDUP_REMOVED lines=44> */
.L_x_14031:
[----:B------:R-:W-:Y:S05]  /*e570*/  BSYNC B2 ;  /* 0x0000000000027941 */ /* 0x000fea0003800000 */
.L_x_14030:
        /* <DEDUP_REMOVED lines=15> */
.L_x_14034:
        /* <DEDUP_REMOVED lines=12> */
.L_x_14037:
[----:B------:R-:W-:Y:S02]  /*e730*/  MOV R169, R10 ;  /* 0x0000000a00a97202 */ /* 0x000fe40000000f00 */
.L_x_14038:
[----:B------:R-:W-:Y:S05]  /*e740*/  BSYNC B2 ;  /* 0x0000000000027941 */ /* 0x000fea0003800000 */
.L_x_14036:
        /* <DEDUP_REMOVED lines=16> */
.L_x_14042:
[----:B------:R-:W-:Y:S05]  /*e850*/  BSYNC B3 ;  /* 0x0000000000037941 */ /* 0x000fea0003800000 */
.L_x_14041:
        /* <DEDUP_REMOVED lines=44> */
.L_x_14040:
[----:B------:R-:W-:Y:S05]  /*eb20*/  BSYNC B2 ;  /* 0x0000000000027941 */ /* 0x000fea0003800000 */
.L_x_14039:
        /* <DEDUP_REMOVED lines=10> */
.L_x_14035:
        /* <DEDUP_REMOVED lines=12> */
.L_x_14044:
[----:B------:R-:W-:Y:S02]  /*ec90*/  IMAD.MOV.U32 R169, RZ, RZ, R10 ;  /* 0x000000ffffa97224 */ /* 0x000fe400078e000a */
.L_x_14045:
[----:B------:R-:W-:Y:S05]  /*eca0*/  BSYNC B2 ;  /* 0x0000000000027941 */ /* 0x000fea0003800000 */
.L_x_14043:
        /* <DEDUP_REMOVED lines=16> */
.L_x_14049:
[----:B------:R-:W-:Y:S05]  /*edb0*/  BSYNC B3 ;  /* 0x0000000000037941 */ /* 0x000fea0003800000 */
.L_x_14048:
        /* <DEDUP_REMOVED lines=44> */
.L_x_14047:
[----:B------:R-:W-:Y:S05]  /*f080*/  BSYNC B2 ;  /* 0x0000000000027941 */ /* 0x000fea0003800000 */
.L_x_14046:
        /* <DEDUP_REMOVED lines=15> */
.L_x_14050:
        /* <DEDUP_REMOVED lines=12> */
.L_x_14053:
[----:B------:R-:W-:Y:S02]  /*f240*/  IMAD.MOV.U32 R169, RZ, RZ, R10 ;  /* 0x000000ffffa97224 */ /* 0x000fe400078e000a */
.L_x_14054:
[----:B------:R-:W-:Y:S05]  /*f250*/  BSYNC B2 ;  /* 0x0000000000027941 */ /* 0x000fea0003800000 */
.L_x_14052:
        /* <DEDUP_REMOVED lines=16> */
.L_x_14058:
[----:B------:R-:W-:Y:S05]  /*f360*/  BSYNC B3 ;  /* 0x0000000000037941 */ /* 0x000fea0003800000 */
.L_x_14057:
        /* <DEDUP_REMOVED lines=44> */
.L_x_14056:
[----:B------:R-:W-:Y:S05]  /*f630*/  BSYNC B2 ;  /* 0x0000000000027941 */ /* 0x000fea0003800000 */
.L_x_14055:
        /* <DEDUP_REMOVED lines=10> */
.L_x_14051:
        /* <DEDUP_REMOVED lines=12> */
.L_x_14060:
[----:B------:R-:W-:Y:S02]  /*f7a0*/  IMAD.MOV.U32 R169, RZ, RZ, R10 ;  /* 0x000000ffffa97224 */ /* 0x000fe400078e000a */
.L_x_14061:
[----:B------:R-:W-:Y:S05]  /*f7b0*/  BSYNC B2 ;  /* 0x0000000000027941 */ /* 0x000fea0003800000 */
.L_x_14059:
        /* <DEDUP_REMOVED lines=16> */
.L_x_14065:
[----:B------:R-:W-:Y:S05]  /*f8c0*/  BSYNC B3 ;  /* 0x0000000000037941 */ /* 0x000fea0003800000 */
.L_x_14064:
        /* <DEDUP_REMOVED lines=44> */
.L_x_14063:
[----:B------:R-:W-:Y:S05]  /*fb90*/  BSYNC B2 ;  /* 0x0000000000027941 */ /* 0x000fea0003800000 */
.L_x_14062:
        /* <DEDUP_REMOVED lines=13> */
.L_x_14066:
        /* <DEDUP_REMOVED lines=12> */
.L_x_14069:
[----:B------:R-:W-:Y:S02]  /*fd30*/  IMAD.MOV.U32 R169, RZ, RZ, R10 ;  /* 0x000000ffffa97224 */ /* 0x000fe400078e000a */
.L_x_14070:
[----:B------:R-:W-:Y:S05]  /*fd40*/  BSYNC B2 ;  /* 0x0000000000027941 */ /* 0x000fea0003800000 */
.L_x_14068:
        /* <DEDUP_REMOVED lines=16> */
.L_x_14074:
[----:B------:R-:W-:Y:S05]  /*fe50*/  BSYNC B3 ;  /* 0x0000000000037941 */ /* 0x000fea0003800000 */
.L_x_14073:
        /* <DEDUP_REMOVED lines=44> */
.L_x_14072:
[----:B------:R-:W-:Y:S05]  /*10120*/  BSYNC B2 ;  /* 0x0000000000027941 */ /* 0x000fea0003800000 */
.L_x_14071:
        /* <DEDUP_REMOVED lines=10> */
.L_x_14067:
        /* <DEDUP_REMOVED lines=12> */
.L_x_14076:
[----:B------:R-:W-:Y:S02]  /*10290*/  MOV R169, R10 ;  /* 0x0000000a00a97202 */ /* 0x000fe40000000f00 */
.L_x_14077:
[----:B------:R-:W-:Y:S05]  /*102a0*/  BSYNC B2 ;  /* 0x0000000000027941 */ /* 0x000fea0003800000 */
.L_x_14075:
        /* <DEDUP_REMOVED lines=16> */
.L_x_14081:
[----:B------:R-:W-:Y:S05]  /*103b0*/  BSYNC B3 ;  /* 0x0000000000037941 */ /* 0x000fea0003800000 */
.L_x_14080:
        /* <DEDUP_REMOVED lines=44> */
.L_x_14079:
[----:B------:R-:W-:Y:S05]  /*10680*/  BSYNC B2 ;  /* 0x0000000000027941 */ /* 0x000fea0003800000 */
.L_x_14078:
        /* <DEDUP_REMOVED lines=13> */
.L_x_14082:
        /* <DEDUP_REMOVED lines=12> */
.L_x_14085:
[----:B------:R-:W-:Y:S02]  /*10820*/  IMAD.MOV.U32 R166, RZ, RZ, R10 ;  /* 0x000000ffffa67224 */ /* 0x000fe400078e000a */
.L_x_14086:
[----:B------:R-:W-:Y:S05]  /*10830*/  BSYNC B2 ;  /* 0x0000000000027941 */ /* 0x000fea0003800000 */
.L_x_14084:
        /* <DEDUP_REMOVED lines=16> */
.L_x_14090:
[----:B------:R-:W-:Y:S05]  /*10940*/  BSYNC B3 ;  /* 0x0000000000037941 */ /* 0x000fea0003800000 */
.L_x_14089:
        /* <DEDUP_REMOVED lines=44> */
.L_x_14088:
[----:B------:R-:W-:Y:S05]  /*10c10*/  BSYNC B2 ;  /* 0x0000000000027941 */ /* 0x000fea0003800000 */
.L_x_14087:
        /* <DEDUP_REMOVED lines=10> */
.L_x_14083:
        /* <DEDUP_REMOVED lines=12> */
.L_x_14092:
[----:B------:R-:W-:Y:S02]  /*10d80*/  IMAD.MOV.U32 R166, RZ, RZ, R10 ;  /* 0x000000ffffa67224 */ /* 0x000fe400078e000a */
.L_x_14093:
[----:B------:R-:W-:Y:S05]  /*10d90*/  BSYNC B2 ;  /* 0x0000000000027941 */ /* 0x000fea0003800000 */
.L_x_14091:
        /* <DEDUP_REMOVED lines=16> */
.L_x_14097:
[----:B------:R-:W-:Y:S05]  /*10ea0*/  BSYNC B3 ;  /* 0x0000000000037941 */ /* 0x000fea0003800000 */
.L_x_14096:
        /* <DEDUP_REMOVED lines=44> */
.L_x_14095:
[----:B------:R-:W-:Y:S05]  /*11170*/  BSYNC B2 ;  /* 0x0000000000027941 */ /* 0x000fea0003800000 */
.L_x_14094:
        /* <DEDUP_REMOVED lines=13> */
.L_x_14098:
        /* <DEDUP_REMOVED lines=12> */
.L_x_14101:
[----:B------:R-:W-:Y:S02]  /*11310*/  IMAD.MOV.U32 R166, RZ, RZ, R10 ;  /* 0x000000ffffa67224 */ /* 0x000fe400078e000a */
.L_x_14102:
[----:B------:R-:W-:Y:S05]  /*11320*/  BSYNC B2 ;  /* 0x0000000000027941 */ /* 0x000fea0003800000 */
.L_x_14100:
        /* <DEDUP_REMOVED lines=16> */
.L_x_14106:
[----:B------:R-:W-:Y:S05]  /*11430*/  BSYNC B3 ;  /* 0x0000000000037941 */ /* 0x000fea0003800000 */
.L_x_14105:
        /* <DEDUP_REMOVED lines=44> */
.L_x_14104:
[----:B------:R-:W-:Y:S05]  /*11700*/  BSYNC B2 ;  /* 0x0000000000027941 */ /* 0x000fea0003800000 */
.L_x_14103:
        /* <DEDUP_REMOVED lines=10> */
.L_x_14099:
        /* <DEDUP_REMOVED lines=12> */
.L_x_14108:
[----:B------:R-:W-:Y:S02]  /*11870*/  IMAD.MOV.U32 R166, RZ, RZ, R10 ;  /* 0x000000ffffa67224 */ /* 0x000fe400078e000a */
.L_x_14109:
[----:B------:R-:W-:Y:S05]  /*11880*/  BSYNC B2 ;  /* 0x0000000000027941 */ /* 0x000fea0003800000 */
.L_x_14107:
        /* <DEDUP_REMOVED lines=16> */
.L_x_14113:
[----:B------:R-:W-:Y:S05]  /*11990*/  BSYNC B3 ;  /* 0x0000000000037941 */ /* 0x000fea0003800000 */
.L_x_14112:
        /* <DEDUP_REMOVED lines=44> */
.L_x_14111:
[----:B------:R-:W-:Y:S05]  /*11c60*/  BSYNC B2 ;  /* 0x0000000000027941 */ /* 0x000fea0003800000 */
.L_x_14110:
        /* <DEDUP_REMOVED lines=13> */
.L_x_14114:
        /* <DEDUP_REMOVED lines=12> */
.L_x_14117:
[----:B------:R-:W-:Y:S02]  /*11e00*/  IMAD.MOV.U32 R169, RZ, RZ, R10 ;  /* 0x000000ffffa97224 */ /* 0x000fe400078e000a */
.L_x_14118:
[----:B------:R-:W-:Y:S05]  /*11e10*/  BSYNC B2 ;  /* 0x0000000000027941 */ /* 0x000fea0003800000 */
.L_x_14116:
        /* <DEDUP_REMOVED lines=16> */
.L_x_14122:
[----:B------:R-:W-:Y:S05]  /*11f20*/  BSYNC B3 ;  /* 0x0000000000037941 */ /* 0x000fea0003800000 */
.L_x_14121:
        /* <DEDUP_REMOVED lines=44> */
.L_x_14120:
[----:B------:R-:W-:Y:S05]  /*121f0*/  BSYNC B2 ;  /* 0x0000000000027941 */ /* 0x000fea0003800000 */
.L_x_14119:
        /* <DEDUP_REMOVED lines=10> */
.L_x_14115:
        /* <DEDUP_REMOVED lines=54> */
.L_x_14123:
[----:B------:R-:W-:Y:S02]  /*12600*/  IADD3 R201, R201, 0x20, RZ ;  /* 0x00000020c9c97810 */ /* 0x000fe40007ffe0ff */
.L_x_13994:
[----:B------:R-:W-:Y:S05]  /*12610*/  BSYNC B1 ;  /* 0x0000000000017941 */ /* 0x000fea0003800000 */
.L_x_13993:
        /* <DEDUP_REMOVED lines=30> */
.L_x_14127:
[----:B0-----:R-:W-:Y:S02]  /*12800*/  IMAD.MOV.U32 R192, RZ, RZ, R10 ;  /* 0x000000ffffc07224 */ /* 0x001fe400078e000a */
.L_x_14128:
[----:B------:R-:W-:Y:S05]  /*12810*/  BSYNC B2 ;  /* 0x0000000000027941 */ /* 0x000fea0003800000 */
.L_x_14126:
        /* <DEDUP_REMOVED lines=16> */
.L_x_14132:
[----:B------:R-:W-:Y:S05]  /*12920*/  BSYNC B3 ;  /* 0x0000000000037941 */ /* 0x000fea0003800000 */
.L_x_14131:
        /* <DEDUP_REMOVED lines=44> */
.L_x_14130:
[----:B------:R-:W-:Y:S05]  /*12bf0*/  BSYNC B2 ;  /* 0x0000000000027941 */ /* 0x000fea0003800000 */
.L_x_14129:
        /* <DEDUP_REMOVED lines=18> */
.L_x_14133:
        /* <DEDUP_REMOVED lines=12> */
.L_x_14136:
[----:B------:R-:W-:Y:S02]  /*12de0*/  IMAD.MOV.U32 R169, RZ, RZ, R10 ;  /* 0x000000ffffa97224 */ /* 0x000fe400078e000a */
.L_x_14137:
[----:B------:R-:W-:Y:S05]  /*12df0*/  BSYNC B2 ;  /* 0x0000000000027941 */ /* 0x000fea0003800000 */
.L_x_14135:
        /* <DEDUP_REMOVED lines=16> */
.L_x_14141:
[----:B------:R-:W-:Y:S05]  /*12f00*/  BSYNC B3 ;  /* 0x0000000000037941 */ /* 0x000fea0003800000 */
.L_x_14140:
        /* <DEDUP_REMOVED lines=44> */
.L_x_14139:
[----:B------:R-:W-:Y:S05]  /*131d0*/  BSYNC B2 ;  /* 0x0000000000027941 */ /* 0x000fea0003800000 */
.L_x_14138:
        /* <DEDUP_REMOVED lines=10> */
.L_x_14134:
        /* <DEDUP_REMOVED lines=12> */
.L_x_14143:
[----:B------:R-:W-:Y:S02]  /*13340*/  IMAD.MOV.U32 R197, RZ, RZ, R10 ;  /* 0x000000ffffc57224 */ /* 0x000fe400078e000a */
.L_x_14144:
[----:B------:R-:W-:Y:S05]  /*13350*/  BSYNC B2 ;  /* 0x0000000000027941 */ /* 0x000fea0003800000 */
.L_x_14142:
        /* <DEDUP_REMOVED lines=16> */
.L_x_14148:
[----:B------:R-:W-:Y:S05]  /*13460*/  BSYNC B3 ;  /* 0x0000000000037941 */ /* 0x000fea0003800000 */
.L_x_14147:
        /* <DEDUP_REMOVED lines=44> */
.L_x_14146:
[----:B------:R-:W-:Y:S05]  /*13730*/  BSYNC B2 ;  /* 0x0000000000027941 */ /* 0x000fea0003800000 */
.L_x_14145:
        /* <DEDUP_REMOVED lines=15> */
.L_x_14149:
        /* <DEDUP_REMOVED lines=12> */
.L_x_14152:
[----:B------:R-:W-:Y:S02]  /*138f0*/  IMAD.MOV.U32 R164, RZ, RZ, R10 ;  /* 0x000000ffffa47224 */ /* 0x000fe400078e000a */
.L_x_14153:
[----:B------:R-:W-:Y:S05]  /*13900*/  BSYNC B2 ;  /* 0x0000000000027941 */ /* 0x000fea0003800000 */
.L_x_14151:
        /* <DEDUP_REMOVED lines=16> */
.L_x_14157:
[----:B------:R-:W-:Y:S05]  /*13a10*/  BSYNC B3 ;  /* 0x0000000000037941 */ /* 0x000fea0003800000 */
.L_x_14156:
        /* <DEDUP_REMOVED lines=44> */
.L_x_14155:
[----:B------:R-:W-:Y:S05]  /*13ce0*/  BSYNC B2 ;  /* 0x0000000000027941 */ /* 0x000fea0003800000 */
.L_x_14154:
        /* <DEDUP_REMOVED lines=10> */
.L_x_14150:
        /* <DEDUP_REMOVED lines=12> */
.L_x_14159:
[----:B------:R-:W-:Y:S02]  /*13e50*/  IMAD.MOV.U32 R169, RZ, RZ, R10 ;  /* 0x000000ffffa97224 */ /* 0x000fe400078e000a */
.L_x_14160:
[----:B------:R-:W-:Y:S05]  /*13e60*/  BSYNC B2 ;  /* 0x0000000000027941 */ /* 0x000fea0003800000 */
.L_x_14158:
        /* <DEDUP_REMOVED lines=16> */
.L_x_14164:
[----:B------:R-:W-:Y:S05]  /*13f70*/  BSYNC B3 ;  /* 0x0000000000037941 */ /* 0x000fea0003800000 */
.L_x_14163:
        /* <DEDUP_REMOVED lines=44> */
.L_x_14162:
[----:B------:R-:W-:Y:S05]  /*14240*/  BSYNC B2 ;  /* 0x0000000000027941 */ /* 0x000fea0003800000 */
.L_x_14161:
        /* <DEDUP_REMOVED lines=15> */
.L_x_14165:
        /* <DEDUP_REMOVED lines=12> */
.L_x_14168:
[----:B------:R-:W-:Y:S02]  /*14400*/  MOV R169, R10 ;  /* 0x0000000a00a97202 */ /* 0x000fe40000000f00 */
.L_x_14169:
[----:B------:R-:W-:Y:S05]  /*14410*/  BSYNC B2 ;  /* 0x0000000000027941 */ /* 0x000fea0003800000 */
.L_x_14167:
        /* <DEDUP_REMOVED lines=16> */
.L_x_14173:
[----:B------:R-:W-:Y:S05]  /*14520*/  BSYNC B3 ;  /* 0x0000000000037941 */ /* 0x000fea0003800000 */
.L_x_14172:
        /* <DEDUP_REMOVED lines=44> */
.L_x_14171:
[----:B------:R-:W-:Y:S05]  /*147f0*/  BSYNC B2 ;  /* 0x0000000000027941 */ /* 0x000fea0003800000 */
.L_x_14170:
        /* <DEDUP_REMOVED lines=10> */
.L_x_14166:
        /* <DEDUP_REMOVED lines=12> */
.L_x_14175:
[----:B------:R-:W-:Y:S02]  /*14960*/  IMAD.MOV.U32 R169, RZ, RZ, R10 ;  /* 0x000000ffffa97224 */ /* 0x000fe400078e000a */
.L_x_14176:
[----:B------:R-:W-:Y:S05]  /*14970*/  BSYNC B2 ;  /* 0x0000000000027941 */ /* 0x000fea0003800000 */
.L_x_14174:
        /* <DEDUP_REMOVED lines=16> */
.L_x_14180:
[----:B------:R-:W-:Y:S05]  /*14a80*/  BSYNC B3 ;  /* 0x0000000000037941 */ /* 0x000fea0003800000 */
.L_x_14179:
        /* <DEDUP_REMOVED lines=44> */
.L_x_14178:
[----:B------:R-:W-:Y:S05]  /*14d50*/  BSYNC B2 ;  /* 0x0000000000027941 */ /* 0x000fea0003800000 */
.L_x_14177:
        /* <DEDUP_REMOVED lines=15> */
.L_x_14181:
        /* <DEDUP_REMOVED lines=12> */
.L_x_14184:
[----:B------:R-:W-:Y:S02]  /*14f10*/  IMAD.MOV.U32 R169, RZ, RZ, R10 ;  /* 0x000000ffffa97224 */ /* 0x000fe400078e000a */
.L_x_14185:
[----:B------:R-:W-:Y:S05]  /*14f20*/  BSYNC B2 ;  /* 0x0000000000027941 */ /* 0x000fea0003800000 */
.L_x_14183:
        /* <DEDUP_REMOVED lines=16> */
.L_x_14189:
[----:B------:R-:W-:Y:S05]  /*15030*/  BSYNC B3 ;  /* 0x0000000000037941 */ /* 0x000fea0003800000 */
.L_x_14188:
        /* <DEDUP_REMOVED lines=44> */
.L_x_14187:
[----:B------:R-:W-:Y:S05]  /*15300*/  BSYNC B2 ;  /* 0x0000000000027941 */ /* 0x000fea0003800000 */
.L_x_14186:
        /* <DEDUP_REMOVED lines=10> */
.L_x_14182:
        /* <DEDUP_REMOVED lines=12> */
.L_x_14191:
[----:B------:R-:W-:Y:S02]  /*15470*/  IMAD.MOV.U32 R169, RZ, RZ, R10 ;  /* 0x000000ffffa97224 */ /* 0x000fe400078e000a */
.L_x_14192:
[----:B------:R-:W-:Y:S05]  /*15480*/  BSYNC B2 ;  /* 0x0000000000027941 */ /* 0x000fea0003800000 */
.L_x_14190:
        /* <DEDUP_REMOVED lines=16> */
.L_x_14196:
[----:B------:R-:W-:Y:S05]  /*15590*/  BSYNC B3 ;  /* 0x0000000000037941 */ /* 0x000fea0003800000 */
.L_x_14195:
        /* <DEDUP_REMOVED lines=44> */
.L_x_14194:
[----:B------:R-:W-:Y:S05]  /*15860*/  BSYNC B2 ;  /* 0x0000000000027941 */ /* 0x000fea0003800000 */
.L_x_14193:
        /* <DEDUP_REMOVED lines=13> */
.L_x_14197:
        /* <DEDUP_REMOVED lines=12> */
.L_x_14200:
[----:B------:R-:W-:Y:S02]  /*15a00*/  IMAD.MOV.U32 R169, RZ, RZ, R10 ;  /* 0x000000ffffa97224 */ /* 0x000fe400078e000a */
.L_x_14201:
[----:B------:R-:W-:Y:S05]  /*15a10*/  BSYNC B2 ;  /* 0x0000000000027941 */ /* 0x000fea0003800000 */
.L_x_14199:
        /* <DEDUP_REMOVED lines=16> */
.L_x_14205:
[----:B------:R-:W-:Y:S05]  /*15b20*/  BSYNC B3 ;  /* 0x0000000000037941 */ /* 0x000fea0003800000 */
.L_x_14204:
        /* <DEDUP_REMOVED lines=44> */
.L_x_14203:
[----:B------:R-:W-:Y:S05]  /*15df0*/  BSYNC B2 ;  /* 0x0000000000027941 */ /* 0x000fea0003800000 */
.L_x_14202:
        /* <DEDUP_REMOVED lines=10> */
.L_x_14198:
        /* <DEDUP_REMOVED lines=12> */
.L_x_14207:
[----:B------:R-:W-:Y:S02]  /*15f60*/  MOV R169, R10 ;  /* 0x0000000a00a97202 */ /* 0x000fe40000000f00 */
.L_x_14208:
[----:B------:R-:W-:Y:S05]  /*15f70*/  BSYNC B2 ;  /* 0x0000000000027941 */ /* 0x000fea0003800000 */
.L_x_14206:
        /* <DEDUP_REMOVED lines=16> */
.L_x_14212:
[----:B------:R-:W-:Y:S05]  /*16080*/  BSYNC B3 ;  /* 0x0000000000037941 */ /* 0x000fea0003800000 */
.L_x_14211:
        /* <DEDUP_REMOVED lines=44> */
.L_x_14210:
[----:B------:R-:W-:Y:S05]  /*16350*/  BSYNC B2 ;  /* 0x0000000000027941 */ /* 0x000fea0003800000 */
.L_x_14209:
        /* <DEDUP_REMOVED lines=13> */
.L_x_14213:
        /* <DEDUP_REMOVED lines=12> */
.L_x_14216:
[----:B------:R-:W-:Y:S02]  /*164f0*/  IMAD.MOV.U32 R166, RZ, RZ, R10 ;  /* 0x000000ffffa67224 */ /* 0x000fe400078e000a */
.L_x_14217:
[----:B------:R-:W-:Y:S05]  /*16500*/  BSYNC B2 ;  /* 0x0000000000027941 */ /* 0x000fea0003800000 */
.L_x_14215:
        /* <DEDUP_REMOVED lines=16> */
.L_x_14221:
[----:B------:R-:W-:Y:S05]  /*16610*/  BSYNC B3 ;  /* 0x0000000000037941 */ /* 0x000fea0003800000 */
.L_x_14220:
        /* <DEDUP_REMOVED lines=44> */
.L_x_14219:
[----:B------:R-:W-:Y:S05]  /*168e0*/  BSYNC B2 ;  /* 0x0000000000027941 */ /* 0x000fea0003800000 */
.L_x_14218:
        /* <DEDUP_REMOVED lines=10> */
.L_x_14214:
        /* <DEDUP_REMOVED lines=12> */
.L_x_14223:
[----:B------:R-:W-:Y:S02]  /*16a50*/  IMAD.MOV.U32 R166, RZ, RZ, R10 ;  /* 0x000000ffffa67224 */ /* 0x000fe400078e000a */
.L_x_14224:
[----:B------:R-:W-:Y:S05]  /*16a60*/  BSYNC B2 ;  /* 0x0000000000027941 */ /* 0x000fea0003800000 */
.L_x_14222:
        /* <DEDUP_REMOVED lines=16> */
.L_x_14228:
[----:B------:R-:W-:Y:S05]  /*16b70*/  BSYNC B3 ;  /* 0x0000000000037941 */ /* 0x000fea0003800000 */
.L_x_14227:
        /* <DEDUP_REMOVED lines=44> */
.L_x_14226:
[----:B------:R-:W-:Y:S05]  /*16e40*/  BSYNC B2 ;  /* 0x0000000000027941 */ /* 0x000fea0003800000 */
.L_x_14225:
        /* <DEDUP_REMOVED lines=13> */
.L_x_14229:
        /* <DEDUP_REMOVED lines=12> */
.L_x_14232:
[----:B------:R-:W-:Y:S02]  /*16fe0*/  IMAD.MOV.U32 R166, RZ, RZ, R10 ;  /* 0x000000ffffa67224 */ /* 0x000fe400078e000a */
.L_x_14233:
[----:B------:R-:W-:Y:S05]  /*16ff0*/  BSYNC B2 ;  /* 0x0000000000027941 */ /* 0x000fea0003800000 */
.L_x_14231:
        /* <DEDUP_REMOVED lines=16> */
.L_x_14237:
[----:B------:R-:W-:Y:S05]  /*17100*/  BSYNC B3 ;  /* 0x0000000000037941 */ /* 0x000fea0003800000 */
.L_x_14236:
        /* <DEDUP_REMOVED lines=44> */
.L_x_14235:
[----:B------:R-:W-:Y:S05]  /*173d0*/  BSYNC B2 ;  /* 0x0000000000027941 */ /* 0x000fea0003800000 */
.L_x_14234:
        /* <DEDUP_REMOVED lines=10> */
.L_x_14230:
        /* <DEDUP_REMOVED lines=12> */
.L_x_14239:
[----:B------:R-:W-:Y:S02]  /*17540*/  MOV R166, R10 ;  /* 0x0000000a00a67202 */ /* 0x000fe40000000f00 */
.L_x_14240:
[----:B------:R-:W-:Y:S05]  /*17550*/  BSYNC B2 ;  /* 0x0000000000027941 */ /* 0x000fea0003800000 */
.L_x_14238:
        /* <DEDUP_REMOVED lines=16> */
.L_x_14244:
[----:B------:R-:W-:Y:S05]  /*17660*/  BSYNC B3 ;  /* 0x0000000000037941 */ /* 0x000fea0003800000 */
.L_x_14243:
        /* <DEDUP_REMOVED lines=44> */
.L_x_14242:
[----:B------:R-:W-:Y:S05]  /*17930*/  BSYNC B2 ;  /* 0x0000000000027941 */ /* 0x000fea0003800000 */
.L_x_14241:
        /* <DEDUP_REMOVED lines=13> */
.L_x_14245:
        /* <DEDUP_REMOVED lines=12> */
.L_x_14248:
[----:B------:R-:W-:Y:S02]  /*17ad0*/  IMAD.MOV.U32 R169, RZ, RZ, R10 ;  /* 0x000000ffffa97224 */ /* 0x000fe400078e000a */
.L_x_14249:
[----:B------:R-:W-:Y:S05]  /*17ae0*/  BSYNC B2 ;  /* 0x0000000000027941 */ /* 0x000fea0003800000 */
.L_x_14247:
        /* <DEDUP_REMOVED lines=16> */
.L_x_14253:
[----:B------:R-:W-:Y:S05]  /*17bf0*/  BSYNC B3 ;  /* 0x0000000000037941 */ /* 0x000fea0003800000 */
.L_x_14252:
        /* <DEDUP_REMOVED lines=44> */
.L_x_14251:
[----:B------:R-:W-:Y:S05]  /*17ec0*/  BSYNC B2 ;  /* 0x0000000000027941 */ /* 0x000fea0003800000 */
.L_x_14250:
        /* <DEDUP_REMOVED lines=10> */
.L_x_14246:
        /* <DEDUP_REMOVED lines=54> */
.L_x_14125:
[----:B------:R-:W-:Y:S05]  /*182d0*/  BSYNC B1 ;  /* 0x0000000000017941 */ /* 0x000fea0003800000 */
.L_x_14124:
        /* <DEDUP_REMOVED lines=40> */
.L_x_14266:
        /* <DEDUP_REMOVED lines=86> */
.L_x_14267:
        /* <DEDUP_REMOVED lines=32> */
[----:B-----5:R-:W-:Y:S02]  /*18cc0*/  FFMA.FTZ R164, R44, R169, R28 ;  /* 0x000000a92ca47223 */ /* 0x020fe4000001001c */
[----:B------:R-:W-:Y:S02]  /*18cd0*/  FFMA.FTZ R165, R45, R170, R29 ;  /* 0x000000aa2da57223 */ /* 0x000fe4000001001d */
[----:B------:R-:W-:Y:S02]  /*18ce0*/  FFMA.FTZ R166, R46, R171, R30 ;  /* 0x000000ab2ea67223 */ /* 0x000fe4000001001e */
[----:B------:R-:W-:Y:S01]  /*18cf0*/  FFMA.FTZ R167, R47, R198, R31 ;  /* 0x000000c62fa77223 */ /* 0x000fe2000001001f */
[----:B------:R-:W-:Y:S01]  /*18d00*/  F2FP.PACK_AB R164, R165, R164 ;  /* 0x000000a4a5a4723e */ /* 0x000fe200000000ff */
[----:B------:R-:W-:-:S02]  /*18d10*/  FFMA.FTZ R168, R48, R199, R32 ;  /* 0x000000c730a87223 */ /* 0x000fc40000010020 */
[----:B------:R-:W-:Y:S01]  /*18d20*/  FFMA.FTZ R201, R49, R204, R33 ;  /* 0x000000cc31c97223 */ /* 0x000fe20000010021 */
[----:B------:R-:W-:Y:S01]  /*18d30*/  F2FP.PACK_AB R165, R167, R166 ;  /* 0x000000a6a7a5723e */ /* 0x000fe200000000ff */
[C---:B------:R-:W-:Y:S02]  /*18d40*/  FMUL.FTZ R205, R203.reuse, R206 ;  /* 0x000000cecbcd7220 */ /* 0x040fe40000410000 */
[----:B------:R-:W-:Y:S01]  /*18d50*/  FMUL.FTZ R208, R203, R208 ;  /* 0x000000d0cbd07220 */ /* 0x000fe20000410000 */
[----:B------:R-:W-:Y:S01]  /*18d60*/  F2FP.PACK_AB R166, R201, R168 ;  /* 0x000000a8c9a6723e */ /* 0x000fe200000000ff */
[----:B------:R-:W-:Y:S02]  /*18d70*/  FFMA.FTZ R200, R50, R205, R34 ;  /* 0x000000cd32c87223 */ /* 0x000fe40000010022 */
[----:B------:R-:W-:Y:S02]  /*18d80*/  FFMA.FTZ R207, R51, R208, R35 ;  /* 0x000000d033cf7223 */ /* 0x000fe40000010023 */
[----:B------:R-:W-:Y:S01]  /*18d90*/  FFMA.FTZ R201, R57, R204, R41 ;  /* 0x000000cc39c97223 */ /* 0x000fe20000010029 */
[----:B------:R-:W-:Y:S01]  /*18da0*/  HFMA2.MMA R204, -RZ, RZ, 0, 9.5367431640625e-07 ;  /* 0x00000010ffcc7435 */ /* 0x000fe200000001ff */
[----:B------:R-:W-:Y:S01]  /*18db0*/  FFMA.FTZ R168, R52, R169, R36 ;  /* 0x000000a934a87223 */ /* 0x000fe20000010024 */
[----:B------:R-:W-:Y:S01]  /*18dc0*/  F2FP.PACK_AB R167, R207, R200 ;  /* 0x000000c8cfa7723e */ /* 0x000fe200000000ff */
[----:B------:R-:W-:-:S02]  /*18dd0*/  FFMA.FTZ R200, R56, R199, R40 ;  /* 0x000000c738c87223 */ /* 0x000fc40000010028 */
[----:B------:R-:W-:Y:S02]  /*18de0*/  FFMA.FTZ R169, R54, R171, R38 ;  /* 0x000000ab36a97223 */ /* 0x000fe40000010026 */
[----:B------:R-:W-:Y:S02]  /*18df0*/  FFMA.FTZ R198, R55, R198, R39 ;  /* 0x000000c637c67223 */ /* 0x000fe40000010027 */
[----:B------:R-:W-:Y:S01]  /*18e00*/  FFMA.FTZ R199, R53, R170, R37 ;  /* 0x000000aa35c77223 */ /* 0x000fe20000010025 */
[----:B------:R-:W-:Y:S01]  /*18e10*/  F2FP.PACK_AB R170, R201, R200 ;  /* 0x000000c8c9aa723e */ /* 0x000fe200000000ff */
[----:B------:R-:W-:Y:S01]  /*18e20*/  FFMA.FTZ R171, R58, R205, R42 ;  /* 0x000000cd3aab7223 */ /* 0x000fe2000001002a */
[----:B------:R-:W-:Y:S01]  /*18e30*/  F2FP.PACK_AB R169, R198, R169 ;  /* 0x000000a9c6a9723e */ /* 0x000fe200000000ff */
[----:B------:R-:W-:Y:S01]  /*18e40*/  FFMA.FTZ R208, R59, R208, R43 ;  /* 0x000000d03bd07223 */ /* 0x000fe2000001002b */
[----:B------:R-:W-:Y:S01]  /*18e50*/  F2FP.PACK_AB R168, R199, R168 ;  /* 0x000000a8c7a8723e */ /* 0x000fe200000000ff */
[----:B------:R-:W-:-:S03]  /*18e60*/  IMAD.WIDE.U32 R200, R27, R204, c[0x0][0x208] ;  /* 0x000082001bc87625 */ /* 0x000fc600078e00cc */
[----:B------:R-:W-:Y:S01]  /*18e70*/  F2FP.PACK_AB R171, R208, R171 ;  /* 0x000000abd0ab723e */ /* 0x000fe200000000ff */
[C---:B------:R-:W-:Y:S01]  /*18e80*/  IMAD.WIDE.U32 R198, R27.reuse, R204, c[0x0][0x210] ;  /* 0x000084001bc67625 */ /* 0x040fe200078e00cc */
[----:B------:R0:W-:Y:S01]  /*18e90*/  STG.E.128 [R200.64], R164 ;  /* 0x000000a4c8007986 */ /* 0x0001e2000c101d06 */
[----:B------:R-:W-:-:S03]  /*18ea0*/  IADD3 R27, R27, 0x20, RZ ;  /* 0x000000201b1b7810 */ /* 0x000fc60007ffe0ff */
[----:B------:R0:W-:Y:S04]  /*18eb0*/  STG.E.128 [R198.64], R168 ;  /* 0x000000a8c6007986 */ /* 0x0001e8000c101d06 */
.L_x_14257:
[----:B------:R-:W-:Y:S05]  /*18ec0*/  BSYNC B1 ;  /* 0x0000000000017941 */ /* 0x000fea0003800000 */
.L_x_14256:
        /* <DEDUP_REMOVED lines=42> */
[----:B------:R-:W-:-:S03]  /*19170*/  IMAD.MOV.U32 R204, RZ, RZ, 0x10 ;  /* 0x00000010ffcc7424 */ /* 0x000fc600078e00ff */
[----:B------:R-:W-:Y:S01]  /*19180*/  F2FP.PACK_AB R171, R208, R171 ;  /* 0x000000abd0ab723e */ /* 0x000fe200000000ff */
[----:B------:R-:W-:-:S04]  /*19190*/  IMAD.WIDE.U32 R200, R27, R204, c[0x0][0x208] ;  /* 0x000082001bc87625 */ /* 0x000fc800078e00cc */
[C---:B------:R-:W-:Y:S01]  /*191a0*/  IMAD.WIDE.U32 R198, R27.reuse, R204, c[0x0][0x210] ;  /* 0x000084001bc67625 */ /* 0x040fe200078e00cc */
[----:B------:R0:W-:Y:S01]  /*191b0*/  STG.E.128 [R200.64], R164 ;  /* 0x000000a4c8007986 */ /* 0x0001e2000c101d06 */
[----:B------:R-:W-:-:S03]  /*191c0*/  IADD3 R27, R27, 0x20, RZ ;  /* 0x000000201b1b7810 */ /* 0x000fc60007ffe0ff */
[----:B------:R0:W-:Y:S04]  /*191d0*/  STG.E.128 [R198.64], R168 ;  /* 0x000000a8c6007986 */ /* 0x0001e8000c101d06 */
.L_x_14259:
[----:B------:R-:W-:Y:S05]  /*191e0*/  BSYNC B1 ;  /* 0x0000000000017941 */ /* 0x000fea0003800000 */
.L_x_14258:
        /* <DEDUP_REMOVED lines=49> */
.L_x_14261:
[----:B------:R-:W-:Y:S05]  /*19500*/  BSYNC B1 ;  /* 0x0000000000017941 */ /* 0x000fea0003800000 */
.L_x_14260:
        /* <DEDUP_REMOVED lines=48> */
.L_x_14263:
[----:B------:R-:W-:Y:S05]  /*19810*/  BSYNC B1 ;  /* 0x0000000000017941 */ /* 0x000fea0003800000 */
.L_x_14262:
[----:B0-----:R-:W-:-:S04]  /*19820*/  IMAD.MOV.U32 R164, RZ, RZ, 0x4 ;  /* 0x00000004ffa47424 */ /* 0x001fc800078e00ff */
[----:B------:R-:W-:-:S05]  /*19830*/  IMAD R5, R164, c[0x0][0x160], R5 ;  /* 0x00005800a4057a24 */ /* 0x000fca00078e0205 */
[----:B------:R-:W-:-:S13]  /*19840*/  ISETP.GE.AND P0, PT, R5, c[0x0][0x164], PT ;  /* 0x0000590005007a0c */ /* 0x000fda0003f06270 */
[----:B-----5:R-:W-:Y:S01]  /*19850*/  @P0 CALL.REL.NOINC `(.L_x_14264) ;  /* 0x0000001000000944 */ /* 0x020fe20003c00000 */
[----:B------:R-:W-:Y:S05]  /*19860*/  BRA `(.L_x_14265) ;  /* 0xfffe76e000007947 */ /* 0x000fea000383ffff */
.L_x_14264:
[----:B------:R-:W-:Y:S05]  /*19870*/  BSYNC B0 ;  /* 0x0000000000007941 */ /* 0x000fea0003800000 */
.L_x_13730:
[----:B------:R-:W-:Y:S05]  /*19880*/  EXIT ;  /* 0x000000000000794d */ /* 0x000fea0003800000 */
.L_x_14254:
[----:B------:R-:W-:Y:S01]  /*19890*/  IMAD.MOV.U32 R198, RZ, RZ, 0x1 ;  /* 0x00000001ffc67424 */ /* 0x000fe200078e00ff */
[----:B------:R-:W-:Y:S01]  /*198a0*/  MOV R164, 0x198e0 ;  /* 0x000198e000a47802 */ /* 0x000fe20000000f00 */
[----:B------:R-:W-:Y:S02]  /*198b0*/  IMAD.MOV.U32 R169, RZ, RZ, 0x1f ;  /* 0x0000001fffa97424 */ /* 0x000fe400078e00ff */
[----:B------:R-:W-:Y:S02]  /*198c0*/  IMAD.MOV.U32 R200, RZ, RZ, -0x1 ;  /* 0xffffffffffc87424 */ /* 0x000fe400078e00ff */
[----:B-----5:R-:W-:Y:S05]  /*198d0*/  CALL.REL.NOINC `($__internal_44_$__cuda_sm70_shflsync_bfly_p) ;  /* 0x000007d000007944 */ /* 0x020fea0003c00000 */
[----:B-1----:R-:W-:Y:S01]  /*198e0*/  MOV R164, R169 ;  /* 0x000000a900a47202 */ /* 0x002fe20000000f00 */
[----:B0-----:R-:W-:Y:S05]  /*198f0*/  BRA `(.L_x_14266) ;  /* 0xffffec6000007947 */ /* 0x001fea000383ffff */
.L_x_14255:
[----:B------:R-:W-:Y:S01]  /*19900*/  IMAD.MOV.U32 R198, RZ, RZ, 0x2 ;  /* 0x00000002ffc67424 */ /* 0x000fe200078e00ff */
[----:B------:R-:W-:Y:S01]  /*19910*/  MOV R164, 0x19950 ;  /* 0x0001995000a47802 */ /* 0x000fe20000000f00 */
[----:B------:R-:W-:Y:S02]  /*19920*/  IMAD.MOV.U32 R169, RZ, RZ, 0x1f ;  /* 0x0000001fffa97424 */ /* 0x000fe400078e00ff */
[----:B------:R-:W-:Y:S02]  /*19930*/  IMAD.MOV.U32 R200, RZ, RZ, -0x1 ;  /* 0xffffffffffc87424 */ /* 0x000fe400078e00ff */
[----:B-----5:R-:W-:Y:S05]  /*19940*/  CALL.REL.NOINC `($__internal_44_$__cuda_sm70_shflsync_bfly_p) ;  /* 0x0000076000007944 */ /* 0x020fea0003c00000 */
[----:B01----:R-:W-:Y:S01]  /*19950*/  FADD.FTZ R167, R167, R169 ;  /* 0x000000a9a7a77221 */ /* 0x003fe20000010000 */
[----:B------:R-:W-:Y:S01]  /*19960*/  MOV R164, 0x199b0 ;  /* 0x000199b000a47802 */ /* 0x000fe20000000f00 */
[----:B------:R-:W-:-:S02]  /*19970*/  IMAD.MOV.U32 R198, RZ, RZ, 0x4 ;  /* 0x00000004ffc67424 */ /* 0x000fc400078e00ff */
[----:B------:R-:W-:Y:S02]  /*19980*/  IMAD.MOV.U32 R169, RZ, RZ, 0x1f ;  /* 0x0000001fffa97424 */ /* 0x000fe400078e00ff */
[----:B------:R-:W-:Y:S02]  /*19990*/  IMAD.MOV.U32 R200, RZ, RZ, -0x1 ;  /* 0xffffffffffc87424 */ /* 0x000fe400078e00ff */
[----:B------:R-:W-:Y:S05]  /*199a0*/  CALL.REL.NOINC `($__internal_44_$__cuda_sm70_shflsync_bfly_p) ;  /* 0x0000070000007944 */ /* 0x000fea0003c00000 */
[----:B01----:R-:W-:Y:S01]  /*199b0*/  FADD.FTZ R167, R167, R169 ;  /* 0x000000a9a7a77221 */ /* 0x003fe20000010000 */
[----:B------:R-:W-:Y:S01]  /*199c0*/  HFMA2.MMA R169, -RZ, RZ, 0, 1.847743988037109375e-06 ;  /* 0x0000001fffa97435 */ /* 0x000fe200000001ff */
[----:B------:R-:W-:Y:S01]  /*199d0*/  IMAD.MOV.U32 R198, RZ, RZ, 0x8 ;  /* 0x00000008ffc67424 */ /* 0x000fe200078e00ff */
[----:B------:R-:W-:Y:S01]  /*199e0*/  MOV R164, 0x19a10 ;  /* 0x00019a1000a47802 */ /* 0x000fe20000000f00 */
[----:B------:R-:W-:-:S03]  /*199f0*/  IMAD.MOV.U32 R200, RZ, RZ, -0x1 ;  /* 0xffffffffffc87424 */ /* 0x000fc600078e00ff */
[----:B------:R-:W-:Y:S05]  /*19a00*/  CALL.REL.NOINC `($__internal_44_$__cuda_sm70_shflsync_bfly_p) ;  /* 0x000006a000007944 */ /* 0x000fea0003c00000 */
[----:B01----:R-:W-:Y:S01]  /*19a10*/  FADD.FTZ R167, R167, R169 ;  /* 0x000000a9a7a77221 */ /* 0x003fe20000010000 */
[----:B------:R-:W-:Y:S01]  /*19a20*/  MOV R164, 0x19a70 ;  /* 0x00019a7000a47802 */ /* 0x000fe20000000f00 */
[----:B------:R-:W-:Y:S02]  /*19a30*/  IMAD.MOV.U32 R198, RZ, RZ, 0x10 ;  /* 0x00000010ffc67424 */ /* 0x000fe400078e00ff */
[----:B------:R-:W-:-:S02]  /*19a40*/  IMAD.MOV.U32 R169, RZ, RZ, 0x1f ;  /* 0x0000001fffa97424 */ /* 0x000fc400078e00ff */
[----:B------:R-:W-:Y:S02]  /*19a50*/  IMAD.MOV.U32 R200, RZ, RZ, -0x1 ;  /* 0xffffffffffc87424 */ /* 0x000fe400078e00ff */
[----:B------:R-:W-:Y:S05]  /*19a60*/  CALL.REL.NOINC `($__internal_44_$__cuda_sm70_shflsync_bfly_p) ;  /* 0x0000064000007944 */ /* 0x000fea0003c00000 */
        /* <DEDUP_REMOVED lines=73> */
[----:B------:R-:W-:Y:S05]  /*19f00*/  CALL.REL.NOINC `($__internal_44_$__cuda_sm70_shflsync_bfly_p) ;  /* 0x000001a000007944 */ /* 0x000fea0003c00000 */
[----:B01----:R-:W-:Y:S01]  /*19f10*/  FADD.FTZ R167, R168, R169 ;  /* 0x000000a9a8a77221 */ /* 0x003fe20000010000 */
[----:B------:R-:W-:Y:S01]  /*19f20*/  MOV R164, 0x19f70 ;  /* 0x00019f7000a47802 */ /* 0x000fe20000000f00 */
[----:B------:R-:W-:Y:S02]  /*19f30*/  IMAD.MOV.U32 R198, RZ, RZ, 0x2 ;  /* 0x00000002ffc67424 */ /* 0x000fe400078e00ff */
[----:B------:R-:W-:Y:S02]  /*19f40*/  IMAD.MOV.U32 R169, RZ, RZ, 0x1f ;  /* 0x0000001fffa97424 */ /* 0x000fe400078e00ff */
[----:B------:R-:W-:Y:S02]  /*19f50*/  IMAD.MOV.U32 R200, RZ, RZ, -0x1 ;  /* 0xffffffffffc87424 */ /* 0x000fe400078e00ff */
[----:B------:R-:W-:Y:S05]  /*19f60*/  CALL.REL.NOINC `($__internal_44_$__cuda_sm70_shflsync_bfly_p) ;  /* 0x0000014000007944 */ /* 0x000fea0003c00000 */
[----:B01----:R-:W-:Y:S01]  /*19f70*/  FADD.FTZ R167, R167, R169 ;  /* 0x000000a9a7a77221 */ /* 0x003fe20000010000 */
[----:B------:R-:W-:Y:S01]  /*19f80*/  MOV R164, 0x19fd0 ;  /* 0x00019fd000a47802 */ /* 0x000fe20000000f00 */
[----:B------:R-:W-:Y:S02]  /*19f90*/  IMAD.MOV.U32 R198, RZ, RZ, 0x4 ;  /* 0x00000004ffc67424 */ /* 0x000fe400078e00ff */
[----:B------:R-:W-:-:S02]  /*19fa0*/  IMAD.MOV.U32 R169, RZ, RZ, 0x1f ;  /* 0x0000001fffa97424 */ /* 0x000fc400078e00ff */
        /* <DEDUP_REMOVED lines=8> */
[----:B-1----:R-:W-:Y:S01]  /*1a030*/  FADD.FTZ R170, R167, R169 ;  /* 0x000000a9a7aa7221 */ /* 0x002fe20000010000 */
[----:B------:R-:W-:Y:S01]  /*1a040*/  MOV R164, 0x1a0a0 ;  /* 0x0001a0a000a47802 */ /* 0x000fe20000000f00 */
[----:B0-----:R-:W-:Y:S02]  /*1a050*/  IMAD.MOV.U32 R198, RZ, RZ, 0x10 ;  /* 0x00000010ffc67424 */ /* 0x001fe400078e00ff */
[----:B------:R-:W-:Y:S02]  /*1a060*/  IMAD.MOV.U32 R169, RZ, RZ, 0x1f ;  /* 0x0000001fffa97424 */ /* 0x000fe400078e00ff */
[----:B------:R-:W-:-:S02]  /*1a070*/  IMAD.MOV.U32 R200, RZ, RZ, -0x1 ;  /* 0xffffffffffc87424 */ /* 0x000fc400078e00ff */
[----:B------:R-:W-:Y:S02]  /*1a080*/  IMAD.MOV.U32 R167, RZ, RZ, R170 ;  /* 0x000000ffffa77224 */ /* 0x000fe400078e00aa */
[----:B------:R-:W-:Y:S05]  /*1a090*/  CALL.REL.NOINC `($__internal_44_$__cuda_sm70_shflsync_bfly_p) ;  /* 0x0000001000007944 */ /* 0x000fea0003c00000 */
[----:B01----:R-:W-:Y:S05]  /*1a0a0*/  BRA `(.L_x_14267) ;  /* 0xffffea1000007947 */ /* 0x003fea000383ffff */
        .weak           $__internal_44_$__cuda_sm70_shflsync_bfly_p
        .type           $__internal_44_$__cuda_sm70_shflsync_bfly_p,@function
        .size           $__internal_44_$__cuda_sm70_shflsync_bfly_p,(.L_x_26534 - $__internal_44_$__cuda_sm70_shflsync_bfly_p)
$__internal_44_$__cuda_sm70_shflsync_bfly_p:
[----:B------:R-:W-:Y:S01]  /*1a0b0*/  IMAD.MOV.U32 R165, RZ, RZ, 0x0 ;  /* 0x00000000ffa57424 */ /* 0x000fe200078e00ff */
[----:B------:R-:W-:Y:S04]  /*1a0c0*/  WARPSYNC R200 ;  /* 0x000000c800007348 */ /* 0x000fe80003800000 */
[----:B------:R0:W1:Y:S01]  /*1a0d0*/  SHFL.BFLY PT, R169, R167, R198, R169 ;  /* 0x0c0000c6a7a97389 */ /* 0x00006200000e00a9 */
[----:B------:R-:W-:Y:S05]  /*1a0e0*/  RET.REL.NODEC R164 `(_ZN10layer_norm31ln_parallel_residual_fwd_kernelINS_13Kernel_traitsIf6__halfS2_S2_fjLj1024ELj1ELj4ELj1ELj16ENS_18Kernel_traits_baseILj1024EfS2_S2_S2_fjLj128EEEEELb1ELb0ELb0EEEvNS_9FwdParamsE) ;  /* 0xfffe5f10a4007950 */ /* 0x000fea0003c3ffff */
.L_x_14268:
        /* <DEDUP_REMOVED lines=9> */
.L_x_26534:


//--------------------- .text._ZN10layer_norm31ln_parallel_residual_fwd_kernelINS_13Kernel_traitsIf6__halfS2_S2_fjLj1024ELj1ELj4ELj1ELj16ENS_18Kernel_traits_baseILj1024EfS2_S2_S2_fjLj128EEEEELb1ELb0ELb1EEEvNS_9FwdParamsE --------------------------
	.section	.text._ZN10layer_norm31ln_parallel_residual_fwd_kernelINS_13Kernel_traitsIf6__halfS2_S2_fjLj1024ELj1ELj4ELj1ELj16ENS_18Kernel_traits_baseILj1024EfS2_S2_S2_fjLj128EEEEELb1ELb0ELb1EEEvNS_9FwdParamsE,"ax",@progbits
	.sectioninfo	@"SHI_REGISTERS=255"
	.align	128
        .global         _ZN10layer_norm31ln_parallel_residual_fwd_kernelINS_13Kernel_traitsIf6__halfS2_S2_fjLj1024ELj1ELj4ELj1ELj16ENS_18Kernel_traits_baseILj1024EfS2_S2_S2_fjLj128EEEEELb1ELb0ELb1EEEvNS_9FwdParamsE
        .type           _ZN10layer_norm31ln_parallel_residual_fwd_kernelINS_13Kernel_traitsIf6__halfS2_S2_fjLj1024ELj1ELj4ELj1ELj16ENS_18Kernel_traits_baseILj1024EfS2_S2_S2_fjLj128EEEEELb1ELb0ELb1EEEvNS_9FwdParamsE,@function
        .size           _ZN10layer_norm31ln_parallel_residual_fwd_kernelINS_13Kernel_traitsIf6__halfS2_S2_fjLj1024ELj1ELj4ELj1ELj16ENS_18Kernel_traits_baseILj1024EfS2_S2_S2_fjLj128EEEEELb1ELb0ELb1EEEvNS_9FwdParamsE,(.L_x_26535 - _ZN10layer_norm31ln_parallel_residual_fwd_kernelINS_13Kernel_traitsIf6__halfS2_S2_fjLj1024ELj1ELj4ELj1ELj16ENS_18Kernel_traits_baseILj1024EfS2_S2_S2_fjLj128EEEEELb1ELb0ELb1EEEvNS_9FwdParamsE)
        .other          _ZN10layer_norm31ln_parallel_residual_fwd_kernelINS_13Kernel_traitsIf6__halfS2_S2_fjLj1024ELj1ELj4ELj1ELj16ENS_18Kernel_traits_baseILj1024EfS2_S2_S2_fjLj128EEEEELb1ELb0ELb1EEEvNS_9FwdParamsE,@"STO_CUDA_ENTRY STV_DEFAULT"
_ZN10layer_norm31ln_parallel_residual_fwd_kernelINS_13Kernel_traitsIf6__halfS2_S2_fjLj1024ELj1ELj4ELj1ELj16ENS_18Kernel_traits_baseILj1024EfS2_S2_S2_fjLj128EEEEELb1ELb0ELb1EEEvNS_9FwdParamsE:
.text._ZN10layer_norm31ln_parallel_residual_fwd_kernelINS_13Kernel_traitsIf6__halfS2_S2_fjLj1024ELj1ELj4ELj1ELj16ENS_18Kernel_traits_baseILj1024EfS2_S2_S2_fjLj128EEEEELb1ELb0ELb1EEEvNS_9FwdParamsE:
        /* <DEDUP_REMOVED lines=13> */
[----:B------:R-:W-:Y:S01]  /*00d0*/  @P1 MOV R2, R197 ;  /* 0x000000c500021202 */ /* 0x000fe20000000f00 */
[----:B------:R-:W-:Y:S01]  /*00e0*/  @P1 IMAD.MOV.U32 R3, RZ, RZ, R8 ;  /* 0x000000ffff031224 */ /* 0x000fe200078e0008 */
[----:B------:R-:W-:Y:S01]  /*00f0*/  CS2R R148, SRZ ;  /* 0x0000000000947805 */ /* 0x000fe2000001ff00 */
[----:B------:R-:W-:Y:S01]  /*0100*/  CS2R R150, SRZ ;  /* 0x0000000000967805 */ /* 0x000fe2000001ff00 */
[----:B------:R-:W-:Y:S01]  /*0110*/  CS2R R144, SRZ ;  /* 0x0000000000907805 */ /* 0x000fe2000001ff00 */
[----:B------:R-:W-:Y:S01]  /*0120*/  CS2R R146, SRZ ;  /* 0x0000000000927805 */ /* 0x000fe2000001ff00 */
[----:B------:R1:W5:Y:S01]  /*0130*/  @P1 LDG.E.64 R10, [R2.64] ;  /* 0x00000004020a1981 */ /* 0x000362000c1e1b00 */
[----:B------:R-:W-:Y:S01]  /*0140*/  CS2R R140, SRZ ;  /* 0x00000000008c7805 */ /* 0x000fe2000001ff00 */
        /* <DEDUP_REMOVED lines=12> */
[----:B------:R-:W-:Y:S01]  /*0210*/  LOP3.LUT R195, R15, 0x1f, RZ, 0xc0, !PT ;  /* 0x0000001f0fc37812 */ /* 0x000fe200078ec0ff */
[----:B------:R-:W-:Y:S01]  /*0220*/  CS2R R122, SRZ ;  /* 0x00000000007a7805 */ /* 0x000fe2000001ff00 */
[----:B------:R-:W-:Y:S01]  /*0230*/  IMAD.X R3, RZ, RZ, c[0x0][0x21c], P2 ;  /* 0x00008700ff037624 */ /* 0x000fe200010e06ff */
[----:B------:R-:W-:Y:S01]  /*0240*/  CS2R R120, SRZ ;  /* 0x0000000000787805 */ /* 0x000fe2000001ff00 */
[----:B------:R-:W-:Y:S01]  /*0250*/  CS2R R118, SRZ ;  /* 0x0000000000767805 */ /* 0x000fe2000001ff00 */
[----:B------:R-:W-:Y:S01]  /*0260*/  CS2R R116, SRZ ;  /* 0x0000000000747805 */ /* 0x000fe2000001ff00 */
[----:B------:R-:W-:Y:S01]  /*0270*/  CS2R R114, SRZ ;  /* 0x0000000000727805 */ /* 0x000fe2000001ff00 */
        /* <DEDUP_REMOVED lines=9> */
[----:B------:R-:W-:Y:S01]  /*0310*/  IMAD.SHL.U32 R4, R195, 0x20, RZ ;  /* 0x00000020c3047824 */ /* 0x000fe200078e00ff */
        /* <DEDUP_REMOVED lines=13> */
[----:B------:R-:W-:Y:S01]  /*03f0*/  IADD3.X R7, RZ, c[0x0][0x224], RZ, P2, !PT ;  /* 0x00008900ff077a10 */ /* 0x000fe200017fe4ff */
        /* <DEDUP_REMOVED lines=12> */
[----:B------:R-:W-:Y:S01]  /*04c0*/  IADD3 R4, P4, R4, c[0x0][0x1b8], RZ ;  /* 0x00006e0004047a10 */ /* 0x000fe20007f9e0ff */
[----:B--2---:R-:W-:-:S05]  /*04d0*/  IMAD R194, R0, 0x4, R194 ;  /* 0x0000000400c27824 */ /* 0x004fca00078e02c2 */
        /* <DEDUP_REMOVED lines=90> */
.L_x_14788:
        /* <DEDUP_REMOVED lines=29> */
.L_x_14270:
[----:B------:R-:W-:Y:S02]  /*0c50*/  IMAD.MOV.U32 R176, RZ, RZ, R10 ;  /* 0x000000ffffb07224 */ /* 0x000fe400078e000a */
.L_x_14271:
[----:B------:R-:W-:Y:S05]  /*0c60*/  BSYNC B0 ;  /* 0x0000000000007941 */ /* 0x000fea0003800000 */
.L_x_14269:
        /* <DEDUP_REMOVED lines=16> */
.L_x_14275:
[----:B------:R-:W-:Y:S05]  /*0d70*/  BSYNC B1 ;  /* 0x0000000000017941 */ /* 0x000fea0003800000 */
.L_x_14274:
        /* <DEDUP_REMOVED lines=44> */
.L_x_14273:
[----:B------:R-:W-:Y:S05]  /*1040*/  BSYNC B0 ;  /* 0x0000000000007941 */ /* 0x000fea0003800000 */
.L_x_14272:
[----:B0-----:R-:W0:Y:S01]  /*1050*/  I2F.U32 R168, R176 ;  /* 0x000000b000a87306 */ /* 0x001e220000201000 */
        /* <DEDUP_REMOVED lines=17> */
.L_x_14276:
        /* <DEDUP_REMOVED lines=12> */
.L_x_14279:
[----:B------:R-:W-:Y:S02]  /*1230*/  IMAD.MOV.U32 R178, RZ, RZ, R10 ;  /* 0x000000ffffb27224 */ /* 0x000fe400078e000a */
.L_x_14280:
[----:B------:R-:W-:Y:S05]  /*1240*/  BSYNC B0 ;  /* 0x0000000000007941 */ /* 0x000fea0003800000 */
.L_x_14278:
        /* <DEDUP_REMOVED lines=16> */
.L_x_14284:
[----:B------:R-:W-:Y:S05]  /*1350*/  BSYNC B1 ;  /* 0x0000000000017941 */ /* 0x000fea0003800000 */
.L_x_14283:
        /* <DEDUP_REMOVED lines=44> */
.L_x_14282:
[----:B------:R-:W-:Y:S05]  /*1620*/  BSYNC B0 ;  /* 0x0000000000007941 */ /* 0x000fea0003800000 */
.L_x_14281:
        /* <DEDUP_REMOVED lines=10> */
.L_x_14277:
        /* <DEDUP_REMOVED lines=12> */
.L_x_14286:
[----:B------:R-:W-:Y:S02]  /*1790*/  IMAD.MOV.U32 R178, RZ, RZ, R10 ;  /* 0x000000ffffb27224 */ /* 0x000fe400078e000a */
.L_x_14287:
[----:B------:R-:W-:Y:S05]  /*17a0*/  BSYNC B0 ;  /* 0x0000000000007941 */ /* 0x000fea0003800000 */
.L_x_14285:
        /* <DEDUP_REMOVED lines=16> */
.L_x_14291:
[----:B------:R-:W-:Y:S05]  /*18b0*/  BSYNC B1 ;  /* 0x0000000000017941 */ /* 0x000fea0003800000 */
.L_x_14290:
        /* <DEDUP_REMOVED lines=44> */
.L_x_14289:
[----:B------:R-:W-:Y:S05]  /*1b80*/  BSYNC B0 ;  /* 0x0000000000007941 */ /* 0x000fea0003800000 */
.L_x_14288:
        /* <DEDUP_REMOVED lines=15> */
.L_x_14292:
        /* <DEDUP_REMOVED lines=12> */
.L_x_14295:
[----:B------:R-:W-:Y:S02]  /*1d40*/  IMAD.MOV.U32 R178, RZ, RZ, R10 ;  /* 0x000000ffffb27224 */ /* 0x000fe400078e000a */
.L_x_14296:
[----:B------:R-:W-:Y:S05]  /*1d50*/  BSYNC B0 ;  /* 0x0000000000007941 */ /* 0x000fea0003800000 */
.L_x_14294:
        /* <DEDUP_REMOVED lines=16> */
.L_x_14300:
[----:B------:R-:W-:Y:S05]  /*1e60*/  BSYNC B1 ;  /* 0x0000000000017941 */ /* 0x000fea0003800000 */
.L_x_14299:
        /* <DEDUP_REMOVED lines=44> */
.L_x_14298:
[----:B------:R-:W-:Y:S05]  /*2130*/  BSYNC B0 ;  /* 0x0000000000007941 */ /* 0x000fea0003800000 */
.L_x_14297:
        /* <DEDUP_REMOVED lines=10> */
.L_x_14293:
        /* <DEDUP_REMOVED lines=12> */
.L_x_14302:
[----:B------:R-:W-:Y:S02]  /*22a0*/  MOV R178, R10 ;  /* 0x0000000a00b27202 */ /* 0x000fe40000000f00 */
.L_x_14303:
[----:B------:R-:W-:Y:S05]  /*22b0*/  BSYNC B0 ;  /* 0x0000000000007941 */ /* 0x000fea0003800000 */
.L_x_14301:
        /* <DEDUP_REMOVED lines=16> */
.L_x_14307:
[----:B------:R-:W-:Y:S05]  /*23c0*/  BSYNC B1 ;  /* 0x0000000000017941 */ /* 0x000fea0003800000 */
.L_x_14306:
        /* <DEDUP_REMOVED lines=44> */
.L_x_14305:
[----:B------:R-:W-:Y:S05]  /*2690*/  BSYNC B0 ;  /* 0x0000000000007941 */ /* 0x000fea0003800000 */
.L_x_14304:
        /* <DEDUP_REMOVED lines=15> */
.L_x_14308:
        /* <DEDUP_REMOVED lines=12> */
.L_x_14311:
[----:B------:R-:W-:Y:S02]  /*2850*/  MOV R178, R10 ;  /* 0x0000000a00b27202 */ /* 0x000fe40000000f00 */
.L_x_14312:
[----:B------:R-:W-:Y:S05]  /*2860*/  BSYNC B0 ;  /* 0x0000000000007941 */ /* 0x000fea0003800000 */
.L_x_14310:
        /* <DEDUP_REMOVED lines=16> */
.L_x_14316:
[----:B------:R-:W-:Y:S05]  /*2970*/  BSYNC B1 ;  /* 0x0000000000017941 */ /* 0x000fea0003800000 */
.L_x_14315:
        /* <DEDUP_REMOVED lines=44> */
.L_x_14314:
[----:B------:R-:W-:Y:S05]  /*2c40*/  BSYNC B0 ;  /* 0x0000000000007941 */ /* 0x000fea0003800000 */
.L_x_14313:
        /* <DEDUP_REMOVED lines=10> */
.L_x_14309:
        /* <DEDUP_REMOVED lines=12> */
.L_x_14318:
[----:B------:R-:W-:Y:S02]  /*2db0*/  IMAD.MOV.U32 R178, RZ, RZ, R10 ;  /* 0x000000ffffb27224 */ /* 0x000fe400078e000a */
.L_x_14319:
[----:B------:R-:W-:Y:S05]  /*2dc0*/  BSYNC B0 ;  /* 0x0000000000007941 */ /* 0x000fea0003800000 */
.L_x_14317:
        /* <DEDUP_REMOVED lines=16> */
.L_x_14323:
[----:B------:R-:W-:Y:S05]  /*2ed0*/  BSYNC B1 ;  /* 0x0000000000017941 */ /* 0x000fea0003800000 */
.L_x_14322:
        /* <DEDUP_REMOVED lines=44> */
.L_x_14321:
[----:B------:R-:W-:Y:S05]  /*31a0*/  BSYNC B0 ;  /* 0x0000000000007941 */ /* 0x000fea0003800000 */
.L_x_14320:
        /* <DEDUP_REMOVED lines=15> */
.L_x_14324:
        /* <DEDUP_REMOVED lines=12> */
.L_x_14327:
[----:B------:R-:W-:Y:S02]  /*3360*/  IMAD.MOV.U32 R178, RZ, RZ, R10 ;  /* 0x000000ffffb27224 */ /* 0x000fe400078e000a */
.L_x_14328:
[----:B------:R-:W-:Y:S05]  /*3370*/  BSYNC B0 ;  /* 0x0000000000007941 */ /* 0x000fea0003800000 */
.L_x_14326:
        /* <DEDUP_REMOVED lines=16> */
.L_x_14332:
[----:B------:R-:W-:Y:S05]  /*3480*/  BSYNC B1 ;  /* 0x0000000000017941 */ /* 0x000fea0003800000 */
.L_x_14331:
        /* <DEDUP_REMOVED lines=44> */
.L_x_14330:
[----:B------:R-:W-:Y:S05]  /*3750*/  BSYNC B0 ;  /* 0x0000000000007941 */ /* 0x000fea0003800000 */
.L_x_14329:
        /* <DEDUP_REMOVED lines=10> */
.L_x_14325:
        /* <DEDUP_REMOVED lines=12> */
.L_x_14334:
[----:B------:R-:W-:Y:S02]  /*38c0*/  IMAD.MOV.U32 R178, RZ, RZ, R10 ;  /* 0x000000ffffb27224 */ /* 0x000fe400078e000a */
.L_x_14335:
[----:B------:R-:W-:Y:S05]  /*38d0*/  BSYNC B0 ;  /* 0x0000000000007941 */ /* 0x000fea0003800000 */
.L_x_14333:
        /* <DEDUP_REMOVED lines=16> */
.L_x_14339:
[----:B------:R-:W-:Y:S05]  /*39e0*/  BSYNC B1 ;  /* 0x0000000000017941 */ /* 0x000fea0003800000 */
.L_x_14338:
        /* <DEDUP_REMOVED lines=44> */
.L_x_14337:
[----:B------:R-:W-:Y:S05]  /*3cb0*/  BSYNC B0 ;  /* 0x0000000000007941 */ /* 0x000fea0003800000 */
.L_x_14336:
        /* <DEDUP_REMOVED lines=13> */
.L_x_14340:
        /* <DEDUP_REMOVED lines=12> */
.L_x_14343:
[----:B------:R-:W-:Y:S02]  /*3e50*/  IMAD.MOV.U32 R173, RZ, RZ, R10 ;  /* 0x000000ffffad7224 */ /* 0x000fe400078e000a */
.L_x_14344:
[----:B------:R-:W-:Y:S05]  /*3e60*/  BSYNC B0 ;  /* 0x0000000000007941 */ /* 0x000fea0003800000 */
.L_x_14342:
        /* <DEDUP_REMOVED lines=16> */
.L_x_14348:
[----:B------:R-:W-:Y:S05]  /*3f70*/  BSYNC B1 ;  /* 0x0000000000017941 */ /* 0x000fea0003800000 */
.L_x_14347:
        /* <DEDUP_REMOVED lines=44> */
.L_x_14346:
[----:B------:R-:W-:Y:S05]  /*4240*/  BSYNC B0 ;  /* 0x0000000000007941 */ /* 0x000fea0003800000 */
.L_x_14345:
        /* <DEDUP_REMOVED lines=10> */
.L_x_14341:
        /* <DEDUP_REMOVED lines=12> */
.L_x_14350:
[----:B------:R-:W-:Y:S02]  /*43b0*/  MOV R178, R10 ;  /* 0x0000000a00b27202 */ /* 0x000fe40000000f00 */
.L_x_14351:
[----:B------:R-:W-:Y:S05]  /*43c0*/  BSYNC B0 ;  /* 0x0000000000007941 */ /* 0x000fea0003800000 */
.L_x_14349:
        /* <DEDUP_REMOVED lines=16> */
.L_x_14355:
[----:B------:R-:W-:Y:S05]  /*44d0*/  BSYNC B1 ;  /* 0x0000000000017941 */ /* 0x000fea0003800000 */
.L_x_14354:
        /* <DEDUP_REMOVED lines=44> */
.L_x_14353:
[----:B------:R-:W-:Y:S05]  /*47a0*/  BSYNC B0 ;  /* 0x0000000000007941 */ /* 0x000fea0003800000 */
.L_x_14352:
        /* <DEDUP_REMOVED lines=13> */
.L_x_14356:
        /* <DEDUP_REMOVED lines=12> */
.L_x_14359:
[----:B------:R-:W-:Y:S02]  /*4940*/  MOV R166, R10 ;  /* 0x0000000a00a67202 */ /* 0x000fe40000000f00 */
.L_x_14360:
[----:B------:R-:W-:Y:S05]  /*4950*/  BSYNC B0 ;  /* 0x0000000000007941 */ /* 0x000fea0003800000 */
.L_x_14358:
        /* <DEDUP_REMOVED lines=16> */
.L_x_14364:
[----:B------:R-:W-:Y:S05]  /*4a60*/  BSYNC B1 ;  /* 0x0000000000017941 */ /* 0x000fea0003800000 */
.L_x_14363:
        /* <DEDUP_REMOVED lines=44> */
.L_x_14362:
[----:B------:R-:W-:Y:S05]  /*4d30*/  BSYNC B0 ;  /* 0x0000000000007941 */ /* 0x000fea0003800000 */
.L_x_14361:
        /* <DEDUP_REMOVED lines=10> */
.L_x_14357:
        /* <DEDUP_REMOVED lines=12> */
.L_x_14366:
[----:B------:R-:W-:Y:S02]  /*4ea0*/  IMAD.MOV.U32 R166, RZ, RZ, R10 ;  /* 0x000000ffffa67224 */ /* 0x000fe400078e000a */
.L_x_14367:
[----:B------:R-:W-:Y:S05]  /*4eb0*/  BSYNC B0 ;  /* 0x0000000000007941 */ /* 0x000fea0003800000 */
.L_x_14365:
        /* <DEDUP_REMOVED lines=16> */
.L_x_14371:
[----:B------:R-:W-:Y:S05]  /*4fc0*/  BSYNC B1 ;  /* 0x0000000000017941 */ /* 0x000fea0003800000 */
.L_x_14370:
        /* <DEDUP_REMOVED lines=44> */
.L_x_14369:
[----:B------:R-:W-:Y:S05]  /*5290*/  BSYNC B0 ;  /* 0x0000000000007941 */ /* 0x000fea0003800000 */
.L_x_14368:
        /* <DEDUP_REMOVED lines=13> */
.L_x_14372:
        /* <DEDUP_REMOVED lines=12> */
.L_x_14375:
[----:B------:R-:W-:Y:S02]  /*5430*/  IMAD.MOV.U32 R166, RZ, RZ, R10 ;  /* 0x000000ffffa67224 */ /* 0x000fe400078e000a */
.L_x_14376:
[----:B------:R-:W-:Y:S05]  /*5440*/  BSYNC B0 ;  /* 0x0000000000007941 */ /* 0x000fea0003800000 */
.L_x_14374:
        /* <DEDUP_REMOVED lines=16> */
.L_x_14380:
[----:B------:R-:W-:Y:S05]  /*5550*/  BSYNC B1 ;  /* 0x0000000000017941 */ /* 0x000fea0003800000 */
.L_x_14379:
        /* <DEDUP_REMOVED lines=44> */
.L_x_14378:
[----:B------:R-:W-:Y:S05]  /*5820*/  BSYNC B0 ;  /* 0x0000000000007941 */ /* 0x000fea0003800000 */
.L_x_14377:
        /* <DEDUP_REMOVED lines=10> */
.L_x_14373:
        /* <DEDUP_REMOVED lines=12> */
.L_x_14382:
[----:B------:R-:W-:Y:S02]  /*5990*/  IMAD.MOV.U32 R166, RZ, RZ, R10 ;  /* 0x000000ffffa67224 */ /* 0x000fe400078e000a */
.L_x_14383:
[----:B------:R-:W-:Y:S05]  /*59a0*/  BSYNC B0 ;  /* 0x0000000000007941 */ /* 0x000fea0003800000 */
.L_x_14381:
        /* <DEDUP_REMOVED lines=16> */
.L_x_14387:
[----:B------:R-:W-:Y:S05]  /*5ab0*/  BSYNC B1 ;  /* 0x0000000000017941 */ /* 0x000fea0003800000 */
.L_x_14386:
        /* <DEDUP_REMOVED lines=44> */
.L_x_14385:
[----:B------:R-:W-:Y:S05]  /*5d80*/  BSYNC B0 ;  /* 0x0000000000007941 */ /* 0x000fea0003800000 */
.L_x_14384:
        /* <DEDUP_REMOVED lines=13> */
.L_x_14388:
        /* <DEDUP_REMOVED lines=12> */
.L_x_14391:
[----:B------:R-:W-:Y:S02]  /*5f20*/  IMAD.MOV.U32 R182, RZ, RZ, R10 ;  /* 0x000000ffffb67224 */ /* 0x000fe400078e000a */
.L_x_14392:
[----:B------:R-:W-:Y:S05]  /*5f30*/  BSYNC B0 ;  /* 0x0000000000007941 */ /* 0x000fea0003800000 */
.L_x_14390:
        /* <DEDUP_REMOVED lines=18> */
.L_x_14396:
[----:B------:R-:W-:Y:S05]  /*6060*/  BSYNC B1 ;  /* 0x0000000000017941 */ /* 0x000fea0003800000 */
.L_x_14395:
        /* <DEDUP_REMOVED lines=44> */
.L_x_14394:
[----:B------:R-:W-:Y:S05]  /*6330*/  BSYNC B0 ;  /* 0x0000000000007941 */ /* 0x000fea0003800000 */
.L_x_14393:
        /* <DEDUP_REMOVED lines=10> */
.L_x_14389:
        /* <DEDUP_REMOVED lines=19> */
[----:B------:R-:W-:Y:S01]  /*6510*/  LOP3.LUT R182, R180, R182, R176, 0xfe, !PT ;  /* 0x000000b6b4b67212 */ /* 0x000fe200078efeb0 */
[----:B------:R-:W-:Y:S01]  /*6520*/  IMAD.MOV.U32 R176, RZ, RZ, 0x8 ;  /* 0x00000008ffb07424 */ /* 0x000fe200078e00ff */
[----:B------:R-:W-:Y:S02]  /*6530*/  F2FP.PACK_AB R166, R173, R172 ;  /* 0x000000acada6723e */ /* 0x000fe400000000ff */
[----:B------:R-:W-:Y:S01]  /*6540*/  F2FP.PACK_AB R165, R171, R170 ;  /* 0x000000aaaba5723e */ /* 0x000fe200000000ff */
[----:B------:R-:W-:Y:S01]  /*6550*/  IMAD.WIDE.U32 R204, R179, R176, c[0x0][0x190] ;  /* 0x00006400b3cc7625 */ /* 0x000fe200078e00b0 */
[----:B------:R-:W-:-:S02]  /*6560*/  F2FP.PACK_AB R164, R169, R168 ;  /* 0x000000a8a9a4723e */ /* 0x000fc400000000ff */
        /* <DEDUP_REMOVED lines=29> */
.L_x_14397:
        /* <DEDUP_REMOVED lines=15> */
.L_x_14399:
[----:B-1----:R-:W-:Y:S02]  /*6830*/  IMAD.MOV.U32 R202, RZ, RZ, R10 ;  /* 0x000000ffffca7224 */ /* 0x002fe400078e000a */
.L_x_14400:
[----:B------:R-:W-:Y:S05]  /*6840*/  BSYNC B0 ;  /* 0x0000000000007941 */ /* 0x000fea0003800000 */
.L_x_14398:
        /* <DEDUP_REMOVED lines=16> */
.L_x_14404:
[----:B------:R-:W-:Y:S05]  /*6950*/  BSYNC B1 ;  /* 0x0000000000017941 */ /* 0x000fea0003800000 */
.L_x_14403:
        /* <DEDUP_REMOVED lines=41> */
[----:B------:R-:W-:Y:S01]  /*6bf0*/  IMAD.MOV.U32 R12, RZ, RZ, R196 ;  /* 0x000000ffff0c7224 */ /* 0x000fe200078e00c4 */
[----:B------:R-:W-:Y:S01]  /*6c00*/  LOP3.LUT R17, R197, R180, R19, 0x96, !PT ;  /* 0x000000b4c5117212 */ /* 0x000fe200078e9613 */
[----:B------:R-:W-:Y:S02]  /*6c10*/  IMAD.MOV.U32 R200, RZ, RZ, RZ ;  /* 0x000000ffffc87224 */ /* 0x000fe400078e00ff */
.L_x_14402:
[----:B------:R-:W-:Y:S05]  /*6c20*/  BSYNC B0 ;  /* 0x0000000000007941 */ /* 0x000fea0003800000 */
.L_x_14401:
        /* <DEDUP_REMOVED lines=15> */
.L_x_14405:
        /* <DEDUP_REMOVED lines=12> */
.L_x_14408:
[----:B------:R-:W-:Y:S02]  /*6de0*/  IMAD.MOV.U32 R178, RZ, RZ, R10 ;  /* 0x000000ffffb27224 */ /* 0x000fe400078e000a */
.L_x_14409:
[----:B------:R-:W-:Y:S05]  /*6df0*/  BSYNC B0 ;  /* 0x0000000000007941 */ /* 0x000fea0003800000 */
.L_x_14407:
        /* <DEDUP_REMOVED lines=16> */
.L_x_14413:
[----:B------:R-:W-:Y:S05]  /*6f00*/  BSYNC B1 ;  /* 0x0000000000017941 */ /* 0x000fea0003800000 */
.L_x_14412:
        /* <DEDUP_REMOVED lines=44> */
.L_x_14411:
[----:B------:R-:W-:Y:S05]  /*71d0*/  BSYNC B0 ;  /* 0x0000000000007941 */ /* 0x000fea0003800000 */
.L_x_14410:
        /* <DEDUP_REMOVED lines=10> */
.L_x_14406:
        /* <DEDUP_REMOVED lines=12> */
.L_x_14415:
[----:B------:R-:W-:Y:S02]  /*7340*/  MOV R202, R10 ;  /* 0x0000000a00ca7202 */ /* 0x000fe40000000f00 */
.L_x_14416:
[----:B------:R-:W-:Y:S05]  /*7350*/  BSYNC B0 ;  /* 0x0000000000007941 */ /* 0x000fea0003800000 */
.L_x_14414:
        /* <DEDUP_REMOVED lines=16> */
.L_x_14420:
[----:B------:R-:W-:Y:S05]  /*7460*/  BSYNC B1 ;  /* 0x0000000000017941 */ /* 0x000fea0003800000 */
.L_x_14419:
        /* <DEDUP_REMOVED lines=42> */
[----:B------:R-:W-:Y:S01]  /*7710*/  LOP3.LUT R17, R183, R180, R19, 0x96, !PT ;  /* 0x000000b4b7117212 */ /* 0x000fe200078e9613 */
[----:B------:R-:W-:Y:S02]  /*7720*/  IMAD.MOV.U32 R12, RZ, RZ, R182 ;  /* 0x000000ffff0c7224 */ /* 0x000fe400078e00b6 */
.L_x_14418:
[----:B------:R-:W-:Y:S05]  /*7730*/  BSYNC B0 ;  /* 0x0000000000007941 */ /* 0x000fea0003800000 */
.L_x_14417:
        /* <DEDUP_REMOVED lines=15> */
.L_x_14421:
        /* <DEDUP_REMOVED lines=12> */
.L_x_14424:
[----:B------:R-:W-:Y:S02]  /*78f0*/  MOV R164, R10 ;  /* 0x0000000a00a47202 */ /* 0x000fe40000000f00 */
.L_x_14425:
[----:B------:R-:W-:Y:S05]  /*7900*/  BSYNC B0 ;  /* 0x0000000000007941 */ /* 0x000fea0003800000 */
.L_x_14423:
        /* <DEDUP_REMOVED lines=16> */
.L_x_14429:
[----:B------:R-:W-:Y:S05]  /*7a10*/  BSYNC B1 ;  /* 0x0000000000017941 */ /* 0x000fea0003800000 */
.L_x_14428:
        /* <DEDUP_REMOVED lines=44> */
.L_x_14427:
[----:B------:R-:W-:Y:S05]  /*7ce0*/  BSYNC B0 ;  /* 0x0000000000007941 */ /* 0x000fea0003800000 */
.L_x_14426:
        /* <DEDUP_REMOVED lines=10> */
.L_x_14422:
        /* <DEDUP_REMOVED lines=12> */
.L_x_14431:
[----:B------:R-:W-:Y:S02]  /*7e50*/  IMAD.MOV.U32 R164, RZ, RZ, R10 ;  /* 0x000000ffffa47224 */ /* 0x000fe400078e000a */
.L_x_14432:
[----:B------:R-:W-:Y:S05]  /*7e60*/  BSYNC B0 ;  /* 0x0000000000007941 */ /* 0x000fea0003800000 */
.L_x_14430:
        /* <DEDUP_REMOVED lines=16> */
.L_x_14436:
[----:B------:R-:W-:Y:S05]  /*7f70*/  BSYNC B1 ;  /* 0x0000000000017941 */ /* 0x000fea0003800000 */
.L_x_14435:
        /* <DEDUP_REMOVED lines=44> */
.L_x_14434:
[----:B------:R-:W-:Y:S05]  /*8240*/  BSYNC B0 ;  /* 0x0000000000007941 */ /* 0x000fea0003800000 */
.L_x_14433:
        /* <DEDUP_REMOVED lines=15> */
.L_x_14437:
        /* <DEDUP_REMOVED lines=12> */
.L_x_14440:
[----:B------:R-:W-:Y:S02]  /*8400*/  IMAD.MOV.U32 R164, RZ, RZ, R10 ;  /* 0x000000ffffa47224 */ /* 0x000fe400078e000a */
.L_x_14441:
[----:B------:R-:W-:Y:S05]  /*8410*/  BSYNC B0 ;  /* 0x0000000000007941 */ /* 0x000fea0003800000 */
.L_x_14439:
        /* <DEDUP_REMOVED lines=16> */
.L_x_14445:
[----:B------:R-:W-:Y:S05]  /*8520*/  BSYNC B1 ;  /* 0x0000000000017941 */ /* 0x000fea0003800000 */
.L_x_14444:
        /* <DEDUP_REMOVED lines=44> */
.L_x_14443:
[----:B------:R-:W-:Y:S05]  /*87f0*/  BSYNC B0 ;  /* 0x0000000000007941 */ /* 0x000fea0003800000 */
.L_x_14442:
        /* <DEDUP_REMOVED lines=10> */
.L_x_14438:
        /* <DEDUP_REMOVED lines=12> */
.L_x_14447:
[----:B------:R-:W-:Y:S02]  /*8960*/  IMAD.MOV.U32 R164, RZ, RZ, R10 ;  /* 0x000000ffffa47224 */ /* 0x000fe400078e000a */
.L_x_14448:
[----:B------:R-:W-:Y:S05]  /*8970*/  BSYNC B0 ;  /* 0x0000000000007941 */ /* 0x000fea0003800000 */
.L_x_14446:
        /* <DEDUP_REMOVED lines=16> */
.L_x_14452:
[----:B------:R-:W-:Y:S05]  /*8a80*/  BSYNC B1 ;  /* 0x0000000000017941 */ /* 0x000fea0003800000 */
.L_x_14451:
        /* <DEDUP_REMOVED lines=44> */
.L_x_14450:
[----:B------:R-:W-:Y:S05]  /*8d50*/  BSYNC B0 ;  /* 0x0000000000007941 */ /* 0x000fea0003800000 */
.L_x_14449:
        /* <DEDUP_REMOVED lines=15> */
.L_x_14453:
        /* <DEDUP_REMOVED lines=12> */
.L_x_14456:
[----:B------:R-:W-:Y:S02]  /*8f10*/  IMAD.MOV.U32 R196, RZ, RZ, R10 ;  /* 0x000000ffffc47224 */ /* 0x000fe400078e000a */
.L_x_14457:
[----:B------:R-:W-:Y:S05]  /*8f20*/  BSYNC B0 ;  /* 0x0000000000007941 */ /* 0x000fea0003800000 */
.L_x_14455:
        /* <DEDUP_REMOVED lines=16> */
.L_x_14461:
[----:B------:R-:W-:Y:S05]  /*9030*/  BSYNC B1 ;  /* 0x0000000000017941 */ /* 0x000fea0003800000 */
.L_x_14460:
        /* <DEDUP_REMOVED lines=44> */
.L_x_14459:
[----:B------:R-:W-:Y:S05]  /*9300*/  BSYNC B0 ;  /* 0x0000000000007941 */ /* 0x000fea0003800000 */
.L_x_14458:
        /* <DEDUP_REMOVED lines=10> */
.L_x_14454:
        /* <DEDUP_REMOVED lines=12> */
.L_x_14463:
[----:B------:R-:W-:Y:S02]  /*9470*/  MOV R202, R10 ;  /* 0x0000000a00ca7202 */ /* 0x000fe40000000f00 */
.L_x_14464:
[----:B------:R-:W-:Y:S05]  /*9480*/  BSYNC B0 ;  /* 0x0000000000007941 */ /* 0x000fea0003800000 */
.L_x_14462:
        /* <DEDUP_REMOVED lines=16> */
.L_x_14468:
[----:B------:R-:W-:Y:S05]  /*9590*/  BSYNC B1 ;  /* 0x0000000000017941 */ /* 0x000fea0003800000 */
.L_x_14467:
        /* <DEDUP_REMOVED lines=44> */
.L_x_14466:
[----:B------:R-:W-:Y:S05]  /*9860*/  BSYNC B0 ;  /* 0x0000000000007941 */ /* 0x000fea0003800000 */
.L_x_14465:
        /* <DEDUP_REMOVED lines=13> */
.L_x_14469:
        /* <DEDUP_REMOVED lines=12> */
.L_x_14472:
[----:B------:R-:W-:Y:S02]  /*9a00*/  MOV R202, R10 ;  /* 0x0000000a00ca7202 */ /* 0x000fe40000000f00 */
.L_x_14473:
[----:B------:R-:W-:Y:S05]  /*9a10*/  BSYNC B0 ;  /* 0x0000000000007941 */ /* 0x000fea0003800000 */
.L_x_14471:
        /* <DEDUP_REMOVED lines=16> */
.L_x_14477:
[----:B------:R-:W-:Y:S05]  /*9b20*/  BSYNC B1 ;  /* 0x0000000000017941 */ /* 0x000fea0003800000 */
.L_x_14476:
        /* <DEDUP_REMOVED lines=44> */
.L_x_14475:
[----:B------:R-:W-:Y:S05]  /*9df0*/  BSYNC B0 ;  /* 0x0000000000007941 */ /* 0x000fea0003800000 */
.L_x_14474:
        /* <DEDUP_REMOVED lines=10> */
.L_x_14470:
        /* <DEDUP_REMOVED lines=12> */
.L_x_14479:
[----:B------:R-:W-:Y:S02]  /*9f60*/  IMAD.MOV.U32 R196, RZ, RZ, R10 ;  /* 0x000000ffffc47224 */ /* 0x000fe400078e000a */
.L_x_14480:
[----:B------:R-:W-:Y:S05]  /*9f70*/  BSYNC B0 ;  /* 0x0000000000007941 */ /* 0x000fea0003800000 */
.L_x_14478:
        /* <DEDUP_REMOVED lines=16> */
.L_x_14484:
[----:B------:R-:W-:Y:S05]  /*a080*/  BSYNC B1 ;  /* 0x0000000000017941 */ /* 0x000fea0003800000 */
.L_x_14483:
        /* <DEDUP_REMOVED lines=44> */
.L_x_14482:
[----:B------:R-:W-:Y:S05]  /*a350*/  BSYNC B0 ;  /* 0x0000000000007941 */ /* 0x000fea0003800000 */
.L_x_14481:
        /* <DEDUP_REMOVED lines=13> */
.L_x_14485:
        /* <DEDUP_REMOVED lines=12> */
.L_x_14488:
[----:B------:R-:W-:Y:S02]  /*a4f0*/  IMAD.MOV.U32 R166, RZ, RZ, R10 ;  /* 0x000000ffffa67224 */ /* 0x000fe400078e000a */
.L_x_14489:
[----:B------:R-:W-:Y:S05]  /*a500*/  BSYNC B0 ;  /* 0x0000000000007941 */ /* 0x000fea0003800000 */
.L_x_14487:
        /* <DEDUP_REMOVED lines=16> */
.L_x_14493:
[----:B------:R-:W-:Y:S05]  /*a610*/  BSYNC B1 ;  /* 0x0000000000017941 */ /* 0x000fea0003800000 */
.L_x_14492:
        /* <DEDUP_REMOVED lines=44> */
.L_x_14491:
[----:B------:R-:W-:Y:S05]  /*a8e0*/  BSYNC B0 ;  /* 0x0000000000007941 */ /* 0x000fea0003800000 */
.L_x_14490:
        /* <DEDUP_REMOVED lines=10> */
.L_x_14486:
        /* <DEDUP_REMOVED lines=12> */
.L_x_14495:
[----:B------:R-:W-:Y:S02]  /*aa50*/  IMAD.MOV.U32 R166, RZ, RZ, R10 ;  /* 0x000000ffffa67224 */ /* 0x000fe400078e000a */
.L_x_14496:
[----:B------:R-:W-:Y:S05]  /*aa60*/  BSYNC B0 ;  /* 0x0000000000007941 */ /* 0x000fea0003800000 */
.L_x_14494:
        /* <DEDUP_REMOVED lines=16> */
.L_x_14500:
[----:B------:R-:W-:Y:S05]  /*ab70*/  BSYNC B1 ;  /* 0x0000000000017941 */ /* 0x000fea0003800000 */
.L_x_14499:
        /* <DEDUP_REMOVED lines=44> */
.L_x_14498:
[----:B------:R-:W-:Y:S05]  /*ae40*/  BSYNC B0 ;  /* 0x0000000000007941 */ /* 0x000fea0003800000 */
.L_x_14497:
        /* <DEDUP_REMOVED lines=13> */
.L_x_14501:
        /* <DEDUP_REMOVED lines=12> */
.L_x_14504:
[----:B------:R-:W-:Y:S02]  /*afe0*/  IMAD.MOV.U32 R166, RZ, RZ, R10 ;  /* 0x000000ffffa67224 */ /* 0x000fe400078e000a */
.L_x_14505:
[----:B------:R-:W-:Y:S05]  /*aff0*/  BSYNC B0 ;  /* 0x0000000000007941 */ /* 0x000fea0003800000 */
.L_x_14503:
        /* <DEDUP_REMOVED lines=16> */
.L_x_14509:
[----:B------:R-:W-:Y:S05]  /*b100*/  BSYNC B1 ;  /* 0x0000000000017941 */ /* 0x000fea0003800000 */
.L_x_14508:
        /* <DEDUP_REMOVED lines=44> */
.L_x_14507:
[----:B------:R-:W-:Y:S05]  /*b3d0*/  BSYNC B0 ;  /* 0x0000000000007941 */ /* 0x000fea0003800000 */
.L_x_14506:
        /* <DEDUP_REMOVED lines=10> */
.L_x_14502:
        /* <DEDUP_REMOVED lines=12> */
.L_x_14511:
[----:B------:R-:W-:Y:S02]  /*b540*/  MOV R166, R10 ;  /* 0x0000000a00a67202 */ /* 0x000fe40000000f00 */
.L_x_14512:
[----:B------:R-:W-:Y:S05]  /*b550*/  BSYNC B0 ;  /* 0x0000000000007941 */ /* 0x000fea0003800000 */
.L_x_14510:
        /* <DEDUP_REMOVED lines=16> */
.L_x_14516:
[----:B------:R-:W-:Y:S05]  /*b660*/  BSYNC B1 ;  /* 0x0000000000017941 */ /* 0x000fea0003800000 */
.L_x_14515:
        /* <DEDUP_REMOVED lines=44> */
.L_x_14514:
[----:B------:R-:W-:Y:S05]  /*b930*/  BSYNC B0 ;  /* 0x0000000000007941 */ /* 0x000fea0003800000 */
.L_x_14513:
        /* <DEDUP_REMOVED lines=13> */
.L_x_14517:
        /* <DEDUP_REMOVED lines=12> */
.L_x_14520:
[----:B------:R-:W-:Y:S02]  /*bad0*/  MOV R182, R10 ;  /* 0x0000000a00b67202 */ /* 0x000fe40000000f00 */
.L_x_14521:
[----:B------:R-:W-:Y:S05]  /*bae0*/  BSYNC B0 ;  /* 0x0000000000007941 */ /* 0x000fea0003800000 */
.L_x_14519:
        /* <DEDUP_REMOVED lines=18> */
.L_x_14525:
[----:B------:R-:W-:Y:S05]  /*bc10*/  BSYNC B1 ;  /* 0x0000000000017941 */ /* 0x000fea0003800000 */
.L_x_14524:
        /* <DEDUP_REMOVED lines=44> */
.L_x_14523:
[----:B------:R-:W-:Y:S05]  /*bee0*/  BSYNC B0 ;  /* 0x0000000000007941 */ /* 0x000fea0003800000 */
.L_x_14522:
        /* <DEDUP_REMOVED lines=10> */
.L_x_14518:
        /* <DEDUP_REMOVED lines=53> */
.L_x_14526:
        /* <DEDUP_REMOVED lines=15> */
.L_x_14528:
[----:B-1----:R-:W-:Y:S02]  /*c3d0*/  IMAD.MOV.U32 R207, RZ, RZ, R10 ;  /* 0x000000ffffcf7224 */ /* 0x002fe400078e000a */
.L_x_14529:
[----:B------:R-:W-:Y:S05]  /*c3e0*/  BSYNC B0 ;  /* 0x0000000000007941 */ /* 0x000fea0003800000 */
.L_x_14527:
        /* <DEDUP_REMOVED lines=16> */
.L_x_14533:
[----:B------:R-:W-:Y:S05]  /*c4f0*/  BSYNC B1 ;  /* 0x0000000000017941 */ /* 0x000fea0003800000 */
.L_x_14532:
        /* <DEDUP_REMOVED lines=44> */
.L_x_14531:
[----:B------:R-:W-:Y:S05]  /*c7c0*/  BSYNC B0 ;  /* 0x0000000000007941 */ /* 0x000fea0003800000 */
.L_x_14530:
        /* <DEDUP_REMOVED lines=15> */
.L_x_14534:
        /* <DEDUP_REMOVED lines=12> */
.L_x_14537:
[----:B------:R-:W-:Y:S02]  /*c980*/  IMAD.MOV.U32 R207, RZ, RZ, R10 ;  /* 0x000000ffffcf7224 */ /* 0x000fe400078e000a */
.L_x_14538:
[----:B------:R-:W-:Y:S05]  /*c990*/  BSYNC B0 ;  /* 0x0000000000007941 */ /* 0x000fea0003800000 */
.L_x_14536:
        /* <DEDUP_REMOVED lines=16> */
.L_x_14542:
[----:B------:R-:W-:Y:S05]  /*caa0*/  BSYNC B1 ;  /* 0x0000000000017941 */ /* 0x000fea0003800000 */
.L_x_14541:
        /* <DEDUP_REMOVED lines=44> */
.L_x_14540:
[----:B------:R-:W-:Y:S05]  /*cd70*/  BSYNC B0 ;  /* 0x0000000000007941 */ /* 0x000fea0003800000 */
.L_x_14539:
        /* <DEDUP_REMOVED lines=10> */
.L_x_14535:
        /* <DEDUP_REMOVED lines=12> */
.L_x_14544:
[----:B------:R-:W-:Y:S02]  /*cee0*/  IMAD.MOV.U32 R207, RZ, RZ, R10 ;  /* 0x000000ffffcf7224 */ /* 0x000fe400078e000a */
.L_x_14545:
[----:B------:R-:W-:Y:S05]  /*cef0*/  BSYNC B0 ;  /* 0x0000000000007941 */ /* 0x000fea0003800000 */
.L_x_14543:
        /* <DEDUP_REMOVED lines=16> */
.L_x_14549:
[----:B------:R-:W-:Y:S05]  /*d000*/  BSYNC B1 ;  /* 0x0000000000017941 */ /* 0x000fea0003800000 */
.L_x_14548:
        /* <DEDUP_REMOVED lines=44> */
.L_x_14547:
[----:B------:R-:W-:Y:S05]  /*d2d0*/  BSYNC B0 ;  /* 0x0000000000007941 */ /* 0x000fea0003800000 */
.L_x_14546:
        /* <DEDUP_REMOVED lines=15> */
.L_x_14550:
        /* <DEDUP_REMOVED lines=12> */
.L_x_14553:
[----:B------:R-:W-:Y:S02]  /*d490*/  IMAD.MOV.U32 R164, RZ, RZ, R10 ;  /* 0x000000ffffa47224 */ /* 0x000fe400078e000a */
.L_x_14554:
[----:B------:R-:W-:Y:S05]  /*d4a0*/  BSYNC B0 ;  /* 0x0000000000007941 */ /* 0x000fea0003800000 */
.L_x_14552:
        /* <DEDUP_REMOVED lines=16> */
.L_x_14558:
[----:B------:R-:W-:Y:S05]  /*d5b0*/  BSYNC B1 ;  /* 0x0000000000017941 */ /* 0x000fea0003800000 */
.L_x_14557:
        /* <DEDUP_REMOVED lines=44> */
.L_x_14556:
[----:B------:R-:W-:Y:S05]  /*d880*/  BSYNC B0 ;  /* 0x0000000000007941 */ /* 0x000fea0003800000 */
.L_x_14555:
        /* <DEDUP_REMOVED lines=10> */
.L_x_14551:
        /* <DEDUP_REMOVED lines=12> */
.L_x_14560:
[----:B------:R-:W-:Y:S02]  /*d9f0*/  IMAD.MOV.U32 R164, RZ, RZ, R10 ;  /* 0x000000ffffa47224 */ /* 0x000fe400078e000a */
.L_x_14561:
[----:B------:R-:W-:Y:S05]  /*da00*/  BSYNC B0 ;  /* 0x0000000000007941 */ /* 0x000fea0003800000 */
.L_x_14559:
        /* <DEDUP_REMOVED lines=16> */
.L_x_14565:
[----:B------:R-:W-:Y:S05]  /*db10*/  BSYNC B1 ;  /* 0x0000000000017941 */ /* 0x000fea0003800000 */
.L_x_14564:
        /* <DEDUP_REMOVED lines=44> */
.L_x_14563:
[----:B------:R-:W-:Y:S05]  /*dde0*/  BSYNC B0 ;  /* 0x0000000000007941 */ /* 0x000fea0003800000 */
.L_x_14562:
        /* <DEDUP_REMOVED lines=15> */
.L_x_14566:
        /* <DEDUP_REMOVED lines=12> */
.L_x_14569:
[----:B------:R-:W-:Y:S02]  /*dfa0*/  IMAD.MOV.U32 R164, RZ, RZ, R10 ;  /* 0x000000ffffa47224 */ /* 0x000fe400078e000a */
.L_x_14570:
[----:B------:R-:W-:Y:S05]  /*dfb0*/  BSYNC B0 ;  /* 0x0000000000007941 */ /* 0x000fea0003800000 */
.L_x_14568:
        /* <DEDUP_REMOVED lines=16> */
.L_x_14574:
[----:B------:R-:W-:Y:S05]  /*e0c0*/  BSYNC B1 ;  /* 0x0000000000017941 */ /* 0x000fea0003800000 */
.L_x_14573:
        /* <DEDUP_REMOVED lines=44> */
.L_x_14572:
[----:B------:R-:W-:Y:S05]  /*e390*/  BSYNC B0 ;  /* 0x0000000000007941 */ /* 0x000fea0003800000 */
.L_x_14571:
        /* <DEDUP_REMOVED lines=10> */
.L_x_14567:
        /* <DEDUP_REMOVED lines=12> */
.L_x_14576:
[----:B------:R-:W-:Y:S02]  /*e500*/  IMAD.MOV.U32 R164, RZ, RZ, R10 ;  /* 0x000000ffffa47224 */ /* 0x000fe400078e000a */
.L_x_14577:
[----:B------:R-:W-:Y:S05]  /*e510*/  BSYNC B0 ;  /* 0x0000000000007941 */ /* 0x000fea0003800000 */
.L_x_14575:
        /* <DEDUP_REMOVED lines=16> */
.L_x_14581:
[----:B------:R-:W-:Y:S05]  /*e620*/  BSYNC B1 ;  /* 0x0000000000017941 */ /* 0x000fea0003800000 */
.L_x_14580:
        /* <DEDUP_REMOVED lines=44> */
.L_x_14579:
[----:B------:R-:W-:Y:S05]  /*e8f0*/  BSYNC B0 ;  /* 0x0000000000007941 */ /* 0x000fea0003800000 */
.L_x_14578:
        /* <DEDUP_REMOVED lines=15> */
.L_x_14582:
        /* <DEDUP_REMOVED lines=12> */
.L_x_14585:
[----:B------:R-:W-:Y:S02]  /*eab0*/  IMAD.MOV.U32 R196, RZ, RZ, R10 ;  /* 0x000000ffffc47224 */ /* 0x000fe400078e000a */
.L_x_14586:
[----:B------:R-:W-:Y:S05]  /*eac0*/  BSYNC B0 ;  /* 0x0000000000007941 */ /* 0x000fea0003800000 */
.L_x_14584:
        /* <DEDUP_REMOVED lines=16> */
.L_x_14590:
[----:B------:R-:W-:Y:S05]  /*ebd0*/  BSYNC B1 ;  /* 0x0000000000017941 */ /* 0x000fea0003800000 */
.L_x_14589:
        /* <DEDUP_REMOVED lines=44> */
.L_x_14588:
[----:B------:R-:W-:Y:S05]  /*eea0*/  BSYNC B0 ;  /* 0x0000000000007941 */ /* 0x000fea0003800000 */
.L_x_14587:
        /* <DEDUP_REMOVED lines=10> */
.L_x_14583:
        /* <DEDUP_REMOVED lines=12> */
.L_x_14592:
[----:B------:R-:W-:Y:S02]  /*f010*/  IMAD.MOV.U32 R196, RZ, RZ, R10 ;  /* 0x000000ffffc47224 */ /* 0x000fe400078e000a */
.L_x_14593:
[----:B------:R-:W-:Y:S05]  /*f020*/  BSYNC B0 ;  /* 0x0000000000007941 */ /* 0x000fea0003800000 */
.L_x_14591:
        /* <DEDUP_REMOVED lines=16> */
.L_x_14597:
[----:B------:R-:W-:Y:S05]  /*f130*/  BSYNC B1 ;  /* 0x0000000000017941 */ /* 0x000fea0003800000 */
.L_x_14596:
        /* <DEDUP_REMOVED lines=44> */
.L_x_14595:
[----:B------:R-:W-:Y:S05]  /*f400*/  BSYNC B0 ;  /* 0x0000000000007941 */ /* 0x000fea0003800000 */
.L_x_14594:
        /* <DEDUP_REMOVED lines=13> */
.L_x_14598:
        /* <DEDUP_REMOVED lines=12> */
.L_x_14601:
[----:B------:R-:W-:Y:S02]  /*f5a0*/  IMAD.MOV.U32 R196, RZ, RZ, R10 ;  /* 0x000000ffffc47224 */ /* 0x000fe400078e000a */
.L_x_14602:
[----:B------:R-:W-:Y:S05]  /*f5b0*/  BSYNC B0 ;  /* 0x0000000000007941 */ /* 0x000fea0003800000 */
.L_x_14600:
        /* <DEDUP_REMOVED lines=16> */
.L_x_14606:
[----:B------:R-:W-:Y:S05]  /*f6c0*/  BSYNC B1 ;  /* 0x0000000000017941 */ /* 0x000fea0003800000 */
.L_x_14605:
        /* <DEDUP_REMOVED lines=44> */
.L_x_14604:
[----:B------:R-:W-:Y:S05]  /*f990*/  BSYNC B0 ;  /* 0x0000000000007941 */ /* 0x000fea0003800000 */
.L_x_14603:
        /* <DEDUP_REMOVED lines=10> */
.L_x_14599:
        /* <DEDUP_REMOVED lines=12> */
.L_x_14608:
[----:B------:R-:W-:Y:S02]  /*fb00*/  IMAD.MOV.U32 R196, RZ, RZ, R10 ;  /* 0x000000ffffc47224 */ /* 0x000fe400078e000a */
.L_x_14609:
[----:B------:R-:W-:Y:S05]  /*fb10*/  BSYNC B0 ;  /* 0x0000000000007941 */ /* 0x000fea0003800000 */
.L_x_14607:
        /* <DEDUP_REMOVED lines=16> */
.L_x_14613:
[----:B------:R-:W-:Y:S05]  /*fc20*/  BSYNC B1 ;  /* 0x0000000000017941 */ /* 0x000fea0003800000 */
.L_x_14612:
        /* <DEDUP_REMOVED lines=44> */
.L_x_14611:
[----:B------:R-:W-:Y:S05]  /*fef0*/  BSYNC B0 ;  /* 0x0000000000007941 */ /* 0x000fea0003800000 */
.L_x_14610:
        /* <DEDUP_REMOVED lines=13> */
.L_x_14614:
        /* <DEDUP_REMOVED lines=12> */
.L_x_14617:
[----:B------:R-:W-:Y:S02]  /*10090*/  IMAD.MOV.U32 R166, RZ, RZ, R10 ;  /* 0x000000ffffa67224 */ /* 0x000fe400078e000a */
.L_x_14618:
[----:B------:R-:W-:Y:S05]  /*100a0*/  BSYNC B0 ;  /* 0x0000000000007941 */ /* 0x000fea0003800000 */
.L_x_14616:
        /* <DEDUP_REMOVED lines=16> */
.L_x_14622:
[----:B------:R-:W-:Y:S05]  /*101b0*/  BSYNC B1 ;  /* 0x0000000000017941 */ /* 0x000fea0003800000 */
.L_x_14621:
        /* <DEDUP_REMOVED lines=44> */
.L_x_14620:
[----:B------:R-:W-:Y:S05]  /*10480*/  BSYNC B0 ;  /* 0x0000000000007941 */ /* 0x000fea0003800000 */
.L_x_14619:
        /* <DEDUP_REMOVED lines=10> */
.L_x_14615:
        /* <DEDUP_REMOVED lines=12> */
.L_x_14624:
[----:B------:R-:W-:Y:S02]  /*105f0*/  IMAD.MOV.U32 R166, RZ, RZ, R10 ;  /* 0x000000ffffa67224 */ /* 0x000fe400078e000a */
.L_x_14625:
[----:B------:R-:W-:Y:S05]  /*10600*/  BSYNC B0 ;  /* 0x0000000000007941 */ /* 0x000fea0003800000 */
.L_x_14623:
        /* <DEDUP_REMOVED lines=16> */
.L_x_14629:
[----:B------:R-:W-:Y:S05]  /*10710*/  BSYNC B1 ;  /* 0x0000000000017941 */ /* 0x000fea0003800000 */
.L_x_14628:
        /* <DEDUP_REMOVED lines=44> */
.L_x_14627:
[----:B------:R-:W-:Y:S05]  /*109e0*/  BSYNC B0 ;  /* 0x0000000000007941 */ /* 0x000fea0003800000 */
.L_x_14626:
        /* <DEDUP_REMOVED lines=13> */
.L_x_14630:
        /* <DEDUP_REMOVED lines=12> */
.L_x_14633:
[----:B------:R-:W-:Y:S02]  /*10b80*/  MOV R166, R10 ;  /* 0x0000000a00a67202 */ /* 0x000fe40000000f00 */
.L_x_14634:
[----:B------:R-:W-:Y:S05]  /*10b90*/  BSYNC B0 ;  /* 0x0000000000007941 */ /* 0x000fea0003800000 */
.L_x_14632:
        /* <DEDUP_REMOVED lines=16> */
.L_x_14638:
[----:B------:R-:W-:Y:S05]  /*10ca0*/  BSYNC B1 ;  /* 0x0000000000017941 */ /* 0x000fea0003800000 */
.L_x_14637:
        /* <DEDUP_REMOVED lines=44> */
.L_x_14636:
[----:B------:R-:W-:Y:S05]  /*10f70*/  BSYNC B0 ;  /* 0x0000000000007941 */ /* 0x000fea0003800000 */
.L_x_14635:
        /* <DEDUP_REMOVED lines=10> */
.L_x_14631:
        /* <DEDUP_REMOVED lines=12> */
.L_x_14640:
[----:B------:R-:W-:Y:S02]  /*110e0*/  MOV R166, R10 ;  /* 0x0000000a00a67202 */ /* 0x000fe40000000f00 */
.L_x_14641:
[----:B------:R-:W-:Y:S05]  /*110f0*/  BSYNC B0 ;  /* 0x0000000000007941 */ /* 0x000fea0003800000 */
.L_x_14639:
        /* <DEDUP_REMOVED lines=16> */
.L_x_14645:
[----:B------:R-:W-:Y:S05]  /*11200*/  BSYNC B1 ;  /* 0x0000000000017941 */ /* 0x000fea0003800000 */
.L_x_14644:
        /* <DEDUP_REMOVED lines=44> */
.L_x_14643:
[----:B------:R-:W-:Y:S05]  /*114d0*/  BSYNC B0 ;  /* 0x0000000000007941 */ /* 0x000fea0003800000 */
.L_x_14642:
        /* <DEDUP_REMOVED lines=13> */
.L_x_14646:
        /* <DEDUP_REMOVED lines=12> */
.L_x_14649:
[----:B------:R-:W-:Y:S02]  /*11670*/  IMAD.MOV.U32 R182, RZ, RZ, R10 ;  /* 0x000000ffffb67224 */ /* 0x000fe400078e000a */
.L_x_14650:
[----:B------:R-:W-:Y:S05]  /*11680*/  BSYNC B0 ;  /* 0x0000000000007941 */ /* 0x000fea0003800000 */
.L_x_14648:
        /* <DEDUP_REMOVED lines=18> */
.L_x_14654:
[----:B------:R-:W-:Y:S05]  /*117b0*/  BSYNC B1 ;  /* 0x0000000000017941 */ /* 0x000fea0003800000 */
.L_x_14653:
        /* <DEDUP_REMOVED lines=44> */
.L_x_14652:
[----:B------:R-:W-:Y:S05]  /*11a80*/  BSYNC B0 ;  /* 0x0000000000007941 */ /* 0x000fea0003800000 */
.L_x_14651:
        /* <DEDUP_REMOVED lines=10> */
.L_x_14647:
        /* <DEDUP_REMOVED lines=19> */
[----:B------:R-:W-:Y:S02]  /*11c60*/  F2FP.PACK_AB R166, R213, R210 ;  /* 0x000000d2d5a6723e */ /* 0x000fe400000000ff */
[----:B------:R-:W-:Y:S02]  /*11c70*/  LOP3.LUT R197, R180, R196, R182, 0xfe, !PT ;  /* 0x000000c4b4c57212 */ /* 0x000fe400078efeb6 */
[----:B------:R-:W-:Y:S02]  /*11c80*/  SEL R180, RZ, 0x1, P5 ;  /* 0x00000001ffb47807 */ /* 0x000fe40002800000 */
        /* <DEDUP_REMOVED lines=31> */
.L_x_14655:
[----:B------:R1:W5:Y:S04]  /*11e80*/  @P6 LDG.E.128 R156, [R214.64] ;  /* 0x00000004d69c6981 */ /* 0x000368000c1e1d00 */
[----:B------:R1:W5:Y:S04]  /*11e90*/  @P0 LDG.E.128 R160, [R182.64] ;  /* 0x00000004b6a00981 */ /* 0x000368000c1e1d00 */
[----:B0-----:R1:W5:Y:S01]  /*11ea0*/  LDG.E.128 R164, [R216.64] ;  /* 0x00000004d8a47981 */ /* 0x001362000c1e1d00 */
        /* <DEDUP_REMOVED lines=12> */
.L_x_14657:
[----:B-1----:R-:W-:Y:S02]  /*11f70*/  IMAD.MOV.U32 R197, RZ, RZ, R10 ;  /* 0x000000ffffc57224 */ /* 0x002fe400078e000a */
.L_x_14658:
[----:B------:R-:W-:Y:S05]  /*11f80*/  BSYNC B0 ;  /* 0x0000000000007941 */ /* 0x000fea0003800000 */
.L_x_14656:
        /* <DEDUP_REMOVED lines=16> */
.L_x_14662:
[----:B------:R-:W-:Y:S05]  /*12090*/  BSYNC B1 ;  /* 0x0000000000017941 */ /* 0x000fea0003800000 */
.L_x_14661:
        /* <DEDUP_REMOVED lines=44> */
.L_x_14660:
[----:B------:R-:W-:Y:S05]  /*12360*/  BSYNC B0 ;  /* 0x0000000000007941 */ /* 0x000fea0003800000 */
.L_x_14659:
        /* <DEDUP_REMOVED lines=15> */
.L_x_14663:
        /* <DEDUP_REMOVED lines=12> */
.L_x_14666:
[----:B------:R-:W-:Y:S02]  /*12520*/  MOV R197, R10 ;  /* 0x0000000a00c57202 */ /* 0x000fe40000000f00 */
.L_x_14667:
[----:B------:R-:W-:Y:S05]  /*12530*/  BSYNC B0 ;  /* 0x0000000000007941 */ /* 0x000fea0003800000 */
.L_x_14665:
        /* <DEDUP_REMOVED lines=16> */
.L_x_14671:
[----:B------:R-:W-:Y:S05]  /*12640*/  BSYNC B1 ;  /* 0x0000000000017941 */ /* 0x000fea0003800000 */
.L_x_14670:
        /* <DEDUP_REMOVED lines=44> */
.L_x_14669:
[----:B------:R-:W-:Y:S05]  /*12910*/  BSYNC B0 ;  /* 0x0000000000007941 */ /* 0x000fea0003800000 */
.L_x_14668:
        /* <DEDUP_REMOVED lines=10> */
.L_x_14664:
        /* <DEDUP_REMOVED lines=12> */
.L_x_14673:
[----:B------:R-:W-:Y:S02]  /*12a80*/  MOV R197, R10 ;  /* 0x0000000a00c57202 */ /* 0x000fe40000000f00 */
.L_x_14674:
[----:B------:R-:W-:Y:S05]  /*12a90*/  BSYNC B0 ;  /* 0x0000000000007941 */ /* 0x000fea0003800000 */
.L_x_14672:
        /* <DEDUP_REMOVED lines=16> */
.L_x_14678:
[----:B------:R-:W-:Y:S05]  /*12ba0*/  BSYNC B1 ;  /* 0x0000000000017941 */ /* 0x000fea0003800000 */
.L_x_14677:
        /* <DEDUP_REMOVED lines=44> */
.L_x_14676:
[----:B------:R-:W-:Y:S05]  /*12e70*/  BSYNC B0 ;  /* 0x0000000000007941 */ /* 0x000fea0003800000 */
.L_x_14675:
        /* <DEDUP_REMOVED lines=15> */
.L_x_14679:
        /* <DEDUP_REMOVED lines=12> */
.L_x_14682:
[----:B------:R-:W-:Y:S02]  /*13030*/  IMAD.MOV.U32 R164, RZ, RZ, R10 ;  /* 0x000000ffffa47224 */ /* 0x000fe400078e000a */
.L_x_14683:
[----:B------:R-:W-:Y:S05]  /*13040*/  BSYNC B0 ;  /* 0x0000000000007941 */ /* 0x000fea0003800000 */
.L_x_14681:
        /* <DEDUP_REMOVED lines=16> */
.L_x_14687:
[----:B------:R-:W-:Y:S05]  /*13150*/  BSYNC B1 ;  /* 0x0000000000017941 */ /* 0x000fea0003800000 */
.L_x_14686:
        /* <DEDUP_REMOVED lines=44> */
.L_x_14685:
[----:B------:R-:W-:Y:S05]  /*13420*/  BSYNC B0 ;  /* 0x0000000000007941 */ /* 0x000fea0003800000 */
.L_x_14684:
        /* <DEDUP_REMOVED lines=10> */
.L_x_14680:
        /* <DEDUP_REMOVED lines=12> */
.L_x_14689:
[----:B------:R-:W-:Y:S02]  /*13590*/  IMAD.MOV.U32 R164, RZ, RZ, R10 ;  /* 0x000000ffffa47224 */ /* 0x000fe400078e000a */
.L_x_14690:
[----:B------:R-:W-:Y:S05]  /*135a0*/  BSYNC B0 ;  /* 0x0000000000007941 */ /* 0x000fea0003800000 */
.L_x_14688:
        /* <DEDUP_REMOVED lines=16> */
.L_x_14694:
[----:B------:R-:W-:Y:S05]  /*136b0*/  BSYNC B1 ;  /* 0x0000000000017941 */ /* 0x000fea0003800000 */
.L_x_14693:
        /* <DEDUP_REMOVED lines=44> */
.L_x_14692:
[----:B------:R-:W-:Y:S05]  /*13980*/  BSYNC B0 ;  /* 0x0000000000007941 */ /* 0x000fea0003800000 */
.L_x_14691:
        /* <DEDUP_REMOVED lines=15> */
.L_x_14695:
        /* <DEDUP_REMOVED lines=12> */
.L_x_14698:
[----:B------:R-:W-:Y:S02]  /*13b40*/  IMAD.MOV.U32 R164, RZ, RZ, R10 ;  /* 0x000000ffffa47224 */ /* 0x000fe400078e000a */
.L_x_14699:
[----:B------:R-:W-:Y:S05]  /*13b50*/  BSYNC B0 ;  /* 0x0000000000007941 */ /* 0x000fea0003800000 */
.L_x_14697:
        /* <DEDUP_REMOVED lines=16> */
.L_x_14703:
[----:B------:R-:W-:Y:S05]  /*13c60*/  BSYNC B1 ;  /* 0x0000000000017941 */ /* 0x000fea0003800000 */
.L_x_14702:
        /* <DEDUP_REMOVED lines=44> */
.L_x_14701:
[----:B------:R-:W-:Y:S05]  /*13f30*/  BSYNC B0 ;  /* 0x0000000000007941 */ /* 0x000fea0003800000 */
.L_x_14700:
        /* <DEDUP_REMOVED lines=10> */
.L_x_14696:
        /* <DEDUP_REMOVED lines=12> */
.L_x_14705:
[----:B------:R-:W-:Y:S02]  /*140a0*/  IMAD.MOV.U32 R164, RZ, RZ, R10 ;  /* 0x000000ffffa47224 */ /* 0x000fe400078e000a */
.L_x_14706:
[----:B------:R-:W-:Y:S05]  /*140b0*/  BSYNC B0 ;  /* 0x0000000000007941 */ /* 0x000fea0003800000 */
.L_x_14704:
        /* <DEDUP_REMOVED lines=16> */
.L_x_14710:
[----:B------:R-:W-:Y:S05]  /*141c0*/  BSYNC B1 ;  /* 0x0000000000017941 */ /* 0x000fea0003800000 */
.L_x_14709:
        /* <DEDUP_REMOVED lines=44> */
.L_x_14708:
[----:B------:R-:W-:Y:S05]  /*14490*/  BSYNC B0 ;  /* 0x0000000000007941 */ /* 0x000fea0003800000 */
.L_x_14707:
        /* <DEDUP_REMOVED lines=15> */
.L_x_14711:
        /* <DEDUP_REMOVED lines=12> */
.L_x_14714:
[----:B------:R-:W-:Y:S02]  /*14650*/  IMAD.MOV.U32 R197, RZ, RZ, R10 ;  /* 0x000000ffffc57224 */ /* 0x000fe400078e000a */
.L_x_14715:
[----:B------:R-:W-:Y:S05]  /*14660*/  BSYNC B0 ;  /* 0x0000000000007941 */ /* 0x000fea0003800000 */
.L_x_14713:
        /* <DEDUP_REMOVED lines=16> */
.L_x_14719:
[----:B------:R-:W-:Y:S05]  /*14770*/  BSYNC B1 ;  /* 0x0000000000017941 */ /* 0x000fea0003800000 */
.L_x_14718:
        /* <DEDUP_REMOVED lines=44> */
.L_x_14717:
[----:B------:R-:W-:Y:S05]  /*14a40*/  BSYNC B0 ;  /* 0x0000000000007941 */ /* 0x000fea0003800000 */
.L_x_14716:
        /* <DEDUP_REMOVED lines=10> */
.L_x_14712:
        /* <DEDUP_REMOVED lines=12> */
.L_x_14721:
[----:B------:R-:W-:Y:S02]  /*14bb0*/  IMAD.MOV.U32 R197, RZ, RZ, R10 ;  /* 0x000000ffffc57224 */ /* 0x000fe400078e000a */
.L_x_14722:
[----:B------:R-:W-:Y:S05]  /*14bc0*/  BSYNC B0 ;  /* 0x0000000000007941 */ /* 0x000fea0003800000 */
.L_x_14720:
        /* <DEDUP_REMOVED lines=16> */
.L_x_14726:
[----:B------:R-:W-:Y:S05]  /*14cd0*/  BSYNC B1 ;  /* 0x0000000000017941 */ /* 0x000fea0003800000 */
.L_x_14725:
        /* <DEDUP_REMOVED lines=44> */
.L_x_14724:
[----:B------:R-:W-:Y:S05]  /*14fa0*/  BSYNC B0 ;  /* 0x0000000000007941 */ /* 0x000fea0003800000 */
.L_x_14723:
        /* <DEDUP_REMOVED lines=13> */
.L_x_14727:
        /* <DEDUP_REMOVED lines=12> */
.L_x_14730:
[----:B------:R-:W-:Y:S02]  /*15140*/  IMAD.MOV.U32 R197, RZ, RZ, R10 ;  /* 0x000000ffffc57224 */ /* 0x000fe400078e000a */
.L_x_14731:
[----:B------:R-:W-:Y:S05]  /*15150*/  BSYNC B0 ;  /* 0x0000000000007941 */ /* 0x000fea0003800000 */
.L_x_14729:
        /* <DEDUP_REMOVED lines=16> */
.L_x_14735:
[----:B------:R-:W-:Y:S05]  /*15260*/  BSYNC B1 ;  /* 0x0000000000017941 */ /* 0x000fea0003800000 */
.L_x_14734:
        /* <DEDUP_REMOVED lines=44> */
.L_x_14733:
[----:B------:R-:W-:Y:S05]  /*15530*/  BSYNC B0 ;  /* 0x0000000000007941 */ /* 0x000fea0003800000 */
.L_x_14732:
        /* <DEDUP_REMOVED lines=10> */
.L_x_14728:
        /* <DEDUP_REMOVED lines=12> */
.L_x_14737:
[----:B------:R-:W-:Y:S02]  /*156a0*/  IMAD.MOV.U32 R197, RZ, RZ, R10 ;  /* 0x000000ffffc57224 */ /* 0x000fe400078e000a */
.L_x_14738:
[----:B------:R-:W-:Y:S05]  /*156b0*/  BSYNC B0 ;  /* 0x0000000000007941 */ /* 0x000fea0003800000 */
.L_x_14736:
        /* <DEDUP_REMOVED lines=16> */
.L_x_14742:
[----:B------:R-:W-:Y:S05]  /*157c0*/  BSYNC B1 ;  /* 0x0000000000017941 */ /* 0x000fea0003800000 */
.L_x_14741:
        /* <DEDUP_REMOVED lines=44> */
.L_x_14740:
[----:B------:R-:W-:Y:S05]  /*15a90*/  BSYNC B0 ;  /* 0x0000000000007941 */ /* 0x000fea0003800000 */
.L_x_14739:
        /* <DEDUP_REMOVED lines=13> */
.L_x_14743:
        /* <DEDUP_REMOVED lines=12> */
.L_x_14746:
[----:B------:R-:W-:Y:S02]  /*15c30*/  MOV R166, R10 ;  /* 0x0000000a00a67202 */ /* 0x000fe40000000f00 */
.L_x_14747:
[----:B------:R-:W-:Y:S05]  /*15c40*/  BSYNC B0 ;  /* 0x0000000000007941 */ /* 0x000fea0003800000 */
.L_x_14745:
        /* <DEDUP_REMOVED lines=16> */
.L_x_14751:
[----:B------:R-:W-:Y:S05]  /*15d50*/  BSYNC B1 ;  /* 0x0000000000017941 */ /* 0x000fea0003800000 */
.L_x_14750:
        /* <DEDUP_REMOVED lines=44> */
.L_x_14749:
[----:B------:R-:W-:Y:S05]  /*16020*/  BSYNC B0 ;  /* 0x0000000000007941 */ /* 0x000fea0003800000 */
.L_x_14748:
        /* <DEDUP_REMOVED lines=10> */
.L_x_14744:
        /* <DEDUP_REMOVED lines=12> */
.L_x_14753:
[----:B------:R-:W-:Y:S02]  /*16190*/  MOV R166, R10 ;  /* 0x0000000a00a67202 */ /* 0x000fe40000000f00 */
.L_x_14754:
[----:B------:R-:W-:Y:S05]  /*161a0*/  BSYNC B0 ;  /* 0x0000000000007941 */ /* 0x000fea0003800000 */
.L_x_14752:
        /* <DEDUP_REMOVED lines=16> */
.L_x_14758:
[----:B------:R-:W-:Y:S05]  /*162b0*/  BSYNC B1 ;  /* 0x0000000000017941 */ /* 0x000fea0003800000 */
.L_x_14757:
        /* <DEDUP_REMOVED lines=44> */
.L_x_14756:
[----:B------:R-:W-:Y:S05]  /*16580*/  BSYNC B0 ;  /* 0x0000000000007941 */ /* 0x000fea0003800000 */
.L_x_14755:
        /* <DEDUP_REMOVED lines=13> */
.L_x_14759:
        /* <DEDUP_REMOVED lines=12> */
.L_x_14762:
[----:B------:R-:W-:Y:S02]  /*16720*/  IMAD.MOV.U32 R166, RZ, RZ, R10 ;  /* 0x000000ffffa67224 */ /* 0x000fe400078e000a */
.L_x_14763:
[----:B------:R-:W-:Y:S05]  /*16730*/  BSYNC B0 ;  /* 0x0000000000007941 */ /* 0x000fea0003800000 */
.L_x_14761:
        /* <DEDUP_REMOVED lines=16> */
.L_x_14767:
[----:B------:R-:W-:Y:S05]  /*16840*/  BSYNC B1 ;  /* 0x0000000000017941 */ /* 0x000fea0003800000 */
.L_x_14766:
        /* <DEDUP_REMOVED lines=44> */
.L_x_14765:
[----:B------:R-:W-:Y:S05]  /*16b10*/  BSYNC B0 ;  /* 0x0000000000007941 */ /* 0x000fea0003800000 */
.L_x_14764:
        /* <DEDUP_REMOVED lines=10> */
.L_x_14760:
        /* <DEDUP_REMOVED lines=12> */
.L_x_14769:
[----:B------:R-:W-:Y:S02]  /*16c80*/  IMAD.MOV.U32 R166, RZ, RZ, R10 ;  /* 0x000000ffffa67224 */ /* 0x000fe400078e000a */
.L_x_14770:
[----:B------:R-:W-:Y:S05]  /*16c90*/  BSYNC B0 ;  /* 0x0000000000007941 */ /* 0x000fea0003800000 */
.L_x_14768:
        /* <DEDUP_REMOVED lines=16> */
.L_x_14774:
[----:B------:R-:W-:Y:S05]  /*16da0*/  BSYNC B1 ;  /* 0x0000000000017941 */ /* 0x000fea0003800000 */
.L_x_14773:
        /* <DEDUP_REMOVED lines=44> */
.L_x_14772:
[----:B------:R-:W-:Y:S05]  /*17070*/  BSYNC B0 ;  /* 0x0000000000007941 */ /* 0x000fea0003800000 */
.L_x_14771:
        /* <DEDUP_REMOVED lines=13> */
.L_x_14775:
        /* <DEDUP_REMOVED lines=12> */
.L_x_14778:
[----:B------:R-:W-:Y:S02]  /*17210*/  IMAD.MOV.U32 R182, RZ, RZ, R10 ;  /* 0x000000ffffb67224 */ /* 0x000fe400078e000a */
.L_x_14779:
[----:B------:R-:W-:Y:S05]  /*17220*/  BSYNC B0 ;  /* 0x0000000000007941 */ /* 0x000fea0003800000 */
.L_x_14777:
        /* <DEDUP_REMOVED lines=16> */
.L_x_14783:
[----:B------:R-:W-:Y:S05]  /*17330*/  BSYNC B1 ;  /* 0x0000000000017941 */ /* 0x000fea0003800000 */
.L_x_14782:
        /* <DEDUP_REMOVED lines=44> */
.L_x_14781:
[----:B------:R-:W-:Y:S05]  /*17600*/  BSYNC B0 ;  /* 0x0000000000007941 */ /* 0x000fea0003800000 */
.L_x_14780:
        /* <DEDUP_REMOVED lines=10> */
.L_x_14776:
        /* <DEDUP_REMOVED lines=42> */
[----:B------:R-:W-:Y:S01]  /*17950*/  F2FP.PACK_AB R167, R221, R220 ;  /* 0x000000dcdda7723e */ /* 0x000fe200000000ff */
[----:B------:R-:W-:Y:S01]  /*17960*/  FADD.FTZ R183, R183, R212 ;  /* 0x000000d4b7b77221 */ /* 0x000fe20000010000 */
[----:B------:R-:W-:Y:S02]  /*17970*/  F2FP.PACK_AB R166, R219, R218 ;  /* 0x000000dadba6723e */ /* 0x000fe400000000ff */
[----:B------:R-:W-:Y:S01]  /*17980*/  F2FP.PACK_AB R165, R216, R215 ;  /* 0x000000d7d8a5723e */ /* 0x000fe200000000ff */
[----:B------:R-:W-:-:S02]  /*17990*/  FADD.FTZ R164, R183, R214 ;  /* 0x000000d6b7a47221 */ /* 0x000fc40000010000 */
[----:B------:R-:W-:Y:S01]  /*179a0*/  IMAD.WIDE.U32 R182, R196, R198, c[0x0][0x188] ;  /* 0x00006200c4b67625 */ /* 0x000fe200078e00c6 */
[----:B------:R-:W-:Y:S02]  /*179b0*/  SEL R198, RZ, 0x1, P1 ;  /* 0x00000001ffc67807 */ /* 0x000fe40000800000 */
[----:B------:R-:W-:Y:S01]  /*179c0*/  ISETP.NE.AND P1, PT, R195, RZ, PT ;  /* 0x000000ffc300720c */ /* 0x000fe20003f25270 */
[----:B------:R-:W-:Y:S01]  /*179d0*/  FADD.FTZ R180, R164, R217 ;  /* 0x000000d9a4b47221 */ /* 0x000fe20000010000 */
[----:B------:R-:W-:-:S03]  /*179e0*/  F2FP.PACK_AB R164, R217, R214 ;  /* 0x000000d6d9a4723e */ /* 0x000fc600000000ff */
        /* <DEDUP_REMOVED lines=29> */
.L_x_14784:
[----:B0-----:R-:W-:Y:S01]  /*17bc0*/  FADD.FTZ R183, R222, R221 ;  /* 0x000000dddeb77221 */ /* 0x001fe20000010000 */
[----:B------:R-:W-:Y:S05]  /*17bd0*/  BRA.DIV ~URZ, `(.L_x_14785) ;  /* 0x000012327f007947 */ /* 0x000fea000b800000 */
[----:B------:R0:W1:Y:S02]  /*17be0*/  SHFL.BFLY PT, R164, R183, 0x1, 0x1f ;  /* 0x0c201f00b7a47f89 */ /* 0x00006400000e0000 */
.L_x_14789:
        /* <DEDUP_REMOVED lines=84> */
.L_x_14790:
        /* <DEDUP_REMOVED lines=87> */
[----:B------:R-:W-:Y:S01]  /*186a0*/  F2FP.PACK_AB R168, R165, R168 ;  /* 0x000000a8a5a8723e */ /* 0x000fe200000000ff */
[----:B------:R-:W-:-:S02]  /*186b0*/  FFMA.FTZ R170, R84, R221, R148 ;  /* 0x000000dd54aa7223 */ /* 0x000fc40000010094 */
[----:B------:R-:W-:Y:S01]  /*186c0*/  FFMA.FTZ R167, R85, R204, R149 ;  /* 0x000000cc55a77223 */ /* 0x000fe20000010095 */
[----:B------:R-:W-:Y:S01]  /*186d0*/  F2FP.PACK_AB R169, R164, R169 ;  /* 0x000000a9a4a9723e */ /* 0x000fe200000000ff */
[-C--:B------:R-:W-:Y:S02]  /*186e0*/  FFMA.FTZ R171, R86, R223.reuse, R150 ;  /* 0x000000df56ab7223 */ /* 0x080fe40000010096 */
        /* <DEDUP_REMOVED lines=8> */
[----:B------:R0:W-:Y:S01]  /*18770*/  STG.E.128 [R172.64], R168 ;  /* 0x000000a8ac007986 */ /* 0x0001e2000c101d04 */
[----:B------:R-:W-:Y:S02]  /*18780*/  FFMA.FTZ R204, R53, R204, R117 ;  /* 0x000000cc35cc7223 */ /* 0x000fe40000010075 */
[----:B------:R-:W-:Y:S02]  /*18790*/  FFMA.FTZ R175, R57, R166, R121 ;  /* 0x000000a639af7223 */ /* 0x000fe40000010079 */
[----:B------:R-:W-:Y:S01]  /*187a0*/  FFMA.FTZ R165, R58, R203, R122 ;  /* 0x000000cb3aa57223 */ /* 0x000fe2000001007a */
[----:B------:R-:W-:Y:S01]  /*187b0*/  F2FP.PACK_AB R166, R204, R221 ;  /* 0x000000ddcca6723e */ /* 0x000fe200000000ff */
[----:B------:R-:W-:Y:S01]  /*187c0*/  FFMA.FTZ R202, R59, R202, R123 ;  /* 0x000000ca3bca7223 */ /* 0x000fe2000001007b */
[----:B------:R-:W-:Y:S01]  /*187d0*/  F2FP.PACK_AB R164, R175, R164 ;  /* 0x000000a4afa4723e */ /* 0x000fe200000000ff */
[----:B------:R-:W-:Y:S01]  /*187e0*/  FFMA.FTZ R218, R78, R205, R142 ;  /* 0x000000cd4eda7223 */ /* 0x000fe2000001008e */
[----:B------:R-:W-:Y:S01]  /*187f0*/  IADD3 R221, R179, 0x40, RZ ;  /* 0x00000040b3dd7810 */ /* 0x000fe20007ffe0ff */
[----:B------:R-:W-:Y:S01]  /*18800*/  FFMA.FTZ R175, R80, R181, R144 ;  /* 0x000000b550af7223 */ /* 0x000fe20000010090 */
[----:B------:R-:W-:Y:S01]  /*18810*/  F2FP.PACK_AB R165, R202, R165 ;  /* 0x000000a5caa5723e */ /* 0x000fe200000000ff */
[----:B------:R-:W-:-:S02]  /*18820*/  FFMA.FTZ R204, R83, R178, R147 ;  /* 0x000000b253cc7223 */ /* 0x000fc40000010093 */
[----:B------:R-:W-:Y:S02]  /*18830*/  FFMA.FTZ R202, R81, R176, R145 ;  /* 0x000000b051ca7223 */ /* 0x000fe40000010091 */
[----:B------:R-:W-:Y:S02]  /*18840*/  FFMA.FTZ R178, R51, R178, R115 ;  /* 0x000000b233b27223 */ /* 0x000fe40000010073 */
[----:B0-----:R-:W-:Y:S01]  /*18850*/  FFMA.FTZ R170, R76, R177, R140 ;  /* 0x000000b14caa7223 */ /* 0x001fe2000001008c */
[----:B------:R-:W-:Y:S01]  /*18860*/  F2FP.PACK_AB R168, R202, R175 ;  /* 0x000000afcaa8723e */ /* 0x000fe200000000ff */
[----:B------:R-:W-:Y:S02]  /*18870*/  FFMA.FTZ R171, R77, R174, R141 ;  /* 0x000000ae4dab7223 */ /* 0x000fe4000001008d */
[----:B------:R-:W-:Y:S02]  /*18880*/  FFMA.FTZ R173, R79, R200, R143 ;  /* 0x000000c84fad7223 */ /* 0x000fe4000001008f */
[----:B------:R-:W-:Y:S01]  /*18890*/  FFMA.FTZ R172, R48, R181, R112 ;  /* 0x000000b530ac7223 */ /* 0x000fe20000010070 */
[----:B------:R-:W-:Y:S01]  /*188a0*/  F2FP.PACK_AB R170, R171, R170 ;  /* 0x000000aaabaa723e */ /* 0x000fe200000000ff */
[----:B------:R-:W-:Y:S01]  /*188b0*/  FFMA.FTZ R181, R49, R176, R113 ;  /* 0x000000b031b57223 */ /* 0x000fe20000010071 */
[----:B------:R-:W-:Y:S01]  /*188c0*/  F2FP.PACK_AB R171, R173, R218 ;  /* 0x000000daadab723e */ /* 0x000fe200000000ff */
[----:B------:R-:W-:Y:S01]  /*188d0*/  FFMA.FTZ R173, R50, R201, R114 ;  /* 0x000000c932ad7223 */ /* 0x000fe20000010072 */
[----:B------:R-:W-:Y:S01]  /*188e0*/  MOV R218, 0x10 ;  /* 0x0000001000da7802 */ /* 0x000fe20000000f00 */
[----:B------:R-:W-:Y:S01]  /*188f0*/  FFMA.FTZ R205, R46, R205, R110 ;  /* 0x000000cd2ecd7223 */ /* 0x000fe2000001006e */
[----:B------:R-:W-:Y:S01]  /*18900*/  F2FP.PACK_AB R172, R181, R172 ;  /* 0x000000acb5ac723e */ /* 0x000fe200000000ff */
[----:B------:R-:W-:Y:S01]  /*18910*/  FFMA.FTZ R203, R82, R201, R146 ;  /* 0x000000c952cb7223 */ /* 0x000fe20000010092 */
[----:B------:R-:W-:Y:S01]  /*18920*/  F2FP.PACK_AB R173, R178, R173 ;  /* 0x000000adb2ad723e */ /* 0x000fe200000000ff */
[----:B------:R-:W-:-:S02]  /*18930*/  FFMA.FTZ R200, R47, R200, R111 ;  /* 0x000000c82fc87223 */ /* 0x000fc4000001006f */
[----:B------:R-:W-:Y:S01]  /*18940*/  FFMA.FTZ R177, R44, R177, R108 ;  /* 0x000000b12cb17223 */ /* 0x000fe2000001006c */
[----:B------:R-:W-:Y:S01]  /*18950*/  F2FP.PACK_AB R169, R204, R203 ;  /* 0x000000cbcca9723e */ /* 0x000fe200000000ff */
        /* <DEDUP_REMOVED lines=8> */
[----:B------:R-:W-:Y:S01]  /*189e0*/  FFMA.FTZ R200, R74, R215, R138 ;  /* 0x000000d74ac87223 */ /* 0x000fe2000001008a */
[----:B------:R-:W-:Y:S01]  /*189f0*/  IADD3.X R181, R220, c[0x0][0x214], RZ, P0, !PT ;  /* 0x00008500dcb57a10 */ /* 0x000fe200007fe4ff */
[----:B------:R-:W-:Y:S01]  /*18a00*/  FFMA.FTZ R203, R75, R212, R139 ;  /* 0x000000d44bcb7223 */ /* 0x000fe2000001008b */
[----:B------:R-:W-:Y:S01]  /*18a10*/  F2FP.PACK_AB R176, R201, R176 ;  /* 0x000000b0c9b0723e */ /* 0x000fe200000000ff */
[----:B------:R-:W-:-:S02]  /*18a20*/  FFMA.FTZ R201, R71, R216, R135 ;  /* 0x000000d847c97223 */ /* 0x000fc40000010087 */
[----:B------:R0:W-:Y:S01]  /*18a30*/  STG.E.128 [R180.64], R164 ;  /* 0x000000a4b4007986 */ /* 0x0001e2000c101d04 */
[----:B------:R-:W-:Y:S01]  /*18a40*/  F2FP.PACK_AB R177, R203, R200 ;  /* 0x000000c8cbb1723e */ /* 0x000fe200000000ff */
[-C--:B------:R-:W-:Y:S01]  /*18a50*/  FFMA.FTZ R200, R70, R183.reuse, R134 ;  /* 0x000000b746c87223 */ /* 0x080fe20000010086 */
[----:B------:R-:W-:Y:S01]  /*18a60*/  IADD3 R203, R179, 0x20, RZ ;  /* 0x00000020b3cb7810 */ /* 0x000fe20007ffe0ff */
[----:B------:R-:W-:Y:S02]  /*18a70*/  FFMA.FTZ R183, R38, R183, R102 ;  /* 0x000000b726b77223 */ /* 0x000fe40000010066 */
[----:B------:R-:W-:Y:S01]  /*18a80*/  FFMA.FTZ R216, R39, R216, R103 ;  /* 0x000000d827d87223 */ /* 0x000fe20000010067 */
[----:B------:R-:W-:Y:S01]  /*18a90*/  F2FP.PACK_AB R179, R201, R200 ;  /* 0x000000c8c9b3723e */ /* 0x000fe200000000ff */
[----:B------:R-:W-:-:S03]  /*18aa0*/  IMAD.WIDE.U32 R200, R203, R218, c[0x0][0x208] ;  /* 0x00008200cbc87625 */ /* 0x000fc600078e00da */
[----:B------:R-:W-:Y:S01]  /*18ab0*/  F2FP.PACK_AB R183, R216, R183 ;  /* 0x000000b7d8b7723e */ /* 0x000fe200000000ff */
[-C--:B------:R-:W-:Y:S01]  /*18ac0*/  IMAD.WIDE.U32 R202, R203, R218.reuse, c[0x0][0x210] ;  /* 0x00008400cbca7625 */ /* 0x080fe200078e00da */
[----:B------:R1:W-:Y:S03]  /*18ad0*/  STG.E.128 [R200.64], R168 ;  /* 0x000000a8c8007986 */ /* 0x0003e6000c101d04 */
[----:B------:R-:W-:Y:S01]  /*18ae0*/  IMAD.WIDE.U32 R204, R221, R218, c[0x0][0x208] ;  /* 0x00008200ddcc7625 */ /* 0x000fe200078e00da */
[----:B------:R2:W-:Y:S03]  /*18af0*/  STG.E.128 [R202.64], R172 ;  /* 0x000000acca007986 */ /* 0x0005e6000c101d04 */
[----:B0-----:R-:W-:Y:S01]  /*18b00*/  FFMA.FTZ R164, R64, R207, R128 ;  /* 0x000000cf40a47223 */ /* 0x001fe20000010080 */
[----:B------:R0:W-:Y:S01]  /*18b10*/  STG.E.128 [R204.64], R176 ;  /* 0x000000b0cc007986 */ /* 0x0001e2000c101d04 */
        /* <DEDUP_REMOVED lines=10> */
[----:B-1----:R-:W-:-:S02]  /*18bc0*/  FFMA.FTZ R170, R28, R211, R92 ;  /* 0x000000d31caa7223 */ /* 0x002fc4000001005c */
[----:B------:R-:W-:Y:S01]  /*18bd0*/  FFMA.FTZ R168, R62, R213, R126 ;  /* 0x000000d53ea87223 */ /* 0x000fe2000001007e */
[----:B------:R-:W-:Y:S01]  /*18be0*/  F2FP.PACK_AB R166, R167, R166 ;  /* 0x000000a6a7a6723e */ /* 0x000fe200000000ff */
[----:B--2---:R-:W-:Y:S02]  /*18bf0*/  FFMA.FTZ R173, R63, R210, R127 ;  /* 0x000000d23fad7223 */ /* 0x004fe4000001007f */
[----:B------:R-:W-:Y:S02]  /*18c00*/  FFMA.FTZ R169, R29, R208, R93 ;  /* 0x000000d01da97223 */ /* 0x000fe4000001005d */
[----:B------:R-:W-:Y:S01]  /*18c10*/  IMAD.SHL.U32 R174, R196, 0x10, RZ ;  /* 0x00000010c4ae7824 */ /* 0x000fe200078e00ff */
[----:B------:R-:W-:Y:S01]  /*18c20*/  F2FP.PACK_AB R167, R173, R168 ;  /* 0x000000a8ada7723e */ /* 0x000fe200000000ff */
[----:B------:R-:W-:Y:S01]  /*18c30*/  FFMA.FTZ R182, R36, R217, R100 ;  /* 0x000000d924b67223 */ /* 0x000fe20000010064 */
[----:B------:R-:W-:Y:S01]  /*18c40*/  F2FP.PACK_AB R170, R169, R170 ;  /* 0x000000aaa9aa723e */ /* 0x000fe200000000ff */
[----:B------:R-:W-:Y:S01]  /*18c50*/  FFMA.FTZ R215, R42, R215, R106 ;  /* 0x000000d72ad77223 */ /* 0x000fe2000001006a */
[----:B------:R-:W-:Y:S01]  /*18c60*/  SHF.R.U32.HI R196, RZ, 0x1c, R196 ;  /* 0x0000001cffc47819 */ /* 0x000fe200000116c4 */
[----:B------:R-:W-:Y:S01]  /*18c70*/  FFMA.FTZ R212, R43, R212, R107 ;  /* 0x000000d42bd47223 */ /* 0x000fe2000001006b */
[C---:B------:R-:W-:Y:S01]  /*18c80*/  IADD3 R172, P0, R174.reuse, c[0x0][0x208], RZ ;  /* 0x00008200aeac7a10 */ /* 0x040fe20007f1e0ff */
[----:B------:R-:W-:Y:S01]  /*18c90*/  FFMA.FTZ R217, R37, R214, R101 ;  /* 0x000000d625d97223 */ /* 0x000fe20000010065 */
[----:B------:R-:W-:Y:S01]  /*18ca0*/  IADD3 R174, P1, R174, c[0x0][0x210], RZ ;  /* 0x00008400aeae7a10 */ /* 0x000fe20007f3e0ff */
[----:B------:R-:W-:Y:S01]  /*18cb0*/  FFMA.FTZ R171, R30, R213, R94 ;  /* 0x000000d51eab7223 */ /* 0x000fe2000001005e */
[----:B------:R-:W-:Y:S01]  /*18cc0*/  F2FP.PACK_AB R181, R212, R215 ;  /* 0x000000d7d4b5723e */ /* 0x000fe200000000ff */
[----:B------:R-:W-:Y:S01]  /*18cd0*/  FFMA.FTZ R210, R31, R210, R95 ;  /* 0x000000d21fd27223 */ /* 0x000fe2000001005f */
[----:B------:R-:W-:Y:S01]  /*18ce0*/  F2FP.PACK_AB R182, R217, R182 ;  /* 0x000000b6d9b6723e */ /* 0x000fe200000000ff */
[----:B------:R-:W-:Y:S01]  /*18cf0*/  FFMA.FTZ R169, R34, R209, R98 ;  /* 0x000000d122a97223 */ /* 0x000fe20000010062 */
[----:B------:R-:W-:Y:S01]  /*18d00*/  IADD3.X R173, R196, c[0x0][0x20c], RZ, P0, !PT ;  /* 0x00008300c4ad7a10 */ /* 0x000fe200007fe4ff */
[----:B------:R-:W-:Y:S01]  /*18d10*/  FFMA.FTZ R206, R35, R206, R99 ;  /* 0x000000ce23ce7223 */ /* 0x000fe20000010063 */
[----:B------:R-:W-:Y:S01]  /*18d20*/  F2FP.PACK_AB R171, R210, R171 ;  /* 0x000000abd2ab723e */ /* 0x000fe200000000ff */
[----:B------:R-:W-:Y:S01]  /*18d30*/  FFMA.FTZ R168, R32, R207, R96 ;  /* 0x000000cf20a87223 */ /* 0x000fe20000010060 */
[----:B------:R-:W-:Y:S01]  /*18d40*/  IADD3.X R175, R196, c[0x0][0x214], RZ, P1, !PT ;  /* 0x00008500c4af7a10 */ /* 0x000fe20000ffe4ff */
[----:B0-----:R-:W-:Y:S01]  /*18d50*/  FFMA.FTZ R177, R33, R198, R97 ;  /* 0x000000c621b17223 */ /* 0x001fe20000010061 */
[----:B------:R-:W-:Y:S01]  /*18d60*/  F2FP.PACK_AB R169, R206, R169 ;  /* 0x000000a9cea9723e */ /* 0x000fe200000000ff */
[----:B------:R-:W-:-:S03]  /*18d70*/  IMAD.WIDE.U32 R218, R221, R218, c[0x0][0x210] ;  /* 0x00008400ddda7625 */ /* 0x000fc600078e00da */
[----:B------:R-:W-:Y:S01]  /*18d80*/  F2FP.PACK_AB R168, R177, R168 ;  /* 0x000000a8b1a8723e */ /* 0x000fe200000000ff */
[----:B------:R-:W-:Y:S01]  /*18d90*/  IMAD R194, R199, c[0x0][0x160], R194 ;  /* 0x00005800c7c27a24 */ /* 0x000fe200078e02c2 */
[----:B------:R0:W-:Y:S04]  /*18da0*/  STG.E.128 [R218.64], R180 ;  /* 0x000000b4da007986 */ /* 0x0001e8000c101d04 */
[----:B------:R0:W-:Y:S01]  /*18db0*/  STG.E.128 [R172.64], R164 ;  /* 0x000000a4ac007986 */ /* 0x0001e2000c101d04 */
[----:B------:R-:W-:-:S03]  /*18dc0*/  ISETP.GE.AND P0, PT, R194, c[0x0][0x164], PT ;  /* 0x00005900c2007a0c */ /* 0x000fc60003f06270 */
[----:B------:R0:W-:Y:S10]  /*18dd0*/  STG.E.128 [R174.64], R168 ;  /* 0x000000a8ae007986 */ /* 0x0001f4000c101d04 */
[----:B0-----:R-:W-:Y:S01]  /*18de0*/  @P0 CALL.REL.NOINC `(.L_x_14787) ;  /* 0x0000001000000944 */ /* 0x001fe20003c00000 */
[----:B------:R-:W-:Y:S05]  /*18df0*/  BRA `(.L_x_14788) ;  /* 0xfffe7c8000007947 */ /* 0x000fea000383ffff */
.L_x_14787:
[----:B------:R-:W-:Y:S05]  /*18e00*/  EXIT ;  /* 0x000000000000794d */ /* 0x000fea0003800000 */
.L_x_14785:
[----:B------:R-:W-:Y:S01]  /*18e10*/  IMAD.MOV.U32 R176, RZ, RZ, 0x1 ;  /* 0x00000001ffb07424 */ /* 0x000fe200078e00ff */
[----:B------:R-:W-:Y:S01]  /*18e20*/  MOV R164, 0x18e60 ;  /* 0x00018e6000a47802 */ /* 0x000fe20000000f00 */
[----:B------:R-:W-:-:S02]  /*18e30*/  IMAD.MOV.U32 R166, RZ, RZ, 0x1f ;  /* 0x0000001fffa67424 */ /* 0x000fc400078e00ff */
[----:B------:R-:W-:Y:S02]  /*18e40*/  IMAD.MOV.U32 R167, RZ, RZ, -0x1 ;  /* 0xffffffffffa77424 */ /* 0x000fe400078e00ff */
[----:B------:R-:W-:Y:S05]  /*18e50*/  CALL.REL.NOINC `($__internal_45_$__cuda_sm70_shflsync_bfly_p) ;  /* 0x0000079000007944 */ /* 0x000fea0003c00000 */
[----:B-1----:R-:W-:Y:S01]  /*18e60*/  MOV R164, R176 ;  /* 0x000000b000a47202 */ /* 0x002fe20000000f00 */
[----:B0-----:R-:W-:Y:S05]  /*18e70*/  BRA `(.L_x_14789) ;  /* 0xffffed7000007947 */ /* 0x001fea000383ffff */
.L_x_14786:
[----:B------:R-:W-:Y:S01]  /*18e80*/  IMAD.MOV.U32 R176, RZ, RZ, 0x2 ;  /* 0x00000002ffb07424 */ /* 0x000fe200078e00ff */
[----:B------:R-:W-:Y:S01]  /*18e90*/  MOV R164, 0x18ed0 ;  /* 0x00018ed000a47802 */ /* 0x000fe20000000f00 */
[----:B------:R-:W-:Y:S02]  /*18ea0*/  IMAD.MOV.U32 R166, RZ, RZ, 0x1f ;  /* 0x0000001fffa67424 */ /* 0x000fe400078e00ff */
[----:B------:R-:W-:Y:S02]  /*18eb0*/  IMAD.MOV.U32 R167, RZ, RZ, -0x1 ;  /* 0xffffffffffa77424 */ /* 0x000fe400078e00ff */
[----:B------:R-:W-:Y:S05]  /*18ec0*/  CALL.REL.NOINC `($__internal_45_$__cuda_sm70_shflsync_bfly_p) ;  /* 0x0000072000007944 */ /* 0x000fea0003c00000 */
[----:B0-----:R-:W-:Y:S01]  /*18ed0*/  HFMA2.MMA R166, -RZ, RZ, 0, 1.847743988037109375e-06 ;  /* 0x0000001fffa67435 */ /* 0x001fe200000001ff */
[----:B-1----:R-:W-:Y:S01]  /*18ee0*/  FADD.FTZ R183, R183, R176 ;  /* 0x000000b0b7b77221 */ /* 0x002fe20000010000 */
[----:B------:R-:W-:Y:S01]  /*18ef0*/  MOV R164, 0x18f30 ;  /* 0x00018f3000a47802 */ /* 0x000fe20000000f00 */
[----:B------:R-:W-:Y:S02]  /*18f00*/  IMAD.MOV.U32 R176, RZ, RZ, 0x4 ;  /* 0x00000004ffb07424 */ /* 0x000fe400078e00ff */
[----:B------:R-:W-:-:S02]  /*18f10*/  IMAD.MOV.U32 R167, RZ, RZ, -0x1 ;  /* 0xffffffffffa77424 */ /* 0x000fc400078e00ff */
[----:B------:R-:W-:Y:S05]  /*18f20*/  CALL.REL.NOINC `($__internal_45_$__cuda_sm70_shflsync_bfly_p) ;  /* 0x000006c000007944 */ /* 0x000fea0003c00000 */
[----:B01----:R-:W-:Y:S01]  /*18f30*/  FADD.FTZ R183, R183, R176 ;  /* 0x000000b0b7b77221 */ /* 0x003fe20000010000 */
[----:B------:R-:W-:Y:S01]  /*18f40*/  MOV R164, 0x18f90 ;  /* 0x00018f9000a47802 */ /* 0x000fe20000000f00 */
[----:B------:R-:W-:-:S02]  /*18f50*/  IMAD.MOV.U32 R176, RZ, RZ, 0x8 ;  /* 0x00000008ffb07424 */ /* 0x000fc400078e00ff */
[----:B------:R-:W-:Y:S02]  /*18f60*/  IMAD.MOV.U32 R166, RZ, RZ, 0x1f ;  /* 0x0000001fffa67424 */ /* 0x000fe400078e00ff */
[----:B------:R-:W-:Y:S02]  /*18f70*/  IMAD.MOV.U32 R167, RZ, RZ, -0x1 ;  /* 0xffffffffffa77424 */ /* 0x000fe400078e00ff */
[----:B------:R-:W-:Y:S05]  /*18f80*/  CALL.REL.NOINC `($__internal_45_$__cuda_sm70_shflsync_bfly_p) ;  /* 0x0000066000007944 */ /* 0x000fea0003c00000 */
[----:B01----:R-:W-:Y:S01]  /*18f90*/  FADD.FTZ R183, R183, R176 ;  /* 0x000000b0b7b77221 */ /* 0x003fe20000010000 */
[----:B------:R-:W-:Y:S01]  /*18fa0*/  MOV R176, 0x10 ;  /* 0x0000001000b07802 */ /* 0x000fe20000000f00 */
[----:B------:R-:W-:Y:S01]  /*18fb0*/  IMAD.MOV.U32 R166, RZ, RZ, 0x1f ;  /* 0x0000001fffa67424 */ /* 0x000fe200078e00ff */
[----:B------:R-:W-:Y:S01]  /*18fc0*/  MOV R164, 0x18ff0 ;  /* 0x00018ff000a47802 */ /* 0x000fe20000000f00 */
[----:B------:R-:W-:Y:S02]  /*18fd0*/  IMAD.MOV.U32 R167, RZ, RZ, -0x1 ;  /* 0xffffffffffa77424 */ /* 0x000fe400078e00ff */
[----:B------:R-:W-:Y:S05]  /*18fe0*/  CALL.REL.NOINC `($__internal_45_$__cuda_sm70_shflsync_bfly_p) ;  /* 0x0000060000007944 */ /* 0x000fea0003c00000 */
        /* <DEDUP_REMOVED lines=70> */
[----:B------:R-:W-:Y:S05]  /*19450*/  CALL.REL.NOINC `($__internal_45_$__cuda_sm70_shflsync_bfly_p) ;  /* 0x0000019000007944 */ /* 0x000fea0003c00000 */
[----:B01----:R-:W-:Y:S01]  /*19460*/  FADD.FTZ R183, R183, R176 ;  /* 0x000000b0b7b77221 */ /* 0x003fe20000010000 */
[----:B------:R-:W-:Y:S01]  /*19470*/  MOV R164, 0x194c0 ;  /* 0x000194c000a47802 */ /* 0x000fe20000000f00 */
[----:B------:R-:W-:Y:S02]  /*19480*/  IMAD.MOV.U32 R176, RZ, RZ, 0x2 ;  /* 0x00000002ffb07424 */ /* 0x000fe400078e00ff */
[----:B------:R-:W-:Y:S02]  /*19490*/  IMAD.MOV.U32 R166, RZ, RZ, 0x1f ;  /* 0x0000001fffa67424 */ /* 0x000fe400078e00ff */
[----:B------:R-:W-:Y:S02]  /*194a0*/  IMAD.MOV.U32 R167, RZ, RZ, -0x1 ;  /* 0xffffffffffa77424 */ /* 0x000fe400078e00ff */
[----:B------:R-:W-:Y:S05]  /*194b0*/  CALL.REL.NOINC `($__internal_45_$__cuda_sm70_shflsync_bfly_p) ;  /* 0x0000013000007944 */ /* 0x000fea0003c00000 */
[----:B0-----:R-:W-:Y:S01]  /*194c0*/  HFMA2.MMA R166, -RZ, RZ, 0, 1.847743988037109375e-06 ;  /* 0x0000001fffa67435 */ /* 0x001fe200000001ff */
[----:B-1----:R-:W-:Y:S01]  /*194d0*/  FADD.FTZ R183, R183, R176 ;  /* 0x000000b0b7b77221 */ /* 0x002fe20000010000 */
[----:B------:R-:W-:Y:S01]  /*194e0*/  MOV R164, 0x19520 ;  /* 0x0001952000a47802 */ /* 0x000fe20000000f00 */
[----:B------:R-:W-:-:S02]  /*194f0*/  IMAD.MOV.U32 R176, RZ, RZ, 0x4 ;  /* 0x00000004ffb07424 */ /* 0x000fc400078e00ff */
[----:B------:R-:W-:Y:S02]  /*19500*/  IMAD.MOV.U32 R167, RZ, RZ, -0x1 ;  /* 0xffffffffffa77424 */ /* 0x000fe400078e00ff */
[----:B------:R-:W-:Y:S05]  /*19510*/  CALL.REL.NOINC `($__internal_45_$__cuda_sm70_shflsync_bfly_p) ;  /* 0x000000d000007944 */ /* 0x000fea0003c00000 */
[----:B01----:R-:W-:Y:S01]  /*19520*/  FADD.FTZ R183, R183, R176 ;  /* 0x000000b0b7b77221 */ /* 0x003fe20000010000 */
[----:B------:R-:W-:Y:S01]  /*19530*/  MOV R164, 0x19580 ;  /* 0x0001958000a47802 */ /* 0x000fe20000000f00 */
[----:B------:R-:W-:Y:S02]  /*19540*/  IMAD.MOV.U32 R176, RZ, RZ, 0x8 ;  /* 0x00000008ffb07424 */ /* 0x000fe400078e00ff */
[----:B------:R-:W-:Y:S02]  /*19550*/  IMAD.MOV.U32 R166, RZ, RZ, 0x1f ;  /* 0x0000001fffa67424 */ /* 0x000fe400078e00ff */
[----:B------:R-:W-:Y:S02]  /*19560*/  IMAD.MOV.U32 R167, RZ, RZ, -0x1 ;  /* 0xffffffffffa77424 */ /* 0x000fe400078e00ff */
[----:B------:R-:W-:Y:S05]  /*19570*/  CALL.REL.NOINC `($__internal_45_$__cuda_sm70_shflsync_bfly_p) ;  /* 0x0000007000007944 */ /* 0x000fea0003c00000 */
[----:B01----:R-:W-:Y:S01]  /*19580*/  FADD.FTZ R183, R183, R176 ;  /* 0x000000b0b7b77221 */ /* 0x003fe20000010000 */
[----:B------:R-:W-:Y:S01]  /*19590*/  MOV R176, 0x10 ;  /* 0x0000001000b07802 */ /* 0x000fe20000000f00 */
[----:B------:R-:W-:Y:S01]  /*195a0*/  IMAD.MOV.U32 R166, RZ, RZ, 0x1f ;  /* 0x0000001fffa67424 */ /* 0x000fe200078e00ff */
[----:B------:R-:W-:Y:S01]  /*195b0*/  MOV R164, 0x195e0 ;  /* 0x000195e000a47802 */ /* 0x000fe20000000f00 */
[----:B------:R-:W-:-:S02]  /*195c0*/  IMAD.MOV.U32 R167, RZ, RZ, -0x1 ;  /* 0xffffffffffa77424 */ /* 0x000fc400078e00ff */
[----:B------:R-:W-:Y:S05]  /*195d0*/  CALL.REL.NOINC `($__internal_45_$__cuda_sm70_shflsync_bfly_p) ;  /* 0x0000001000007944 */ /* 0x000fea0003c00000 */
[----:B01----:R-:W-:Y:S05]  /*195e0*/  BRA `(.L_x_14790) ;  /* 0xffffeb4000007947 */ /* 0x003fea000383ffff */
        .weak           $__internal_45_$__cuda_sm70_shflsync_bfly_p
        .type           $__internal_45_$__cuda_sm70_shflsync_bfly_p,@function
        .size           $__internal_45_$__cuda_sm70_shflsync_bfly_p,(.L_x_26535 - $__internal_45_$__cuda_sm70_shflsync_bfly_p)
$__internal_45_$__cuda_sm70_shflsync_bfly_p:
[----:B------:R-:W-:Y:S01]  /*195f0*/  IMAD.MOV.U32 R165, RZ, RZ, 0x0 ;  /* 0x00000000ffa57424 */ /* 0x000fe200078e00ff */
[----:B------:R-:W-:Y:S04]  /*19600*/  WARPSYNC R167 ;  /* 0x000000a700007348 */ /* 0x000fe80003800000 */
[----:B------:R0:W1:Y:S01]  /*19610*/  SHFL.BFLY PT, R176, R183, R176, R166 ;  /* 0x0c0000b0b7b07389 */ /* 0x00006200000e00a6 */
[----:B------:R-:W-:Y:S05]  /*19620*/  RET.REL.NODEC R164 `(_ZN10layer_norm31ln_parallel_residual_fwd_kernelINS_13Kernel_traitsIf6__halfS2_S2_fjLj1024ELj1ELj4ELj1ELj16ENS_18Kernel_traits_baseILj1024EfS2_S2_S2_fjLj128EEEEELb1ELb0ELb1EEEvNS_9FwdParamsE) ;  /* 0xfffe69d0a4007950 */ /* 0x000fea0003c3ffff */
.L_x_14791:
        /* <DEDUP_REMOVED lines=13> */
.L_x_26535:


//--------------------- .text._ZN10layer_norm31ln_parallel_residual_fwd_kernelINS_13Kernel_traitsIf6__halfS2_S2_fjLj1024ELj1ELj4ELj1ELj16ENS_18Kernel_traits_baseILj1024EfS2_S2_S2_fjLj128EEEEELb1ELb1ELb0EEEvNS_9FwdParamsE --------------------------
	.section	.text._ZN10layer_norm31ln_parallel_residual_fwd_kernelINS_13Kernel_traitsIf6__halfS2_S2_fjLj1024ELj1ELj4ELj1ELj16ENS_18Kernel_traits_baseILj1024EfS2_S2_S2_fjLj128EEEEELb1ELb1ELb0EEEvNS_9FwdParamsE,"ax",@progbits
	.sectioninfo	@"SHI_REGISTERS=143"
	.align	128
        .global         _ZN10layer_norm31ln_parallel_residual_fwd_kernelINS_13Kernel_traitsIf6__halfS2_S2_fjLj1024ELj1ELj4ELj1ELj16ENS_18Kernel_traits_baseILj1024EfS2_S2_S2_fjLj128EEEEELb1ELb1ELb0EEEvNS_9FwdParamsE
        .type           _ZN10layer_norm31ln_parallel_residual_fwd_kernelINS_13Kernel_traitsIf6__halfS2_S2_fjLj1024ELj1ELj4ELj1ELj16ENS_18Kernel_traits_baseILj1024EfS2_S2_S2_fjLj128EEEEELb1ELb1ELb0EEEvNS_9FwdParamsE,@function
        .size           _ZN10layer_norm31ln_parallel_residual_fwd_kernelINS_13Kernel_traitsIf6__halfS2_S2_fjLj1024ELj1ELj4ELj1ELj16ENS_18Kernel_traits_baseILj1024EfS2_S2_S2_fjLj128EEEEELb1ELb1ELb0EEEvNS_9FwdParamsE,(.L_x_26536 - _ZN10layer_norm31ln_parallel_residual_fwd_kernelINS_13Kernel_traitsIf6__halfS2_S2_fjLj1024ELj1ELj4ELj1ELj16ENS_18Kernel_traits_baseILj1024EfS2_S2_S2_fjLj128EEEEELb1ELb1ELb0EEEvNS_9FwdParamsE)
        .other          _ZN10layer_norm31ln_parallel_residual_fwd_kernelINS_13Kernel_traitsIf6__halfS2_S2_fjLj1024ELj1ELj4ELj1ELj16ENS_18Kernel_traits_baseILj1024EfS2_S2_S2_fjLj128EEEEELb1ELb1ELb0EEEvNS_9FwdParamsE,@"STO_CUDA_ENTRY STV_DEFAULT"
_ZN10layer_norm31ln_parallel_residual_fwd_kernelINS_13Kernel_traitsIf6__halfS2_S2_fjLj1024ELj1ELj4ELj1ELj16ENS_18Kernel_traits_baseILj1024EfS2_S2_S2_fjLj128EEEEELb1ELb1ELb0EEEvNS_9FwdParamsE:
.text._ZN10layer_norm31ln_parallel_residual_fwd_kernelINS_13Kernel_traitsIf6__halfS2_S2_fjLj1024ELj1ELj4ELj1ELj16ENS_18Kernel_traits_baseILj1024EfS2_S2_S2_fjLj128EEEEELb1ELb1ELb0EEEvNS_9FwdParamsE:
        /* <DEDUP_REMOVED lines=111> */
.L_x_14793:
[----:B------:R-:W-:Y:S05]  /*06f0*/  BSYNC B0 ;  /* 0x0000000000007941 */ /* 0x000fea0003800000 */
.L_x_14792:
        /* <DEDUP_REMOVED lines=17> */
.L_x_14795:
[----:B------:R-:W-:Y:S05]  /*0810*/  BSYNC B0 ;  /* 0x0000000000007941 */ /* 0x000fea0003800000 */
.L_x_14794:
        /* <DEDUP_REMOVED lines=17> */
.L_x_14797:
[----:B------:R-:W-:Y:S05]  /*0930*/  BSYNC B0 ;  /* 0x0000000000007941 */ /* 0x000fea0003800000 */
.L_x_14796:
        /* <DEDUP_REMOVED lines=16> */
.L_x_14799:
[----:B------:R-:W-:Y:S05]  /*0a40*/  BSYNC B0 ;  /* 0x0000000000007941 */ /* 0x000fea0003800000 */
.L_x_14798:
        /* <DEDUP_REMOVED lines=16> */
.L_x_15335:
        /* <DEDUP_REMOVED lines=37> */
.L_x_14804:
[----:B0-----:R-:W-:Y:S02]  /*0da0*/  IMAD.MOV.U32 R122, RZ, RZ, R16 ;  /* 0x000000ffff7a7224 */ /* 0x001fe400078e0010 */
.L_x_14805:
[----:B------:R-:W-:Y:S05]  /*0db0*/  BSYNC B2 ;  /* 0x0000000000027941 */ /* 0x000fea0003800000 */
.L_x_14803:
        /* <DEDUP_REMOVED lines=16> */
.L_x_14809:
[----:B------:R-:W-:Y:S05]  /*0ec0*/  BSYNC B3 ;  /* 0x0000000000037941 */ /* 0x000fea0003800000 */
.L_x_14808:
        /* <DEDUP_REMOVED lines=42> */
.L_x_14807:
[----:B------:R-:W-:Y:S05]  /*1170*/  BSYNC B2 ;  /* 0x0000000000027941 */ /* 0x000fea0003800000 */
.L_x_14806:
        /* <DEDUP_REMOVED lines=18> */
.L_x_14810:
        /* <DEDUP_REMOVED lines=12> */
.L_x_14813:
[----:B------:R-:W-:Y:S02]  /*1360*/  IMAD.MOV.U32 R122, RZ, RZ, R16 ;  /* 0x000000ffff7a7224 */ /* 0x000fe400078e0010 */
.L_x_14814:
[----:B------:R-:W-:Y:S05]  /*1370*/  BSYNC B2 ;  /* 0x0000000000027941 */ /* 0x000fea0003800000 */
.L_x_14812:
        /* <DEDUP_REMOVED lines=16> */
.L_x_14818:
[----:B------:R-:W-:Y:S05]  /*1480*/  BSYNC B3 ;  /* 0x0000000000037941 */ /* 0x000fea0003800000 */
.L_x_14817:
        /* <DEDUP_REMOVED lines=42> */
.L_x_14816:
[----:B------:R-:W-:Y:S05]  /*1730*/  BSYNC B2 ;  /* 0x0000000000027941 */ /* 0x000fea0003800000 */
.L_x_14815:
        /* <DEDUP_REMOVED lines=10> */
.L_x_14811:
        /* <DEDUP_REMOVED lines=12> */
.L_x_14820:
[----:B------:R-:W-:Y:S02]  /*18a0*/  IMAD.MOV.U32 R122, RZ, RZ, R16 ;  /* 0x000000ffff7a7224 */ /* 0x000fe400078e0010 */
.L_x_14821:
[----:B------:R-:W-:Y:S05]  /*18b0*/  BSYNC B2 ;  /* 0x0000000000027941 */ /* 0x000fea0003800000 */
.L_x_14819:
        /* <DEDUP_REMOVED lines=16> */
.L_x_14825:
[----:B------:R-:W-:Y:S05]  /*19c0*/  BSYNC B3 ;  /* 0x0000000000037941 */ /* 0x000fea0003800000 */
.L_x_14824:
        /* <DEDUP_REMOVED lines=42> */
.L_x_14823:
[----:B------:R-:W-:Y:S05]  /*1c70*/  BSYNC B2 ;  /* 0x0000000000027941 */ /* 0x000fea0003800000 */
.L_x_14822:
        /* <DEDUP_REMOVED lines=15> */
.L_x_14826:
        /* <DEDUP_REMOVED lines=12> */
.L_x_14829:
[----:B------:R-:W-:Y:S02]  /*1e30*/  IMAD.MOV.U32 R96, RZ, RZ, R16 ;  /* 0x000000ffff607224 */ /* 0x000fe400078e0010 */
.L_x_14830:
[----:B------:R-:W-:Y:S05]  /*1e40*/  BSYNC B2 ;  /* 0x0000000000027941 */ /* 0x000fea0003800000 */
.L_x_14828:
        /* <DEDUP_REMOVED lines=16> */
.L_x_14834:
[----:B------:R-:W-:Y:S05]  /*1f50*/  BSYNC B3 ;  /* 0x0000000000037941 */ /* 0x000fea0003800000 */
.L_x_14833:
        /* <DEDUP_REMOVED lines=42> */
.L_x_14832:
[----:B------:R-:W-:Y:S05]  /*2200*/  BSYNC B2 ;  /* 0x0000000000027941 */ /* 0x000fea0003800000 */
.L_x_14831:
        /* <DEDUP_REMOVED lines=10> */
.L_x_14827:
        /* <DEDUP_REMOVED lines=12> */
.L_x_14836:
[----:B------:R-:W-:Y:S02]  /*2370*/  IMAD.MOV.U32 R96, RZ, RZ, R16 ;  /* 0x000000ffff607224 */ /* 0x000fe400078e0010 */
.L_x_14837:
[----:B------:R-:W-:Y:S05]  /*2380*/  BSYNC B2 ;  /* 0x0000000000027941 */ /* 0x000fea0003800000 */
.L_x_14835:
        /* <DEDUP_REMOVED lines=16> */
.L_x_14841:
[----:B------:R-:W-:Y:S05]  /*2490*/  BSYNC B3 ;  /* 0x0000000000037941 */ /* 0x000fea0003800000 */
.L_x_14840:
        /* <DEDUP_REMOVED lines=42> */
.L_x_14839:
[----:B------:R-:W-:Y:S05]  /*2740*/  BSYNC B2 ;  /* 0x0000000000027941 */ /* 0x000fea0003800000 */
.L_x_14838:
        /* <DEDUP_REMOVED lines=15> */
.L_x_14842:
        /* <DEDUP_REMOVED lines=12> */
.L_x_14845:
[----:B------:R-:W-:Y:S02]  /*2900*/  IMAD.MOV.U32 R96, RZ, RZ, R16 ;  /* 0x000000ffff607224 */ /* 0x000fe400078e0010 */
.L_x_14846:
[----:B------:R-:W-:Y:S05]  /*2910*/  BSYNC B2 ;  /* 0x0000000000027941 */ /* 0x000fea0003800000 */
.L_x_14844:
        /* <DEDUP_REMOVED lines=16> */
.L_x_14850:
[----:B------:R-:W-:Y:S05]  /*2a20*/  BSYNC B3 ;  /* 0x0000000000037941 */ /* 0x000fea0003800000 */
.L_x_14849:
        /* <DEDUP_REMOVED lines=42> */
.L_x_14848:
[----:B------:R-:W-:Y:S05]  /*2cd0*/  BSYNC B2 ;  /* 0x0000000000027941 */ /* 0x000fea0003800000 */
.L_x_14847:
        /* <DEDUP_REMOVED lines=10> */
.L_x_14843:
        /* <DEDUP_REMOVED lines=12> */
.L_x_14852:
[----:B------:R-:W-:Y:S02]  /*2e40*/  MOV R96, R16 ;  /* 0x0000001000607202 */ /* 0x000fe40000000f00 */
.L_x_14853:
[----:B------:R-:W-:Y:S05]  /*2e50*/  BSYNC B2 ;  /* 0x0000000000027941 */ /* 0x000fea0003800000 */
.L_x_14851:
        /* <DEDUP_REMOVED lines=16> */
.L_x_14857:
[----:B------:R-:W-:Y:S05]  /*2f60*/  BSYNC B3 ;  /* 0x0000000000037941 */ /* 0x000fea0003800000 */
.L_x_14856:
        /* <DEDUP_REMOVED lines=42> */
.L_x_14855:
[----:B------:R-:W-:Y:S05]  /*3210*/  BSYNC B2 ;  /* 0x0000000000027941 */ /* 0x000fea0003800000 */
.L_x_14854:
        /* <DEDUP_REMOVED lines=15> */
.L_x_14858:
        /* <DEDUP_REMOVED lines=12> */
.L_x_14861:
[----:B------:R-:W-:Y:S02]  /*33d0*/  IMAD.MOV.U32 R110, RZ, RZ, R16 ;  /* 0x000000ffff6e7224 */ /* 0x000fe400078e0010 */
.L_x_14862:
[----:B------:R-:W-:Y:S05]  /*33e0*/  BSYNC B2 ;  /* 0x0000000000027941 */ /* 0x000fea0003800000 */
.L_x_14860:
        /* <DEDUP_REMOVED lines=16> */
.L_x_14866:
[----:B------:R-:W-:Y:S05]  /*34f0*/  BSYNC B3 ;  /* 0x0000000000037941 */ /* 0x000fea0003800000 */
.L_x_14865:
        /* <DEDUP_REMOVED lines=42> */
.L_x_14864:
[----:B------:R-:W-:Y:S05]  /*37a0*/  BSYNC B2 ;  /* 0x0000000000027941 */ /* 0x000fea0003800000 */
.L_x_14863:
        /* <DEDUP_REMOVED lines=10> */
.L_x_14859:
        /* <DEDUP_REMOVED lines=12> */
.L_x_14868:
[----:B------:R-:W-:Y:S02]  /*3910*/  IMAD.MOV.U32 R122, RZ, RZ, R16 ;  /* 0x000000ffff7a7224 */ /* 0x000fe400078e0010 */
.L_x_14869:
[----:B------:R-:W-:Y:S05]  /*3920*/  BSYNC B2 ;  /* 0x0000000000027941 */ /* 0x000fea0003800000 */
.L_x_14867:
        /* <DEDUP_REMOVED lines=16> */
.L_x_14873:
[----:B------:R-:W-:Y:S05]  /*3a30*/  BSYNC B3 ;  /* 0x0000000000037941 */ /* 0x000fea0003800000 */
.L_x_14872:
        /* <DEDUP_REMOVED lines=42> */
.L_x_14871:
[----:B------:R-:W-:Y:S05]  /*3ce0*/  BSYNC B2 ;  /* 0x0000000000027941 */ /* 0x000fea0003800000 */
.L_x_14870:
        /* <DEDUP_REMOVED lines=13> */
.L_x_14874:
        /* <DEDUP_REMOVED lines=12> */
.L_x_14877:
[----:B------:R-:W-:Y:S02]  /*3e80*/  IMAD.MOV.U32 R122, RZ, RZ, R16 ;  /* 0x000000ffff7a7224 */ /* 0x000fe400078e0010 */
.L_x_14878:
[----:B------:R-:W-:Y:S05]  /*3e90*/  BSYNC B2 ;  /* 0x0000000000027941 */ /* 0x000fea0003800000 */
.L_x_14876:
        /* <DEDUP_REMOVED lines=16> */
.L_x_14882:
[----:B------:R-:W-:Y:S05]  /*3fa0*/  BSYNC B3 ;  /* 0x0000000000037941 */ /* 0x000fea0003800000 */
.L_x_14881:
        /* <DEDUP_REMOVED lines=42> */
.L_x_14880:
[----:B------:R-:W-:Y:S05]  /*4250*/  BSYNC B2 ;  /* 0x0000000000027941 */ /* 0x000fea0003800000 */
.L_x_14879:
        /* <DEDUP_REMOVED lines=10> */
.L_x_14875:
        /* <DEDUP_REMOVED lines=12> */
.L_x_14884:
[----:B------:R-:W-:Y:S02]  /*43c0*/  IMAD.MOV.U32 R122, RZ, RZ, R16 ;  /* 0x000000ffff7a7224 */ /* 0x000fe400078e0010 */
.L_x_14885:
[----:B------:R-:W-:Y:S05]  /*43d0*/  BSYNC B2 ;  /* 0x0000000000027941 */ /* 0x000fea0003800000 */
.L_x_14883:
        /* <DEDUP_REMOVED lines=16> */
.L_x_14889:
[----:B------:R-:W-:Y:S05]  /*44e0*/  BSYNC B3 ;  /* 0x0000000000037941 */ /* 0x000fea0003800000 */
.L_x_14888:
        /* <DEDUP_REMOVED lines=42> */
.L_x_14887:
[----:B------:R-:W-:Y:S05]  /*4790*/  BSYNC B2 ;  /* 0x0000000000027941 */ /* 0x000fea0003800000 */
.L_x_14886:
        /* <DEDUP_REMOVED lines=13> */
.L_x_14890:
        /* <DEDUP_REMOVED lines=12> */
.L_x_14893:
[----:B------:R-:W-:Y:S02]  /*4930*/  IMAD.MOV.U32 R98, RZ, RZ, R16 ;  /* 0x000000ffff627224 */ /* 0x000fe400078e0010 */
.L_x_14894:
[----:B------:R-:W-:Y:S05]  /*4940*/  BSYNC B2 ;  /* 0x0000000000027941 */ /* 0x000fea0003800000 */
.L_x_14892:
        /* <DEDUP_REMOVED lines=16> */
.L_x_14898:
[----:B------:R-:W-:Y:S05]  /*4a50*/  BSYNC B3 ;  /* 0x0000000000037941 */ /* 0x000fea0003800000 */
.L_x_14897:
        /* <DEDUP_REMOVED lines=42> */
.L_x_14896:
[----:B------:R-:W-:Y:S05]  /*4d00*/  BSYNC B2 ;  /* 0x0000000000027941 */ /* 0x000fea0003800000 */
.L_x_14895:
        /* <DEDUP_REMOVED lines=10> */
.L_x_14891:
        /* <DEDUP_REMOVED lines=12> */
.L_x_14900:
[----:B------:R-:W-:Y:S02]  /*4e70*/  IMAD.MOV.U32 R98, RZ, RZ, R16 ;  /* 0x000000ffff627224 */ /* 0x000fe400078e0010 */
.L_x_14901:
[----:B------:R-:W-:Y:S05]  /*4e80*/  BSYNC B2 ;  /* 0x0000000000027941 */ /* 0x000fea0003800000 */
.L_x_14899:
        /* <DEDUP_REMOVED lines=16> */
.L_x_14905:
[----:B------:R-:W-:Y:S05]  /*4f90*/  BSYNC B3 ;  /* 0x0000000000037941 */ /* 0x000fea0003800000 */
.L_x_14904:
        /* <DEDUP_REMOVED lines=42> */
.L_x_14903:
[----:B------:R-:W-:Y:S05]  /*5240*/  BSYNC B2 ;  /* 0x0000000000027941 */ /* 0x000fea0003800000 */
.L_x_14902:
        /* <DEDUP_REMOVED lines=13> */
.L_x_14906:
        /* <DEDUP_REMOVED lines=12> */
.L_x_14909:
[----:B------:R-:W-:Y:S02]  /*53e0*/  IMAD.MOV.U32 R98, RZ, RZ, R16 ;  /* 0x000000ffff627224 */ /* 0x000fe400078e0010 */
.L_x_14910:
[----:B------:R-:W-:Y:S05]  /*53f0*/  BSYNC B2 ;  /* 0x0000000000027941 */ /* 0x000fea0003800000 */
.L_x_14908:
        /* <DEDUP_REMOVED lines=16> */
.L_x_14914:
[----:B------:R-:W-:Y:S05]  /*5500*/  BSYNC B3 ;  /* 0x0000000000037941 */ /* 0x000fea0003800000 */
.L_x_14913:
        /* <DEDUP_REMOVED lines=42> */
.L_x_14912:
[----:B------:R-:W-:Y:S05]  /*57b0*/  BSYNC B2 ;  /* 0x0000000000027941 */ /* 0x000fea0003800000 */
.L_x_14911:
        /* <DEDUP_REMOVED lines=10> */
.L_x_14907:
        /* <DEDUP_REMOVED lines=12> */
.L_x_14916:
[----:B------:R-:W-:Y:S02]  /*5920*/  IMAD.MOV.U32 R98, RZ, RZ, R16 ;  /* 0x000000ffff627224 */ /* 0x000fe400078e0010 */
.L_x_14917:
[----:B------:R-:W-:Y:S05]  /*5930*/  BSYNC B2 ;  /* 0x0000000000027941 */ /* 0x000fea0003800000 */
.L_x_14915:
        /* <DEDUP_REMOVED lines=16> */
.L_x_14921:
[----:B------:R-:W-:Y:S05]  /*5a40*/  BSYNC B3 ;  /* 0x0000000000037941 */ /* 0x000fea0003800000 */
.L_x_14920:
        /* <DEDUP_REMOVED lines=42> */
.L_x_14919:
[----:B------:R-:W-:Y:S05]  /*5cf0*/  BSYNC B2 ;  /* 0x0000000000027941 */ /* 0x000fea0003800000 */
.L_x_14918:
        /* <DEDUP_REMOVED lines=13> */
.L_x_14922:
        /* <DEDUP_REMOVED lines=12> */
.L_x_14925:
[----:B------:R-:W-:Y:S02]  /*5e90*/  IMAD.MOV.U32 R132, RZ, RZ, R16 ;  /* 0x000000ffff847224 */ /* 0x000fe400078e0010 */
.L_x_14926:
[----:B------:R-:W-:Y:S05]  /*5ea0*/  BSYNC B2 ;  /* 0x0000000000027941 */ /* 0x000fea0003800000 */
.L_x_14924:
        /* <DEDUP_REMOVED lines=16> */
.L_x_14930:
[----:B------:R-:W-:Y:S05]  /*5fb0*/  BSYNC B3 ;  /* 0x0000000000037941 */ /* 0x000fea0003800000 */
.L_x_14929:
        /* <DEDUP_REMOVED lines=42> */
.L_x_14928:
[----:B------:R-:W-:Y:S05]  /*6260*/  BSYNC B2 ;  /* 0x0000000000027941 */ /* 0x000fea0003800000 */
.L_x_14927:
        /* <DEDUP_REMOVED lines=10> */
.L_x_14923:
        /* <DEDUP_REMOVED lines=54> */
.L_x_14931:
[----:B------:R-:W-:Y:S02]  /*6670*/  IADD3 R130, R11, 0x20, RZ ;  /* 0x000000200b827810 */ /* 0x000fe40007ffe0ff */
.L_x_14802:
[----:B------:R-:W-:Y:S05]  /*6680*/  BSYNC B1 ;  /* 0x0000000000017941 */ /* 0x000fea0003800000 */
.L_x_14801:
        /* <DEDUP_REMOVED lines=30> */
.L_x_14935:
[----:B0-----:R-:W-:Y:S02]  /*6870*/  IMAD.MOV.U32 R120, RZ, RZ, R16 ;  /* 0x000000ffff787224 */ /* 0x001fe400078e0010 */
.L_x_14936:
[----:B------:R-:W-:Y:S05]  /*6880*/  BSYNC B2 ;  /* 0x0000000000027941 */ /* 0x000fea0003800000 */
.L_x_14934:
        /* <DEDUP_REMOVED lines=16> */
.L_x_14940:
[----:B------:R-:W-:Y:S05]  /*6990*/  BSYNC B3 ;  /* 0x0000000000037941 */ /* 0x000fea0003800000 */
.L_x_14939:
        /* <DEDUP_REMOVED lines=42> */
.L_x_14938:
[----:B------:R-:W-:Y:S05]  /*6c40*/  BSYNC B2 ;  /* 0x0000000000027941 */ /* 0x000fea0003800000 */
.L_x_14937:
        /* <DEDUP_REMOVED lines=18> */
.L_x_14941:
        /* <DEDUP_REMOVED lines=12> */
.L_x_14944:
[----:B------:R-:W-:Y:S02]  /*6e30*/  IMAD.MOV.U32 R120, RZ, RZ, R16 ;  /* 0x000000ffff787224 */ /* 0x000fe400078e0010 */
.L_x_14945:
[----:B------:R-:W-:Y:S05]  /*6e40*/  BSYNC B2 ;  /* 0x0000000000027941 */ /* 0x000fea0003800000 */
.L_x_14943:
        /* <DEDUP_REMOVED lines=16> */
.L_x_14949:
[----:B------:R-:W-:Y:S05]  /*6f50*/  BSYNC B3 ;  /* 0x0000000000037941 */ /* 0x000fea0003800000 */
.L_x_14948:
        /* <DEDUP_REMOVED lines=42> */
.L_x_14947:
[----:B------:R-:W-:Y:S05]  /*7200*/  BSYNC B2 ;  /* 0x0000000000027941 */ /* 0x000fea0003800000 */
.L_x_14946:
        /* <DEDUP_REMOVED lines=10> */
.L_x_14942:
        /* <DEDUP_REMOVED lines=12> */
.L_x_14951:
[----:B------:R-:W-:Y:S02]  /*7370*/  IMAD.MOV.U32 R120, RZ, RZ, R16 ;  /* 0x000000ffff787224 */ /* 0x000fe400078e0010 */
.L_x_14952:
[----:B------:R-:W-:Y:S05]  /*7380*/  BSYNC B2 ;  /* 0x0000000000027941 */ /* 0x000fea0003800000 */
.L_x_14950:
        /* <DEDUP_REMOVED lines=16> */
.L_x_14956:
[----:B------:R-:W-:Y:S05]  /*7490*/  BSYNC B3 ;  /* 0x0000000000037941 */ /* 0x000fea0003800000 */
.L_x_14955:
        /* <DEDUP_REMOVED lines=42> */
.L_x_14954:
[----:B------:R-:W-:Y:S05]  /*7740*/  BSYNC B2 ;  /* 0x0000000000027941 */ /* 0x000fea0003800000 */
.L_x_14953:
        /* <DEDUP_REMOVED lines=15> */
.L_x_14957:
        /* <DEDUP_REMOVED lines=12> */
.L_x_14960:
[----:B------:R-:W-:Y:S02]  /*7900*/  IMAD.MOV.U32 R96, RZ, RZ, R16 ;  /* 0x000000ffff607224 */ /* 0x000fe400078e0010 */
.L_x_14961:
[----:B------:R-:W-:Y:S05]  /*7910*/  BSYNC B2 ;  /* 0x0000000000027941 */ /* 0x000fea0003800000 */
.L_x_14959:
        /* <DEDUP_REMOVED lines=16> */
.L_x_14965:
[----:B------:R-:W-:Y:S05]  /*7a20*/  BSYNC B3 ;  /* 0x0000000000037941 */ /* 0x000fea0003800000 */
.L_x_14964:
        /* <DEDUP_REMOVED lines=42> */
.L_x_14963:
[----:B------:R-:W-:Y:S05]  /*7cd0*/  BSYNC B2 ;  /* 0x0000000000027941 */ /* 0x000fea0003800000 */
.L_x_14962:
        /* <DEDUP_REMOVED lines=10> */
.L_x_14958:
        /* <DEDUP_REMOVED lines=12> */
.L_x_14967:
[----:B------:R-:W-:Y:S02]  /*7e40*/  IMAD.MOV.U32 R96, RZ, RZ, R16 ;  /* 0x000000ffff607224 */ /* 0x000fe400078e0010 */
.L_x_14968:
[----:B------:R-:W-:Y:S05]  /*7e50*/  BSYNC B2 ;  /* 0x0000000000027941 */ /* 0x000fea0003800000 */
.L_x_14966:
        /* <DEDUP_REMOVED lines=16> */
.L_x_14972:
[----:B------:R-:W-:Y:S05]  /*7f60*/  BSYNC B3 ;  /* 0x0000000000037941 */ /* 0x000fea0003800000 */
.L_x_14971:
        /* <DEDUP_REMOVED lines=42> */
.L_x_14970:
[----:B------:R-:W-:Y:S05]  /*8210*/  BSYNC B2 ;  /* 0x0000000000027941 */ /* 0x000fea0003800000 */
.L_x_14969:
        /* <DEDUP_REMOVED lines=15> */
.L_x_14973:
        /* <DEDUP_REMOVED lines=12> */
.L_x_14976:
[----:B------:R-:W-:Y:S02]  /*83d0*/  IMAD.MOV.U32 R96, RZ, RZ, R16 ;  /* 0x000000ffff607224 */ /* 0x000fe400078e0010 */
.L_x_14977:
[----:B------:R-:W-:Y:S05]  /*83e0*/  BSYNC B2 ;  /* 0x0000000000027941 */ /* 0x000fea0003800000 */
.L_x_14975:
        /* <DEDUP_REMOVED lines=16> */
.L_x_14981:
[----:B------:R-:W-:Y:S05]  /*84f0*/  BSYNC B3 ;  /* 0x0000000000037941 */ /* 0x000fea0003800000 */
.L_x_14980:
        /* <DEDUP_REMOVED lines=42> */
.L_x_14979:
[----:B------:R-:W-:Y:S05]  /*87a0*/  BSYNC B2 ;  /* 0x0000000000027941 */ /* 0x000fea0003800000 */
.L_x_14978:
        /* <DEDUP_REMOVED lines=10> */
.L_x_14974:
        /* <DEDUP_REMOVED lines=12> */
.L_x_14983:
[----:B------:R-:W-:Y:S02]  /*8910*/  IMAD.MOV.U32 R96, RZ, RZ, R16 ;  /* 0x000000ffff607224 */ /* 0x000fe400078e0010 */
.L_x_14984:
[----:B------:R-:W-:Y:S05]  /*8920*/  BSYNC B2 ;  /* 0x0000000000027941 */ /* 0x000fea0003800000 */
.L_x_14982:
        /* <DEDUP_REMOVED lines=16> */
.L_x_14988:
[----:B------:R-:W-:Y:S05]  /*8a30*/  BSYNC B3 ;  /* 0x0000000000037941 */ /* 0x000fea0003800000 */
.L_x_14987:
        /* <DEDUP_REMOVED lines=42> */
.L_x_14986:
[----:B------:R-:W-:Y:S05]  /*8ce0*/  BSYNC B2 ;  /* 0x0000000000027941 */ /* 0x000fea0003800000 */
.L_x_14985:
        /* <DEDUP_REMOVED lines=15> */
.L_x_14989:
        /* <DEDUP_REMOVED lines=12> */
.L_x_14992:
[----:B------:R-:W-:Y:S02]  /*8ea0*/  IMAD.MOV.U32 R112, RZ, RZ, R16 ;  /* 0x000000ffff707224 */ /* 0x000fe400078e0010 */
.L_x_14993:
[----:B------:R-:W-:Y:S05]  /*8eb0*/  BSYNC B2 ;  /* 0x0000000000027941 */ /* 0x000fea0003800000 */
.L_x_14991:
        /* <DEDUP_REMOVED lines=16> */
.L_x_14997:
[----:B------:R-:W-:Y:S05]  /*8fc0*/  BSYNC B3 ;  /* 0x0000000000037941 */ /* 0x000fea0003800000 */
.L_x_14996:
        /* <DEDUP_REMOVED lines=42> */
.L_x_14995:
[----:B------:R-:W-:Y:S05]  /*9270*/  BSYNC B2 ;  /* 0x0000000000027941 */ /* 0x000fea0003800000 */
.L_x_14994:
        /* <DEDUP_REMOVED lines=10> */
.L_x_14990:
        /* <DEDUP_REMOVED lines=12> */
.L_x_14999:
[----:B------:R-:W-:Y:S02]  /*93e0*/  IMAD.MOV.U32 R120, RZ, RZ, R16 ;  /* 0x000000ffff787224 */ /* 0x000fe400078e0010 */
.L_x_15000:
[----:B------:R-:W-:Y:S05]  /*93f0*/  BSYNC B2 ;  /* 0x0000000000027941 */ /* 0x000fea0003800000 */
.L_x_14998:
        /* <DEDUP_REMOVED lines=16> */
.L_x_15004:
[----:B------:R-:W-:Y:S05]  /*9500*/  BSYNC B3 ;  /* 0x0000000000037941 */ /* 0x000fea0003800000 */
.L_x_15003:
        /* <DEDUP_REMOVED lines=42> */
.L_x_15002:
[----:B------:R-:W-:Y:S05]  /*97b0*/  BSYNC B2 ;  /* 0x0000000000027941 */ /* 0x000fea0003800000 */
.L_x_15001:
        /* <DEDUP_REMOVED lines=13> */
.L_x_15005:
        /* <DEDUP_REMOVED lines=12> */
.L_x_15008:
[----:B------:R-:W-:Y:S02]  /*9950*/  IMAD.MOV.U32 R120, RZ, RZ, R16 ;  /* 0x000000ffff787224 */ /* 0x000fe400078e0010 */
.L_x_15009:
[----:B------:R-:W-:Y:S05]  /*9960*/  BSYNC B2 ;  /* 0x0000000000027941 */ /* 0x000fea0003800000 */
.L_x_15007:
        /* <DEDUP_REMOVED lines=16> */
.L_x_15013:
[----:B------:R-:W-:Y:S05]  /*9a70*/  BSYNC B3 ;  /* 0x0000000000037941 */ /* 0x000fea0003800000 */
.L_x_15012:
        /* <DEDUP_REMOVED lines=42> */
.L_x_15011:
[----:B------:R-:W-:Y:S05]  /*9d20*/  BSYNC B2 ;  /* 0x0000000000027941 */ /* 0x000fea0003800000 */
.L_x_15010:
        /* <DEDUP_REMOVED lines=10> */
.L_x_15006:
        /* <DEDUP_REMOVED lines=12> */
.L_x_15015:
[----:B------:R-:W-:Y:S02]  /*9e90*/  IMAD.MOV.U32 R120, RZ, RZ, R16 ;  /* 0x000000ffff787224 */ /* 0x000fe400078e0010 */
.L_x_15016:
[----:B------:R-:W-:Y:S05]  /*9ea0*/  BSYNC B2 ;  /* 0x0000000000027941 */ /* 0x000fea0003800000 */
.L_x_15014:
        /* <DEDUP_REMOVED lines=16> */
.L_x_15020:
[----:B------:R-:W-:Y:S05]  /*9fb0*/  BSYNC B3 ;  /* 0x0000000000037941 */ /* 0x000fea0003800000 */
.L_x_15019:
        /* <DEDUP_REMOVED lines=42> */
.L_x_15018:
[----:B------:R-:W-:Y:S05]  /*a260*/  BSYNC B2 ;  /* 0x0000000000027941 */ /* 0x000fea0003800000 */
.L_x_15017:
        /* <DEDUP_REMOVED lines=13> */
.L_x_15021:
        /* <DEDUP_REMOVED lines=12> */
.L_x_15024:
[----:B------:R-:W-:Y:S02]  /*a400*/  IMAD.MOV.U32 R98, RZ, RZ, R16 ;  /* 0x000000ffff627224 */ /* 0x000fe400078e0010 */
.L_x_15025:
[----:B------:R-:W-:Y:S05]  /*a410*/  BSYNC B2 ;  /* 0x0000000000027941 */ /* 0x000fea0003800000 */
.L_x_15023:
        /* <DEDUP_REMOVED lines=16> */
.L_x_15029:
[----:B------:R-:W-:Y:S05]  /*a520*/  BSYNC B3 ;  /* 0x0000000000037941 */ /* 0x000fea0003800000 */
.L_x_15028:
        /* <DEDUP_REMOVED lines=42> */
.L_x_15027:
[----:B------:R-:W-:Y:S05]  /*a7d0*/  BSYNC B2 ;  /* 0x0000000000027941 */ /* 0x000fea0003800000 */
.L_x_15026:
        /* <DEDUP_REMOVED lines=10> */
.L_x_15022:
        /* <DEDUP_REMOVED lines=12> */
.L_x_15031:
[----:B------:R-:W-:Y:S02]  /*a940*/  IMAD.MOV.U32 R98, RZ, RZ, R16 ;  /* 0x000000ffff627224 */ /* 0x000fe400078e0010 */
.L_x_15032:
[----:B------:R-:W-:Y:S05]  /*a950*/  BSYNC B2 ;  /* 0x0000000000027941 */ /* 0x000fea0003800000 */
.L_x_15030:
        /* <DEDUP_REMOVED lines=16> */
.L_x_15036:
[----:B------:R-:W-:Y:S05]  /*aa60*/  BSYNC B3 ;  /* 0x0000000000037941 */ /* 0x000fea0003800000 */
.L_x_15035:
        /* <DEDUP_REMOVED lines=42> */
.L_x_15034:
[----:B------:R-:W-:Y:S05]  /*ad10*/  BSYNC B2 ;  /* 0x0000000000027941 */ /* 0x000fea0003800000 */
.L_x_15033:
        /* <DEDUP_REMOVED lines=13> */
.L_x_15037:
        /* <DEDUP_REMOVED lines=12> */
.L_x_15040:
[----:B------:R-:W-:Y:S02]  /*aeb0*/  IMAD.MOV.U32 R98, RZ, RZ, R16 ;  /* 0x000000ffff627224 */ /* 0x000fe400078e0010 */
.L_x_15041:
[----:B------:R-:W-:Y:S05]  /*aec0*/  BSYNC B2 ;  /* 0x0000000000027941 */ /* 0x000fea0003800000 */
.L_x_15039:
        /* <DEDUP_REMOVED lines=16> */
.L_x_15045:
[----:B------:R-:W-:Y:S05]  /*afd0*/  BSYNC B3 ;  /* 0x0000000000037941 */ /* 0x000fea0003800000 */
.L_x_15044:
        /* <DEDUP_REMOVED lines=42> */
.L_x_15043:
[----:B------:R-:W-:Y:S05]  /*b280*/  BSYNC B2 ;  /* 0x0000000000027941 */ /* 0x000fea0003800000 */
.L_x_15042:
        /* <DEDUP_REMOVED lines=10> */
.L_x_15038:
        /* <DEDUP_REMOVED lines=12> */
.L_x_15047:
[----:B------:R-:W-:Y:S02]  /*b3f0*/  IMAD.MOV.U32 R98, RZ, RZ, R16 ;  /* 0x000000ffff627224 */ /* 0x000fe400078e0010 */
.L_x_15048:
[----:B------:R-:W-:Y:S05]  /*b400*/  BSYNC B2 ;  /* 0x0000000000027941 */ /* 0x000fea0003800000 */
.L_x_15046:
        /* <DEDUP_REMOVED lines=16> */
.L_x_15052:
[----:B------:R-:W-:Y:S05]  /*b510*/  BSYNC B3 ;  /* 0x0000000000037941 */ /* 0x000fea0003800000 */
.L_x_15051:
        /* <DEDUP_REMOVED lines=42> */
.L_x_15050:
[----:B------:R-:W-:Y:S05]  /*b7c0*/  BSYNC B2 ;  /* 0x0000000000027941 */ /* 0x000fea0003800000 */
.L_x_15049:
        /* <DEDUP_REMOVED lines=13> */
.L_x_15053:
        /* <DEDUP_REMOVED lines=12> */
.L_x_15056:
[----:B------:R-:W-:Y:S02]  /*b960*/  IMAD.MOV.U32 R132, RZ, RZ, R16 ;  /* 0x000000ffff847224 */ /* 0x000fe400078e0010 */
.L_x_15057:
[----:B------:R-:W-:Y:S05]  /*b970*/  BSYNC B2 ;  /* 0x0000000000027941 */ /* 0x000fea0003800000 */
.L_x_15055:
        /* <DEDUP_REMOVED lines=16> */
.L_x_15061:
[----:B------:R-:W-:Y:S05]  /*ba80*/  BSYNC B3 ;  /* 0x0000000000037941 */ /* 0x000fea0003800000 */
.L_x_15060:
        /* <DEDUP_REMOVED lines=42> */
.L_x_15059:
[----:B------:R-:W-:Y:S05]  /*bd30*/  BSYNC B2 ;  /* 0x0000000000027941 */ /* 0x000fea0003800000 */
.L_x_15058:
        /* <DEDUP_REMOVED lines=10> */
.L_x_15054:
        /* <DEDUP_REMOVED lines=54> */
.L_x_15062:
[----:B------:R-:W-:Y:S02]  /*c140*/  IADD3 R130, R130, 0x20, RZ ;  /* 0x0000002082827810 */ /* 0x000fe40007ffe0ff */
.L_x_14933:
[----:B------:R-:W-:Y:S05]  /*c150*/  BSYNC B1 ;  /* 0x0000000000017941 */ /* 0x000fea0003800000 */
.L_x_14932:
        /* <DEDUP_REMOVED lines=30> */
.L_x_15066:
[----:B0-----:R-:W-:Y:S02]  /*c340*/  MOV R119, R16 ;  /* 0x0000001000777202 */ /* 0x001fe40000000f00 */
.L_x_15067:
[----:B------:R-:W-:Y:S05]  /*c350*/  BSYNC B2 ;  /* 0x0000000000027941 */ /* 0x000fea0003800000 */
.L_x_15065:
        /* <DEDUP_REMOVED lines=16> */
.L_x_15071:
[----:B------:R-:W-:Y:S05]  /*c460*/  BSYNC B3 ;  /* 0x0000000000037941 */ /* 0x000fea0003800000 */
.L_x_15070:
        /* <DEDUP_REMOVED lines=42> */
.L_x_15069:
[----:B------:R-:W-:Y:S05]  /*c710*/  BSYNC B2 ;  /* 0x0000000000027941 */ /* 0x000fea0003800000 */
.L_x_15068:
        /* <DEDUP_REMOVED lines=18> */
.L_x_15072:
        /* <DEDUP_REMOVED lines=12> */
.L_x_15075:
[----:B------:R-:W-:Y:S02]  /*c900*/  IMAD.MOV.U32 R119, RZ, RZ, R16 ;  /* 0x000000ffff777224 */ /* 0x000fe400078e0010 */
.L_x_15076:
[----:B------:R-:W-:Y:S05]  /*c910*/  BSYNC B2 ;  /* 0x0000000000027941 */ /* 0x000fea0003800000 */
.L_x_15074:
        /* <DEDUP_REMOVED lines=16> */
.L_x_15080:
[----:B------:R-:W-:Y:S05]  /*ca20*/  BSYNC B3 ;  /* 0x0000000000037941 */ /* 0x000fea0003800000 */
.L_x_15079:
        /* <DEDUP_REMOVED lines=42> */
.L_x_15078:
[----:B------:R-:W-:Y:S05]  /*ccd0*/  BSYNC B2 ;  /* 0x0000000000027941 */ /* 0x000fea0003800000 */
.L_x_15077:
        /* <DEDUP_REMOVED lines=10> */
.L_x_15073:
        /* <DEDUP_REMOVED lines=12> */
.L_x_15082:
[----:B------:R-:W-:Y:S02]  /*ce40*/  IMAD.MOV.U32 R119, RZ, RZ, R16 ;  /* 0x000000ffff777224 */ /* 0x000fe400078e0010 */
.L_x_15083:
[----:B------:R-:W-:Y:S05]  /*ce50*/  BSYNC B2 ;  /* 0x0000000000027941 */ /* 0x000fea0003800000 */
.L_x_15081:
        /* <DEDUP_REMOVED lines=16> */
.L_x_15087:
[----:B------:R-:W-:Y:S05]  /*cf60*/  BSYNC B3 ;  /* 0x0000000000037941 */ /* 0x000fea0003800000 */
.L_x_15086:
        /* <DEDUP_REMOVED lines=42> */
.L_x_15085:
[----:B------:R-:W-:Y:S05]  /*d210*/  BSYNC B2 ;  /* 0x0000000000027941 */ /* 0x000fea0003800000 */
.L_x_15084:
        /* <DEDUP_REMOVED lines=15> */
.L_x_15088:
        /* <DEDUP_REMOVED lines=12> */
.L_x_15091:
[----:B------:R-:W-:Y:S02]  /*d3d0*/  IMAD.MOV.U32 R96, RZ, RZ, R16 ;  /* 0x000000ffff607224 */ /* 0x000fe400078e0010 */
.L_x_15092:
[----:B------:R-:W-:Y:S05]  /*d3e0*/  BSYNC B2 ;  /* 0x0000000000027941 */ /* 0x000fea0003800000 */
.L_x_15090:
        /* <DEDUP_REMOVED lines=16> */
.L_x_15096:
[----:B------:R-:W-:Y:S05]  /*d4f0*/  BSYNC B3 ;  /* 0x0000000000037941 */ /* 0x000fea0003800000 */
.L_x_15095:
        /* <DEDUP_REMOVED lines=42> */
.L_x_15094:
[----:B------:R-:W-:Y:S05]  /*d7a0*/  BSYNC B2 ;  /* 0x0000000000027941 */ /* 0x000fea0003800000 */
.L_x_15093:
        /* <DEDUP_REMOVED lines=10> */
.L_x_15089:
        /* <DEDUP_REMOVED lines=12> */
.L_x_15098:
[----:B------:R-:W-:Y:S02]  /*d910*/  IMAD.MOV.U32 R96, RZ, RZ, R16 ;  /* 0x000000ffff607224 */ /* 0x000fe400078e0010 */
.L_x_15099:
[----:B------:R-:W-:Y:S05]  /*d920*/  BSYNC B2 ;  /* 0x0000000000027941 */ /* 0x000fea0003800000 */
.L_x_15097:
        /* <DEDUP_REMOVED lines=16> */
.L_x_15103:
[----:B------:R-:W-:Y:S05]  /*da30*/  BSYNC B3 ;  /* 0x0000000000037941 */ /* 0x000fea0003800000 */
.L_x_15102:
        /* <DEDUP_REMOVED lines=42> */
.L_x_15101:
[----:B------:R-:W-:Y:S05]  /*dce0*/  BSYNC B2 ;  /* 0x0000000000027941 */ /* 0x000fea0003800000 */
.L_x_15100:
        /* <DEDUP_REMOVED lines=15> */
.L_x_15104:
        /* <DEDUP_REMOVED lines=12> */
.L_x_15107:
[----:B------:R-:W-:Y:S02]  /*dea0*/  IMAD.MOV.U32 R96, RZ, RZ, R16 ;  /* 0x000000ffff607224 */ /* 0x000fe400078e0010 */
.L_x_15108:
[----:B------:R-:W-:Y:S05]  /*deb0*/  BSYNC B2 ;  /* 0x0000000000027941 */ /* 0x000fea0003800000 */
.L_x_15106:
        /* <DEDUP_REMOVED lines=16> */
.L_x_15112:
[----:B------:R-:W-:Y:S05]  /*dfc0*/  BSYNC B3 ;  /* 0x0000000000037941 */ /* 0x000fea0003800000 */
.L_x_15111:
        /* <DEDUP_REMOVED lines=42> */
.L_x_15110:
[----:B------:R-:W-:Y:S05]  /*e270*/  BSYNC B2 ;  /* 0x0000000000027941 */ /* 0x000fea0003800000 */
.L_x_15109:
        /* <DEDUP_REMOVED lines=10> */
.L_x_15105:
        /* <DEDUP_REMOVED lines=12> */
.L_x_15114:
[----:B------:R-:W-:Y:S02]  /*e3e0*/  IMAD.MOV.U32 R96, RZ, RZ, R16 ;  /* 0x000000ffff607224 */ /* 0x000fe400078e0010 */
.L_x_15115:
[----:B------:R-:W-:Y:S05]  /*e3f0*/  BSYNC B2 ;  /* 0x0000000000027941 */ /* 0x000fea0003800000 */
.L_x_15113:
        /* <DEDUP_REMOVED lines=16> */
.L_x_15119:
[----:B------:R-:W-:Y:S05]  /*e500*/  BSYNC B3 ;  /* 0x0000000000037941 */ /* 0x000fea0003800000 */
.L_x_15118:
        /* <DEDUP_REMOVED lines=42> */
.L_x_15117:
[----:B------:R-:W-:Y:S05]  /*e7b0*/  BSYNC B2 ;  /* 0x0000000000027941 */ /* 0x000fea0003800000 */
.L_x_15116:
        /* <DEDUP_REMOVED lines=15> */
.L_x_15120:
        /* <DEDUP_REMOVED lines=12> */
.L_x_15123:
[----:B------:R-:W-:Y:S02]  /*e970*/  IMAD.MOV.U32 R114, RZ, RZ, R16 ;  /* 0x000000ffff727224 */ /* 0x000fe400078e0010 */
.L_x_15124:
[----:B------:R-:W-:Y:S05]  /*e980*/  BSYNC B2 ;  /* 0x0000000000027941 */ /* 0x000fea0003800000 */
.L_x_15122:
        /* <DEDUP_REMOVED lines=16> */
.L_x_15128:
[----:B------:R-:W-:Y:S05]  /*ea90*/  BSYNC B3 ;  /* 0x0000000000037941 */ /* 0x000fea0003800000 */
.L_x_15127:
        /* <DEDUP_REMOVED lines=42> */
.L_x_15126:
[----:B------:R-:W-:Y:S05]  /*ed40*/  BSYNC B2 ;  /* 0x0000000000027941 */ /* 0x000fea0003800000 */
.L_x_15125:
        /* <DEDUP_REMOVED lines=10> */
.L_x_15121:
        /* <DEDUP_REMOVED lines=12> */
.L_x_15130:
[----:B------:R-:W-:Y:S02]  /*eeb0*/  IMAD.MOV.U32 R119, RZ, RZ, R16 ;  /* 0x000000ffff777224 */ /* 0x000fe400078e0010 */
.L_x_15131:
[----:B------:R-:W-:Y:S05]  /*eec0*/  BSYNC B2 ;  /* 0x0000000000027941 */ /* 0x000fea0003800000 */
.L_x_15129:
        /* <DEDUP_REMOVED lines=16> */
.L_x_15135:
[----:B------:R-:W-:Y:S05]  /*efd0*/  BSYNC B3 ;  /* 0x0000000000037941 */ /* 0x000fea0003800000 */
.L_x_15134:
        /* <DEDUP_REMOVED lines=42> */
.L_x_15133:
[----:B------:R-:W-:Y:S05]  /*f280*/  BSYNC B2 ;  /* 0x0000000000027941 */ /* 0x000fea0003800000 */
.L_x_15132:
        /* <DEDUP_REMOVED lines=13> */
.L_x_15136:
        /* <DEDUP_REMOVED lines=12> */
.L_x_15139:
[----:B------:R-:W-:Y:S02]  /*f420*/  IMAD.MOV.U32 R119, RZ, RZ, R16 ;  /* 0x000000ffff777224 */ /* 0x000fe400078e0010 */
.L_x_15140:
[----:B------:R-:W-:Y:S05]  /*f430*/  BSYNC B2 ;  /* 0x0000000000027941 */ /* 0x000fea0003800000 */
.L_x_15138:
        /* <DEDUP_REMOVED lines=16> */
.L_x_15144:
[----:B------:R-:W-:Y:S05]  /*f540*/  BSYNC B3 ;  /* 0x0000000000037941 */ /* 0x000fea0003800000 */
.L_x_15143:
        /* <DEDUP_REMOVED lines=42> */
.L_x_15142:
[----:B------:R-:W-:Y:S05]  /*f7f0*/  BSYNC B2 ;  /* 0x0000000000027941 */ /* 0x000fea0003800000 */
.L_x_15141:
        /* <DEDUP_REMOVED lines=10> */
.L_x_15137:
        /* <DEDUP_REMOVED lines=12> */
.L_x_15146:
[----:B------:R-:W-:Y:S02]  /*f960*/  IMAD.MOV.U32 R119, RZ, RZ, R16 ;  /* 0x000000ffff777224 */ /* 0x000fe400078e0010 */
.L_x_15147:
[----:B------:R-:W-:Y:S05]  /*f970*/  BSYNC B2 ;  /* 0x0000000000027941 */ /* 0x000fea0003800000 */
.L_x_15145:
        /* <DEDUP_REMOVED lines=16> */
.L_x_15151:
[----:B------:R-:W-:Y:S05]  /*fa80*/  BSYNC B3 ;  /* 0x0000000000037941 */ /* 0x000fea0003800000 */
.L_x_15150:
        /* <DEDUP_REMOVED lines=42> */
.L_x_15149:
[----:B------:R-:W-:Y:S05]  /*fd30*/  BSYNC B2 ;  /* 0x0000000000027941 */ /* 0x000fea0003800000 */
.L_x_15148:
        /* <DEDUP_REMOVED lines=13> */
.L_x_15152:
        /* <DEDUP_REMOVED lines=12> */
.L_x_15155:
[----:B------:R-:W-:Y:S02]  /*fed0*/  IMAD.MOV.U32 R98, RZ, RZ, R16 ;  /* 0x000000ffff627224 */ /* 0x000fe400078e0010 */
.L_x_15156:
[----:B------:R-:W-:Y:S05]  /*fee0*/  BSYNC B2 ;  /* 0x0000000000027941 */ /* 0x000fea0003800000 */
.L_x_15154:
        /* <DEDUP_REMOVED lines=16> */
.L_x_15160:
[----:B------:R-:W-:Y:S05]  /*fff0*/  BSYNC B3 ;  /* 0x0000000000037941 */ /* 0x000fea0003800000 */
.L_x_15159:
        /* <DEDUP_REMOVED lines=42> */
.L_x_15158:
[----:B------:R-:W-:Y:S05]  /*102a0*/  BSYNC B2 ;  /* 0x0000000000027941 */ /* 0x000fea0003800000 */
.L_x_15157:
        /* <DEDUP_REMOVED lines=10> */
.L_x_15153:
        /* <DEDUP_REMOVED lines=12> */
.L_x_15162:
[----:B------:R-:W-:Y:S02]  /*10410*/  IMAD.MOV.U32 R98, RZ, RZ, R16 ;  /* 0x000000ffff627224 */ /* 0x000fe400078e0010 */
.L_x_15163:
[----:B------:R-:W-:Y:S05]  /*10420*/  BSYNC B2 ;  /* 0x0000000000027941 */ /* 0x000fea0003800000 */
.L_x_15161:
        /* <DEDUP_REMOVED lines=16> */
.L_x_15167:
[----:B------:R-:W-:Y:S05]  /*10530*/  BSYNC B3 ;  /* 0x0000000000037941 */ /* 0x000fea0003800000 */
.L_x_15166:
        /* <DEDUP_REMOVED lines=42> */
.L_x_15165:
[----:B------:R-:W-:Y:S05]  /*107e0*/  BSYNC B2 ;  /* 0x0000000000027941 */ /* 0x000fea0003800000 */
.L_x_15164:
        /* <DEDUP_REMOVED lines=13> */
.L_x_15168:
        /* <DEDUP_REMOVED lines=12> */
.L_x_15171:
[----:B------:R-:W-:Y:S02]  /*10980*/  IMAD.MOV.U32 R98, RZ, RZ, R16 ;  /* 0x000000ffff627224 */ /* 0x000fe400078e0010 */
.L_x_15172:
[----:B------:R-:W-:Y:S05]  /*10990*/  BSYNC B2 ;  /* 0x0000000000027941 */ /* 0x000fea0003800000 */
.L_x_15170:
        /* <DEDUP_REMOVED lines=16> */
.L_x_15176:
[----:B------:R-:W-:Y:S05]  /*10aa0*/  BSYNC B3 ;  /* 0x0000000000037941 */ /* 0x000fea0003800000 */
.L_x_15175:
        /* <DEDUP_REMOVED lines=42> */
.L_x_15174:
[----:B------:R-:W-:Y:S05]  /*10d50*/  BSYNC B2 ;  /* 0x0000000000027941 */ /* 0x000fea0003800000 */
.L_x_15173:
        /* <DEDUP_REMOVED lines=10> */
.L_x_15169:
        /* <DEDUP_REMOVED lines=12> */
.L_x_15178:
[----:B------:R-:W-:Y:S02]  /*10ec0*/  IMAD.MOV.U32 R98, RZ, RZ, R16 ;  /* 0x000000ffff627224 */ /* 0x000fe400078e0010 */
.L_x_15179:
[----:B------:R-:W-:Y:S05]  /*10ed0*/  BSYNC B2 ;  /* 0x0000000000027941 */ /* 0x000fea0003800000 */
.L_x_15177:
        /* <DEDUP_REMOVED lines=16> */
.L_x_15183:
[----:B------:R-:W-:Y:S05]  /*10fe0*/  BSYNC B3 ;  /* 0x0000000000037941 */ /* 0x000fea0003800000 */
.L_x_15182:
        /* <DEDUP_REMOVED lines=42> */
.L_x_15181:
[----:B------:R-:W-:Y:S05]  /*11290*/  BSYNC B2 ;  /* 0x0000000000027941 */ /* 0x000fea0003800000 */
.L_x_15180:
        /* <DEDUP_REMOVED lines=13> */
.L_x_15184:
        /* <DEDUP_REMOVED lines=12> */
.L_x_15187:
[----:B------:R-:W-:Y:S02]  /*11430*/  IMAD.MOV.U32 R132, RZ, RZ, R16 ;  /* 0x000000ffff847224 */ /* 0x000fe400078e0010 */
.L_x_15188:
[----:B------:R-:W-:Y:S05]  /*11440*/  BSYNC B2 ;  /* 0x0000000000027941 */ /* 0x000fea0003800000 */
.L_x_15186:
        /* <DEDUP_REMOVED lines=16> */
.L_x_15192:
[----:B------:R-:W-:Y:S05]  /*11550*/  BSYNC B3 ;  /* 0x0000000000037941 */ /* 0x000fea0003800000 */
.L_x_15191:
        /* <DEDUP_REMOVED lines=42> */
.L_x_15190:
[----:B------:R-:W-:Y:S05]  /*11800*/  BSYNC B2 ;  /* 0x0000000000027941 */ /* 0x000fea0003800000 */
.L_x_15189:
        /* <DEDUP_REMOVED lines=10> */
.L_x_15185:
        /* <DEDUP_REMOVED lines=54> */
.L_x_15193:
[----:B------:R-:W-:Y:S02]  /*11c10*/  IADD3 R130, R130, 0x20, RZ ;  /* 0x0000002082827810 */ /* 0x000fe40007ffe0ff */
.L_x_15064:
[----:B------:R-:W-:Y:S05]  /*11c20*/  BSYNC B1 ;  /* 0x0000000000017941 */ /* 0x000fea0003800000 */
.L_x_15063:
[----:B------:R-:W-:Y:S01]  /*11c30*/  LOP3.LUT P0, RZ, R12, 0x40, RZ, 0xc0, !PT ;  /* 0x000000400cff7812 */ /* 0x000fe2000780c0ff */
[----:B------:R-:W-:-:S12]  /*11c40*/  BSSY B1, `(.L_x_15194) ;  /* 0x00005aa000017945 */ /* 0x000fd80003800000 */
[----:B------:R-:W-:Y:S05]  /*11c50*/  @!P0 BRA `(.L_x_15195) ;  /* 0x00005a8000008947 */ /* 0x000fea0003800000 */
[----:B------:R-:W-:Y:S01]  /*11c60*/  ISETP.NE.U32.AND P0, PT, RZ, c[0x0][0x178], PT ;  /* 0x00005e00ff007a0c */ /* 0x000fe20003f05070 */
[----:B0-----:R-:W-:Y:S01]  /*11c70*/  HFMA2.MMA R97, -RZ, RZ, 0, 9.5367431640625e-07 ;  /* 0x00000010ff617435 */ /* 0x001fe200000001ff */
[----:B------:R-:W-:Y:S02]  /*11c80*/  LOP3.LUT R12, R12, 0xffffffef, RZ, 0xc0, !PT ;  /* 0xffffffef0c0c7812 */ /* 0x000fe400078ec0ff */
[----:B------:R-:W-:Y:S02]  /*11c90*/  ISETP.NE.AND.EX P2, PT, RZ, c[0x0][0x17c], PT, P0 ;  /* 0x00005f00ff007a0c */ /* 0x000fe40003f45300 */
[----:B------:R-:W-:-:S04]  /*11ca0*/  ISETP.NE.U32.AND P0, PT, RZ, c[0x0][0x180], PT ;  /* 0x00006000ff007a0c */ /* 0x000fc80003f05070 */
[----:B------:R-:W-:Y:S01]  /*11cb0*/  ISETP.NE.AND.EX P0, PT, RZ, c[0x0][0x184], PT, P0 ;  /* 0x00006100ff007a0c */ /* 0x000fe20003f05300 */
[----:B------:R-:W-:-:S06]  /*11cc0*/  IMAD.WIDE.U32 R96, R130, R97, c[0x0][0x170] ;  /* 0x00005c0082607625 */ /* 0x000fcc00078e0061 */
[----:B------:R-:W-:Y:S01]  /*11cd0*/  @P2 LEA R116, P1, R130, c[0x0][0x178], 0x4 ;  /* 0x00005e0082742a11 */ /* 0x000fe200078220ff */
[----:B------:R-:W5:Y:S01]  /*11ce0*/  LDG.E.128 R96, [R96.64] ;  /* 0x0000000660607981 */ /* 0x000f62000c1e1d00 */
[----:B------:R-:W-:Y:S01]  /*11cf0*/  BSSY B2, `(.L_x_15196) ;  /* 0x0000013000027945 */ /* 0x000fe20003800000 */
[----:B------:R-:W-:Y:S02]  /*11d00*/  @P2 LOP3.LUT R12, R12, 0x10, RZ, 0xfc, !PT ;  /* 0x000000100c0c2812 */ /* 0x000fe400078efcff */
[C---:B------:R-:W-:Y:S02]  /*11d10*/  @P2 LEA.HI.X R117, R130.reuse, c[0x0][0x17c], RZ, 0x4, P1 ;  /* 0x00005f0082752a11 */ /* 0x040fe400008f24ff */
        /* <DEDUP_REMOVED lines=15> */
.L_x_15197:
[----:B0-----:R-:W-:Y:S02]  /*11e10*/  IMAD.MOV.U32 R118, RZ, RZ, R16 ;  /* 0x000000ffff767224 */ /* 0x001fe400078e0010 */
.L_x_15198:
[----:B------:R-:W-:Y:S05]  /*11e20*/  BSYNC B2 ;  /* 0x0000000000027941 */ /* 0x000fea0003800000 */
.L_x_15196:
        /* <DEDUP_REMOVED lines=16> */
.L_x_15202:
[----:B------:R-:W-:Y:S05]  /*11f30*/  BSYNC B3 ;  /* 0x0000000000037941 */ /* 0x000fea0003800000 */
.L_x_15201:
        /* <DEDUP_REMOVED lines=42> */
.L_x_15200:
[----:B------:R-:W-:Y:S05]  /*121e0*/  BSYNC B2 ;  /* 0x0000000000027941 */ /* 0x000fea0003800000 */
.L_x_15199:
        /* <DEDUP_REMOVED lines=18> */
.L_x_15203:
        /* <DEDUP_REMOVED lines=12> */
.L_x_15206:
[----:B------:R-:W-:Y:S02]  /*123d0*/  IMAD.MOV.U32 R118, RZ, RZ, R16 ;  /* 0x000000ffff767224 */ /* 0x000fe400078e0010 */
.L_x_15207:
[----:B------:R-:W-:Y:S05]  /*123e0*/  BSYNC B2 ;  /* 0x0000000000027941 */ /* 0x000fea0003800000 */
.L_x_15205:
        /* <DEDUP_REMOVED lines=16> */
.L_x_15211:
[----:B------:R-:W-:Y:S05]  /*124f0*/  BSYNC B3 ;  /* 0x0000000000037941 */ /* 0x000fea0003800000 */
.L_x_15210:
        /* <DEDUP_REMOVED lines=42> */
.L_x_15209:
[----:B------:R-:W-:Y:S05]  /*127a0*/  BSYNC B2 ;  /* 0x0000000000027941 */ /* 0x000fea0003800000 */
.L_x_15208:
        /* <DEDUP_REMOVED lines=10> */
.L_x_15204:
        /* <DEDUP_REMOVED lines=12> */
.L_x_15213:
[----:B------:R-:W-:Y:S02]  /*12910*/  IMAD.MOV.U32 R118, RZ, RZ, R16 ;  /* 0x000000ffff767224 */ /* 0x000fe400078e0010 */
.L_x_15214:
[----:B------:R-:W-:Y:S05]  /*12920*/  BSYNC B2 ;  /* 0x0000000000027941 */ /* 0x000fea0003800000 */
.L_x_15212:
        /* <DEDUP_REMOVED lines=16> */
.L_x_15218:
[----:B------:R-:W-:Y:S05]  /*12a30*/  BSYNC B3 ;  /* 0x0000000000037941 */ /* 0x000fea0003800000 */
.L_x_15217:
        /* <DEDUP_REMOVED lines=42> */
.L_x_15216:
[----:B------:R-:W-:Y:S05]  /*12ce0*/  BSYNC B2 ;  /* 0x0000000000027941 */ /* 0x000fea0003800000 */
.L_x_15215:
        /* <DEDUP_REMOVED lines=15> */
.L_x_15219:
        /* <DEDUP_REMOVED lines=12> */
.L_x_15222:
[----:B------:R-:W-:Y:S02]  /*12ea0*/  IMAD.MOV.U32 R96, RZ, RZ, R16 ;  /* 0x000000ffff607224 */ /* 0x000fe400078e0010 */
.L_x_15223:
[----:B------:R-:W-:Y:S05]  /*12eb0*/  BSYNC B2 ;  /* 0x0000000000027941 */ /* 0x000fea0003800000 */
.L_x_15221:
        /* <DEDUP_REMOVED lines=16> */
.L_x_15227:
[----:B------:R-:W-:Y:S05]  /*12fc0*/  BSYNC B3 ;  /* 0x0000000000037941 */ /* 0x000fea0003800000 */
.L_x_15226:
        /* <DEDUP_REMOVED lines=42> */
.L_x_15225:
[----:B------:R-:W-:Y:S05]  /*13270*/  BSYNC B2 ;  /* 0x0000000000027941 */ /* 0x000fea0003800000 */
.L_x_15224:
        /* <DEDUP_REMOVED lines=10> */
.L_x_15220:
        /* <DEDUP_REMOVED lines=12> */
.L_x_15229:
[----:B------:R-:W-:Y:S02]  /*133e0*/  IMAD.MOV.U32 R96, RZ, RZ, R16 ;  /* 0x000000ffff607224 */ /* 0x000fe400078e0010 */
.L_x_15230:
[----:B------:R-:W-:Y:S05]  /*133f0*/  BSYNC B2 ;  /* 0x0000000000027941 */ /* 0x000fea0003800000 */
.L_x_15228:
        /* <DEDUP_REMOVED lines=16> */
.L_x_15234:
[----:B------:R-:W-:Y:S05]  /*13500*/  BSYNC B3 ;  /* 0x0000000000037941 */ /* 0x000fea0003800000 */
.L_x_15233:
        /* <DEDUP_REMOVED lines=42> */
.L_x_15232:
[----:B------:R-:W-:Y:S05]  /*137b0*/  BSYNC B2 ;  /* 0x0000000000027941 */ /* 0x000fea0003800000 */
.L_x_15231:
        /* <DEDUP_REMOVED lines=15> */
.L_x_15235:
        /* <DEDUP_REMOVED lines=12> */
.L_x_15238:
[----:B------:R-:W-:Y:S02]  /*13970*/  IMAD.MOV.U32 R96, RZ, RZ, R16 ;  /* 0x000000ffff607224 */ /* 0x000fe400078e0010 */
.L_x_15239:
[----:B------:R-:W-:Y:S05]  /*13980*/  BSYNC B2 ;  /* 0x0000000000027941 */ /* 0x000fea0003800000 */
.L_x_15237:
        /* <DEDUP_REMOVED lines=16> */
.L_x_15243:
[----:B------:R-:W-:Y:S05]  /*13a90*/  BSYNC B3 ;  /* 0x0000000000037941 */ /* 0x000fea0003800000 */
.L_x_15242:
        /* <DEDUP_REMOVED lines=42> */
.L_x_15241:
[----:B------:R-:W-:Y:S05]  /*13d40*/  BSYNC B2 ;  /* 0x0000000000027941 */ /* 0x000fea0003800000 */
.L_x_15240:
        /* <DEDUP_REMOVED lines=10> */
.L_x_15236:
        /* <DEDUP_REMOVED lines=12> */
.L_x_15245:
[----:B------:R-:W-:Y:S02]  /*13eb0*/  IMAD.MOV.U32 R96, RZ, RZ, R16 ;  /* 0x000000ffff607224 */ /* 0x000fe400078e0010 */
.L_x_15246:
[----:B------:R-:W-:Y:S05]  /*13ec0*/  BSYNC B2 ;  /* 0x0000000000027941 */ /* 0x000fea0003800000 */
.L_x_15244:
        /* <DEDUP_REMOVED lines=16> */
.L_x_15250:
[----:B------:R-:W-:Y:S05]  /*13fd0*/  BSYNC B3 ;  /* 0x0000000000037941 */ /* 0x000fea0003800000 */
.L_x_15249:
        /* <DEDUP_REMOVED lines=42> */
.L_x_15248:
[----:B------:R-:W-:Y:S05]  /*14280*/  BSYNC B2 ;  /* 0x0000000000027941 */ /* 0x000fea0003800000 */
.L_x_15247:
        /* <DEDUP_REMOVED lines=15> */
.L_x_15251:
        /* <DEDUP_REMOVED lines=12> */
.L_x_15254:
[----:B------:R-:W-:Y:S02]  /*14440*/  IMAD.MOV.U32 R117, RZ, RZ, R16 ;  /* 0x000000ffff757224 */ /* 0x000fe400078e0010 */
.L_x_15255:
[----:B------:R-:W-:Y:S05]  /*14450*/  BSYNC B2 ;  /* 0x0000000000027941 */ /* 0x000fea0003800000 */
.L_x_15253:
        /* <DEDUP_REMOVED lines=16> */
.L_x_15259:
[----:B------:R-:W-:Y:S05]  /*14560*/  BSYNC B3 ;  /* 0x0000000000037941 */ /* 0x000fea0003800000 */
.L_x_15258:
        /* <DEDUP_REMOVED lines=42> */
.L_x_15257:
[----:B------:R-:W-:Y:S05]  /*14810*/  BSYNC B2 ;  /* 0x0000000000027941 */ /* 0x000fea0003800000 */
.L_x_15256:
        /* <DEDUP_REMOVED lines=10> */
.L_x_15252:
        /* <DEDUP_REMOVED lines=12> */
.L_x_15261:
[----:B------:R-:W-:Y:S02]  /*14980*/  IMAD.MOV.U32 R118, RZ, RZ, R16 ;  /* 0x000000ffff767224 */ /* 0x000fe400078e0010 */
.L_x_15262:
[----:B------:R-:W-:Y:S05]  /*14990*/  BSYNC B2 ;  /* 0x0000000000027941 */ /* 0x000fea0003800000 */
.L_x_15260:
        /* <DEDUP_REMOVED lines=16> */
.L_x_15266:
[----:B------:R-:W-:Y:S05]  /*14aa0*/  BSYNC B3 ;  /* 0x0000000000037941 */ /* 0x000fea0003800000 */
.L_x_15265:
        /* <DEDUP_REMOVED lines=42> */
.L_x_15264:
[----:B------:R-:W-:Y:S05]  /*14d50*/  BSYNC B2 ;  /* 0x0000000000027941 */ /* 0x000fea0003800000 */
.L_x_15263:
        /* <DEDUP_REMOVED lines=13> */
.L_x_15267:
        /* <DEDUP_REMOVED lines=12> */
.L_x_15270:
[----:B------:R-:W-:Y:S02]  /*14ef0*/  IMAD.MOV.U32 R118, RZ, RZ, R16 ;  /* 0x000000ffff767224 */ /* 0x000fe400078e0010 */
.L_x_15271:
[----:B------:R-:W-:Y:S05]  /*14f00*/  BSYNC B2 ;  /* 0x0000000000027941 */ /* 0x000fea0003800000 */
.L_x_15269:
        /* <DEDUP_REMOVED lines=16> */
.L_x_15275:
[----:B------:R-:W-:Y:S05]  /*15010*/  BSYNC B3 ;  /* 0x0000000000037941 */ /* 0x000fea0003800000 */
.L_x_15274:
        /* <DEDUP_REMOVED lines=42> */
.L_x_15273:
[----:B------:R-:W-:Y:S05]  /*152c0*/  BSYNC B2 ;  /* 0x0000000000027941 */ /* 0x000fea0003800000 */
.L_x_15272:
        /* <DEDUP_REMOVED lines=10> */
.L_x_15268:
        /* <DEDUP_REMOVED lines=12> */
.L_x_15277:
[----:B------:R-:W-:Y:S02]  /*15430*/  IMAD.MOV.U32 R124, RZ, RZ, R16 ;  /* 0x000000ffff7c7224 */ /* 0x000fe400078e0010 */
.L_x_15278:
[----:B------:R-:W-:Y:S05]  /*15440*/  BSYNC B2 ;  /* 0x0000000000027941 */ /* 0x000fea0003800000 */
.L_x_15276:
        /* <DEDUP_REMOVED lines=16> */
.L_x_15282:
[----:B------:R-:W-:Y:S05]  /*15550*/  BSYNC B3 ;  /* 0x0000000000037941 */ /* 0x000fea0003800000 */
.L_x_15281:
        /* <DEDUP_REMOVED lines=42> */
.L_x_15280:
[----:B------:R-:W-:Y:S05]  /*15800*/  BSYNC B2 ;  /* 0x0000000000027941 */ /* 0x000fea0003800000 */
.L_x_15279:
        /* <DEDUP_REMOVED lines=13> */
.L_x_15283:
        /* <DEDUP_REMOVED lines=12> */
.L_x_15286:
[----:B------:R-:W-:Y:S02]  /*159a0*/  IMAD.MOV.U32 R98, RZ, RZ, R16 ;  /* 0x000000ffff627224 */ /* 0x000fe400078e0010 */
.L_x_15287:
[----:B------:R-:W-:Y:S05]  /*159b0*/  BSYNC B2 ;  /* 0x0000000000027941 */ /* 0x000fea0003800000 */
.L_x_15285:
        /* <DEDUP_REMOVED lines=16> */
.L_x_15291:
[----:B------:R-:W-:Y:S05]  /*15ac0*/  BSYNC B3 ;  /* 0x0000000000037941 */ /* 0x000fea0003800000 */
.L_x_15290:
        /* <DEDUP_REMOVED lines=42> */
.L_x_15289:
[----:B------:R-:W-:Y:S05]  /*15d70*/  BSYNC B2 ;  /* 0x0000000000027941 */ /* 0x000fea0003800000 */
.L_x_15288:
        /* <DEDUP_REMOVED lines=10> */
.L_x_15284:
        /* <DEDUP_REMOVED lines=12> */
.L_x_15293:
[----:B------:R-:W-:Y:S02]  /*15ee0*/  IMAD.MOV.U32 R98, RZ, RZ, R16 ;  /* 0x000000ffff627224 */ /* 0x000fe400078e0010 */
.L_x_15294:
[----:B------:R-:W-:Y:S05]  /*15ef0*/  BSYNC B2 ;  /* 0x0000000000027941 */ /* 0x000fea0003800000 */
.L_x_15292:
        /* <DEDUP_REMOVED lines=16> */
.L_x_15298:
[----:B------:R-:W-:Y:S05]  /*16000*/  BSYNC B3 ;  /* 0x0000000000037941 */ /* 0x000fea0003800000 */
.L_x_15297:
        /* <DEDUP_REMOVED lines=42> */
.L_x_15296:
[----:B------:R-:W-:Y:S05]  /*162b0*/  BSYNC B2 ;  /* 0x0000000000027941 */ /* 0x000fea0003800000 */
.L_x_15295:
        /* <DEDUP_REMOVED lines=13> */
.L_x_15299:
        /* <DEDUP_REMOVED lines=12> */
.L_x_15302:
[----:B------:R-:W-:Y:S02]  /*16450*/  IMAD.MOV.U32 R98, RZ, RZ, R16 ;  /* 0x000000ffff627224 */ /* 0x000fe400078e0010 */
.L_x_15303:
[----:B------:R-:W-:Y:S05]  /*16460*/  BSYNC B2 ;  /* 0x0000000000027941 */ /* 0x000fea0003800000 */
.L_x_15301:
        /* <DEDUP_REMOVED lines=16> */
.L_x_15307:
[----:B------:R-:W-:Y:S05]  /*16570*/  BSYNC B3 ;  /* 0x0000000000037941 */ /* 0x000fea0003800000 */
.L_x_15306:
        /* <DEDUP_REMOVED lines=42> */
.L_x_15305:
[----:B------:R-:W-:Y:S05]  /*16820*/  BSYNC B2 ;  /* 0x0000000000027941 */ /* 0x000fea0003800000 */
.L_x_15304:
        /* <DEDUP_REMOVED lines=10> */
.L_x_15300:
        /* <DEDUP_REMOVED lines=12> */
.L_x_15309:
[----:B------:R-:W-:Y:S02]  /*16990*/  IMAD.MOV.U32 R98, RZ, RZ, R16 ;  /* 0x000000ffff627224 */ /* 0x000fe400078e0010 */
.L_x_15310:
[----:B------:R-:W-:Y:S05]  /*169a0*/  BSYNC B2 ;  /* 0x0000000000027941 */ /* 0x000fea0003800000 */
.L_x_15308:
        /* <DEDUP_REMOVED lines=16> */
.L_x_15314:
[----:B------:R-:W-:Y:S05]  /*16ab0*/  BSYNC B3 ;  /* 0x0000000000037941 */ /* 0x000fea0003800000 */
.L_x_15313:
        /* <DEDUP_REMOVED lines=42> */
.L_x_15312:
[----:B------:R-:W-:Y:S05]  /*16d60*/  BSYNC B2 ;  /* 0x0000000000027941 */ /* 0x000fea0003800000 */
.L_x_15311:
        /* <DEDUP_REMOVED lines=13> */
.L_x_15315:
        /* <DEDUP_REMOVED lines=12> */
.L_x_15318:
[----:B------:R-:W-:Y:S02]  /*16f00*/  IMAD.MOV.U32 R132, RZ, RZ, R16 ;  /* 0x000000ffff847224 */ /* 0x000fe400078e0010 */
.L_x_15319:
[----:B------:R-:W-:Y:S05]  /*16f10*/  BSYNC B2 ;  /* 0x0000000000027941 */ /* 0x000fea0003800000 */
.L_x_15317:
        /* <DEDUP_REMOVED lines=16> */
.L_x_15323:
[----:B------:R-:W-:Y:S05]  /*17020*/  BSYNC B3 ;  /* 0x0000000000037941 */ /* 0x000fea0003800000 */
.L_x_15322:
        /* <DEDUP_REMOVED lines=42> */
.L_x_15321:
[----:B------:R-:W-:Y:S05]  /*172d0*/  BSYNC B2 ;  /* 0x0000000000027941 */ /* 0x000fea0003800000 */
.L_x_15320:
        /* <DEDUP_REMOVED lines=10> */
.L_x_15316:
        /* <DEDUP_REMOVED lines=54> */
.L_x_15195:
[----:B------:R-:W-:Y:S05]  /*176e0*/  BSYNC B1 ;  /* 0x0000000000017941 */ /* 0x000fea0003800000 */
.L_x_15194:
        /* <DEDUP_REMOVED lines=40> */
.L_x_15336:
        /* <DEDUP_REMOVED lines=86> */
.L_x_15337:
        /* <DEDUP_REMOVED lines=38> */
[----:B------:R-:W-:Y:S01]  /*18130*/  F2FP.PACK_AB R96, R97, R96 ;  /* 0x000000606160723e */ /* 0x000fe200000000ff */
[----:B------:R-:W-:-:S02]  /*18140*/  FFMA.FTZ R132, R87, R132, R95 ;  /* 0x0000008457847223 */ /* 0x000fc4000001005f */
[----:B------:R-:W-:Y:S02]  /*18150*/  FFMA.FTZ R133, R81, R136, R89 ;  /* 0x0000008851857223 */ /* 0x000fe40000010059 */
[----:B------:R-:W-:Y:S01]  /*18160*/  FFMA.FTZ R137, R82, R137, R90 ;  /* 0x0000008952897223 */ /* 0x000fe2000001005a */
[----:B------:R-:W-:Y:S01]  /*18170*/  F2FP.PACK_AB R97, R132, R99 ;  /* 0x000000638461723e */ /* 0x000fe200000000ff */
[----:B------:R-:W-:Y:S01]  /*18180*/  FFMA.FTZ R140, R83, R140, R91 ;  /* 0x0000008c538c7223 */ /* 0x000fe2000001005b */
[----:B------:R-:W-:Y:S01]  /*18190*/  F2FP.PACK_AB R98, R133, R98 ;  /* 0x000000628562723e */ /* 0x000fe200000000ff */
[----:B------:R-:W-:-:S03]  /*181a0*/  IMAD.MOV.U32 R130, RZ, RZ, 0x10 ;  /* 0x00000010ff827424 */ /* 0x000fc600078e00ff */
[----:B------:R-:W-:Y:S01]  /*181b0*/  F2FP.PACK_AB R99, R140, R137 ;  /* 0x000000898c63723e */ /* 0x000fe200000000ff */
[C---:B------:R-:W-:Y:S01]  /*181c0*/  IMAD.WIDE.U32 R132, R11.reuse, R130, c[0x0][0x208] ;  /* 0x000082000b847625 */ /* 0x040fe200078e0082 */
[----:B------:R-:W-:-:S04]  /*181d0*/  IADD3 R11, R11, 0x20, RZ ;  /* 0x000000200b0b7810 */ /* 0x000fc80007ffe0ff */
[----:B------:R0:W-:Y:S03]  /*181e0*/  STG.E.128 [R132.64], R96 ;  /* 0x0000006084007986 */ /* 0x0001e6000c101d06 */
.L_x_15327:
[----:B------:R-:W-:Y:S05]  /*181f0*/  BSYNC B1 ;  /* 0x0000000000017941 */ /* 0x000fea0003800000 */
.L_x_15326:
        /* <DEDUP_REMOVED lines=35> */
.L_x_15329:
[----:B------:R-:W-:Y:S05]  /*18430*/  BSYNC B1 ;  /* 0x0000000000017941 */ /* 0x000fea0003800000 */
.L_x_15328:
        /* <DEDUP_REMOVED lines=35> */
.L_x_15331:
[----:B------:R-:W-:Y:S05]  /*18670*/  BSYNC B1 ;  /* 0x0000000000017941 */ /* 0x000fea0003800000 */
.L_x_15330:
        /* <DEDUP_REMOVED lines=25> */
[----:B------:R-:W-:Y:S01]  /*18810*/  F2FP.PACK_AB R97, R132, R97 ;  /* 0x000000618461723e */ /* 0x000fe200000000ff */
[----:B------:R-:W-:Y:S01]  /*18820*/  FFMA.FTZ R130, R35, R130, R43 ;  /* 0x0000008223827223 */ /* 0x000fe2000001002b */
[----:B------:R-:W-:Y:S01]  /*18830*/  F2FP.PACK_AB R96, R133, R96 ;  /* 0x000000608560723e */ /* 0x000fe200000000ff */
[----:B------:R-:W-:-:S02]  /*18840*/  FFMA.FTZ R135, R33, R136, R41 ;  /* 0x0000008821877223 */ /* 0x000fc40000010029 */
[----:B------:R-:W-:Y:S01]  /*18850*/  IMAD.MOV.U32 R134, RZ, RZ, 0x10 ;  /* 0x00000010ff867424 */ /* 0x000fe200078e00ff */
[----:B------:R-:W-:Y:S02]  /*18860*/  F2FP.PACK_AB R99, R130, R99 ;  /* 0x000000638263723e */ /* 0x000fe400000000ff */
[----:B------:R-:W-:Y:S01]  /*18870*/  F2FP.PACK_AB R98, R135, R128 ;  /* 0x000000808762723e */ /* 0x000fe200000000ff */
[----:B------:R-:W-:-:S05]  /*18880*/  IMAD.WIDE.U32 R132, R11, R134, c[0x0][0x208] ;  /* 0x000082000b847625 */ /* 0x000fca00078e0086 */
[----:B------:R0:W-:Y:S02]  /*18890*/  STG.E.128 [R132.64], R96 ;  /* 0x0000006084007986 */ /* 0x0001e4000c101d06 */
.L_x_15333:
[----:B------:R-:W-:Y:S05]  /*188a0*/  BSYNC B1 ;  /* 0x0000000000017941 */ /* 0x000fea0003800000 */
.L_x_15332:
[----:B01----:R-:W-:-:S04]  /*188b0*/  IMAD.MOV.U32 R96, RZ, RZ, 0x4 ;  /* 0x00000004ff607424 */ /* 0x003fc800078e00ff */
[----:B------:R-:W-:-:S05]  /*188c0*/  IMAD R19, R96, c[0x0][0x160], R19 ;  /* 0x0000580060137a24 */ /* 0x000fca00078e0213 */
[----:B------:R-:W-:-:S13]  /*188d0*/  ISETP.GE.AND P0, PT, R19, c[0x0][0x164], PT ;  /* 0x0000590013007a0c */ /* 0x000fda0003f06270 */
[----:B-----5:R-:W-:Y:S01]  /*188e0*/  @P0 CALL.REL.NOINC `(.L_x_15334) ;  /* 0x0000001000000944 */ /* 0x020fe20003c00000 */
[----:B------:R-:W-:Y:S05]  /*188f0*/  BRA `(.L_x_15335) ;  /* 0xfffe825000007947 */ /* 0x000fea000383ffff */
.L_x_15334:
[----:B------:R-:W-:Y:S05]  /*18900*/  BSYNC B0 ;  /* 0x0000000000007941 */ /* 0x000fea0003800000 */
.L_x_14800:
[----:B------:R-:W-:Y:S05]  /*18910*/  EXIT ;  /* 0x000000000000794d */ /* 0x000fea0003800000 */
.L_x_15324:
[----:B------:R-:W-:Y:S01]  /*18920*/  IMAD.MOV.U32 R98, RZ, RZ, R99 ;  /* 0x000000ffff627224 */ /* 0x000fe200078e0063 */
[----:B------:R-:W-:Y:S01]  /*18930*/  MOV R96, 0x18980 ;  /* 0x0001898000607802 */ /* 0x000fe20000000f00 */
[----:B------:R-:W-:Y:S02]  /*18940*/  IMAD.MOV.U32 R135, RZ, RZ, 0x1 ;  /* 0x00000001ff877424 */ /* 0x000fe400078e00ff */
[----:B------:R-:W-:Y:S02]  /*18950*/  IMAD.MOV.U32 R130, RZ, RZ, 0x1f ;  /* 0x0000001fff827424 */ /* 0x000fe400078e00ff */
[----:B------:R-:W-:Y:S02]  /*18960*/  IMAD.MOV.U32 R137, RZ, RZ, -0x1 ;  /* 0xffffffffff897424 */ /* 0x000fe400078e00ff */
[----:B-----5:R-:W-:Y:S05]  /*18970*/  CALL.REL.NOINC `($__internal_46_$__cuda_sm70_shflsync_bfly_p) ;  /* 0x000007d000007944 */ /* 0x020fea0003c00000 */
[----:B-1----:R-:W-:Y:S01]  /*18980*/  IMAD.MOV.U32 R96, RZ, RZ, R135 ;  /* 0x000000ffff607224 */ /* 0x002fe200078e0087 */
[----:B0-----:R-:W-:Y:S05]  /*18990*/  BRA `(.L_x_15336) ;  /* 0xffffefd000007947 */ /* 0x001fea000383ffff */
.L_x_15325:
[----:B------:R-:W-:Y:S01]  /*189a0*/  IMAD.MOV.U32 R98, RZ, RZ, R132 ;  /* 0x000000ffff627224 */ /* 0x000fe200078e0084 */
[----:B------:R-:W-:Y:S01]  /*189b0*/  MOV R96, 0x18a00 ;  /* 0x00018a0000607802 */ /* 0x000fe20000000f00 */
[----:B------:R-:W-:Y:S02]  /*189c0*/  IMAD.MOV.U32 R135, RZ, RZ, 0x2 ;  /* 0x00000002ff877424 */ /* 0x000fe400078e00ff */
[----:B------:R-:W-:-:S02]  /*189d0*/  IMAD.MOV.U32 R130, RZ, RZ, 0x1f ;  /* 0x0000001fff827424 */ /* 0x000fc400078e00ff */
[----:B------:R-:W-:Y:S02]  /*189e0*/  IMAD.MOV.U32 R137, RZ, RZ, -0x1 ;  /* 0xffffffffff897424 */ /* 0x000fe400078e00ff */
[----:B0----5:R-:W-:Y:S05]  /*189f0*/  CALL.REL.NOINC `($__internal_46_$__cuda_sm70_shflsync_bfly_p) ;  /* 0x0000075000007944 */ /* 0x021fea0003c00000 */
[----:B01----:R-:W-:Y:S01]  /*18a00*/  FADD.FTZ R98, R132, R135 ;  /* 0x0000008784627221 */ /* 0x003fe20000010000 */
[----:B------:R-:W-:Y:S01]  /*18a10*/  MOV R96, 0x18a60 ;  /* 0x00018a6000607802 */ /* 0x000fe20000000f00 */
[----:B------:R-:W-:Y:S02]  /*18a20*/  IMAD.MOV.U32 R135, RZ, RZ, 0x4 ;  /* 0x00000004ff877424 */ /* 0x000fe400078e00ff */
[----:B------:R-:W-:Y:S02]  /*18a30*/  IMAD.MOV.U32 R130, RZ, RZ, 0x1f ;  /* 0x0000001fff827424 */ /* 0x000fe400078e00ff */
[----:B------:R-:W-:Y:S02]  /*18a40*/  IMAD.MOV.U32 R137, RZ, RZ, -0x1 ;  /* 0xffffffffff897424 */ /* 0x000fe400078e00ff */
[----:B------:R-:W-:Y:S05]  /*18a50*/  CALL.REL.NOINC `($__internal_46_$__cuda_sm70_shflsync_bfly_p) ;  /* 0x000006f000007944 */ /* 0x000fea0003c00000 */
[----:B01----:R-:W-:Y:S01]  /*18a60*/  FADD.FTZ R98, R98, R135 ;  /* 0x0000008762627221 */ /* 0x003fe20000010000 */
[----:B------:R-:W-:Y:S01]  /*18a70*/  HFMA2.MMA R135, -RZ, RZ, 0, 4.76837158203125e-07 ;  /* 0x00000008ff877435 */ /* 0x000fe200000001ff */
[----:B------:R-:W-:Y:S01]  /*18a80*/  IMAD.MOV.U32 R130, RZ, RZ, 0x1f ;  /* 0x0000001fff827424 */ /* 0x000fe200078e00ff */
[----:B------:R-:W-:Y:S01]  /*18a90*/  MOV R96, 0x18ac0 ;  /* 0x00018ac000607802 */ /* 0x000fe20000000f00 */
[----:B------:R-:W-:-:S03]  /*18aa0*/  IMAD.MOV.U32 R137, RZ, RZ, -0x1 ;  /* 0xffffffffff897424 */ /* 0x000fc600078e00ff */
[----:B------:R-:W-:Y:S05]  /*18ab0*/  CALL.REL.NOINC `($__internal_46_$__cuda_sm70_shflsync_bfly_p) ;  /* 0x0000069000007944 */ /* 0x000fea0003c00000 */
[----:B01----:R-:W-:Y:S01]  /*18ac0*/  FADD.FTZ R98, R98, R135 ;  /* 0x0000008762627221 */ /* 0x003fe20000010000 */
[----:B------:R-:W-:Y:S01]  /*18ad0*/  MOV R96, 0x18b20 ;  /* 0x00018b2000607802 */ /* 0x000fe20000000f00 */
[----:B------:R-:W-:-:S02]  /*18ae0*/  IMAD.MOV.U32 R135, RZ, RZ, 0x10 ;  /* 0x00000010ff877424 */ /* 0x000fc400078e00ff */
[----:B------:R-:W-:Y:S02]  /*18af0*/  IMAD.MOV.U32 R130, RZ, RZ, 0x1f ;  /* 0x0000001fff827424 */ /* 0x000fe400078e00ff */
[----:B------:R-:W-:Y:S02]  /*18b00*/  IMAD.MOV.U32 R137, RZ, RZ, -0x1 ;  /* 0xffffffffff897424 */ /* 0x000fe400078e00ff */
[----:B------:R-:W-:Y:S05]  /*18b10*/  CALL.REL.NOINC `($__internal_46_$__cuda_sm70_shflsync_bfly_p) ;  /* 0x0000063000007944 */ /* 0x000fea0003c00000 */
        /* <DEDUP_REMOVED lines=72> */
[----:B------:R-:W-:Y:S05]  /*18fa0*/  CALL.REL.NOINC `($__internal_46_$__cuda_sm70_shflsync_bfly_p) ;  /* 0x000001a000007944 */ /* 0x000fea0003c00000 */
[----:B01----:R-:W-:Y:S01]  /*18fb0*/  FADD.FTZ R98, R98, R135 ;  /* 0x0000008762627221 */ /* 0x003fe20000010000 */
[----:B------:R-:W-:Y:S01]  /*18fc0*/  MOV R96, 0x19010 ;  /* 0x0001901000607802 */ /* 0x000fe20000000f00 */
[----:B------:R-:W-:Y:S02]  /*18fd0*/  IMAD.MOV.U32 R135, RZ, RZ, 0x2 ;  /* 0x00000002ff877424 */ /* 0x000fe400078e00ff */
[----:B------:R-:W-:Y:S02]  /*18fe0*/  IMAD.MOV.U32 R130, RZ, RZ, 0x1f ;  /* 0x0000001fff827424 */ /* 0x000fe400078e00ff */
[----:B------:R-:W-:Y:S02]  /*18ff0*/  IMAD.MOV.U32 R137, RZ, RZ, -0x1 ;  /* 0xffffffffff897424 */ /* 0x000fe400078e00ff */
[----:B------:R-:W-:Y:S05]  /*19000*/  CALL.REL.NOINC `($__internal_46_$__cuda_sm70_shflsync_bfly_p) ;  /* 0x0000014000007944 */ /* 0x000fea0003c00000 */
[----:B01----:R-:W-:Y:S01]  /*19010*/  FADD.FTZ R98, R98, R135 ;  /* 0x0000008762627221 */ /* 0x003fe20000010000 */
[----:B------:R-:W-:Y:S01]  /*19020*/  MOV R96, 0x19070 ;  /* 0x0001907000607802 */ /* 0x000fe20000000f00 */
[----:B------:R-:W-:Y:S02]  /*19030*/  IMAD.MOV.U32 R135, RZ, RZ, 0x4 ;  /* 0x00000004ff877424 */ /* 0x000fe400078e00ff */
[----:B------:R-:W-:-:S02]  /*19040*/  IMAD.MOV.U32 R130, RZ, RZ, 0x1f ;  /* 0x0000001fff827424 */ /* 0x000fc400078e00ff */
[----:B------:R-:W-:Y:S02]  /*19050*/  IMAD.MOV.U32 R137, RZ, RZ, -0x1 ;  /* 0xffffffffff897424 */ /* 0x000fe400078e00ff */
[----:B------:R-:W-:Y:S05]  /*19060*/  CALL.REL.NOINC `($__internal_46_$__cuda_sm70_shflsync_bfly_p) ;  /* 0x000000e000007944 */ /* 0x000fea0003c00000 */
[----:B01----:R-:W-:Y:S01]  /*19070*/  FADD.FTZ R98, R98, R135 ;  /* 0x0000008762627221 */ /* 0x003fe20000010000 */
[----:B------:R-:W-:Y:S01]  /*19080*/  MOV R96, 0x190d0 ;  /* 0x000190d000607802 */ /* 0x000fe20000000f00 */
[----:B------:R-:W-:Y:S02]  /*19090*/  IMAD.MOV.U32 R135, RZ, RZ, 0x8 ;  /* 0x00000008ff877424 */ /* 0x000fe400078e00ff */
[----:B------:R-:W-:Y:S02]  /*190a0*/  IMAD.MOV.U32 R130, RZ, RZ, 0x1f ;  /* 0x0000001fff827424 */ /* 0x000fe400078e00ff */
[----:B------:R-:W-:Y:S02]  /*190b0*/  IMAD.MOV.U32 R137, RZ, RZ, -0x1 ;  /* 0xffffffffff897424 */ /* 0x000fe400078e00ff */
[----:B------:R-:W-:Y:S05]  /*190c0*/  CALL.REL.NOINC `($__internal_46_$__cuda_sm70_shflsync_bfly_p) ;  /* 0x0000008000007944 */ /* 0x000fea0003c00000 */
[----:B-1----:R-:W-:Y:S01]  /*190d0*/  FADD.FTZ R128, R98, R135 ;  /* 0x0000008762807221 */ /* 0x002fe20000010000 */
[----:B------:R-:W-:Y:S01]  /*190e0*/  MOV R96, 0x19140 ;  /* 0x0001914000607802 */ /* 0x000fe20000000f00 */
[----:B------:R-:W-:Y:S02]  /*190f0*/  IMAD.MOV.U32 R135, RZ, RZ, 0x10 ;  /* 0x00000010ff877424 */ /* 0x000fe400078e00ff */
[----:B0-----:R-:W-:-:S02]  /*19100*/  IMAD.MOV.U32 R130, RZ, RZ, 0x1f ;  /* 0x0000001fff827424 */ /* 0x001fc400078e00ff */
[----:B------:R-:W-:Y:S02]  /*19110*/  IMAD.MOV.U32 R137, RZ, RZ, -0x1 ;  /* 0xffffffffff897424 */ /* 0x000fe400078e00ff */
[----:B------:R-:W-:Y:S02]  /*19120*/  IMAD.MOV.U32 R98, RZ, RZ, R128 ;  /* 0x000000ffff627224 */ /* 0x000fe400078e0080 */
[----:B------:R-:W-:Y:S05]  /*19130*/  CALL.REL.NOINC `($__internal_46_$__cuda_sm70_shflsync_bfly_p) ;  /* 0x0000001000007944 */ /* 0x000fea0003c00000 */
[----:B01----:R-:W-:Y:S05]  /*19140*/  BRA `(.L_x_15337) ;  /* 0xffffed8000007947 */ /* 0x003fea000383ffff */
        .weak           $__internal_46_$__cuda_sm70_shflsync_bfly_p
        .type           $__internal_46_$__cuda_sm70_shflsync_bfly_p,@function
        .size           $__internal_46_$__cuda_sm70_shflsync_bfly_p,(.L_x_26536 - $__internal_46_$__cuda_sm70_shflsync_bfly_p)
$__internal_46_$__cuda_sm70_shflsync_bfly_p:
[----:B------:R-:W-:Y:S01]  /*19150*/  IMAD.MOV.U32 R97, RZ, RZ, 0x0 ;  /* 0x00000000ff617424 */ /* 0x000fe200078e00ff */
[----:B------:R-:W-:Y:S04]  /*19160*/  WARPSYNC R137 ;  /* 0x0000008900007348 */ /* 0x000fe80003800000 */
[----:B------:R0:W1:Y:S01]  /*19170*/  SHFL.BFLY PT, R135, R98, R135, R130 ;  /* 0x0c00008762877389 */ /* 0x00006200000e0082 */
[----:B------:R-:W-:Y:S05]  /*19180*/  RET.REL.NODEC R96 `(_ZN10layer_norm31ln_parallel_residual_fwd_kernelINS_13Kernel_traitsIf6__halfS2_S2_fjLj1024ELj1ELj4ELj1ELj16ENS_18Kernel_traits_baseILj1024EfS2_S2_S2_fjLj128EEEEELb1ELb1ELb0EEEvNS_9FwdParamsE) ;  /* 0xfffe6e7060007950 */ /* 0x000fea0003c3ffff */
.L_x_15338:
        /* <DEDUP_REMOVED lines=15> */
.L_x_26536:


//--------------------- .text._ZN10layer_norm31ln_parallel_residual_fwd_kernelINS_13Kernel_traitsIf6__halfS2_S2_fjLj1024ELj1ELj4ELj1ELj16ENS_18Kernel_traits_baseILj1024EfS2_S2_S2_fjLj128EEEEELb1ELb1ELb1EEEvNS_9FwdParamsE --------------------------
	.section	.text._ZN10layer_norm31ln_parallel_residual_fwd_kernelINS_13Kernel_traitsIf6__halfS2_S2_fjLj1024ELj1ELj4ELj1ELj16ENS_18Kernel_traits_baseILj1024EfS2_S2_S2_fjLj128EEEEELb1ELb1ELb1EEEvNS_9FwdParamsE,"ax",@progbits
	.sectioninfo	@"SHI_REGISTERS=167"
	.align	128
        .global         _ZN10layer_norm31ln_parallel_residual_fwd_kernelINS_13Kernel_traitsIf6__halfS2_S2_fjLj1024ELj1ELj4ELj1ELj16ENS_18Kernel_traits_baseILj1024EfS2_S2_S2_fjLj128EEEEELb1ELb1ELb1EEEvNS_9FwdParamsE
        .type           _ZN10layer_norm31ln_parallel_residual_fwd_kernelINS_13Kernel_traitsIf6__halfS2_S2_fjLj1024ELj1ELj4ELj1ELj16ENS_18Kernel_traits_baseILj1024EfS2_S2_S2_fjLj128EEEEELb1ELb1ELb1EEEvNS_9FwdParamsE,@function
        .size           _ZN10layer_norm31ln_parallel_residual_fwd_kernelINS_13Kernel_traitsIf6__halfS2_S2_fjLj1024ELj1ELj4ELj1ELj16ENS_18Kernel_traits_baseILj1024EfS2_S2_S2_fjLj128EEEEELb1ELb1ELb1EEEvNS_9FwdParamsE,(.L_x_26537 - _ZN10layer_norm31ln_parallel_residual_fwd_kernelINS_13Kernel_traitsIf6__halfS2_S2_fjLj1024ELj1ELj4ELj1ELj16ENS_18Kernel_traits_baseILj1024EfS2_S2_S2_fjLj128EEEEELb1ELb1ELb1EEEvNS_9FwdParamsE)
        .other          _ZN10layer_norm31ln_parallel_residual_fwd_kernelINS_13Kernel_traitsIf6__halfS2_S2_fjLj1024ELj1ELj4ELj1ELj16ENS_18Kernel_traits_baseILj1024EfS2_S2_S2_fjLj128EEEEELb1ELb1ELb1EEEvNS_9FwdParamsE,@"STO_CUDA_ENTRY STV_DEFAULT"
_ZN10layer_norm31ln_parallel_residual_fwd_kernelINS_13Kernel_traitsIf6__halfS2_S2_fjLj1024ELj1ELj4ELj1ELj16ENS_18Kernel_traits_baseILj1024EfS2_S2_S2_fjLj128EEEEELb1ELb1ELb1EEEvNS_9FwdParamsE:
.text._ZN10layer_norm31ln_parallel_residual_fwd_kernelINS_13Kernel_traitsIf6__halfS2_S2_fjLj1024ELj1ELj4ELj1ELj16ENS_18Kernel_traits_baseILj1024EfS2_S2_S2_fjLj128EEEEELb1ELb1ELb1EEEvNS_9FwdParamsE:
        /* <DEDUP_REMOVED lines=97> */
[----:B------:R-:W-:Y:S02]  /*0610*/  IADD3 R2, P1, R0, c[0x0][0x218], RZ ;  /* 0x0000860000027a10 */ /* 0x000fe40007f3e0ff */
[----:B------:R-:W-:-:S03]  /*0620*/  IADD3.X R9, RZ, c[0x0][0x1b4], RZ, P2, !PT ;  /* 0x00006d00ff097a10 */ /* 0x000fc600017fe4ff */
        /* <DEDUP_REMOVED lines=22> */
[----:B------:R-:W-:Y:S01]  /*0790*/  IMAD.MOV.U32 R6, RZ, RZ, R14 ;  /* 0x000000ffff067224 */ /* 0x000fe200078e000e */
[----:B------:R-:W-:Y:S01]  /*07a0*/  LOP3.LUT R0, R5, UR26, R0, 0x96, !PT ;  /* 0x0000001a05007c12 */ /* 0x000fe2000f8e9600 */
[----:B------:R-:W-:Y:S01]  /*07b0*/  IMAD.MOV.U32 R5, RZ, RZ, R10 ;  /* 0x000000ffff057224 */ /* 0x000fe200078e000a */
        /* <DEDUP_REMOVED lines=11> */
.L_x_15859:
        /* <DEDUP_REMOVED lines=30> */
.L_x_15341:
[----:B0-----:R-:W-:Y:S02]  /*0a50*/  IMAD.MOV.U32 R102, RZ, RZ, R2 ;  /* 0x000000ffff667224 */ /* 0x001fe400078e0002 */
.L_x_15342:
[----:B------:R-:W-:Y:S05]  /*0a60*/  BSYNC B1 ;  /* 0x0000000000017941 */ /* 0x000fea0003800000 */
.L_x_15340:
        /* <DEDUP_REMOVED lines=16> */
.L_x_15346:
[----:B------:R-:W-:Y:S05]  /*0b70*/  BSYNC B2 ;  /* 0x0000000000027941 */ /* 0x000fea0003800000 */
.L_x_15345:
        /* <DEDUP_REMOVED lines=43> */
.L_x_15344:
[----:B------:R-:W-:Y:S05]  /*0e30*/  BSYNC B1 ;  /* 0x0000000000017941 */ /* 0x000fea0003800000 */
.L_x_15343:
        /* <DEDUP_REMOVED lines=17> */
.L_x_15347:
        /* <DEDUP_REMOVED lines=12> */
.L_x_15350:
[----:B------:R-:W-:Y:S02]  /*1010*/  IMAD.MOV.U32 R102, RZ, RZ, R2 ;  /* 0x000000ffff667224 */ /* 0x000fe400078e0002 */
.L_x_15351:
[----:B------:R-:W-:Y:S05]  /*1020*/  BSYNC B1 ;  /* 0x0000000000017941 */ /* 0x000fea0003800000 */
.L_x_15349:
        /* <DEDUP_REMOVED lines=16> */
.L_x_15355:
[----:B------:R-:W-:Y:S05]  /*1130*/  BSYNC B2 ;  /* 0x0000000000027941 */ /* 0x000fea0003800000 */
.L_x_15354:
        /* <DEDUP_REMOVED lines=43> */
.L_x_15353:
[----:B------:R-:W-:Y:S05]  /*13f0*/  BSYNC B1 ;  /* 0x0000000000017941 */ /* 0x000fea0003800000 */
.L_x_15352:
        /* <DEDUP_REMOVED lines=10> */
.L_x_15348:
        /* <DEDUP_REMOVED lines=12> */
.L_x_15357:
[----:B------:R-:W-:Y:S02]  /*1560*/  MOV R102, R2 ;  /* 0x0000000200667202 */ /* 0x000fe40000000f00 */
.L_x_15358:
[----:B------:R-:W-:Y:S05]  /*1570*/  BSYNC B1 ;  /* 0x0000000000017941 */ /* 0x000fea0003800000 */
.L_x_15356:
        /* <DEDUP_REMOVED lines=16> */
.L_x_15362:
[----:B------:R-:W-:Y:S05]  /*1680*/  BSYNC B2 ;  /* 0x0000000000027941 */ /* 0x000fea0003800000 */
.L_x_15361:
        /* <DEDUP_REMOVED lines=43> */
.L_x_15360:
[----:B------:R-:W-:Y:S05]  /*1940*/  BSYNC B1 ;  /* 0x0000000000017941 */ /* 0x000fea0003800000 */
.L_x_15359:
        /* <DEDUP_REMOVED lines=14> */
.L_x_15363:
        /* <DEDUP_REMOVED lines=12> */
.L_x_15366:
[----:B------:R-:W-:Y:S02]  /*1af0*/  IMAD.MOV.U32 R96, RZ, RZ, R2 ;  /* 0x000000ffff607224 */ /* 0x000fe400078e0002 */
.L_x_15367:
[----:B------:R-:W-:Y:S05]  /*1b00*/  BSYNC B1 ;  /* 0x0000000000017941 */ /* 0x000fea0003800000 */
.L_x_15365:
        /* <DEDUP_REMOVED lines=16> */
.L_x_15371:
[----:B------:R-:W-:Y:S05]  /*1c10*/  BSYNC B2 ;  /* 0x0000000000027941 */ /* 0x000fea0003800000 */
.L_x_15370:
        /* <DEDUP_REMOVED lines=42> */
.L_x_15369:
[----:B------:R-:W-:Y:S05]  /*1ec0*/  BSYNC B1 ;  /* 0x0000000000017941 */ /* 0x000fea0003800000 */
.L_x_15368:
        /* <DEDUP_REMOVED lines=10> */
.L_x_15364:
        /* <DEDUP_REMOVED lines=12> */
.L_x_15373:
[----:B------:R-:W-:Y:S02]  /*2030*/  IMAD.MOV.U32 R102, RZ, RZ, R2 ;  /* 0x000000ffff667224 */ /* 0x000fe400078e0002 */
.L_x_15374:
[----:B------:R-:W-:Y:S05]  /*2040*/  BSYNC B1 ;  /* 0x0000000000017941 */ /* 0x000fea0003800000 */
.L_x_15372:
        /* <DEDUP_REMOVED lines=16> */
.L_x_15378:
[----:B------:R-:W-:Y:S05]  /*2150*/  BSYNC B2 ;  /* 0x0000000000027941 */ /* 0x000fea0003800000 */
.L_x_15377:
        /* <DEDUP_REMOVED lines=42> */
.L_x_15376:
[----:B------:R-:W-:Y:S05]  /*2400*/  BSYNC B1 ;  /* 0x0000000000017941 */ /* 0x000fea0003800000 */
.L_x_15375:
        /* <DEDUP_REMOVED lines=14> */
.L_x_15379:
        /* <DEDUP_REMOVED lines=12> */
.L_x_15382:
[----:B------:R-:W-:Y:S02]  /*25b0*/  IMAD.MOV.U32 R102, RZ, RZ, R2 ;  /* 0x000000ffff667224 */ /* 0x000fe400078e0002 */
.L_x_15383:
[----:B------:R-:W-:Y:S05]  /*25c0*/  BSYNC B1 ;  /* 0x0000000000017941 */ /* 0x000fea0003800000 */
.L_x_15381:
        /* <DEDUP_REMOVED lines=16> */
.L_x_15387:
[----:B------:R-:W-:Y:S05]  /*26d0*/  BSYNC B2 ;  /* 0x0000000000027941 */ /* 0x000fea0003800000 */
.L_x_15386:
        /* <DEDUP_REMOVED lines=42> */
.L_x_15385:
[----:B------:R-:W-:Y:S05]  /*2980*/  BSYNC B1 ;  /* 0x0000000000017941 */ /* 0x000fea0003800000 */
.L_x_15384:
        /* <DEDUP_REMOVED lines=10> */
.L_x_15380:
        /* <DEDUP_REMOVED lines=12> */
.L_x_15389:
[----:B------:R-:W-:Y:S02]  /*2af0*/  IMAD.MOV.U32 R102, RZ, RZ, R2 ;  /* 0x000000ffff667224 */ /* 0x000fe400078e0002 */
.L_x_15390:
[----:B------:R-:W-:Y:S05]  /*2b00*/  BSYNC B1 ;  /* 0x0000000000017941 */ /* 0x000fea0003800000 */
.L_x_15388:
        /* <DEDUP_REMOVED lines=16> */
.L_x_15394:
[----:B------:R-:W-:Y:S05]  /*2c10*/  BSYNC B2 ;  /* 0x0000000000027941 */ /* 0x000fea0003800000 */
.L_x_15393:
        /* <DEDUP_REMOVED lines=42> */
.L_x_15392:
[----:B------:R-:W-:Y:S05]  /*2ec0*/  BSYNC B1 ;  /* 0x0000000000017941 */ /* 0x000fea0003800000 */
.L_x_15391:
        /* <DEDUP_REMOVED lines=14> */
.L_x_15395:
        /* <DEDUP_REMOVED lines=12> */
.L_x_15398:
[----:B------:R-:W-:Y:S02]  /*3070*/  IMAD.MOV.U32 R101, RZ, RZ, R2 ;  /* 0x000000ffff657224 */ /* 0x000fe400078e0002 */
.L_x_15399:
[----:B------:R-:W-:Y:S05]  /*3080*/  BSYNC B1 ;  /* 0x0000000000017941 */ /* 0x000fea0003800000 */
.L_x_15397:
        /* <DEDUP_REMOVED lines=16> */
.L_x_15403:
[----:B------:R-:W-:Y:S05]  /*3190*/  BSYNC B2 ;  /* 0x0000000000027941 */ /* 0x000fea0003800000 */
.L_x_15402:
        /* <DEDUP_REMOVED lines=42> */
.L_x_15401:
[----:B------:R-:W-:Y:S05]  /*3440*/  BSYNC B1 ;  /* 0x0000000000017941 */ /* 0x000fea0003800000 */
.L_x_15400:
        /* <DEDUP_REMOVED lines=10> */
.L_x_15396:
        /* <DEDUP_REMOVED lines=12> */
.L_x_15405:
[----:B------:R-:W-:Y:S02]  /*35b0*/  IMAD.MOV.U32 R96, RZ, RZ, R2 ;  /* 0x000000ffff607224 */ /* 0x000fe400078e0002 */
.L_x_15406:
[----:B------:R-:W-:Y:S05]  /*35c0*/  BSYNC B1 ;  /* 0x0000000000017941 */ /* 0x000fea0003800000 */
.L_x_15404:
        /* <DEDUP_REMOVED lines=16> */
.L_x_15410:
[----:B------:R-:W-:Y:S05]  /*36d0*/  BSYNC B2 ;  /* 0x0000000000027941 */ /* 0x000fea0003800000 */
.L_x_15409:
        /* <DEDUP_REMOVED lines=42> */
.L_x_15408:
[----:B------:R-:W-:Y:S05]  /*3980*/  BSYNC B1 ;  /* 0x0000000000017941 */ /* 0x000fea0003800000 */
.L_x_15407:
        /* <DEDUP_REMOVED lines=13> */
.L_x_15411:
        /* <DEDUP_REMOVED lines=12> */
.L_x_15414:
[----:B------:R-:W-:Y:S02]  /*3b20*/  IMAD.MOV.U32 R96, RZ, RZ, R2 ;  /* 0x000000ffff607224 */ /* 0x000fe400078e0002 */
.L_x_15415:
[----:B------:R-:W-:Y:S05]  /*3b30*/  BSYNC B1 ;  /* 0x0000000000017941 */ /* 0x000fea0003800000 */
.L_x_15413:
        /* <DEDUP_REMOVED lines=16> */
.L_x_15419:
[----:B------:R-:W-:Y:S05]  /*3c40*/  BSYNC B2 ;  /* 0x0000000000027941 */ /* 0x000fea0003800000 */
.L_x_15418:
        /* <DEDUP_REMOVED lines=43> */
.L_x_15417:
[----:B------:R-:W-:Y:S05]  /*3f00*/  BSYNC B1 ;  /* 0x0000000000017941 */ /* 0x000fea0003800000 */
.L_x_15416:
        /* <DEDUP_REMOVED lines=10> */
.L_x_15412:
        /* <DEDUP_REMOVED lines=12> */
.L_x_15421:
[----:B------:R-:W-:Y:S02]  /*4070*/  IMAD.MOV.U32 R96, RZ, RZ, R2 ;  /* 0x000000ffff607224 */ /* 0x000fe400078e0002 */
.L_x_15422:
[----:B------:R-:W-:Y:S05]  /*4080*/  BSYNC B1 ;  /* 0x0000000000017941 */ /* 0x000fea0003800000 */
.L_x_15420:
        /* <DEDUP_REMOVED lines=16> */
.L_x_15426:
[----:B------:R-:W-:Y:S05]  /*4190*/  BSYNC B2 ;  /* 0x0000000000027941 */ /* 0x000fea0003800000 */
.L_x_15425:
        /* <DEDUP_REMOVED lines=43> */
.L_x_15424:
[----:B------:R-:W-:Y:S05]  /*4450*/  BSYNC B1 ;  /* 0x0000000000017941 */ /* 0x000fea0003800000 */
.L_x_15423:
        /* <DEDUP_REMOVED lines=13> */
.L_x_15427:
        /* <DEDUP_REMOVED lines=12> */
.L_x_15430:
[----:B------:R-:W-:Y:S02]  /*45f0*/  IMAD.MOV.U32 R96, RZ, RZ, R2 ;  /* 0x000000ffff607224 */ /* 0x000fe400078e0002 */
.L_x_15431:
[----:B------:R-:W-:Y:S05]  /*4600*/  BSYNC B1 ;  /* 0x0000000000017941 */ /* 0x000fea0003800000 */
.L_x_15429:
        /* <DEDUP_REMOVED lines=16> */
.L_x_15435:
[----:B------:R-:W-:Y:S05]  /*4710*/  BSYNC B2 ;  /* 0x0000000000027941 */ /* 0x000fea0003800000 */
.L_x_15434:
        /* <DEDUP_REMOVED lines=43> */
.L_x_15433:
[----:B------:R-:W-:Y:S05]  /*49d0*/  BSYNC B1 ;  /* 0x0000000000017941 */ /* 0x000fea0003800000 */
.L_x_15432:
        /* <DEDUP_REMOVED lines=10> */
.L_x_15428:
        /* <DEDUP_REMOVED lines=12> */
.L_x_15437:
[----:B------:R-:W-:Y:S02]  /*4b40*/  IMAD.MOV.U32 R96, RZ, RZ, R2 ;  /* 0x000000ffff607224 */ /* 0x000fe400078e0002 */
.L_x_15438:
[----:B------:R-:W-:Y:S05]  /*4b50*/  BSYNC B1 ;  /* 0x0000000000017941 */ /* 0x000fea0003800000 */
.L_x_15436:
        /* <DEDUP_REMOVED lines=16> */
.L_x_15442:
[----:B------:R-:W-:Y:S05]  /*4c60*/  BSYNC B2 ;  /* 0x0000000000027941 */ /* 0x000fea0003800000 */
.L_x_15441:
        /* <DEDUP_REMOVED lines=43> */
.L_x_15440:
[----:B------:R-:W-:Y:S05]  /*4f20*/  BSYNC B1 ;  /* 0x0000000000017941 */ /* 0x000fea0003800000 */
.L_x_15439:
        /* <DEDUP_REMOVED lines=13> */
.L_x_15443:
        /* <DEDUP_REMOVED lines=12> */
.L_x_15446:
[----:B------:R-:W-:Y:S02]  /*50c0*/  IMAD.MOV.U32 R96, RZ, RZ, R2 ;  /* 0x000000ffff607224 */ /* 0x000fe400078e0002 */
.L_x_15447:
[----:B------:R-:W-:Y:S05]  /*50d0*/  BSYNC B1 ;  /* 0x0000000000017941 */ /* 0x000fea0003800000 */
.L_x_15445:
        /* <DEDUP_REMOVED lines=16> */
.L_x_15451:
[----:B------:R-:W-:Y:S05]  /*51e0*/  BSYNC B2 ;  /* 0x0000000000027941 */ /* 0x000fea0003800000 */
.L_x_15450:
        /* <DEDUP_REMOVED lines=43> */
.L_x_15449:
[----:B------:R-:W-:Y:S05]  /*54a0*/  BSYNC B1 ;  /* 0x0000000000017941 */ /* 0x000fea0003800000 */
.L_x_15448:
        /* <DEDUP_REMOVED lines=10> */
.L_x_15444:
        /* <DEDUP_REMOVED lines=12> */
.L_x_15453:
[----:B------:R-:W-:Y:S02]  /*5610*/  MOV R96, R2 ;  /* 0x0000000200607202 */ /* 0x000fe40000000f00 */
.L_x_15454:
[----:B------:R-:W-:Y:S05]  /*5620*/  BSYNC B1 ;  /* 0x0000000000017941 */ /* 0x000fea0003800000 */
.L_x_15452:
        /* <DEDUP_REMOVED lines=16> */
.L_x_15458:
[----:B------:R-:W-:Y:S05]  /*5730*/  BSYNC B2 ;  /* 0x0000000000027941 */ /* 0x000fea0003800000 */
.L_x_15457:
        /* <DEDUP_REMOVED lines=43> */
.L_x_15456:
[----:B------:R-:W-:Y:S05]  /*59f0*/  BSYNC B1 ;  /* 0x0000000000017941 */ /* 0x000fea0003800000 */
.L_x_15455:
        /* <DEDUP_REMOVED lines=13> */
.L_x_15459:
        /* <DEDUP_REMOVED lines=12> */
.L_x_15462:
[----:B------:R-:W-:Y:S02]  /*5b90*/  IMAD.MOV.U32 R96, RZ, RZ, R2 ;  /* 0x000000ffff607224 */ /* 0x000fe400078e0002 */
.L_x_15463:
[----:B------:R-:W-:Y:S05]  /*5ba0*/  BSYNC B1 ;  /* 0x0000000000017941 */ /* 0x000fea0003800000 */
.L_x_15461:
        /* <DEDUP_REMOVED lines=18> */
.L_x_15467:
[----:B------:R-:W-:Y:S05]  /*5cd0*/  BSYNC B2 ;  /* 0x0000000000027941 */ /* 0x000fea0003800000 */
.L_x_15466:
        /* <DEDUP_REMOVED lines=43> */
.L_x_15465:
[----:B------:R-:W-:Y:S05]  /*5f90*/  BSYNC B1 ;  /* 0x0000000000017941 */ /* 0x000fea0003800000 */
.L_x_15464:
        /* <DEDUP_REMOVED lines=10> */
.L_x_15460:
        /* <DEDUP_REMOVED lines=17> */
[----:B------:R-:W-:Y:S01]  /*6150*/  F2FP.PACK_AB R98, R102, R23 ;  /* 0x000000176662723e */ /* 0x000fe200000000ff */
[----:B------:R-:W-:Y:S01]  /*6160*/  IMAD.WIDE.U32 R114, R114, 0x100, RZ ;  /* 0x0000010072727825 */ /* 0x000fe200078e00ff */
[----:B------:R-:W-:Y:S02]  /*6170*/  F2FP.PACK_AB R97, R100, R21 ;  /* 0x000000156461723e */ /* 0x000fe400000000ff */
[----:B------:R-:W-:Y:S02]  /*6180*/  F2FP.PACK_AB R96, R20, R19 ;  /* 0x000000131460723e */ /* 0x000fe400000000ff */
        /* <DEDUP_REMOVED lines=33> */
.L_x_15468:
        /* <DEDUP_REMOVED lines=15> */
.L_x_15470:
[----:B-1----:R-:W-:Y:S02]  /*6490*/  IMAD.MOV.U32 R109, RZ, RZ, R2 ;  /* 0x000000ffff6d7224 */ /* 0x002fe400078e0002 */
.L_x_15471:
[----:B------:R-:W-:Y:S05]  /*64a0*/  BSYNC B1 ;  /* 0x0000000000017941 */ /* 0x000fea0003800000 */
.L_x_15469:
        /* <DEDUP_REMOVED lines=16> */
.L_x_15475:
[----:B------:R-:W-:Y:S05]  /*65b0*/  BSYNC B2 ;  /* 0x0000000000027941 */ /* 0x000fea0003800000 */
.L_x_15474:
        /* <DEDUP_REMOVED lines=43> */
.L_x_15473:
[----:B------:R-:W-:Y:S05]  /*6870*/  BSYNC B1 ;  /* 0x0000000000017941 */ /* 0x000fea0003800000 */
.L_x_15472:
        /* <DEDUP_REMOVED lines=14> */
.L_x_15476:
        /* <DEDUP_REMOVED lines=12> */
.L_x_15479:
[----:B------:R-:W-:Y:S02]  /*6a20*/  IMAD.MOV.U32 R109, RZ, RZ, R2 ;  /* 0x000000ffff6d7224 */ /* 0x000fe400078e0002 */
.L_x_15480:
[----:B------:R-:W-:Y:S05]  /*6a30*/  BSYNC B1 ;  /* 0x0000000000017941 */ /* 0x000fea0003800000 */
.L_x_15478:
        /* <DEDUP_REMOVED lines=16> */
.L_x_15484:
[----:B------:R-:W-:Y:S05]  /*6b40*/  BSYNC B2 ;  /* 0x0000000000027941 */ /* 0x000fea0003800000 */
.L_x_15483:
        /* <DEDUP_REMOVED lines=43> */
.L_x_15482:
[----:B------:R-:W-:Y:S05]  /*6e00*/  BSYNC B1 ;  /* 0x0000000000017941 */ /* 0x000fea0003800000 */
.L_x_15481:
        /* <DEDUP_REMOVED lines=10> */
.L_x_15477:
        /* <DEDUP_REMOVED lines=12> */
.L_x_15486:
[----:B------:R-:W-:Y:S02]  /*6f70*/  MOV R109, R2 ;  /* 0x00000002006d7202 */ /* 0x000fe40000000f00 */
.L_x_15487:
[----:B------:R-:W-:Y:S05]  /*6f80*/  BSYNC B1 ;  /* 0x0000000000017941 */ /* 0x000fea0003800000 */
.L_x_15485:
        /* <DEDUP_REMOVED lines=16> */
.L_x_15491:
[----:B------:R-:W-:Y:S05]  /*7090*/  BSYNC B2 ;  /* 0x0000000000027941 */ /* 0x000fea0003800000 */
.L_x_15490:
        /* <DEDUP_REMOVED lines=43> */
.L_x_15489:
[----:B------:R-:W-:Y:S05]  /*7350*/  BSYNC B1 ;  /* 0x0000000000017941 */ /* 0x000fea0003800000 */
.L_x_15488:
        /* <DEDUP_REMOVED lines=14> */
.L_x_15492:
        /* <DEDUP_REMOVED lines=12> */
.L_x_15495:
[----:B------:R-:W-:Y:S02]  /*7500*/  IMAD.MOV.U32 R96, RZ, RZ, R2 ;  /* 0x000000ffff607224 */ /* 0x000fe400078e0002 */
.L_x_15496:
[----:B------:R-:W-:Y:S05]  /*7510*/  BSYNC B1 ;  /* 0x0000000000017941 */ /* 0x000fea0003800000 */
.L_x_15494:
        /* <DEDUP_REMOVED lines=16> */
.L_x_15500:
[----:B------:R-:W-:Y:S05]  /*7620*/  BSYNC B2 ;  /* 0x0000000000027941 */ /* 0x000fea0003800000 */
.L_x_15499:
        /* <DEDUP_REMOVED lines=43> */
.L_x_15498:
[----:B------:R-:W-:Y:S05]  /*78e0*/  BSYNC B1 ;  /* 0x0000000000017941 */ /* 0x000fea0003800000 */
.L_x_15497:
        /* <DEDUP_REMOVED lines=10> */
.L_x_15493:
        /* <DEDUP_REMOVED lines=12> */
.L_x_15502:
[----:B------:R-:W-:Y:S02]  /*7a50*/  IMAD.MOV.U32 R96, RZ, RZ, R2 ;  /* 0x000000ffff607224 */ /* 0x000fe400078e0002 */
.L_x_15503:
[----:B------:R-:W-:Y:S05]  /*7a60*/  BSYNC B1 ;  /* 0x0000000000017941 */ /* 0x000fea0003800000 */
.L_x_15501:
        /* <DEDUP_REMOVED lines=16> */
.L_x_15507:
[----:B------:R-:W-:Y:S05]  /*7b70*/  BSYNC B2 ;  /* 0x0000000000027941 */ /* 0x000fea0003800000 */
.L_x_15506:
        /* <DEDUP_REMOVED lines=43> */
.L_x_15505:
[----:B------:R-:W-:Y:S05]  /*7e30*/  BSYNC B1 ;  /* 0x0000000000017941 */ /* 0x000fea0003800000 */
.L_x_15504:
        /* <DEDUP_REMOVED lines=14> */
.L_x_15508:
        /* <DEDUP_REMOVED lines=12> */
.L_x_15511:
[----:B------:R-:W-:Y:S02]  /*7fe0*/  IMAD.MOV.U32 R96, RZ, RZ, R2 ;  /* 0x000000ffff607224 */ /* 0x000fe400078e0002 */
.L_x_15512:
[----:B------:R-:W-:Y:S05]  /*7ff0*/  BSYNC B1 ;  /* 0x0000000000017941 */ /* 0x000fea0003800000 */
.L_x_15510:
        /* <DEDUP_REMOVED lines=16> */
.L_x_15516:
[----:B------:R-:W-:Y:S05]  /*8100*/  BSYNC B2 ;  /* 0x0000000000027941 */ /* 0x000fea0003800000 */
.L_x_15515:
        /* <DEDUP_REMOVED lines=43> */
.L_x_15514:
[----:B------:R-:W-:Y:S05]  /*83c0*/  BSYNC B1 ;  /* 0x0000000000017941 */ /* 0x000fea0003800000 */
.L_x_15513:
        /* <DEDUP_REMOVED lines=10> */
.L_x_15509:
        /* <DEDUP_REMOVED lines=12> */
.L_x_15518:
[----:B------:R-:W-:Y:S02]  /*8530*/  IMAD.MOV.U32 R96, RZ, RZ, R2 ;  /* 0x000000ffff607224 */ /* 0x000fe400078e0002 */
.L_x_15519:
[----:B------:R-:W-:Y:S05]  /*8540*/  BSYNC B1 ;  /* 0x0000000000017941 */ /* 0x000fea0003800000 */
.L_x_15517:
        /* <DEDUP_REMOVED lines=16> */
.L_x_15523:
[----:B------:R-:W-:Y:S05]  /*8650*/  BSYNC B2 ;  /* 0x0000000000027941 */ /* 0x000fea0003800000 */
.L_x_15522:
        /* <DEDUP_REMOVED lines=43> */
.L_x_15521:
[----:B------:R-:W-:Y:S05]  /*8910*/  BSYNC B1 ;  /* 0x0000000000017941 */ /* 0x000fea0003800000 */
.L_x_15520:
        /* <DEDUP_REMOVED lines=14> */
.L_x_15524:
        /* <DEDUP_REMOVED lines=12> */
.L_x_15527:
[----:B------:R-:W-:Y:S02]  /*8ac0*/  IMAD.MOV.U32 R111, RZ, RZ, R2 ;  /* 0x000000ffff6f7224 */ /* 0x000fe400078e0002 */
.L_x_15528:
[----:B------:R-:W-:Y:S05]  /*8ad0*/  BSYNC B1 ;  /* 0x0000000000017941 */ /* 0x000fea0003800000 */
.L_x_15526:
        /* <DEDUP_REMOVED lines=16> */
.L_x_15532:
[----:B------:R-:W-:Y:S05]  /*8be0*/  BSYNC B2 ;  /* 0x0000000000027941 */ /* 0x000fea0003800000 */
.L_x_15531:
        /* <DEDUP_REMOVED lines=43> */
.L_x_15530:
[----:B------:R-:W-:Y:S05]  /*8ea0*/  BSYNC B1 ;  /* 0x0000000000017941 */ /* 0x000fea0003800000 */
.L_x_15529:
        /* <DEDUP_REMOVED lines=10> */
.L_x_15525:
        /* <DEDUP_REMOVED lines=12> */
.L_x_15534:
[----:B------:R-:W-:Y:S02]  /*9010*/  MOV R114, R2 ;  /* 0x0000000200727202 */ /* 0x000fe40000000f00 */
.L_x_15535:
[----:B------:R-:W-:Y:S05]  /*9020*/  BSYNC B1 ;  /* 0x0000000000017941 */ /* 0x000fea0003800000 */
.L_x_15533:
        /* <DEDUP_REMOVED lines=16> */
.L_x_15539:
[----:B------:R-:W-:Y:S05]  /*9130*/  BSYNC B2 ;  /* 0x0000000000027941 */ /* 0x000fea0003800000 */
.L_x_15538:
        /* <DEDUP_REMOVED lines=43> */
.L_x_15537:
[----:B------:R-:W-:Y:S05]  /*93f0*/  BSYNC B1 ;  /* 0x0000000000017941 */ /* 0x000fea0003800000 */
.L_x_15536:
        /* <DEDUP_REMOVED lines=13> */
.L_x_15540:
        /* <DEDUP_REMOVED lines=12> */
.L_x_15543:
[----:B------:R-:W-:Y:S02]  /*9590*/  IMAD.MOV.U32 R114, RZ, RZ, R2 ;  /* 0x000000ffff727224 */ /* 0x000fe400078e0002 */
.L_x_15544:
[----:B------:R-:W-:Y:S05]  /*95a0*/  BSYNC B1 ;  /* 0x0000000000017941 */ /* 0x000fea0003800000 */
.L_x_15542:
        /* <DEDUP_REMOVED lines=16> */
.L_x_15548:
[----:B------:R-:W-:Y:S05]  /*96b0*/  BSYNC B2 ;  /* 0x0000000000027941 */ /* 0x000fea0003800000 */
.L_x_15547:
        /* <DEDUP_REMOVED lines=43> */
.L_x_15546:
[----:B------:R-:W-:Y:S05]  /*9970*/  BSYNC B1 ;  /* 0x0000000000017941 */ /* 0x000fea0003800000 */
.L_x_15545:
        /* <DEDUP_REMOVED lines=10> */
.L_x_15541:
        /* <DEDUP_REMOVED lines=12> */
.L_x_15550:
[----:B------:R-:W-:Y:S02]  /*9ae0*/  IMAD.MOV.U32 R118, RZ, RZ, R2 ;  /* 0x000000ffff767224 */ /* 0x000fe400078e0002 */
.L_x_15551:
[----:B------:R-:W-:Y:S05]  /*9af0*/  BSYNC B1 ;  /* 0x0000000000017941 */ /* 0x000fea0003800000 */
.L_x_15549:
        /* <DEDUP_REMOVED lines=16> */
.L_x_15555:
[----:B------:R-:W-:Y:S05]  /*9c00*/  BSYNC B2 ;  /* 0x0000000000027941 */ /* 0x000fea0003800000 */
.L_x_15554:
        /* <DEDUP_REMOVED lines=42> */
[----:B------:R-:W-:Y:S02]  /*9eb0*/  MOV R22, R116 ;  /* 0x0000007400167202 */ /* 0x000fe40000000f00 */
.L_x_15553:
[----:B------:R-:W-:Y:S05]  /*9ec0*/  BSYNC B1 ;  /* 0x0000000000017941 */ /* 0x000fea0003800000 */
.L_x_15552:
        /* <DEDUP_REMOVED lines=13> */
.L_x_15556:
        /* <DEDUP_REMOVED lines=12> */
.L_x_15559:
[----:B------:R-:W-:Y:S02]  /*a060*/  IMAD.MOV.U32 R98, RZ, RZ, R2 ;  /* 0x000000ffff627224 */ /* 0x000fe400078e0002 */
.L_x_15560:
[----:B------:R-:W-:Y:S05]  /*a070*/  BSYNC B1 ;  /* 0x0000000000017941 */ /* 0x000fea0003800000 */
.L_x_15558:
        /* <DEDUP_REMOVED lines=16> */
.L_x_15564:
[----:B------:R-:W-:Y:S05]  /*a180*/  BSYNC B2 ;  /* 0x0000000000027941 */ /* 0x000fea0003800000 */
.L_x_15563:
        /* <DEDUP_REMOVED lines=43> */
.L_x_15562:
[----:B------:R-:W-:Y:S05]  /*a440*/  BSYNC B1 ;  /* 0x0000000000017941 */ /* 0x000fea0003800000 */
.L_x_15561:
        /* <DEDUP_REMOVED lines=10> */
.L_x_15557:
        /* <DEDUP_REMOVED lines=12> */
.L_x_15566:
[----:B------:R-:W-:Y:S02]  /*a5b0*/  IMAD.MOV.U32 R98, RZ, RZ, R2 ;  /* 0x000000ffff627224 */ /* 0x000fe400078e0002 */
.L_x_15567:
[----:B------:R-:W-:Y:S05]  /*a5c0*/  BSYNC B1 ;  /* 0x0000000000017941 */ /* 0x000fea0003800000 */
.L_x_15565:
        /* <DEDUP_REMOVED lines=16> */
.L_x_15571:
[----:B------:R-:W-:Y:S05]  /*a6d0*/  BSYNC B2 ;  /* 0x0000000000027941 */ /* 0x000fea0003800000 */
.L_x_15570:
        /* <DEDUP_REMOVED lines=43> */
.L_x_15569:
[----:B------:R-:W-:Y:S05]  /*a990*/  BSYNC B1 ;  /* 0x0000000000017941 */ /* 0x000fea0003800000 */
.L_x_15568:
        /* <DEDUP_REMOVED lines=13> */
.L_x_15572:
        /* <DEDUP_REMOVED lines=12> */
.L_x_15575:
[----:B------:R-:W-:Y:S02]  /*ab30*/  IMAD.MOV.U32 R98, RZ, RZ, R2 ;  /* 0x000000ffff627224 */ /* 0x000fe400078e0002 */
.L_x_15576:
[----:B------:R-:W-:Y:S05]  /*ab40*/  BSYNC B1 ;  /* 0x0000000000017941 */ /* 0x000fea0003800000 */
.L_x_15574:
        /* <DEDUP_REMOVED lines=16> */
.L_x_15580:
[----:B------:R-:W-:Y:S05]  /*ac50*/  BSYNC B2 ;  /* 0x0000000000027941 */ /* 0x000fea0003800000 */
.L_x_15579:
        /* <DEDUP_REMOVED lines=43> */
.L_x_15578:
[----:B------:R-:W-:Y:S05]  /*af10*/  BSYNC B1 ;  /* 0x0000000000017941 */ /* 0x000fea0003800000 */
.L_x_15577:
        /* <DEDUP_REMOVED lines=10> */
.L_x_15573:
        /* <DEDUP_REMOVED lines=12> */
.L_x_15582:
[----:B------:R-:W-:Y:S02]  /*b080*/  MOV R98, R2 ;  /* 0x0000000200627202 */ /* 0x000fe40000000f00 */
.L_x_15583:
[----:B------:R-:W-:Y:S05]  /*b090*/  BSYNC B1 ;  /* 0x0000000000017941 */ /* 0x000fea0003800000 */
.L_x_15581:
        /* <DEDUP_REMOVED lines=16> */
.L_x_15587:
[----:B------:R-:W-:Y:S05]  /*b1a0*/  BSYNC B2 ;  /* 0x0000000000027941 */ /* 0x000fea0003800000 */
.L_x_15586:
        /* <DEDUP_REMOVED lines=42> */
[----:B------:R-:W-:Y:S01]  /*b450*/  LOP3.LUT R0, R117, UR26, R96, 0x96, !PT ;  /* 0x0000001a75007c12 */ /* 0x000fe2000f8e9660 */
[----:B------:R-:W-:Y:S02]  /*b460*/  IMAD.MOV.U32 R22, RZ, RZ, R116 ;  /* 0x000000ffff167224 */ /* 0x000fe400078e0074 */
.L_x_15585:
[----:B------:R-:W-:Y:S05]  /*b470*/  BSYNC B1 ;  /* 0x0000000000017941 */ /* 0x000fea0003800000 */
.L_x_15584:
        /* <DEDUP_REMOVED lines=13> */
.L_x_15588:
        /* <DEDUP_REMOVED lines=12> */
.L_x_15591:
[----:B------:R-:W-:Y:S02]  /*b610*/  MOV R124, R2 ;  /* 0x00000002007c7202 */ /* 0x000fe40000000f00 */
.L_x_15592:
[----:B------:R-:W-:Y:S05]  /*b620*/  BSYNC B1 ;  /* 0x0000000000017941 */ /* 0x000fea0003800000 */
.L_x_15590:
        /* <DEDUP_REMOVED lines=18> */
.L_x_15596:
[----:B------:R-:W-:Y:S05]  /*b750*/  BSYNC B2 ;  /* 0x0000000000027941 */ /* 0x000fea0003800000 */
.L_x_15595:
        /* <DEDUP_REMOVED lines=43> */
.L_x_15594:
[----:B------:R-:W-:Y:S05]  /*ba10*/  BSYNC B1 ;  /* 0x0000000000017941 */ /* 0x000fea0003800000 */
.L_x_15593:
        /* <DEDUP_REMOVED lines=10> */
.L_x_15589:
        /* <DEDUP_REMOVED lines=53> */
.L_x_15597:
        /* <DEDUP_REMOVED lines=15> */
.L_x_15599:
[----:B-1----:R-:W-:Y:S02]  /*bf00*/  IMAD.MOV.U32 R113, RZ, RZ, R2 ;  /* 0x000000ffff717224 */ /* 0x002fe400078e0002 */
.L_x_15600:
[----:B------:R-:W-:Y:S05]  /*bf10*/  BSYNC B1 ;  /* 0x0000000000017941 */ /* 0x000fea0003800000 */
.L_x_15598:
        /* <DEDUP_REMOVED lines=16> */
.L_x_15604:
[----:B------:R-:W-:Y:S05]  /*c020*/  BSYNC B2 ;  /* 0x0000000000027941 */ /* 0x000fea0003800000 */
.L_x_15603:
        /* <DEDUP_REMOVED lines=43> */
.L_x_15602:
[----:B------:R-:W-:Y:S05]  /*c2e0*/  BSYNC B1 ;  /* 0x0000000000017941 */ /* 0x000fea0003800000 */
.L_x_15601:
        /* <DEDUP_REMOVED lines=14> */
.L_x_15605:
        /* <DEDUP_REMOVED lines=12> */
.L_x_15608:
[----:B------:R-:W-:Y:S02]  /*c490*/  IMAD.MOV.U32 R124, RZ, RZ, R2 ;  /* 0x000000ffff7c7224 */ /* 0x000fe400078e0002 */
.L_x_15609:
[----:B------:R-:W-:Y:S05]  /*c4a0*/  BSYNC B1 ;  /* 0x0000000000017941 */ /* 0x000fea0003800000 */
.L_x_15607:
        /* <DEDUP_REMOVED lines=16> */
.L_x_15613:
[----:B------:R-:W-:Y:S05]  /*c5b0*/  BSYNC B2 ;  /* 0x0000000000027941 */ /* 0x000fea0003800000 */
.L_x_15612:
        /* <DEDUP_REMOVED lines=43> */
.L_x_15611:
[----:B------:R-:W-:Y:S05]  /*c870*/  BSYNC B1 ;  /* 0x0000000000017941 */ /* 0x000fea0003800000 */
.L_x_15610:
        /* <DEDUP_REMOVED lines=10> */
.L_x_15606:
        /* <DEDUP_REMOVED lines=12> */
.L_x_15615:
[----:B------:R-:W-:Y:S02]  /*c9e0*/  MOV R124, R2 ;  /* 0x00000002007c7202 */ /* 0x000fe40000000f00 */
.L_x_15616:
[----:B------:R-:W-:Y:S05]  /*c9f0*/  BSYNC B1 ;  /* 0x0000000000017941 */ /* 0x000fea0003800000 */
.L_x_15614:
        /* <DEDUP_REMOVED lines=16> */
.L_x_15620:
[----:B------:R-:W-:Y:S05]  /*cb00*/  BSYNC B2 ;  /* 0x0000000000027941 */ /* 0x000fea0003800000 */
.L_x_15619:
        /* <DEDUP_REMOVED lines=44> */
.L_x_15618:
[----:B------:R-:W-:Y:S05]  /*cdd0*/  BSYNC B1 ;  /* 0x0000000000017941 */ /* 0x000fea0003800000 */
.L_x_15617:
        /* <DEDUP_REMOVED lines=14> */
.L_x_15621:
        /* <DEDUP_REMOVED lines=12> */
.L_x_15624:
[----:B------:R-:W-:Y:S02]  /*cf80*/  MOV R96, R2 ;  /* 0x0000000200607202 */ /* 0x000fe40000000f00 */
.L_x_15625:
[----:B------:R-:W-:Y:S05]  /*cf90*/  BSYNC B1 ;  /* 0x0000000000017941 */ /* 0x000fea0003800000 */
.L_x_15623:
        /* <DEDUP_REMOVED lines=16> */
.L_x_15629:
[----:B------:R-:W-:Y:S05]  /*d0a0*/  BSYNC B2 ;  /* 0x0000000000027941 */ /* 0x000fea0003800000 */
.L_x_15628:
        /* <DEDUP_REMOVED lines=43> */
.L_x_15627:
[----:B------:R-:W-:Y:S05]  /*d360*/  BSYNC B1 ;  /* 0x0000000000017941 */ /* 0x000fea0003800000 */
.L_x_15626:
        /* <DEDUP_REMOVED lines=10> */
.L_x_15622:
        /* <DEDUP_REMOVED lines=12> */
.L_x_15631:
[----:B------:R-:W-:Y:S02]  /*d4d0*/  IMAD.MOV.U32 R96, RZ, RZ, R2 ;  /* 0x000000ffff607224 */ /* 0x000fe400078e0002 */
.L_x_15632:
[----:B------:R-:W-:Y:S05]  /*d4e0*/  BSYNC B1 ;  /* 0x0000000000017941 */ /* 0x000fea0003800000 */
.L_x_15630:
        /* <DEDUP_REMOVED lines=16> */
.L_x_15636:
[----:B------:R-:W-:Y:S05]  /*d5f0*/  BSYNC B2 ;  /* 0x0000000000027941 */ /* 0x000fea0003800000 */
.L_x_15635:
        /* <DEDUP_REMOVED lines=43> */
.L_x_15634:
[----:B------:R-:W-:Y:S05]  /*d8b0*/  BSYNC B1 ;  /* 0x0000000000017941 */ /* 0x000fea0003800000 */
.L_x_15633:
        /* <DEDUP_REMOVED lines=14> */
.L_x_15637:
        /* <DEDUP_REMOVED lines=12> */
.L_x_15640:
[----:B------:R-:W-:Y:S02]  /*da60*/  IMAD.MOV.U32 R96, RZ, RZ, R2 ;  /* 0x000000ffff607224 */ /* 0x000fe400078e0002 */
.L_x_15641:
[----:B------:R-:W-:Y:S05]  /*da70*/  BSYNC B1 ;  /* 0x0000000000017941 */ /* 0x000fea0003800000 */
.L_x_15639:
        /* <DEDUP_REMOVED lines=16> */
.L_x_15645:
[----:B------:R-:W-:Y:S05]  /*db80*/  BSYNC B2 ;  /* 0x0000000000027941 */ /* 0x000fea0003800000 */
.L_x_15644:
        /* <DEDUP_REMOVED lines=43> */
.L_x_15643:
[----:B------:R-:W-:Y:S05]  /*de40*/  BSYNC B1 ;  /* 0x0000000000017941 */ /* 0x000fea0003800000 */
.L_x_15642:
        /* <DEDUP_REMOVED lines=10> */
.L_x_15638:
        /* <DEDUP_REMOVED lines=12> */
.L_x_15647:
[----:B------:R-:W-:Y:S02]  /*dfb0*/  IMAD.MOV.U32 R96, RZ, RZ, R2 ;  /* 0x000000ffff607224 */ /* 0x000fe400078e0002 */
.L_x_15648:
[----:B------:R-:W-:Y:S05]  /*dfc0*/  BSYNC B1 ;  /* 0x0000000000017941 */ /* 0x000fea0003800000 */
.L_x_15646:
        /* <DEDUP_REMOVED lines=16> */
.L_x_15652:
[----:B------:R-:W-:Y:S05]  /*e0d0*/  BSYNC B2 ;  /* 0x0000000000027941 */ /* 0x000fea0003800000 */
.L_x_15651:
        /* <DEDUP_REMOVED lines=43> */
.L_x_15650:
[----:B------:R-:W-:Y:S05]  /*e390*/  BSYNC B1 ;  /* 0x0000000000017941 */ /* 0x000fea0003800000 */
.L_x_15649:
        /* <DEDUP_REMOVED lines=14> */
.L_x_15653:
        /* <DEDUP_REMOVED lines=12> */
.L_x_15656:
[----:B------:R-:W-:Y:S02]  /*e540*/  IMAD.MOV.U32 R119, RZ, RZ, R2 ;  /* 0x000000ffff777224 */ /* 0x000fe400078e0002 */
.L_x_15657:
[----:B------:R-:W-:Y:S05]  /*e550*/  BSYNC B1 ;  /* 0x0000000000017941 */ /* 0x000fea0003800000 */
.L_x_15655:
        /* <DEDUP_REMOVED lines=16> */
.L_x_15661:
[----:B------:R-:W-:Y:S05]  /*e660*/  BSYNC B2 ;  /* 0x0000000000027941 */ /* 0x000fea0003800000 */
.L_x_15660:
        /* <DEDUP_REMOVED lines=43> */
.L_x_15659:
[----:B------:R-:W-:Y:S05]  /*e920*/  BSYNC B1 ;  /* 0x0000000000017941 */ /* 0x000fea0003800000 */
.L_x_15658:
        /* <DEDUP_REMOVED lines=10> */
.L_x_15654:
        /* <DEDUP_REMOVED lines=12> */
.L_x_15663:
[----:B------:R-:W-:Y:S02]  /*ea90*/  IMAD.MOV.U32 R126, RZ, RZ, R2 ;  /* 0x000000ffff7e7224 */ /* 0x000fe400078e0002 */
.L_x_15664:
[----:B------:R-:W-:Y:S05]  /*eaa0*/  BSYNC B1 ;  /* 0x0000000000017941 */ /* 0x000fea0003800000 */
.L_x_15662:
        /* <DEDUP_REMOVED lines=16> */
.L_x_15668:
[----:B------:R-:W-:Y:S05]  /*ebb0*/  BSYNC B2 ;  /* 0x0000000000027941 */ /* 0x000fea0003800000 */
.L_x_15667:
        /* <DEDUP_REMOVED lines=43> */
.L_x_15666:
[----:B------:R-:W-:Y:S05]  /*ee70*/  BSYNC B1 ;  /* 0x0000000000017941 */ /* 0x000fea0003800000 */
.L_x_15665:
        /* <DEDUP_REMOVED lines=13> */
.L_x_15669:
        /* <DEDUP_REMOVED lines=12> */
.L_x_15672:
[----:B------:R-:W-:Y:S02]  /*f010*/  MOV R126, R2 ;  /* 0x00000002007e7202 */ /* 0x000fe40000000f00 */
.L_x_15673:
[----:B------:R-:W-:Y:S05]  /*f020*/  BSYNC B1 ;  /* 0x0000000000017941 */ /* 0x000fea0003800000 */
.L_x_15671:
        /* <DEDUP_REMOVED lines=16> */
.L_x_15677:
[----:B------:R-:W-:Y:S05]  /*f130*/  BSYNC B2 ;  /* 0x0000000000027941 */ /* 0x000fea0003800000 */
.L_x_15676:
        /* <DEDUP_REMOVED lines=43> */
.L_x_15675:
[----:B------:R-:W-:Y:S05]  /*f3f0*/  BSYNC B1 ;  /* 0x0000000000017941 */ /* 0x000fea0003800000 */
.L_x_15674:
        /* <DEDUP_REMOVED lines=10> */
.L_x_15670:
        /* <DEDUP_REMOVED lines=12> */
.L_x_15679:
[----:B------:R-:W-:Y:S02]  /*f560*/  IMAD.MOV.U32 R126, RZ, RZ, R2 ;  /* 0x000000ffff7e7224 */ /* 0x000fe400078e0002 */
.L_x_15680:
[----:B------:R-:W-:Y:S05]  /*f570*/  BSYNC B1 ;  /* 0x0000000000017941 */ /* 0x000fea0003800000 */
.L_x_15678:
        /* <DEDUP_REMOVED lines=16> */
.L_x_15684:
[----:B------:R-:W-:Y:S05]  /*f680*/  BSYNC B2 ;  /* 0x0000000000027941 */ /* 0x000fea0003800000 */
.L_x_15683:
        /* <DEDUP_REMOVED lines=43> */
.L_x_15682:
[----:B------:R-:W-:Y:S05]  /*f940*/  BSYNC B1 ;  /* 0x0000000000017941 */ /* 0x000fea0003800000 */
.L_x_15681:
        /* <DEDUP_REMOVED lines=13> */
.L_x_15685:
        /* <DEDUP_REMOVED lines=12> */
.L_x_15688:
[----:B------:R-:W-:Y:S02]  /*fae0*/  IMAD.MOV.U32 R98, RZ, RZ, R2 ;  /* 0x000000ffff627224 */ /* 0x000fe400078e0002 */
.L_x_15689:
[----:B------:R-:W-:Y:S05]  /*faf0*/  BSYNC B1 ;  /* 0x0000000000017941 */ /* 0x000fea0003800000 */
.L_x_15687:
        /* <DEDUP_REMOVED lines=16> */
.L_x_15693:
[----:B------:R-:W-:Y:S05]  /*fc00*/  BSYNC B2 ;  /* 0x0000000000027941 */ /* 0x000fea0003800000 */
.L_x_15692:
        /* <DEDUP_REMOVED lines=43> */
.L_x_15691:
[----:B------:R-:W-:Y:S05]  /*fec0*/  BSYNC B1 ;  /* 0x0000000000017941 */ /* 0x000fea0003800000 */
.L_x_15690:
        /* <DEDUP_REMOVED lines=10> */
.L_x_15686:
        /* <DEDUP_REMOVED lines=12> */
.L_x_15695:
[----:B------:R-:W-:Y:S02]  /*10030*/  IMAD.MOV.U32 R98, RZ, RZ, R2 ;  /* 0x000000ffff627224 */ /* 0x000fe400078e0002 */
.L_x_15696:
[----:B------:R-:W-:Y:S05]  /*10040*/  BSYNC B1 ;  /* 0x0000000000017941 */ /* 0x000fea0003800000 */
.L_x_15694:
        /* <DEDUP_REMOVED lines=16> */
.L_x_15700:
[----:B------:R-:W-:Y:S05]  /*10150*/  BSYNC B2 ;  /* 0x0000000000027941 */ /* 0x000fea0003800000 */
.L_x_15699:
        /* <DEDUP_REMOVED lines=43> */
.L_x_15698:
[----:B------:R-:W-:Y:S05]  /*10410*/  BSYNC B1 ;  /* 0x0000000000017941 */ /* 0x000fea0003800000 */
.L_x_15697:
        /* <DEDUP_REMOVED lines=13> */
.L_x_15701:
        /* <DEDUP_REMOVED lines=12> */
.L_x_15704:
[----:B------:R-:W-:Y:S02]  /*105b0*/  IMAD.MOV.U32 R98, RZ, RZ, R2 ;  /* 0x000000ffff627224 */ /* 0x000fe400078e0002 */
.L_x_15705:
[----:B------:R-:W-:Y:S05]  /*105c0*/  BSYNC B1 ;  /* 0x0000000000017941 */ /* 0x000fea0003800000 */
.L_x_15703:
        /* <DEDUP_REMOVED lines=16> */
.L_x_15709:
[----:B------:R-:W-:Y:S05]  /*106d0*/  BSYNC B2 ;  /* 0x0000000000027941 */ /* 0x000fea0003800000 */
.L_x_15708:
        /* <DEDUP_REMOVED lines=43> */
.L_x_15707:
[----:B------:R-:W-:Y:S05]  /*10990*/  BSYNC B1 ;  /* 0x0000000000017941 */ /* 0x000fea0003800000 */
.L_x_15706:
        /* <DEDUP_REMOVED lines=10> */
.L_x_15702:
        /* <DEDUP_REMOVED lines=12> */
.L_x_15711:
[----:B------:R-:W-:Y:S02]  /*10b00*/  IMAD.MOV.U32 R98, RZ, RZ, R2 ;  /* 0x000000ffff627224 */ /* 0x000fe400078e0002 */
.L_x_15712:
[----:B------:R-:W-:Y:S05]  /*10b10*/  BSYNC B1 ;  /* 0x0000000000017941 */ /* 0x000fea0003800000 */
.L_x_15710:
        /* <DEDUP_REMOVED lines=16> */
.L_x_15716:
[----:B------:R-:W-:Y:S05]  /*10c20*/  BSYNC B2 ;  /* 0x0000000000027941 */ /* 0x000fea0003800000 */
.L_x_15715:
        /* <DEDUP_REMOVED lines=43> */
.L_x_15714:
[----:B------:R-:W-:Y:S05]  /*10ee0*/  BSYNC B1 ;  /* 0x0000000000017941 */ /* 0x000fea0003800000 */
.L_x_15713:
        /* <DEDUP_REMOVED lines=13> */
.L_x_15717:
        /* <DEDUP_REMOVED lines=12> */
.L_x_15720:
[----:B------:R-:W-:Y:S02]  /*11080*/  MOV R124, R2 ;  /* 0x00000002007c7202 */ /* 0x000fe40000000f00 */
.L_x_15721:
[----:B------:R-:W-:Y:S05]  /*11090*/  BSYNC B1 ;  /* 0x0000000000017941 */ /* 0x000fea0003800000 */
.L_x_15719:
        /* <DEDUP_REMOVED lines=18> */
.L_x_15725:
[----:B------:R-:W-:Y:S05]  /*111c0*/  BSYNC B2 ;  /* 0x0000000000027941 */ /* 0x000fea0003800000 */
.L_x_15724:
        /* <DEDUP_REMOVED lines=43> */
.L_x_15723:
[----:B------:R-:W-:Y:S05]  /*11480*/  BSYNC B1 ;  /* 0x0000000000017941 */ /* 0x000fea0003800000 */
.L_x_15722:
        /* <DEDUP_REMOVED lines=10> */
.L_x_15718:
        /* <DEDUP_REMOVED lines=53> */
.L_x_15726:
        /* <DEDUP_REMOVED lines=15> */
.L_x_15728:
[----:B-1----:R-:W-:Y:S02]  /*11970*/  IMAD.MOV.U32 R132, RZ, RZ, R2 ;  /* 0x000000ffff847224 */ /* 0x002fe400078e0002 */
.L_x_15729:
[----:B------:R-:W-:Y:S05]  /*11980*/  BSYNC B1 ;  /* 0x0000000000017941 */ /* 0x000fea0003800000 */
.L_x_15727:
        /* <DEDUP_REMOVED lines=16> */
.L_x_15733:
[----:B------:R-:W-:Y:S05]  /*11a90*/  BSYNC B2 ;  /* 0x0000000000027941 */ /* 0x000fea0003800000 */
.L_x_15732:
        /* <DEDUP_REMOVED lines=43> */
.L_x_15731:
[----:B------:R-:W-:Y:S05]  /*11d50*/  BSYNC B1 ;  /* 0x0000000000017941 */ /* 0x000fea0003800000 */
.L_x_15730:
        /* <DEDUP_REMOVED lines=14> */
.L_x_15734:
        /* <DEDUP_REMOVED lines=12> */
.L_x_15737:
[----:B------:R-:W-:Y:S02]  /*11f00*/  IMAD.MOV.U32 R132, RZ, RZ, R2 ;  /* 0x000000ffff847224 */ /* 0x000fe400078e0002 */
.L_x_15738:
[----:B------:R-:W-:Y:S05]  /*11f10*/  BSYNC B1 ;  /* 0x0000000000017941 */ /* 0x000fea0003800000 */
.L_x_15736:
        /* <DEDUP_REMOVED lines=16> */
.L_x_15742:
[----:B------:R-:W-:Y:S05]  /*12020*/  BSYNC B2 ;  /* 0x0000000000027941 */ /* 0x000fea0003800000 */
.L_x_15741:
        /* <DEDUP_REMOVED lines=43> */
.L_x_15740:
[----:B------:R-:W-:Y:S05]  /*122e0*/  BSYNC B1 ;  /* 0x0000000000017941 */ /* 0x000fea0003800000 */
.L_x_15739:
        /* <DEDUP_REMOVED lines=10> */
.L_x_15735:
        /* <DEDUP_REMOVED lines=12> */
.L_x_15744:
[----:B------:R-:W-:Y:S02]  /*12450*/  MOV R133, R2 ;  /* 0x0000000200857202 */ /* 0x000fe40000000f00 */
.L_x_15745:
[----:B------:R-:W-:Y:S05]  /*12460*/  BSYNC B1 ;  /* 0x0000000000017941 */ /* 0x000fea0003800000 */
.L_x_15743:
        /* <DEDUP_REMOVED lines=16> */
.L_x_15749:
[----:B------:R-:W-:Y:S05]  /*12570*/  BSYNC B2 ;  /* 0x0000000000027941 */ /* 0x000fea0003800000 */
.L_x_15748:
        /* <DEDUP_REMOVED lines=43> */
.L_x_15747:
[----:B------:R-:W-:Y:S05]  /*12830*/  BSYNC B1 ;  /* 0x0000000000017941 */ /* 0x000fea0003800000 */
.L_x_15746:
        /* <DEDUP_REMOVED lines=14> */
.L_x_15750:
        /* <DEDUP_REMOVED lines=12> */
.L_x_15753:
[----:B------:R-:W-:Y:S02]  /*129e0*/  IMAD.MOV.U32 R96, RZ, RZ, R2 ;  /* 0x000000ffff607224 */ /* 0x000fe400078e0002 */
.L_x_15754:
[----:B------:R-:W-:Y:S05]  /*129f0*/  BSYNC B1 ;  /* 0x0000000000017941 */ /* 0x000fea0003800000 */
.L_x_15752:
        /* <DEDUP_REMOVED lines=16> */
.L_x_15758:
[----:B------:R-:W-:Y:S05]  /*12b00*/  BSYNC B2 ;  /* 0x0000000000027941 */ /* 0x000fea0003800000 */
.L_x_15757:
        /* <DEDUP_REMOVED lines=43> */
.L_x_15756:
[----:B------:R-:W-:Y:S05]  /*12dc0*/  BSYNC B1 ;  /* 0x0000000000017941 */ /* 0x000fea0003800000 */
.L_x_15755:
        /* <DEDUP_REMOVED lines=10> */
.L_x_15751:
        /* <DEDUP_REMOVED lines=12> */
.L_x_15760:
[----:B------:R-:W-:Y:S02]  /*12f30*/  IMAD.MOV.U32 R96, RZ, RZ, R2 ;  /* 0x000000ffff607224 */ /* 0x000fe400078e0002 */
.L_x_15761:
[----:B------:R-:W-:Y:S05]  /*12f40*/  BSYNC B1 ;  /* 0x0000000000017941 */ /* 0x000fea0003800000 */
.L_x_15759:
        /* <DEDUP_REMOVED lines=16> */
.L_x_15765:
[----:B------:R-:W-:Y:S05]  /*13050*/  BSYNC B2 ;  /* 0x0000000000027941 */ /* 0x000fea0003800000 */
.L_x_15764:
        /* <DEDUP_REMOVED lines=43> */
.L_x_15763:
[----:B------:R-:W-:Y:S05]  /*13310*/  BSYNC B1 ;  /* 0x0000000000017941 */ /* 0x000fea0003800000 */
.L_x_15762:
        /* <DEDUP_REMOVED lines=14> */
.L_x_15766:
        /* <DEDUP_REMOVED lines=12> */
.L_x_15769:
[----:B------:R-:W-:Y:S02]  /*134c0*/  IMAD.MOV.U32 R96, RZ, RZ, R2 ;  /* 0x000000ffff607224 */ /* 0x000fe400078e0002 */
.L_x_15770:
[----:B------:R-:W-:Y:S05]  /*134d0*/  BSYNC B1 ;  /* 0x0000000000017941 */ /* 0x000fea0003800000 */
.L_x_15768:
        /* <DEDUP_REMOVED lines=16> */
.L_x_15774:
[----:B------:R-:W-:Y:S05]  /*135e0*/  BSYNC B2 ;  /* 0x0000000000027941 */ /* 0x000fea0003800000 */
.L_x_15773:
        /* <DEDUP_REMOVED lines=43> */
.L_x_15772:
[----:B------:R-:W-:Y:S05]  /*138a0*/  BSYNC B1 ;  /* 0x0000000000017941 */ /* 0x000fea0003800000 */
.L_x_15771:
        /* <DEDUP_REMOVED lines=10> */
.L_x_15767:
        /* <DEDUP_REMOVED lines=12> */
.L_x_15776:
[----:B------:R-:W-:Y:S02]  /*13a10*/  IMAD.MOV.U32 R96, RZ, RZ, R2 ;  /* 0x000000ffff607224 */ /* 0x000fe400078e0002 */
.L_x_15777:
[----:B------:R-:W-:Y:S05]  /*13a20*/  BSYNC B1 ;  /* 0x0000000000017941 */ /* 0x000fea0003800000 */
.L_x_15775:
        /* <DEDUP_REMOVED lines=16> */
.L_x_15781:
[----:B------:R-:W-:Y:S05]  /*13b30*/  BSYNC B2 ;  /* 0x0000000000027941 */ /* 0x000fea0003800000 */
.L_x_15780:
        /* <DEDUP_REMOVED lines=43> */
.L_x_15779:
[----:B------:R-:W-:Y:S05]  /*13df0*/  BSYNC B1 ;  /* 0x0000000000017941 */ /* 0x000fea0003800000 */
.L_x_15778:
        /* <DEDUP_REMOVED lines=14> */
.L_x_15782:
        /* <DEDUP_REMOVED lines=12> */
.L_x_15785:
[----:B------:R-:W-:Y:S02]  /*13fa0*/  IMAD.MOV.U32 R131, RZ, RZ, R2 ;  /* 0x000000ffff837224 */ /* 0x000fe400078e0002 */
.L_x_15786:
[----:B------:R-:W-:Y:S05]  /*13fb0*/  BSYNC B1 ;  /* 0x0000000000017941 */ /* 0x000fea0003800000 */
.L_x_15784:
        /* <DEDUP_REMOVED lines=16> */
.L_x_15790:
[----:B------:R-:W-:Y:S05]  /*140c0*/  BSYNC B2 ;  /* 0x0000000000027941 */ /* 0x000fea0003800000 */
.L_x_15789:
        /* <DEDUP_REMOVED lines=43> */
.L_x_15788:
[----:B------:R-:W-:Y:S05]  /*14380*/  BSYNC B1 ;  /* 0x0000000000017941 */ /* 0x000fea0003800000 */
.L_x_15787:
        /* <DEDUP_REMOVED lines=10> */
.L_x_15783:
        /* <DEDUP_REMOVED lines=12> */
.L_x_15792:
[----:B------:R-:W-:Y:S02]  /*144f0*/  MOV R134, R2 ;  /* 0x0000000200867202 */ /* 0x000fe40000000f00 */
.L_x_15793:
[----:B------:R-:W-:Y:S05]  /*14500*/  BSYNC B1 ;  /* 0x0000000000017941 */ /* 0x000fea0003800000 */
.L_x_15791:
        /* <DEDUP_REMOVED lines=16> */
.L_x_15797:
[----:B------:R-:W-:Y:S05]  /*14610*/  BSYNC B2 ;  /* 0x0000000000027941 */ /* 0x000fea0003800000 */
.L_x_15796:
        /* <DEDUP_REMOVED lines=43> */
.L_x_15795:
[----:B------:R-:W-:Y:S05]  /*148d0*/  BSYNC B1 ;  /* 0x0000000000017941 */ /* 0x000fea0003800000 */
.L_x_15794:
        /* <DEDUP_REMOVED lines=13> */
.L_x_15798:
        /* <DEDUP_REMOVED lines=12> */
.L_x_15801:
[----:B------:R-:W-:Y:S02]  /*14a70*/  IMAD.MOV.U32 R134, RZ, RZ, R2 ;  /* 0x000000ffff867224 */ /* 0x000fe400078e0002 */
.L_x_15802:
[----:B------:R-:W-:Y:S05]  /*14a80*/  BSYNC B1 ;  /* 0x0000000000017941 */ /* 0x000fea0003800000 */
.L_x_15800:
        /* <DEDUP_REMOVED lines=16> */
.L_x_15806:
[----:B------:R-:W-:Y:S05]  /*14b90*/  BSYNC B2 ;  /* 0x0000000000027941 */ /* 0x000fea0003800000 */
.L_x_15805:
        /* <DEDUP_REMOVED lines=43> */
.L_x_15804:
[----:B------:R-:W-:Y:S05]  /*14e50*/  BSYNC B1 ;  /* 0x0000000000017941 */ /* 0x000fea0003800000 */
.L_x_15803:
        /* <DEDUP_REMOVED lines=10> */
.L_x_15799:
        /* <DEDUP_REMOVED lines=12> */
.L_x_15808:
[----:B------:R-:W-:Y:S02]  /*14fc0*/  IMAD.MOV.U32 R134, RZ, RZ, R2 ;  /* 0x000000ffff867224 */ /* 0x000fe400078e0002 */
.L_x_15809:
[----:B------:R-:W-:Y:S05]  /*14fd0*/  BSYNC B1 ;  /* 0x0000000000017941 */ /* 0x000fea0003800000 */
.L_x_15807:
        /* <DEDUP_REMOVED lines=16> */
.L_x_15813:
[----:B------:R-:W-:Y:S05]  /*150e0*/  BSYNC B2 ;  /* 0x0000000000027941 */ /* 0x000fea0003800000 */
.L_x_15812:
        /* <DEDUP_REMOVED lines=43> */
.L_x_15811:
[----:B------:R-:W-:Y:S05]  /*153a0*/  BSYNC B1 ;  /* 0x0000000000017941 */ /* 0x000fea0003800000 */
.L_x_15810:
        /* <DEDUP_REMOVED lines=13> */
.L_x_15814:
        /* <DEDUP_REMOVED lines=12> */
.L_x_15817:
[----:B------:R-:W-:Y:S02]  /*15540*/  IMAD.MOV.U32 R98, RZ, RZ, R2 ;  /* 0x000000ffff627224 */ /* 0x000fe400078e0002 */
.L_x_15818:
[----:B------:R-:W-:Y:S05]  /*15550*/  BSYNC B1 ;  /* 0x0000000000017941 */ /* 0x000fea0003800000 */
.L_x_15816:
        /* <DEDUP_REMOVED lines=16> */
.L_x_15822:
[----:B------:R-:W-:Y:S05]  /*15660*/  BSYNC B2 ;  /* 0x0000000000027941 */ /* 0x000fea0003800000 */
.L_x_15821:
        /* <DEDUP_REMOVED lines=43> */
.L_x_15820:
[----:B------:R-:W-:Y:S05]  /*15920*/  BSYNC B1 ;  /* 0x0000000000017941 */ /* 0x000fea0003800000 */
.L_x_15819:
        /* <DEDUP_REMOVED lines=10> */
.L_x_15815:
        /* <DEDUP_REMOVED lines=12> */
.L_x_15824:
[----:B------:R-:W-:Y:S02]  /*15a90*/  IMAD.MOV.U32 R98, RZ, RZ, R2 ;  /* 0x000000ffff627224 */ /* 0x000fe400078e0002 */
.L_x_15825:
[----:B------:R-:W-:Y:S05]  /*15aa0*/  BSYNC B1 ;  /* 0x0000000000017941 */ /* 0x000fea0003800000 */
.L_x_15823:
        /* <DEDUP_REMOVED lines=16> */
.L_x_15829:
[----:B------:R-:W-:Y:S05]  /*15bb0*/  BSYNC B2 ;  /* 0x0000000000027941 */ /* 0x000fea0003800000 */
.L_x_15828:
        /* <DEDUP_REMOVED lines=43> */
.L_x_15827:
[----:B------:R-:W-:Y:S05]  /*15e70*/  BSYNC B1 ;  /* 0x0000000000017941 */ /* 0x000fea0003800000 */
.L_x_15826:
        /* <DEDUP_REMOVED lines=13> */
.L_x_15830:
        /* <DEDUP_REMOVED lines=12> */
.L_x_15833:
[----:B------:R-:W-:Y:S02]  /*16010*/  IMAD.MOV.U32 R98, RZ, RZ, R2 ;  /* 0x000000ffff627224 */ /* 0x000fe400078e0002 */
.L_x_15834:
[----:B------:R-:W-:Y:S05]  /*16020*/  BSYNC B1 ;  /* 0x0000000000017941 */ /* 0x000fea0003800000 */
.L_x_15832:
        /* <DEDUP_REMOVED lines=16> */
.L_x_15838:
[----:B------:R-:W-:Y:S05]  /*16130*/  BSYNC B2 ;  /* 0x0000000000027941 */ /* 0x000fea0003800000 */
.L_x_15837:
        /* <DEDUP_REMOVED lines=43> */
.L_x_15836:
[----:B------:R-:W-:Y:S05]  /*163f0*/  BSYNC B1 ;  /* 0x0000000000017941 */ /* 0x000fea0003800000 */
.L_x_15835:
        /* <DEDUP_REMOVED lines=10> */
.L_x_15831:
        /* <DEDUP_REMOVED lines=12> */
.L_x_15840:
[----:B------:R-:W-:Y:S02]  /*16560*/  IMAD.MOV.U32 R98, RZ, RZ, R2 ;  /* 0x000000ffff627224 */ /* 0x000fe400078e0002 */
.L_x_15841:
[----:B------:R-:W-:Y:S05]  /*16570*/  BSYNC B1 ;  /* 0x0000000000017941 */ /* 0x000fea0003800000 */
.L_x_15839:
        /* <DEDUP_REMOVED lines=16> */
.L_x_15845:
[----:B------:R-:W-:Y:S05]  /*16680*/  BSYNC B2 ;  /* 0x0000000000027941 */ /* 0x000fea0003800000 */
.L_x_15844:
        /* <DEDUP_REMOVED lines=43> */
.L_x_15843:
[----:B------:R-:W-:Y:S05]  /*16940*/  BSYNC B1 ;  /* 0x0000000000017941 */ /* 0x000fea0003800000 */
.L_x_15842:
        /* <DEDUP_REMOVED lines=13> */
.L_x_15846:
        /* <DEDUP_REMOVED lines=12> */
.L_x_15849:
[----:B------:R-:W-:Y:S02]  /*16ae0*/  IMAD.MOV.U32 R124, RZ, RZ, R2 ;  /* 0x000000ffff7c7224 */ /* 0x000fe400078e0002 */
.L_x_15850:
[----:B------:R-:W-:Y:S05]  /*16af0*/  BSYNC B1 ;  /* 0x0000000000017941 */ /* 0x000fea0003800000 */
.L_x_15848:
        /* <DEDUP_REMOVED lines=16> */
.L_x_15854:
[----:B------:R-:W-:Y:S05]  /*16c00*/  BSYNC B2 ;  /* 0x0000000000027941 */ /* 0x000fea0003800000 */
.L_x_15853:
        /* <DEDUP_REMOVED lines=43> */
.L_x_15852:
[----:B------:R-:W-:Y:S05]  /*16ec0*/  BSYNC B1 ;  /* 0x0000000000017941 */ /* 0x000fea0003800000 */
.L_x_15851:
        /* <DEDUP_REMOVED lines=10> */
.L_x_15847:
        /* <DEDUP_REMOVED lines=47> */
[----:B------:R-:W-:Y:S02]  /*17260*/  F2FP.PACK_AB R99, R125, R134 ;  /* 0x000000867d63723e */ /* 0x000fe400000000ff */
[----:B------:R-:W-:Y:S01]  /*17270*/  F2FP.PACK_AB R98, R136, R131 ;  /* 0x000000838862723e */ /* 0x000fe200000000ff */
[----:B------:R-:W-:Y:S01]  /*17280*/  FADD.FTZ R103, R97, R132 ;  /* 0x0000008461677221 */ /* 0x000fe20000010000 */
[----:B------:R-:W-:Y:S02]  /*17290*/  F2FP.PACK_AB R97, R133, R130 ;  /* 0x000000828561723e */ /* 0x000fe400000000ff */
[----:B------:R-:W-:Y:S01]  /*172a0*/  F2FP.PACK_AB R96, R132, R129 ;  /* 0x000000818460723e */ /* 0x000fe200000000ff */
        /* <DEDUP_REMOVED lines=29> */
.L_x_15855:
[----:B0-----:R-:W-:Y:S01]  /*17480*/  FADD.FTZ R104, R18, R125 ;  /* 0x0000007d12687221 */ /* 0x001fe20000010000 */
[----:B------:R-:W-:Y:S05]  /*17490*/  BRA.DIV ~URZ, `(.L_x_15856) ;  /* 0x00000e627f007947 */ /* 0x000fea000b800000 */
[----:B------:R0:W1:Y:S02]  /*174a0*/  SHFL.BFLY PT, R18, R104, 0x1, 0x1f ;  /* 0x0c201f0068127f89 */ /* 0x00006400000e0000 */
.L_x_15860:
        /* <DEDUP_REMOVED lines=84> */
.L_x_15861:
[----:B------:R-:W-:Y:S01]  /*179f0*/  FMUL.FTZ R18, R103, R103 ;  /* 0x0000006767127220 */ /* 0x000fe20000410000 */
[----:B------:R-:W-:Y:S01]  /*17a00*/  ISETP.NE.AND P0, PT, RZ, UR8, PT ;  /* 0x00000008ff007c0c */ /* 0x000fe2000bf05270 */
[----:B-1----:R-:W-:Y:S01]  /*17a10*/  FADD.FTZ R105, R105, R104 ;  /* 0x0000006869697221 */ /* 0x002fe20000010000 */
[----:B------:R-:W-:Y:S01]  /*17a20*/  MOV R96, c[0x0][0x1e0] ;  /* 0x0000780000607a02 */ /* 0x000fe20000000f00 */
[----:B------:R-:W-:Y:S01]  /*17a30*/  IMAD.MOV.U32 R123, RZ, RZ, 0x4 ;  /* 0x00000004ff7b7424 */ /* 0x000fe200078e00ff */
[----:B------:R-:W-:Y:S02]  /*17a40*/  FSEL R97, R18, RZ, P0 ;  /* 0x000000ff12617208 */ /* 0x000fe40000000000 */
[----:B------:R-:W-:Y:S01]  /*17a50*/  FSEL R18, R103, RZ, !P0 ;  /* 0x000000ff67127208 */ /* 0x000fe20004000000 */
[----:B------:R-:W-:Y:S02]  /*17a60*/  FFMA.FTZ R96, R105, R96, c[0x0][0x228] ;  /* 0x00008a0069607623 */ /* 0x000fe40000010060 */
[----:B------:R-:W-:-:S04]  /*17a70*/  @!P1 IMAD.WIDE R98, R4, R123, c[0x0][0x1a0] ;  /* 0x0000680004629625 */ /* 0x000fc800078e027b */
[----:B0-----:R-:W-:Y:S01]  /*17a80*/  FADD.FTZ R104, R96, R97 ;  /* 0x0000006160687221 */ /* 0x001fe20000010000 */
[----:B------:R0:W-:Y:S01]  /*17a90*/  @!P1 STG.E [R98.64], R103 ;  /* 0x0000006762009986 */ /* 0x0001e2000c101906 */
[C---:B------:R-:W-:Y:S02]  /*17aa0*/  FADD.FTZ R108, -R18.reuse, R19 ;  /* 0x00000013126c7221 */ /* 0x040fe40000010100 */
[----:B------:R-:W1:Y:S01]  /*17ab0*/  MUFU.RSQ R19, R104 ;  /* 0x0000006800137308 */ /* 0x000e620000001400 */
[C---:B------:R-:W-:Y:S02]  /*17ac0*/  FADD.FTZ R20, -R18.reuse, R20 ;  /* 0x0000001412147221 */ /* 0x040fe40000010100 */
[C---:B------:R-:W-:Y:S02]  /*17ad0*/  FADD.FTZ R122, -R18.reuse, R21 ;  /* 0x00000015127a7221 */ /* 0x040fe40000010100 */
[----:B------:R-:W-:Y:S02]  /*17ae0*/  FADD.FTZ R100, -R18, R100 ;  /* 0x0000006412647221 */ /* 0x000fe40000010100 */
[----:B------:R-:W-:-:S04]  /*17af0*/  @!P1 IMAD.WIDE R96, R4, R123, c[0x0][0x1a8] ;  /* 0x00006a0004609625 */ /* 0x000fc800078e027b */
[C---:B------:R-:W-:Y:S02]  /*17b00*/  FADD.FTZ R110, -R18.reuse, R110 ;  /* 0x0000006e126e7221 */ /* 0x040fe40000010100 */
[C---:B------:R-:W-:Y:S02]  /*17b10*/  FADD.FTZ R118, -R18.reuse, R118 ;  /* 0x0000007612767221 */ /* 0x040fe40000010100 */
[C---:B------:R-:W-:Y:S01]  /*17b20*/  FADD.FTZ R164, -R18.reuse, R131 ;  /* 0x0000008312a47221 */ /* 0x040fe20000010100 */
[----:B-1----:R1:W-:Y:S01]  /*17b30*/  @!P1 STG.E [R96.64], R19 ;  /* 0x0000001360009986 */ /* 0x0023e2000c101906 */
        /* <DEDUP_REMOVED lines=25> */
[C---:B0-----:R-:W-:Y:S02]  /*17cd0*/  FMUL.FTZ R99, R19.reuse, R108 ;  /* 0x0000006c13637220 */ /* 0x041fe40000410000 */
        /* <DEDUP_REMOVED lines=31> */
[----:B-1----:R-:W-:Y:S02]  /*17ed0*/  FFMA.FTZ R96, R60, R99, R92 ;  /* 0x000000633c607223 */ /* 0x002fe4000001005c */
        /* <DEDUP_REMOVED lines=11> */
[----:B------:R-:W-:Y:S01]  /*17f90*/  LEA R112, P1, R113, c[0x0][0x208], 0x4 ;  /* 0x0000820071707a11 */ /* 0x000fe200078220ff */
[----:B------:R-:W-:Y:S01]  /*17fa0*/  FFMA.FTZ R109, R41, R128, R73 ;  /* 0x00000080296d7223 */ /* 0x000fe20000010049 */
[----:B------:R-:W-:Y:S01]  /*17fb0*/  F2FP.PACK_AB R100, R19, R100 ;  /* 0x000000641364723e */ /* 0x000fe200000000ff */
[----:B------:R-:W-:Y:S01]  /*17fc0*/  FFMA.FTZ R23, R46, R23, R78 ;  /* 0x000000172e177223 */ /* 0x000fe2000001004e */
[----:B------:R-:W-:Y:S01]  /*17fd0*/  LEA.HI.X R113, R113, c[0x0][0x20c], RZ, 0x4, P1 ;  /* 0x0000830071717a11 */ /* 0x000fe200008f24ff */
        /* <DEDUP_REMOVED lines=11> */
[----:B------:R-:W-:Y:S01]  /*18090*/  FFMA.FTZ R107, R49, R114, R81 ;  /* 0x00000072316b7223 */ /* 0x000fe20000010051 */
[C---:B------:R-:W-:Y:S01]  /*180a0*/  LEA R114, P0, R9.reuse, c[0x0][0x208], 0x4 ;  /* 0x0000820009727a11 */ /* 0x040fe200078020ff */
[----:B------:R-:W-:Y:S01]  /*180b0*/  FFMA.FTZ R21, R36, R21, R68 ;  /* 0x0000001524157223 */ /* 0x000fe20000010044 */
[----:B------:R-:W-:Y:S01]  /*180c0*/  IADD3 R19, R9, 0x20, RZ ;  /* 0x0000002009137810 */ /* 0x000fe20007ffe0ff */
[----:B------:R-:W-:Y:S01]  /*180d0*/  FFMA.FTZ R18, R37, R18, R69 ;  /* 0x0000001225127223 */ /* 0x000fe20000010045 */
[----:B------:R-:W-:Y:S01]  /*180e0*/  IADD3 R20, R9, 0x40, RZ ;  /* 0x0000004009147810 */ /* 0x000fe20007ffe0ff */
        /* <DEDUP_REMOVED lines=8> */
[----:B------:R-:W-:Y:S01]  /*18170*/  LEA.HI.X R115, R9, c[0x0][0x20c], RZ, 0x4, P0 ;  /* 0x0000830009737a11 */ /* 0x000fe200000f24ff */
[----:B------:R-:W-:Y:S01]  /*18180*/  FFMA.FTZ R121, R42, R121, R74 ;  /* 0x000000792a797223 */ /* 0x000fe2000001004a */
[----:B------:R-:W-:Y:S01]  /*18190*/  F2FP.PACK_AB R101, R146, R101 ;  /* 0x000000659265723e */ /* 0x000fe200000000ff */
[----:B------:R-:W-:Y:S01]  /*181a0*/  FFMA.FTZ R158, R43, R158, R75 ;  /* 0x0000009e2b9e7223 */ /* 0x000fe2000001004b */
[----:B------:R-:W-:Y:S01]  /*181b0*/  F2FP.PACK_AB R102, R107, R102 ;  /* 0x000000666b66723e */ /* 0x000fe200000000ff */
[----:B------:R-:W-:Y:S01]  /*181c0*/  IMAD.MOV.U32 R23, RZ, RZ, 0x10 ;  /* 0x00000010ff177424 */ /* 0x000fe200078e00ff */
[----:B------:R0:W-:Y:S01]  /*181d0*/  STG.E.128 [R114.64], R96 ;  /* 0x0000006072007986 */ /* 0x0001e2000c101d06 */
[----:B------:R-:W-:Y:S01]  /*181e0*/  FFMA.FTZ R127, R32, R127, R64 ;  /* 0x0000007f207f7223 */ /* 0x000fe20000010040 */
[----:B------:R-:W-:Y:S01]  /*181f0*/  F2FP.PACK_AB R107, R158, R121 ;  /* 0x000000799e6b723e */ /* 0x000fe200000000ff */
[----:B------:R-:W-:-:S02]  /*18200*/  FFMA.FTZ R111, R34, R129, R66 ;  /* 0x00000081226f7223 */ /* 0x000fc40000010042 */
[----:B------:R-:W-:Y:S02]  /*18210*/  FFMA.FTZ R118, R35, R118, R67 ;  /* 0x0000007623767223 */ /* 0x000fe40000010043 */
[----:B------:R-:W-:Y:S02]  /*18220*/  FFMA.FTZ R110, R33, R110, R65 ;  /* 0x0000006e216e7223 */ /* 0x000fe40000010041 */
[----:B------:R-:W-:Y:S01]  /*18230*/  IMAD.WIDE.U32 R18, R19, R23, c[0x0][0x208] ;  /* 0x0000820013127625 */ /* 0x000fe200078e0017 */
[----:B------:R-:W-:Y:S02]  /*18240*/  F2FP.PACK_AB R111, R118, R111 ;  /* 0x0000006f766f723e */ /* 0x000fe400000000ff */
[----:B------:R-:W-:Y:S01]  /*18250*/  F2FP.PACK_AB R110, R110, R127 ;  /* 0x0000007f6e6e723e */ /* 0x000fe200000000ff */
        /* <DEDUP_REMOVED lines=8> */
.L_x_15858:
[----:B------:R-:W-:Y:S05]  /*182e0*/  BSYNC B0 ;  /* 0x0000000000007941 */ /* 0x000fea0003800000 */
.L_x_15339:
[----:B------:R-:W-:Y:S05]  /*182f0*/  EXIT ;  /* 0x000000000000794d */ /* 0x000fea0003800000 */
.L_x_15856:
[----:B------:R-:W-:Y:S01]  /*18300*/  IMAD.MOV.U32 R99, RZ, RZ, 0x1 ;  /* 0x00000001ff637424 */ /* 0x000fe200078e00ff */
[----:B------:R-:W-:Y:S01]  /*18310*/  MOV R96, 0x18350 ;  /* 0x0001835000607802 */ /* 0x000fe20000000f00 */
[----:B------:R-:W-:Y:S02]  /*18320*/  IMAD.MOV.U32 R18, RZ, RZ, 0x1f ;  /* 0x0000001fff127424 */ /* 0x000fe400078e00ff */
[----:B------:R-:W-:Y:S02]  /*18330*/  IMAD.MOV.U32 R105, RZ, RZ, -0x1 ;  /* 0xffffffffff697424 */ /* 0x000fe400078e00ff */
[----:B------:R-:W-:Y:S05]  /*18340*/  CALL.REL.NOINC `($__internal_47_$__cuda_sm70_shflsync_bfly_p) ;  /* 0x0000079000007944 */ /* 0x000fea0003c00000 */
[----:B01----:R-:W-:Y:S05]  /*18350*/  BRA `(.L_x_15860) ;  /* 0xfffff15000007947 */ /* 0x003fea000383ffff */
.L_x_15857:
[----:B------:R-:W-:Y:S01]  /*18360*/  HFMA2.MMA R99, -RZ, RZ, 0, 1.1920928955078125e-07 ;  /* 0x00000002ff637435 */ /* 0x000fe200000001ff */
[----:B------:R-:W-:Y:S01]  /*18370*/  IMAD.MOV.U32 R18, RZ, RZ, 0x1f ;  /* 0x0000001fff127424 */ /* 0x000fe200078e00ff */
[----:B------:R-:W-:Y:S01]  /*18380*/  MOV R96, 0x183b0 ;  /* 0x000183b000607802 */ /* 0x000fe20000000f00 */
[----:B------:R-:W-:-:S03]  /*18390*/  IMAD.MOV.U32 R105, RZ, RZ, -0x1 ;  /* 0xffffffffff697424 */ /* 0x000fc600078e00ff */
[----:B------:R-:W-:Y:S05]  /*183a0*/  CALL.REL.NOINC `($__internal_47_$__cuda_sm70_shflsync_bfly_p) ;  /* 0x0000073000007944 */ /* 0x000fea0003c00000 */
[----:B01----:R-:W-:Y:S01]  /*183b0*/  FADD.FTZ R104, R104, R18 ;  /* 0x0000001268687221 */ /* 0x003fe20000010000 */
[----:B------:R-:W-:Y:S01]  /*183c0*/  MOV R105, 0xffffffff ;  /* 0xffffffff00697802 */ /* 0x000fe20000000f00 */
[----:B------:R-:W-:Y:S01]  /*183d0*/  IMAD.MOV.U32 R99, RZ, RZ, 0x4 ;  /* 0x00000004ff637424 */ /* 0x000fe200078e00ff */
[----:B------:R-:W-:Y:S01]  /*183e0*/  MOV R96, 0x18410 ;  /* 0x0001841000607802 */ /* 0x000fe20000000f00 */
[----:B------:R-:W-:-:S02]  /*183f0*/  IMAD.MOV.U32 R18, RZ, RZ, 0x1f ;  /* 0x0000001fff127424 */ /* 0x000fc400078e00ff */
[----:B------:R-:W-:Y:S05]  /*18400*/  CALL.REL.NOINC `($__internal_47_$__cuda_sm70_shflsync_bfly_p) ;  /* 0x000006d000007944 */ /* 0x000fea0003c00000 */
[----:B01----:R-:W-:Y:S01]  /*18410*/  FADD.FTZ R104, R104, R18 ;  /* 0x0000001268687221 */ /* 0x003fe20000010000 */
[----:B------:R-:W-:Y:S01]  /*18420*/  MOV R96, 0x18470 ;  /* 0x0001847000607802 */ /* 0x000fe20000000f00 */
[----:B------:R-:W-:-:S02]  /*18430*/  IMAD.MOV.U32 R99, RZ, RZ, 0x8 ;  /* 0x00000008ff637424 */ /* 0x000fc400078e00ff */
[----:B------:R-:W-:Y:S02]  /*18440*/  IMAD.MOV.U32 R18, RZ, RZ, 0x1f ;  /* 0x0000001fff127424 */ /* 0x000fe400078e00ff */
[----:B------:R-:W-:Y:S02]  /*18450*/  IMAD.MOV.U32 R105, RZ, RZ, -0x1 ;  /* 0xffffffffff697424 */ /* 0x000fe400078e00ff */
[----:B------:R-:W-:Y:S05]  /*18460*/  CALL.REL.NOINC `($__internal_47_$__cuda_sm70_shflsync_bfly_p) ;  /* 0x0000067000007944 */ /* 0x000fea0003c00000 */
[----:B01----:R-:W-:Y:S01]  /*18470*/  FADD.FTZ R104, R104, R18 ;  /* 0x0000001268687221 */ /* 0x003fe20000010000 */
[----:B------:R-:W-:Y:S01]  /*18480*/  HFMA2.MMA R18, -RZ, RZ, 0, 1.847743988037109375e-06 ;  /* 0x0000001fff127435 */ /* 0x000fe200000001ff */
[----:B------:R-:W-:Y:S01]  /*18490*/  IMAD.MOV.U32 R99, RZ, RZ, 0x10 ;  /* 0x00000010ff637424 */ /* 0x000fe200078e00ff */
[----:B------:R-:W-:Y:S01]  /*184a0*/  MOV R96, 0x184d0 ;  /* 0x000184d000607802 */ /* 0x000fe20000000f00 */
[----:B------:R-:W-:-:S03]  /*184b0*/  IMAD.MOV.U32 R105, RZ, RZ, -0x1 ;  /* 0xffffffffff697424 */ /* 0x000fc600078e00ff */
[----:B------:R-:W-:Y:S05]  /*184c0*/  CALL.REL.NOINC `($__internal_47_$__cuda_sm70_shflsync_bfly_p) ;  /* 0x0000061000007944 */ /* 0x000fea0003c00000 */
        /* <DEDUP_REMOVED lines=70> */
[----:B------:R-:W-:Y:S05]  /*18930*/  CALL.REL.NOINC `($__internal_47_$__cuda_sm70_shflsync_bfly_p) ;  /* 0x000001a000007944 */ /* 0x000fea0003c00000 */
[----:B01----:R-:W-:Y:S01]  /*18940*/  FADD.FTZ R104, R104, R18 ;  /* 0x0000001268687221 */ /* 0x003fe20000010000 */
[----:B------:R-:W-:Y:S01]  /*18950*/  MOV R99, 0x2 ;  /* 0x0000000200637802 */ /* 0x000fe20000000f00 */
[----:B------:R-:W-:Y:S01]  /*18960*/  IMAD.MOV.U32 R18, RZ, RZ, 0x1f ;  /* 0x0000001fff127424 */ /* 0x000fe200078e00ff */
[----:B------:R-:W-:Y:S01]  /*18970*/  MOV R96, 0x189a0 ;  /* 0x000189a000607802 */ /* 0x000fe20000000f00 */
[----:B------:R-:W-:-:S02]  /*18980*/  IMAD.MOV.U32 R105, RZ, RZ, -0x1 ;  /* 0xffffffffff697424 */ /* 0x000fc400078e00ff */
        /* <DEDUP_REMOVED lines=19> */
[----:B01----:R-:W-:Y:S01]  /*18ac0*/  IMAD.MOV.U32 R105, RZ, RZ, R18 ;  /* 0x000000ffff697224 */ /* 0x003fe200078e0012 */
[----:B------:R-:W-:Y:S05]  /*18ad0*/  BRA `(.L_x_15861) ;  /* 0xffffef1000007947 */ /* 0x000fea000383ffff */
        .weak           $__internal_47_$__cuda_sm70_shflsync_bfly_p
        .type           $__internal_47_$__cuda_sm70_shflsync_bfly_p,@function
        .size           $__internal_47_$__cuda_sm70_shflsync_bfly_p,(.L_x_26537 - $__internal_47_$__cuda_sm70_shflsync_bfly_p)
$__internal_47_$__cuda_sm70_shflsync_bfly_p:
[----:B------:R-:W-:Y:S01]  /*18ae0*/  IMAD.MOV.U32 R97, RZ, RZ, 0x0 ;  /* 0x00000000ff617424 */ /* 0x000fe200078e00ff */
[----:B------:R-:W-:Y:S04]  /*18af0*/  WARPSYNC R105 ;  /* 0x0000006900007348 */ /* 0x000fe80003800000 */
[----:B------:R0:W1:Y:S01]  /*18b00*/  SHFL.BFLY PT, R18, R104, R99, R18 ;  /* 0x0c00006368127389 */ /* 0x00006200000e0012 */
[----:B------:R-:W-:Y:S05]  /*18b10*/  RET.REL.NODEC R96 `(_ZN10layer_norm31ln_parallel_residual_fwd_kernelINS_13Kernel_traitsIf6__halfS2_S2_fjLj1024ELj1ELj4ELj1ELj16ENS_18Kernel_traits_baseILj1024EfS2_S2_S2_fjLj128EEEEELb1ELb1ELb1EEEvNS_9FwdParamsE) ;  /* 0xfffe74e060007950 */ /* 0x000fea0003c3ffff */
.L_x_15862:
        /* <DEDUP_REMOVED lines=14> */
.L_x_26537:


//--------------------- .text._ZN10layer_norm31ln_parallel_residual_fwd_kernelINS_13Kernel_traitsI6__halfS2_fS2_fjLj1024ELj1ELj4ELj1ELj16ENS_18Kernel_traits_baseILj1024ES2_S2_fS2_fjLj128EEEEELb0ELb0ELb0EEEvNS_9FwdParamsE --------------------------
	.section	.text._ZN10layer_norm31ln_parallel_residual_fwd_kernelINS_13Kernel_traitsI6__halfS2_fS2_fjLj1024ELj1ELj4ELj1ELj16ENS_18Kernel_traits_baseILj1024ES2_S2_fS2_fjLj128EEEEELb0ELb0ELb0EEEvNS_9FwdParamsE,"ax",@progbits
	.sectioninfo	@"SHI_REGISTERS=199"
	.align	128
        .global         _ZN10layer_norm31ln_parallel_residual_fwd_kernelINS_13Kernel_traitsI6__halfS2_fS2_fjLj1024ELj1ELj4ELj1ELj16ENS_18Kernel_traits_baseILj1024ES2_S2_fS2_fjLj128EEEEELb0ELb0ELb0EEEvNS_9FwdParamsE
        .type           _ZN10layer_norm31ln_parallel_residual_fwd_kernelINS_13Kernel_traitsI6__halfS2_fS2_fjLj1024ELj1ELj4ELj1ELj16ENS_18Kernel_traits_baseILj1024ES2_S2_fS2_fjLj128EEEEELb0ELb0ELb0EEEvNS_9FwdParamsE,@function
        .size           _ZN10layer_norm31ln_parallel_residual_fwd_kernelINS_13Kernel_traitsI6__halfS2_fS2_fjLj1024ELj1ELj4ELj1ELj16ENS_18Kernel_traits_baseILj1024ES2_S2_fS2_fjLj128EEEEELb0ELb0ELb0EEEvNS_9FwdParamsE,(.L_x_26538 - _ZN10layer_norm31ln_parallel_residual_fwd_kernelINS_13Kernel_traitsI6__halfS2_fS2_fjLj1024ELj1ELj4ELj1ELj16ENS_18Kernel_traits_baseILj1024ES2_S2_fS2_fjLj128EEEEELb0ELb0ELb0EEEvNS_9FwdParamsE)
        .other          _ZN10layer_norm31ln_parallel_residual_fwd_kernelINS_13Kernel_traitsI6__halfS2_fS2_fjLj1024ELj1ELj4ELj1ELj16ENS_18Kernel_traits_baseILj1024ES2_S2_fS2_fjLj128EEEEELb0ELb0ELb0EEEvNS_9FwdParamsE,@"STO_CUDA_ENTRY STV_DEFAULT"
_ZN10layer_norm31ln_parallel_residual_fwd_kernelINS_13Kernel_traitsI6__halfS2_fS2_fjLj1024ELj1ELj4ELj1ELj16ENS_18Kernel_traits_baseILj1024ES2_S2_fS2_fjLj128EEEEELb0ELb0ELb0EEEvNS_9FwdParamsE:
.text._ZN10layer_norm31ln_parallel_residual_fwd_kernelINS_13Kernel_traitsI6__halfS2_fS2_fjLj1024ELj1ELj4ELj1ELj16ENS_18Kernel_traits_baseILj1024ES2_S2_fS2_fjLj128EEEEELb0ELb0ELb0EEEvNS_9FwdParamsE:
        /* <DEDUP_REMOVED lines=42> */
.L_x_15864:
[----:B0-----:R-:W-:Y:S05]  /*02a0*/  BSYNC B0 ;  /* 0x0000000000007941 */ /* 0x001fea0003800000 */
.L_x_15863:
        /* <DEDUP_REMOVED lines=25> */
.L_x_15866:
[----:B------:R-:W-:Y:S05]  /*0440*/  BSYNC B0 ;  /* 0x0000000000007941 */ /* 0x000fea0003800000 */
.L_x_15865:
        /* <DEDUP_REMOVED lines=25> */
.L_x_15868:
[----:B------:R-:W-:Y:S05]  /*05e0*/  BSYNC B0 ;  /* 0x0000000000007941 */ /* 0x000fea0003800000 */
.L_x_15867:
        /* <DEDUP_REMOVED lines=24> */
.L_x_15870:
[----:B0-----:R-:W-:Y:S05]  /*0770*/  BSYNC B0 ;  /* 0x0000000000007941 */ /* 0x001fea0003800000 */
.L_x_15869:
[----:B------:R-:W-:-:S13]  /*0780*/  ISETP.GE.AND P3, PT, R184, c[0x0][0x164], PT ;  /* 0x00005900b8007a0c */ /* 0x000fda0003f66270 */
[----:B------:R-:W-:Y:S05]  /*0790*/  @P3 EXIT ;  /* 0x000000000000394d */ /* 0x000fea0003800000 */
        /* <DEDUP_REMOVED lines=49> */
[----:B------:R-:W-:Y:S02]  /*0ab0*/  HADD2.F32 R50, -RZ, R104.H0_H0 ;  /* 0x20000068ff327230 */ /* 0x000fe40000004100 */
[----:B------:R-:W-:Y:S02]  /*0ac0*/  HADD2.F32 R51, -RZ, R105.H0_H0 ;  /* 0x20000069ff337230 */ /* 0x000fe40000004100 */
[----:B------:R-:W-:Y:S02]  /*0ad0*/  HADD2.F32 R108, -RZ, R106.H0_H0 ;  /* 0x2000006aff6c7230 */ /* 0x000fe40000004100 */
[----:B------:R-:W-:Y:S02]  /*0ae0*/  HADD2.F32 R109, -RZ, R107.H0_H0 ;  /* 0x2000006bff6d7230 */ /* 0x000fe40000004100 */
        /* <DEDUP_REMOVED lines=76> */
.L_x_15954:
        /* <DEDUP_REMOVED lines=24> */
[----:B------:R-:W-:Y:S01]  /*1130*/  ISETP.NE.AND.EX P4, PT, RZ, c[0x0][0x17c], PT, P4 ;  /* 0x00005f00ff007a0c */ /* 0x000fe20003f85340 */
[----:B--2---:R-:W-:-:S12]  /*1140*/  HADD2.F32 R64, -RZ, R68.H0_H0 ;  /* 0x20000044ff407230 */ /* 0x004fd80000004100 */
[----:B------:R-:W-:Y:S05]  /*1150*/  @P4 BRA `(.L_x_15873) ;  /* 0x0000003000004947 */ /* 0x000fea0003800000 */
[----:B0-----:R-:W-:Y:S05]  /*1160*/  @!P3 BRA `(.L_x_15874) ;  /* 0x000000500000b947 */ /* 0x001fea0003800000 */
[----:B-----5:R-:W-:Y:S01]  /*1170*/  FADD.FTZ R64, R56, R64 ;  /* 0x0000004038407221 */ /* 0x020fe20000010000 */
[----:B------:R-:W-:Y:S05]  /*1180*/  BRA `(.L_x_15874) ;  /* 0x0000003000007947 */ /* 0x000fea0003800000 */
.L_x_15873:
[----:B0----5:R-:W-:-:S05]  /*1190*/  HADD2.F32 R65, -RZ, R52.H0_H0 ;  /* 0x20000034ff417230 */ /* 0x021fca0000004100 */
[----:B------:R-:W-:-:S04]  /*11a0*/  FADD.FTZ R64, R65, R64 ;  /* 0x0000004041407221 */ /* 0x000fc80000010000 */
[----:B------:R-:W-:Y:S02]  /*11b0*/  @P3 FADD.FTZ R64, R56, R64 ;  /* 0x0000004038403221 */ /* 0x000fe40000010000 */
.L_x_15874:
[----:B------:R-:W-:Y:S01]  /*11c0*/  HADD2.F32 R65, -RZ, R68.H1_H1 ;  /* 0x30000044ff417230 */ /* 0x000fe20000004100 */
[----:B------:R-:W-:Y:S05]  /*11d0*/  @P4 BRA `(.L_x_15875) ;  /* 0x0000003000004947 */ /* 0x000fea0003800000 */
[----:B------:R-:W-:Y:S05]  /*11e0*/  @!P3 BRA `(.L_x_15876) ;  /* 0x000000500000b947 */ /* 0x000fea0003800000 */
[----:B-----5:R-:W-:Y:S01]  /*11f0*/  FADD.FTZ R65, R57, R65 ;  /* 0x0000004139417221 */ /* 0x020fe20000010000 */
[----:B------:R-:W-:Y:S05]  /*1200*/  BRA `(.L_x_15876) ;  /* 0x0000003000007947 */ /* 0x000fea0003800000 */
.L_x_15875:
[----:B-----5:R-:W-:-:S05]  /*1210*/  HADD2.F32 R66, -RZ, R52.H1_H1 ;  /* 0x30000034ff427230 */ /* 0x020fca0000004100 */
[----:B------:R-:W-:-:S04]  /*1220*/  FADD.FTZ R65, R66, R65 ;  /* 0x0000004142417221 */ /* 0x000fc80000010000 */
[----:B------:R-:W-:Y:S02]  /*1230*/  @P3 FADD.FTZ R65, R57, R65 ;  /* 0x0000004139413221 */ /* 0x000fe40000010000 */
.L_x_15876:
[----:B------:R-:W-:Y:S01]  /*1240*/  HADD2.F32 R66, -RZ, R69.H0_H0 ;  /* 0x20000045ff427230 */ /* 0x000fe20000004100 */
[----:B------:R-:W-:Y:S05]  /*1250*/  @P4 BRA `(.L_x_15877) ;  /* 0x0000003000004947 */ /* 0x000fea0003800000 */
[----:B------:R-:W-:Y:S05]  /*1260*/  @!P3 BRA `(.L_x_15878) ;  /* 0x000000500000b947 */ /* 0x000fea0003800000 */
[----:B-----5:R-:W-:Y:S01]  /*1270*/  FADD.FTZ R66, R58, R66 ;  /* 0x000000423a427221 */ /* 0x020fe20000010000 */
[----:B------:R-:W-:Y:S05]  /*1280*/  BRA `(.L_x_15878) ;  /* 0x0000003000007947 */ /* 0x000fea0003800000 */
.L_x_15877:
[----:B-----5:R-:W-:-:S05]  /*1290*/  HADD2.F32 R67, -RZ, R53.H0_H0 ;  /* 0x20000035ff437230 */ /* 0x020fca0000004100 */
[----:B------:R-:W-:-:S04]  /*12a0*/  FADD.FTZ R66, R67, R66 ;  /* 0x0000004243427221 */ /* 0x000fc80000010000 */
[----:B------:R-:W-:Y:S02]  /*12b0*/  @P3 FADD.FTZ R66, R58, R66 ;  /* 0x000000423a423221 */ /* 0x000fe40000010000 */
.L_x_15878:
[----:B------:R-:W-:Y:S01]  /*12c0*/  HADD2.F32 R67, -RZ, R69.H1_H1 ;  /* 0x30000045ff437230 */ /* 0x000fe20000004100 */
[----:B------:R-:W-:Y:S05]  /*12d0*/  @P4 BRA `(.L_x_15879) ;  /* 0x0000003000004947 */ /* 0x000fea0003800000 */
[----:B------:R-:W-:Y:S05]  /*12e0*/  @!P3 BRA `(.L_x_15880) ;  /* 0x000000500000b947 */ /* 0x000fea0003800000 */
[----:B-----5:R-:W-:Y:S01]  /*12f0*/  FADD.FTZ R67, R59, R67 ;  /* 0x000000433b437221 */ /* 0x020fe20000010000 */
[----:B------:R-:W-:Y:S05]  /*1300*/  BRA `(.L_x_15880) ;  /* 0x0000003000007947 */ /* 0x000fea0003800000 */
.L_x_15879:
[----:B-----5:R-:W-:-:S05]  /*1310*/  HADD2.F32 R68, -RZ, R53.H1_H1 ;  /* 0x30000035ff447230 */ /* 0x020fca0000004100 */
[----:B------:R-:W-:-:S04]  /*1320*/  FADD.FTZ R67, R68, R67 ;  /* 0x0000004344437221 */ /* 0x000fc80000010000 */
[----:B------:R-:W-:Y:S02]  /*1330*/  @P3 FADD.FTZ R67, R59, R67 ;  /* 0x000000433b433221 */ /* 0x000fe40000010000 */
.L_x_15880:
[----:B------:R-:W-:Y:S01]  /*1340*/  HADD2.F32 R68, -RZ, R70.H0_H0 ;  /* 0x20000046ff447230 */ /* 0x000fe20000004100 */
[----:B------:R-:W-:Y:S05]  /*1350*/  @P4 BRA `(.L_x_15881) ;  /* 0x0000003000004947 */ /* 0x000fea0003800000 */
[----:B------:R-:W-:Y:S05]  /*1360*/  @!P3 BRA `(.L_x_15882) ;  /* 0x000000500000b947 */ /* 0x000fea0003800000 */
[----:B-----5:R-:W-:Y:S01]  /*1370*/  FADD.FTZ R68, R60, R68 ;  /* 0x000000443c447221 */ /* 0x020fe20000010000 */
[----:B------:R-:W-:Y:S05]  /*1380*/  BRA `(.L_x_15882) ;  /* 0x0000003000007947 */ /* 0x000fea0003800000 */
.L_x_15881:
[----:B-----5:R-:W-:-:S05]  /*1390*/  HADD2.F32 R69, -RZ, R54.H0_H0 ;  /* 0x20000036ff457230 */ /* 0x020fca0000004100 */
[----:B------:R-:W-:-:S04]  /*13a0*/  FADD.FTZ R68, R69, R68 ;  /* 0x0000004445447221 */ /* 0x000fc80000010000 */
[----:B------:R-:W-:Y:S02]  /*13b0*/  @P3 FADD.FTZ R68, R60, R68 ;  /* 0x000000443c443221 */ /* 0x000fe40000010000 */
.L_x_15882:
[----:B------:R-:W-:Y:S01]  /*13c0*/  HADD2.F32 R69, -RZ, R70.H1_H1 ;  /* 0x30000046ff457230 */ /* 0x000fe20000004100 */
[----:B------:R-:W-:Y:S05]  /*13d0*/  @P4 BRA `(.L_x_15883) ;  /* 0x0000003000004947 */ /* 0x000fea0003800000 */
[----:B------:R-:W-:Y:S05]  /*13e0*/  @!P3 BRA `(.L_x_15884) ;  /* 0x000000500000b947 */ /* 0x000fea0003800000 */
[----:B-----5:R-:W-:Y:S01]  /*13f0*/  FADD.FTZ R69, R61, R69 ;  /* 0x000000453d457221 */ /* 0x020fe20000010000 */
[----:B------:R-:W-:Y:S05]  /*1400*/  BRA `(.L_x_15884) ;  /* 0x0000003000007947 */ /* 0x000fea0003800000 */
.L_x_15883:
[----:B-----5:R-:W-:-:S05]  /*1410*/  HADD2.F32 R70, -RZ, R54.H1_H1 ;  /* 0x30000036ff467230 */ /* 0x020fca0000004100 */
[----:B------:R-:W-:-:S04]  /*1420*/  FADD.FTZ R69, R70, R69 ;  /* 0x0000004546457221 */ /* 0x000fc80000010000 */
[----:B------:R-:W-:Y:S02]  /*1430*/  @P3 FADD.FTZ R69, R61, R69 ;  /* 0x000000453d453221 */ /* 0x000fe40000010000 */
.L_x_15884:
[----:B------:R-:W-:Y:S01]  /*1440*/  HADD2.F32 R70, -RZ, R71.H0_H0 ;  /* 0x20000047ff467230 */ /* 0x000fe20000004100 */
[----:B------:R-:W-:Y:S05]  /*1450*/  @P4 BRA `(.L_x_15885) ;  /* 0x0000003000004947 */ /* 0x000fea0003800000 */
[----:B------:R-:W-:Y:S05]  /*1460*/  @!P3 BRA `(.L_x_15886) ;  /* 0x000000500000b947 */ /* 0x000fea0003800000 */
[----:B-----5:R-:W-:Y:S01]  /*1470*/  FADD.FTZ R70, R62, R70 ;  /* 0x000000463e467221 */ /* 0x020fe20000010000 */
[----:B------:R-:W-:Y:S05]  /*1480*/  BRA `(.L_x_15886) ;  /* 0x0000003000007947 */ /* 0x000fea0003800000 */
.L_x_15885:
[----:B-----5:R-:W-:-:S05]  /*1490*/  HADD2.F32 R97, -RZ, R55.H0_H0 ;  /* 0x20000037ff617230 */ /* 0x020fca0000004100 */
[----:B------:R-:W-:-:S04]  /*14a0*/  FADD.FTZ R70, R97, R70 ;  /* 0x0000004661467221 */ /* 0x000fc80000010000 */
[----:B------:R-:W-:Y:S02]  /*14b0*/  @P3 FADD.FTZ R70, R62, R70 ;  /* 0x000000463e463221 */ /* 0x000fe40000010000 */
.L_x_15886:
[----:B------:R-:W-:Y:S01]  /*14c0*/  HADD2.F32 R71, -RZ, R71.H1_H1 ;  /* 0x30000047ff477230 */ /* 0x000fe20000004100 */
[----:B------:R-:W-:Y:S05]  /*14d0*/  @P4 BRA `(.L_x_15887) ;  /* 0x0000003000004947 */ /* 0x000fea0003800000 */
[----:B------:R-:W-:Y:S05]  /*14e0*/  @!P3 BRA `(.L_x_15888) ;  /* 0x000000500000b947 */ /* 0x000fea0003800000 */
[----:B-----5:R-:W-:Y:S01]  /*14f0*/  FADD.FTZ R71, R63, R71 ;  /* 0x000000473f477221 */ /* 0x020fe20000010000 */
[----:B------:R-:W-:Y:S05]  /*1500*/  BRA `(.L_x_15888) ;  /* 0x0000003000007947 */ /* 0x000fea0003800000 */
.L_x_15887:
[----:B-----5:R-:W-:-:S05]  /*1510*/  HADD2.F32 R96, -RZ, R55.H1_H1 ;  /* 0x30000037ff607230 */ /* 0x020fca0000004100 */
[----:B------:R-:W-:-:S04]  /*1520*/  FADD.FTZ R71, R96, R71 ;  /* 0x0000004760477221 */ /* 0x000fc80000010000 */
[----:B------:R-:W-:Y:S02]  /*1530*/  @P3 FADD.FTZ R71, R63, R71 ;  /* 0x000000473f473221 */ /* 0x000fe40000010000 */
.L_x_15888:
[C---:B------:R-:W-:Y:S02]  /*1540*/  LEA R96, P3, R187.reuse, c[0x0][0x188], 0x5 ;  /* 0x00006200bb607a11 */ /* 0x040fe400078628ff */
[C---:B------:R-:W-:Y:S02]  /*1550*/  IADD3 R99, R187.reuse, 0x20, RZ ;  /* 0x00000020bb637810 */ /* 0x040fe40007ffe0ff */
[----:B------:R-:W-:-:S05]  /*1560*/  LEA.HI.X R97, R187, c[0x0][0x18c], RZ, 0x5, P3 ;  /* 0x00006300bb617a11 */ /* 0x000fca00018f2cff */
[----:B------:R0:W-:Y:S04]  /*1570*/  STG.E.128 [R96.64], R64 ;  /* 0x0000004060007986 */ /* 0x0001e8000c101d04 */
[----:B------:R0:W-:Y:S02]  /*1580*/  STG.E.128 [R96.64+0x10], R68 ;  /* 0x0000104460007986 */ /* 0x0001e4000c101d04 */
.L_x_15872:
[----:B------:R-:W-:Y:S05]  /*1590*/  BSYNC B0 ;  /* 0x0000000000007941 */ /* 0x000fea0003800000 */
.L_x_15871:
        /* <DEDUP_REMOVED lines=12> */
[----:B0-----:R-:W-:-:S03]  /*1660*/  @P3 LEA R96, P5, R99, c[0x0][0x180], 0x5 ;  /* 0x0000600063603a11 */ /* 0x001fc600078a28ff */
[----:B-----5:R0:W5:Y:S01]  /*1670*/  @P4 LDG.E.128 R52, [R74.64] ;  /* 0x000000044a344981 */ /* 0x020162000c1e1d00 */
        /* <DEDUP_REMOVED lines=10> */
.L_x_15891:
[----:B0----5:R-:W-:-:S05]  /*1720*/  HADD2.F32 R73, -RZ, R52.H0_H0 ;  /* 0x20000034ff497230 */ /* 0x021fca0000004100 */
[----:B------:R-:W-:-:S04]  /*1730*/  FADD.FTZ R72, R73, R72 ;  /* 0x0000004849487221 */ /* 0x000fc80000010000 */
[----:B------:R-:W-:Y:S02]  /*1740*/  @P3 FADD.FTZ R72, R56, R72 ;  /* 0x0000004838483221 */ /* 0x000fe40000010000 */
.L_x_15892:
[----:B------:R-:W-:Y:S01]  /*1750*/  HADD2.F32 R73, -RZ, R76.H1_H1 ;  /* 0x3000004cff497230 */ /* 0x000fe20000004100 */
[----:B------:R-:W-:Y:S05]  /*1760*/  @P4 BRA `(.L_x_15893) ;  /* 0x0000003000004947 */ /* 0x000fea0003800000 */
[----:B------:R-:W-:Y:S05]  /*1770*/  @!P3 BRA `(.L_x_15894) ;  /* 0x000000500000b947 */ /* 0x000fea0003800000 */
[----:B-----5:R-:W-:Y:S01]  /*1780*/  FADD.FTZ R73, R57, R73 ;  /* 0x0000004939497221 */ /* 0x020fe20000010000 */
[----:B------:R-:W-:Y:S05]  /*1790*/  BRA `(.L_x_15894) ;  /* 0x0000003000007947 */ /* 0x000fea0003800000 */
.L_x_15893:
[----:B-----5:R-:W-:-:S05]  /*17a0*/  HADD2.F32 R74, -RZ, R52.H1_H1 ;  /* 0x30000034ff4a7230 */ /* 0x020fca0000004100 */
[----:B------:R-:W-:-:S04]  /*17b0*/  FADD.FTZ R73, R74, R73 ;  /* 0x000000494a497221 */ /* 0x000fc80000010000 */
[----:B------:R-:W-:Y:S02]  /*17c0*/  @P3 FADD.FTZ R73, R57, R73 ;  /* 0x0000004939493221 */ /* 0x000fe40000010000 */
.L_x_15894:
[----:B------:R-:W-:Y:S01]  /*17d0*/  HADD2.F32 R74, -RZ, R77.H0_H0 ;  /* 0x2000004dff4a7230 */ /* 0x000fe20000004100 */
[----:B------:R-:W-:Y:S05]  /*17e0*/  @P4 BRA `(.L_x_15895) ;  /* 0x0000003000004947 */ /* 0x000fea0003800000 */
[----:B------:R-:W-:Y:S05]  /*17f0*/  @!P3 BRA `(.L_x_15896) ;  /* 0x000000500000b947 */ /* 0x000fea0003800000 */
[----:B-----5:R-:W-:Y:S01]  /*1800*/  FADD.FTZ R74, R58, R74 ;  /* 0x0000004a3a4a7221 */ /* 0x020fe20000010000 */
[----:B------:R-:W-:Y:S05]  /*1810*/  BRA `(.L_x_15896) ;  /* 0x0000003000007947 */ /* 0x000fea0003800000 */
.L_x_15895:
[----:B-----5:R-:W-:-:S05]  /*1820*/  HADD2.F32 R75, -RZ, R53.H0_H0 ;  /* 0x20000035ff4b7230 */ /* 0x020fca0000004100 */
[----:B------:R-:W-:-:S04]  /*1830*/  FADD.FTZ R74, R75, R74 ;  /* 0x0000004a4b4a7221 */ /* 0x000fc80000010000 */
[----:B------:R-:W-:Y:S02]  /*1840*/  @P3 FADD.FTZ R74, R58, R74 ;  /* 0x0000004a3a4a3221 */ /* 0x000fe40000010000 */
.L_x_15896:
[----:B------:R-:W-:Y:S01]  /*1850*/  HADD2.F32 R75, -RZ, R77.H1_H1 ;  /* 0x3000004dff4b7230 */ /* 0x000fe20000004100 */
[----:B------:R-:W-:Y:S05]  /*1860*/  @P4 BRA `(.L_x_15897) ;  /* 0x0000003000004947 */ /* 0x000fea0003800000 */
[----:B------:R-:W-:Y:S05]  /*1870*/  @!P3 BRA `(.L_x_15898) ;  /* 0x000000500000b947 */ /* 0x000fea0003800000 */
[----:B-----5:R-:W-:Y:S01]  /*1880*/  FADD.FTZ R75, R59, R75 ;  /* 0x0000004b3b4b7221 */ /* 0x020fe20000010000 */
[----:B------:R-:W-:Y:S05]  /*1890*/  BRA `(.L_x_15898) ;  /* 0x0000003000007947 */ /* 0x000fea0003800000 */
.L_x_15897:
[----:B-----5:R-:W-:-:S05]  /*18a0*/  HADD2.F32 R76, -RZ, R53.H1_H1 ;  /* 0x30000035ff4c7230 */ /* 0x020fca0000004100 */
[----:B------:R-:W-:-:S04]  /*18b0*/  FADD.FTZ R75, R76, R75 ;  /* 0x0000004b4c4b7221 */ /* 0x000fc80000010000 */
[----:B------:R-:W-:Y:S02]  /*18c0*/  @P3 FADD.FTZ R75, R59, R75 ;  /* 0x0000004b3b4b3221 */ /* 0x000fe40000010000 */
.L_x_15898:
[----:B------:R-:W-:Y:S01]  /*18d0*/  HADD2.F32 R76, -RZ, R78.H0_H0 ;  /* 0x2000004eff4c7230 */ /* 0x000fe20000004100 */
[----:B------:R-:W-:Y:S05]  /*18e0*/  @P4 BRA `(.L_x_15899) ;  /* 0x0000003000004947 */ /* 0x000fea0003800000 */
[----:B------:R-:W-:Y:S05]  /*18f0*/  @!P3 BRA `(.L_x_15900) ;  /* 0x000000500000b947 */ /* 0x000fea0003800000 */
[----:B-----5:R-:W-:Y:S01]  /*1900*/  FADD.FTZ R76, R60, R76 ;  /* 0x0000004c3c4c7221 */ /* 0x020fe20000010000 */
[----:B------:R-:W-:Y:S05]  /*1910*/  BRA `(.L_x_15900) ;  /* 0x0000003000007947 */ /* 0x000fea0003800000 */
.L_x_15899:
[----:B-----5:R-:W-:-:S05]  /*1920*/  HADD2.F32 R77, -RZ, R54.H0_H0 ;  /* 0x20000036ff4d7230 */ /* 0x020fca0000004100 */
[----:B------:R-:W-:-:S04]  /*1930*/  FADD.FTZ R76, R77, R76 ;  /* 0x0000004c4d4c7221 */ /* 0x000fc80000010000 */
[----:B------:R-:W-:Y:S02]  /*1940*/  @P3 FADD.FTZ R76, R60, R76 ;  /* 0x0000004c3c4c3221 */ /* 0x000fe40000010000 */
.L_x_15900:
[----:B------:R-:W-:Y:S01]  /*1950*/  HADD2.F32 R77, -RZ, R78.H1_H1 ;  /* 0x3000004eff4d7230 */ /* 0x000fe20000004100 */
[----:B------:R-:W-:Y:S05]  /*1960*/  @P4 BRA `(.L_x_15901) ;  /* 0x0000003000004947 */ /* 0x000fea0003800000 */
[----:B------:R-:W-:Y:S05]  /*1970*/  @!P3 BRA `(.L_x_15902) ;  /* 0x000000500000b947 */ /* 0x000fea0003800000 */
[----:B-----5:R-:W-:Y:S01]  /*1980*/  FADD.FTZ R77, R61, R77 ;  /* 0x0000004d3d4d7221 */ /* 0x020fe20000010000 */
[----:B------:R-:W-:Y:S05]  /*1990*/  BRA `(.L_x_15902) ;  /* 0x0000003000007947 */ /* 0x000fea0003800000 */
.L_x_15901:
[----:B-----5:R-:W-:-:S05]  /*19a0*/  HADD2.F32 R78, -RZ, R54.H1_H1 ;  /* 0x30000036ff4e7230 */ /* 0x020fca0000004100 */
[----:B------:R-:W-:-:S04]  /*19b0*/  FADD.FTZ R77, R78, R77 ;  /* 0x0000004d4e4d7221 */ /* 0x000fc80000010000 */
[----:B------:R-:W-:Y:S02]  /*19c0*/  @P3 FADD.FTZ R77, R61, R77 ;  /* 0x0000004d3d4d3221 */ /* 0x000fe40000010000 */
.L_x_15902:
[----:B------:R-:W-:Y:S01]  /*19d0*/  HADD2.F32 R78, -RZ, R79.H0_H0 ;  /* 0x2000004fff4e7230 */ /* 0x000fe20000004100 */
[----:B------:R-:W-:Y:S05]  /*19e0*/  @P4 BRA `(.L_x_15903) ;  /* 0x0000003000004947 */ /* 0x000fea0003800000 */
[----:B------:R-:W-:Y:S05]  /*19f0*/  @!P3 BRA `(.L_x_15904) ;  /* 0x000000500000b947 */ /* 0x000fea0003800000 */
[----:B-----5:R-:W-:Y:S01]  /*1a00*/  FADD.FTZ R78, R62, R78 ;  /* 0x0000004e3e4e7221 */ /* 0x020fe20000010000 */
[----:B------:R-:W-:Y:S05]  /*1a10*/  BRA `(.L_x_15904) ;  /* 0x0000003000007947 */ /* 0x000fea0003800000 */
.L_x_15903:
[----:B-----5:R-:W-:-:S05]  /*1a20*/  HADD2.F32 R97, -RZ, R55.H0_H0 ;  /* 0x20000037ff617230 */ /* 0x020fca0000004100 */
[----:B------:R-:W-:-:S04]  /*1a30*/  FADD.FTZ R78, R97, R78 ;  /* 0x0000004e614e7221 */ /* 0x000fc80000010000 */
[----:B------:R-:W-:Y:S02]  /*1a40*/  @P3 FADD.FTZ R78, R62, R78 ;  /* 0x0000004e3e4e3221 */ /* 0x000fe40000010000 */
.L_x_15904:
[----:B------:R-:W-:Y:S01]  /*1a50*/  HADD2.F32 R79, -RZ, R79.H1_H1 ;  /* 0x3000004fff4f7230 */ /* 0x000fe20000004100 */
[----:B------:R-:W-:Y:S05]  /*1a60*/  @P4 BRA `(.L_x_15905) ;  /* 0x0000003000004947 */ /* 0x000fea0003800000 */
[----:B------:R-:W-:Y:S05]  /*1a70*/  @!P3 BRA `(.L_x_15906) ;  /* 0x000000500000b947 */ /* 0x000fea0003800000 */
[----:B-----5:R-:W-:Y:S01]  /*1a80*/  FADD.FTZ R79, R63, R79 ;  /* 0x0000004f3f4f7221 */ /* 0x020fe20000010000 */
[----:B------:R-:W-:Y:S05]  /*1a90*/  BRA `(.L_x_15906) ;  /* 0x0000003000007947 */ /* 0x000fea0003800000 */
.L_x_15905:
[----:B-----5:R-:W-:-:S05]  /*1aa0*/  HADD2.F32 R96, -RZ, R55.H1_H1 ;  /* 0x30000037ff607230 */ /* 0x020fca0000004100 */
[----:B------:R-:W-:-:S04]  /*1ab0*/  FADD.FTZ R79, R96, R79 ;  /* 0x0000004f604f7221 */ /* 0x000fc80000010000 */
[----:B------:R-:W-:Y:S02]  /*1ac0*/  @P3 FADD.FTZ R79, R63, R79 ;  /* 0x0000004f3f4f3221 */ /* 0x000fe40000010000 */
.L_x_15906:
[----:B------:R-:W-:-:S04]  /*1ad0*/  LEA R96, P3, R99, c[0x0][0x188], 0x5 ;  /* 0x0000620063607a11 */ /* 0x000fc800078628ff */
[C---:B------:R-:W-:Y:S02]  /*1ae0*/  LEA.HI.X R97, R99.reuse, c[0x0][0x18c], RZ, 0x5, P3 ;  /* 0x0000630063617a11 */ /* 0x040fe400018f2cff */
[----:B------:R-:W-:-:S03]  /*1af0*/  IADD3 R99, R99, 0x20, RZ ;  /* 0x0000002063637810 */ /* 0x000fc60007ffe0ff */
[----:B------:R0:W-:Y:S04]  /*1b00*/  STG.E.128 [R96.64], R72 ;  /* 0x0000004860007986 */ /* 0x0001e8000c101d04 */
[----:B------:R0:W-:Y:S02]  /*1b10*/  STG.E.128 [R96.64+0x10], R76 ;  /* 0x0000104c60007986 */ /* 0x0001e4000c101d04 */
.L_x_15890:
[----:B------:R-:W-:Y:S05]  /*1b20*/  BSYNC B0 ;  /* 0x0000000000007941 */ /* 0x000fea0003800000 */
.L_x_15889:
        /* <DEDUP_REMOVED lines=23> */
.L_x_15909:
[----:B0----5:R-:W-:-:S05]  /*1ca0*/  HADD2.F32 R81, -RZ, R52.H0_H0 ;  /* 0x20000034ff517230 */ /* 0x021fca0000004100 */
[----:B------:R-:W-:-:S04]  /*1cb0*/  FADD.FTZ R80, R81, R80 ;  /* 0x0000005051507221 */ /* 0x000fc80000010000 */
[----:B------:R-:W-:Y:S02]  /*1cc0*/  @P3 FADD.FTZ R80, R56, R80 ;  /* 0x0000005038503221 */ /* 0x000fe40000010000 */
.L_x_15910:
[----:B------:R-:W-:Y:S01]  /*1cd0*/  HADD2.F32 R81, -RZ, R84.H1_H1 ;  /* 0x30000054ff517230 */ /* 0x000fe20000004100 */
[----:B------:R-:W-:Y:S05]  /*1ce0*/  @P4 BRA `(.L_x_15911) ;  /* 0x0000003000004947 */ /* 0x000fea0003800000 */
[----:B------:R-:W-:Y:S05]  /*1cf0*/  @!P3 BRA `(.L_x_15912) ;  /* 0x000000500000b947 */ /* 0x000fea0003800000 */
[----:B-----5:R-:W-:Y:S01]  /*1d00*/  FADD.FTZ R81, R57, R81 ;  /* 0x0000005139517221 */ /* 0x020fe20000010000 */
[----:B------:R-:W-:Y:S05]  /*1d10*/  BRA `(.L_x_15912) ;  /* 0x0000003000007947 */ /* 0x000fea0003800000 */
.L_x_15911:
[----:B-----5:R-:W-:-:S05]  /*1d20*/  HADD2.F32 R82, -RZ, R52.H1_H1 ;  /* 0x30000034ff527230 */ /* 0x020fca0000004100 */
[----:B------:R-:W-:-:S04]  /*1d30*/  FADD.FTZ R81, R82, R81 ;  /* 0x0000005152517221 */ /* 0x000fc80000010000 */
[----:B------:R-:W-:Y:S02]  /*1d40*/  @P3 FADD.FTZ R81, R57, R81 ;  /* 0x0000005139513221 */ /* 0x000fe40000010000 */
.L_x_15912:
[----:B------:R-:W-:Y:S01]  /*1d50*/  HADD2.F32 R82, -RZ, R85.H0_H0 ;  /* 0x20000055ff527230 */ /* 0x000fe20000004100 */
[----:B------:R-:W-:Y:S05]  /*1d60*/  @P4 BRA `(.L_x_15913) ;  /* 0x0000003000004947 */ /* 0x000fea0003800000 */
[----:B------:R-:W-:Y:S05]  /*1d70*/  @!P3 BRA `(.L_x_15914) ;  /* 0x000000500000b947 */ /* 0x000fea0003800000 */
[----:B-----5:R-:W-:Y:S01]  /*1d80*/  FADD.FTZ R82, R58, R82 ;  /* 0x000000523a527221 */ /* 0x020fe20000010000 */
[----:B------:R-:W-:Y:S05]  /*1d90*/  BRA `(.L_x_15914) ;  /* 0x0000003000007947 */ /* 0x000fea0003800000 */
.L_x_15913:
[----:B-----5:R-:W-:-:S05]  /*1da0*/  HADD2.F32 R83, -RZ, R53.H0_H0 ;  /* 0x20000035ff537230 */ /* 0x020fca0000004100 */
[----:B------:R-:W-:-:S04]  /*1db0*/  FADD.FTZ R82, R83, R82 ;  /* 0x0000005253527221 */ /* 0x000fc80000010000 */
[----:B------:R-:W-:Y:S02]  /*1dc0*/  @P3 FADD.FTZ R82, R58, R82 ;  /* 0x000000523a523221 */ /* 0x000fe40000010000 */
.L_x_15914:
[----:B------:R-:W-:Y:S01]  /*1dd0*/  HADD2.F32 R83, -RZ, R85.H1_H1 ;  /* 0x30000055ff537230 */ /* 0x000fe20000004100 */
[----:B------:R-:W-:Y:S05]  /*1de0*/  @P4 BRA `(.L_x_15915) ;  /* 0x0000003000004947 */ /* 0x000fea0003800000 */
[----:B------:R-:W-:Y:S05]  /*1df0*/  @!P3 BRA `(.L_x_15916) ;  /* 0x000000500000b947 */ /* 0x000fea0003800000 */
[----:B-----5:R-:W-:Y:S01]  /*1e00*/  FADD.FTZ R83, R59, R83 ;  /* 0x000000533b537221 */ /* 0x020fe20000010000 */
[----:B------:R-:W-:Y:S05]  /*1e10*/  BRA `(.L_x_15916) ;  /* 0x0000003000007947 */ /* 0x000fea0003800000 */
.L_x_15915:
[----:B-----5:R-:W-:-:S05]  /*1e20*/  HADD2.F32 R84, -RZ, R53.H1_H1 ;  /* 0x30000035ff547230 */ /* 0x020fca0000004100 */
[----:B------:R-:W-:-:S04]  /*1e30*/  FADD.FTZ R83, R84, R83 ;  /* 0x0000005354537221 */ /* 0x000fc80000010000 */
[----:B------:R-:W-:Y:S02]  /*1e40*/  @P3 FADD.FTZ R83, R59, R83 ;  /* 0x000000533b533221 */ /* 0x000fe40000010000 */
.L_x_15916:
[----:B------:R-:W-:Y:S01]  /*1e50*/  HADD2.F32 R84, -RZ, R86.H0_H0 ;  /* 0x20000056ff547230 */ /* 0x000fe20000004100 */
[----:B------:R-:W-:Y:S05]  /*1e60*/  @P4 BRA `(.L_x_15917) ;  /* 0x0000003000004947 */ /* 0x000fea0003800000 */
[----:B------:R-:W-:Y:S05]  /*1e70*/  @!P3 BRA `(.L_x_15918) ;  /* 0x000000500000b947 */ /* 0x000fea0003800000 */
[----:B-----5:R-:W-:Y:S01]  /*1e80*/  FADD.FTZ R84, R60, R84 ;  /* 0x000000543c547221 */ /* 0x020fe20000010000 */
[----:B------:R-:W-:Y:S05]  /*1e90*/  BRA `(.L_x_15918) ;  /* 0x0000003000007947 */ /* 0x000fea0003800000 */
.L_x_15917:
[----:B-----5:R-:W-:-:S05]  /*1ea0*/  HADD2.F32 R85, -RZ, R54.H0_H0 ;  /* 0x20000036ff557230 */ /* 0x020fca0000004100 */
[----:B------:R-:W-:-:S04]  /*1eb0*/  FADD.FTZ R84, R85, R84 ;  /* 0x0000005455547221 */ /* 0x000fc80000010000 */
[----:B------:R-:W-:Y:S02]  /*1ec0*/  @P3 FADD.FTZ R84, R60, R84 ;  /* 0x000000543c543221 */ /* 0x000fe40000010000 */
.L_x_15918:
[----:B------:R-:W-:Y:S01]  /*1ed0*/  HADD2.F32 R85, -RZ, R86.H1_H1 ;  /* 0x30000056ff557230 */ /* 0x000fe20000004100 */
[----:B------:R-:W-:Y:S05]  /*1ee0*/  @P4 BRA `(.L_x_15919) ;  /* 0x0000003000004947 */ /* 0x000fea0003800000 */
[----:B------:R-:W-:Y:S05]  /*1ef0*/  @!P3 BRA `(.L_x_15920) ;  /* 0x000000500000b947 */ /* 0x000fea0003800000 */
[----:B-----5:R-:W-:Y:S01]  /*1f00*/  FADD.FTZ R85, R61, R85 ;  /* 0x000000553d557221 */ /* 0x020fe20000010000 */
[----:B------:R-:W-:Y:S05]  /*1f10*/  BRA `(.L_x_15920) ;  /* 0x0000003000007947 */ /* 0x000fea0003800000 */
.L_x_15919:
[----:B-----5:R-:W-:-:S05]  /*1f20*/  HADD2.F32 R86, -RZ, R54.H1_H1 ;  /* 0x30000036ff567230 */ /* 0x020fca0000004100 */
[----:B------:R-:W-:-:S04]  /*1f30*/  FADD.FTZ R85, R86, R85 ;  /* 0x0000005556557221 */ /* 0x000fc80000010000 */
[----:B------:R-:W-:Y:S02]  /*1f40*/  @P3 FADD.FTZ R85, R61, R85 ;  /* 0x000000553d553221 */ /* 0x000fe40000010000 */
.L_x_15920:
[----:B------:R-:W-:Y:S01]  /*1f50*/  HADD2.F32 R86, -RZ, R87.H0_H0 ;  /* 0x20000057ff567230 */ /* 0x000fe20000004100 */
[----:B------:R-:W-:Y:S05]  /*1f60*/  @P4 BRA `(.L_x_15921) ;  /* 0x0000003000004947 */ /* 0x000fea0003800000 */
[----:B------:R-:W-:Y:S05]  /*1f70*/  @!P3 BRA `(.L_x_15922) ;  /* 0x000000500000b947 */ /* 0x000fea0003800000 */
[----:B-----5:R-:W-:Y:S01]  /*1f80*/  FADD.FTZ R86, R62, R86 ;  /* 0x000000563e567221 */ /* 0x020fe20000010000 */
[----:B------:R-:W-:Y:S05]  /*1f90*/  BRA `(.L_x_15922) ;  /* 0x0000003000007947 */ /* 0x000fea0003800000 */
.L_x_15921:
[----:B-----5:R-:W-:-:S05]  /*1fa0*/  HADD2.F32 R97, -RZ, R55.H0_H0 ;  /* 0x20000037ff617230 */ /* 0x020fca0000004100 */
[----:B------:R-:W-:-:S04]  /*1fb0*/  FADD.FTZ R86, R97, R86 ;  /* 0x0000005661567221 */ /* 0x000fc80000010000 */
[----:B------:R-:W-:Y:S02]  /*1fc0*/  @P3 FADD.FTZ R86, R62, R86 ;  /* 0x000000563e563221 */ /* 0x000fe40000010000 */
.L_x_15922:
[----:B------:R-:W-:Y:S01]  /*1fd0*/  HADD2.F32 R87, -RZ, R87.H1_H1 ;  /* 0x30000057ff577230 */ /* 0x000fe20000004100 */
[----:B------:R-:W-:Y:S05]  /*1fe0*/  @P4 BRA `(.L_x_15923) ;  /* 0x0000003000004947 */ /* 0x000fea0003800000 */
[----:B------:R-:W-:Y:S05]  /*1ff0*/  @!P3 BRA `(.L_x_15924) ;  /* 0x000000500000b947 */ /* 0x000fea0003800000 */
[----:B-----5:R-:W-:Y:S01]  /*2000*/  FADD.FTZ R87, R63, R87 ;  /* 0x000000573f577221 */ /* 0x020fe20000010000 */
[----:B------:R-:W-:Y:S05]  /*2010*/  BRA `(.L_x_15924) ;  /* 0x0000003000007947 */ /* 0x000fea0003800000 */
.L_x_15923:
[----:B-----5:R-:W-:-:S05]  /*2020*/  HADD2.F32 R96, -RZ, R55.H1_H1 ;  /* 0x30000037ff607230 */ /* 0x020fca0000004100 */
[----:B------:R-:W-:-:S04]  /*2030*/  FADD.FTZ R87, R96, R87 ;  /* 0x0000005760577221 */ /* 0x000fc80000010000 */
[----:B------:R-:W-:Y:S02]  /*2040*/  @P3 FADD.FTZ R87, R63, R87 ;  /* 0x000000573f573221 */ /* 0x000fe40000010000 */
.L_x_15924:
[----:B------:R-:W-:-:S04]  /*2050*/  LEA R96, P3, R99, c[0x0][0x188], 0x5 ;  /* 0x0000620063607a11 */ /* 0x000fc800078628ff */
[C---:B------:R-:W-:Y:S02]  /*2060*/  LEA.HI.X R97, R99.reuse, c[0x0][0x18c], RZ, 0x5, P3 ;  /* 0x0000630063617a11 */ /* 0x040fe400018f2cff */
[----:B------:R-:W-:-:S03]  /*2070*/  IADD3 R99, R99, 0x20, RZ ;  /* 0x0000002063637810 */ /* 0x000fc60007ffe0ff */
[----:B------:R0:W-:Y:S04]  /*2080*/  STG.E.128 [R96.64], R80 ;  /* 0x0000005060007986 */ /* 0x0001e8000c101d04 */
[----:B------:R0:W-:Y:S02]  /*2090*/  STG.E.128 [R96.64+0x10], R84 ;  /* 0x0000105460007986 */ /* 0x0001e4000c101d04 */
.L_x_15908:
[----:B------:R-:W-:Y:S05]  /*20a0*/  BSYNC B0 ;  /* 0x0000000000007941 */ /* 0x000fea0003800000 */
.L_x_15907:
        /* <DEDUP_REMOVED lines=23> */
.L_x_15927:
[----:B0----5:R-:W-:-:S05]  /*2220*/  HADD2.F32 R89, -RZ, R52.H0_H0 ;  /* 0x20000034ff597230 */ /* 0x021fca0000004100 */
[----:B------:R-:W-:-:S04]  /*2230*/  FADD.FTZ R88, R89, R88 ;  /* 0x0000005859587221 */ /* 0x000fc80000010000 */
[----:B------:R-:W-:Y:S02]  /*2240*/  @P3 FADD.FTZ R88, R56, R88 ;  /* 0x0000005838583221 */ /* 0x000fe40000010000 */
.L_x_15928:
[----:B------:R-:W-:Y:S01]  /*2250*/  HADD2.F32 R89, -RZ, R92.H1_H1 ;  /* 0x3000005cff597230 */ /* 0x000fe20000004100 */
[----:B------:R-:W-:Y:S05]  /*2260*/  @P4 BRA `(.L_x_15929) ;  /* 0x0000003000004947 */ /* 0x000fea0003800000 */
[----:B------:R-:W-:Y:S05]  /*2270*/  @!P3 BRA `(.L_x_15930) ;  /* 0x000000500000b947 */ /* 0x000fea0003800000 */
[----:B-----5:R-:W-:Y:S01]  /*2280*/  FADD.FTZ R89, R57, R89 ;  /* 0x0000005939597221 */ /* 0x020fe20000010000 */
[----:B------:R-:W-:Y:S05]  /*2290*/  BRA `(.L_x_15930) ;  /* 0x0000003000007947 */ /* 0x000fea0003800000 */
.L_x_15929:
[----:B-----5:R-:W-:-:S05]  /*22a0*/  HADD2.F32 R90, -RZ, R52.H1_H1 ;  /* 0x30000034ff5a7230 */ /* 0x020fca0000004100 */
[----:B------:R-:W-:-:S04]  /*22b0*/  FADD.FTZ R89, R90, R89 ;  /* 0x000000595a597221 */ /* 0x000fc80000010000 */
[----:B------:R-:W-:Y:S02]  /*22c0*/  @P3 FADD.FTZ R89, R57, R89 ;  /* 0x0000005939593221 */ /* 0x000fe40000010000 */
.L_x_15930:
[----:B------:R-:W-:Y:S01]  /*22d0*/  HADD2.F32 R90, -RZ, R93.H0_H0 ;  /* 0x2000005dff5a7230 */ /* 0x000fe20000004100 */
[----:B------:R-:W-:Y:S05]  /*22e0*/  @P4 BRA `(.L_x_15931) ;  /* 0x0000003000004947 */ /* 0x000fea0003800000 */
[----:B------:R-:W-:Y:S05]  /*22f0*/  @!P3 BRA `(.L_x_15932) ;  /* 0x000000500000b947 */ /* 0x000fea0003800000 */
[----:B-----5:R-:W-:Y:S01]  /*2300*/  FADD.FTZ R90, R58, R90 ;  /* 0x0000005a3a5a7221 */ /* 0x020fe20000010000 */
[----:B------:R-:W-:Y:S05]  /*2310*/  BRA `(.L_x_15932) ;  /* 0x0000003000007947 */ /* 0x000fea0003800000 */
.L_x_15931:
[----:B-----5:R-:W-:-:S05]  /*2320*/  HADD2.F32 R91, -RZ, R53.H0_H0 ;  /* 0x20000035ff5b7230 */ /* 0x020fca0000004100 */
[----:B------:R-:W-:-:S04]  /*2330*/  FADD.FTZ R90, R91, R90 ;  /* 0x0000005a5b5a7221 */ /* 0x000fc80000010000 */
[----:B------:R-:W-:Y:S02]  /*2340*/  @P3 FADD.FTZ R90, R58, R90 ;  /* 0x0000005a3a5a3221 */ /* 0x000fe40000010000 */
.L_x_15932:
[----:B------:R-:W-:Y:S01]  /*2350*/  HADD2.F32 R91, -RZ, R93.H1_H1 ;  /* 0x3000005dff5b7230 */ /* 0x000fe20000004100 */
[----:B------:R-:W-:Y:S05]  /*2360*/  @P4 BRA `(.L_x_15933) ;  /* 0x0000003000004947 */ /* 0x000fea0003800000 */
[----:B------:R-:W-:Y:S05]  /*2370*/  @!P3 BRA `(.L_x_15934) ;  /* 0x000000500000b947 */ /* 0x000fea0003800000 */
[----:B-----5:R-:W-:Y:S01]  /*2380*/  FADD.FTZ R91, R59, R91 ;  /* 0x0000005b3b5b7221 */ /* 0x020fe20000010000 */
[----:B------:R-:W-:Y:S05]  /*2390*/  BRA `(.L_x_15934) ;  /* 0x0000003000007947 */ /* 0x000fea0003800000 */
.L_x_15933:
[----:B-----5:R-:W-:-:S05]  /*23a0*/  HADD2.F32 R92, -RZ, R53.H1_H1 ;  /* 0x30000035ff5c7230 */ /* 0x020fca0000004100 */
[----:B------:R-:W-:-:S04]  /*23b0*/  FADD.FTZ R91, R92, R91 ;  /* 0x0000005b5c5b7221 */ /* 0x000fc80000010000 */
[----:B------:R-:W-:Y:S02]  /*23c0*/  @P3 FADD.FTZ R91, R59, R91 ;  /* 0x0000005b3b5b3221 */ /* 0x000fe40000010000 */
.L_x_15934:
[----:B------:R-:W-:Y:S01]  /*23d0*/  HADD2.F32 R92, -RZ, R94.H0_H0 ;  /* 0x2000005eff5c7230 */ /* 0x000fe20000004100 */
[----:B------:R-:W-:Y:S05]  /*23e0*/  @P4 BRA `(.L_x_15935) ;  /* 0x0000003000004947 */ /* 0x000fea0003800000 */
[----:B------:R-:W-:Y:S05]  /*23f0*/  @!P3 BRA `(.L_x_15936) ;  /* 0x000000500000b947 */ /* 0x000fea0003800000 */
[----:B-----5:R-:W-:Y:S01]  /*2400*/  FADD.FTZ R92, R60, R92 ;  /* 0x0000005c3c5c7221 */ /* 0x020fe20000010000 */
[----:B------:R-:W-:Y:S05]  /*2410*/  BRA `(.L_x_15936) ;  /* 0x0000003000007947 */ /* 0x000fea0003800000 */
.L_x_15935:
[----:B-----5:R-:W-:-:S05]  /*2420*/  HADD2.F32 R93, -RZ, R54.H0_H0 ;  /* 0x20000036ff5d7230 */ /* 0x020fca0000004100 */
[----:B------:R-:W-:-:S04]  /*2430*/  FADD.FTZ R92, R93, R92 ;  /* 0x0000005c5d5c7221 */ /* 0x000fc80000010000 */
[----:B------:R-:W-:Y:S02]  /*2440*/  @P3 FADD.FTZ R92, R60, R92 ;  /* 0x0000005c3c5c3221 */ /* 0x000fe40000010000 */
.L_x_15936:
[----:B------:R-:W-:Y:S01]  /*2450*/  HADD2.F32 R93, -RZ, R94.H1_H1 ;  /* 0x3000005eff5d7230 */ /* 0x000fe20000004100 */
[----:B------:R-:W-:Y:S05]  /*2460*/  @P4 BRA `(.L_x_15937) ;  /* 0x0000003000004947 */ /* 0x000fea0003800000 */
[----:B------:R-:W-:Y:S05]  /*2470*/  @!P3 BRA `(.L_x_15938) ;  /* 0x000000500000b947 */ /* 0x000fea0003800000 */
[----:B-----5:R-:W-:Y:S01]  /*2480*/  FADD.FTZ R93, R61, R93 ;  /* 0x0000005d3d5d7221 */ /* 0x020fe20000010000 */
[----:B------:R-:W-:Y:S05]  /*2490*/  BRA `(.L_x_15938) ;  /* 0x0000003000007947 */ /* 0x000fea0003800000 */
.L_x_15937:
[----:B-----5:R-:W-:-:S05]  /*24a0*/  HADD2.F32 R94, -RZ, R54.H1_H1 ;  /* 0x30000036ff5e7230 */ /* 0x020fca0000004100 */
[----:B------:R-:W-:-:S04]  /*24b0*/  FADD.FTZ R93, R94, R93 ;  /* 0x0000005d5e5d7221 */ /* 0x000fc80000010000 */
[----:B------:R-:W-:Y:S02]  /*24c0*/  @P3 FADD.FTZ R93, R61, R93 ;  /* 0x0000005d3d5d3221 */ /* 0x000fe40000010000 */
.L_x_15938:
[----:B------:R-:W-:Y:S01]  /*24d0*/  HADD2.F32 R94, -RZ, R95.H0_H0 ;  /* 0x2000005fff5e7230 */ /* 0x000fe20000004100 */
[----:B------:R-:W-:Y:S05]  /*24e0*/  @P4 BRA `(.L_x_15939) ;  /* 0x0000003000004947 */ /* 0x000fea0003800000 */
[----:B------:R-:W-:Y:S05]  /*24f0*/  @!P3 BRA `(.L_x_15940) ;  /* 0x000000500000b947 */ /* 0x000fea0003800000 */
[----:B-----5:R-:W-:Y:S01]  /*2500*/  FADD.FTZ R94, R62, R94 ;  /* 0x0000005e3e5e7221 */ /* 0x020fe20000010000 */
[----:B------:R-:W-:Y:S05]  /*2510*/  BRA `(.L_x_15940) ;  /* 0x0000003000007947 */ /* 0x000fea0003800000 */
.L_x_15939:
[----:B-----5:R-:W-:-:S05]  /*2520*/  HADD2.F32 R97, -RZ, R55.H0_H0 ;  /* 0x20000037ff617230 */ /* 0x020fca0000004100 */
[----:B------:R-:W-:-:S04]  /*2530*/  FADD.FTZ R94, R97, R94 ;  /* 0x0000005e615e7221 */ /* 0x000fc80000010000 */
[----:B------:R-:W-:Y:S02]  /*2540*/  @P3 FADD.FTZ R94, R62, R94 ;  /* 0x0000005e3e5e3221 */ /* 0x000fe40000010000 */
.L_x_15940:
[----:B------:R-:W-:Y:S01]  /*2550*/  HADD2.F32 R95, -RZ, R95.H1_H1 ;  /* 0x3000005fff5f7230 */ /* 0x000fe20000004100 */
[----:B------:R-:W-:Y:S05]  /*2560*/  @P4 BRA `(.L_x_15941) ;  /* 0x0000003000004947 */ /* 0x000fea0003800000 */
[----:B------:R-:W-:Y:S05]  /*2570*/  @!P3 BRA `(.L_x_15942) ;  /* 0x000000500000b947 */ /* 0x000fea0003800000 */
[----:B-----5:R-:W-:Y:S01]  /*2580*/  FADD.FTZ R95, R63, R95 ;  /* 0x0000005f3f5f7221 */ /* 0x020fe20000010000 */
[----:B------:R-:W-:Y:S05]  /*2590*/  BRA `(.L_x_15942) ;  /* 0x0000003000007947 */ /* 0x000fea0003800000 */
.L_x_15941:
[----:B-----5:R-:W-:-:S05]  /*25a0*/  HADD2.F32 R96, -RZ, R55.H1_H1 ;  /* 0x30000037ff607230 */ /* 0x020fca0000004100 */
[----:B------:R-:W-:-:S04]  /*25b0*/  FADD.FTZ R95, R96, R95 ;  /* 0x0000005f605f7221 */ /* 0x000fc80000010000 */
[----:B------:R-:W-:Y:S02]  /*25c0*/  @P3 FADD.FTZ R95, R63, R95 ;  /* 0x0000005f3f5f3221 */ /* 0x000fe40000010000 */
.L_x_15942:
[----:B------:R-:W-:-:S04]  /*25d0*/  LEA R96, P3, R99, c[0x0][0x188], 0x5 ;  /* 0x0000620063607a11 */ /* 0x000fc800078628ff */
[----:B------:R-:W-:-:S05]  /*25e0*/  LEA.HI.X R97, R99, c[0x0][0x18c], RZ, 0x5, P3 ;  /* 0x0000630063617a11 */ /* 0x000fca00018f2cff */
[----:B------:R0:W-:Y:S04]  /*25f0*/  STG.E.128 [R96.64], R88 ;  /* 0x0000005860007986 */ /* 0x0001e8000c101d04 */
[----:B------:R0:W-:Y:S02]  /*2600*/  STG.E.128 [R96.64+0x10], R92 ;  /* 0x0000105c60007986 */ /* 0x0001e4000c101d04 */
.L_x_15926:
[----:B------:R-:W-:Y:S05]  /*2610*/  BSYNC B0 ;  /* 0x0000000000007941 */ /* 0x000fea0003800000 */
.L_x_15925:
        /* <DEDUP_REMOVED lines=39> */
.L_x_15955:
        /* <DEDUP_REMOVED lines=85> */
.L_x_15956:
        /* <DEDUP_REMOVED lines=39> */
[C---:B------:R-:W-:Y:S02]  /*3050*/  FMUL.FTZ R192, R189.reuse, R192 ;  /* 0x000000c0bdc07220 */ /* 0x040fe40000410000 */
[----:B------:R-:W-:Y:S01]  /*3060*/  FMUL.FTZ R194, R189, R194 ;  /* 0x000000c2bdc27220 */ /* 0x000fe20000410000 */
[----:B------:R-:W-:Y:S01]  /*3070*/  F2FP.PACK_AB R98, R151, R150 ;  /* 0x000000969762723e */ /* 0x000fe200000000ff */
[----:B------:R-:W-:-:S02]  /*3080*/  FFMA.FTZ R153, R8, R192, R17 ;  /* 0x000000c008997223 */ /* 0x000fc40000010011 */
[----:B------:R-:W-:Y:S02]  /*3090*/  FFMA.FTZ R196, R9, R194, R16 ;  /* 0x000000c209c47223 */ /* 0x000fe40000010010 */
[----:B------:R-:W-:Y:S02]  /*30a0*/  FFMA.FTZ R150, R20, R102, R29 ;  /* 0x0000006614967223 */ /* 0x000fe4000001001d */
[----:B------:R-:W-:Y:S01]  /*30b0*/  FFMA.FTZ R102, R22, R152, R31 ;  /* 0x0000009816667223 */ /* 0x000fe2000001001f */
[----:B------:R-:W-:Y:S01]  /*30c0*/  HFMA2.MMA R152, -RZ, RZ, 0, 9.5367431640625e-07 ;  /* 0x00000010ff987435 */ /* 0x000fe200000001ff */
[----:B------:R-:W-:Y:S01]  /*30d0*/  F2FP.PACK_AB R99, R196, R153 ;  /* 0x00000099c463723e */ /* 0x000fe200000000ff */
[----:B------:R-:W-:Y:S02]  /*30e0*/  FFMA.FTZ R100, R18, R100, R27 ;  /* 0x0000006412647223 */ /* 0x000fe4000001001b */
[----:B------:R-:W-:Y:S02]  /*30f0*/  FFMA.FTZ R153, R21, R103, R28 ;  /* 0x0000006715997223 */ /* 0x000fe4000001001c */
[----:B------:R-:W-:-:S02]  /*3100*/  FFMA.FTZ R151, R19, R101, R26 ;  /* 0x0000006513977223 */ /* 0x000fc4000001001a */
[----:B------:R-:W-:Y:S01]  /*3110*/  FFMA.FTZ R192, R24, R192, R33 ;  /* 0x000000c018c07223 */ /* 0x000fe20000010021 */
[----:B------:R-:W-:Y:S01]  /*3120*/  F2FP.PACK_AB R101, R153, R150 ;  /* 0x000000969965723e */ /* 0x000fe200000000ff */
[----:B------:R-:W-:Y:S01]  /*3130*/  FFMA.FTZ R193, R25, R194, R32 ;  /* 0x000000c219c17223 */ /* 0x000fe20000010020 */
[----:B------:R-:W-:Y:S01]  /*3140*/  F2FP.PACK_AB R100, R151, R100 ;  /* 0x000000649764723e */ /* 0x000fe200000000ff */
[----:B------:R-:W-:Y:S02]  /*3150*/  FFMA.FTZ R191, R23, R190, R30 ;  /* 0x000000be17bf7223 */ /* 0x000fe4000001001e */
[----:B------:R-:W-:Y:S01]  /*3160*/  IMAD.WIDE.U32 R150, R187, R152, c[0x0][0x208] ;  /* 0x00008200bb967625 */ /* 0x000fe200078e0098 */
[----:B------:R-:W-:Y:S02]  /*3170*/  F2FP.PACK_AB R103, R193, R192 ;  /* 0x000000c0c167723e */ /* 0x000fe400000000ff */
[----:B------:R-:W-:Y:S01]  /*3180*/  F2FP.PACK_AB R102, R191, R102 ;  /* 0x00000066bf66723e */ /* 0x000fe200000000ff */
[C---:B------:R-:W-:Y:S01]  /*3190*/  IMAD.WIDE.U32 R152, R187.reuse, R152, c[0x0][0x210] ;  /* 0x00008400bb987625 */ /* 0x040fe200078e0098 */
[----:B------:R0:W-:Y:S01]  /*31a0*/  STG.E.128 [R150.64], R96 ;  /* 0x0000006096007986 */ /* 0x0001e2000c101d04 */
[----:B------:R-:W-:-:S03]  /*31b0*/  IADD3 R187, R187, 0x20, RZ ;  /* 0x00000020bbbb7810 */ /* 0x000fc60007ffe0ff */
[----:B------:R0:W-:Y:S04]  /*31c0*/  STG.E.128 [R152.64], R100 ;  /* 0x0000006498007986 */ /* 0x0001e8000c101d04 */
.L_x_15946:
[----:B------:R-:W-:Y:S05]  /*31d0*/  BSYNC B0 ;  /* 0x0000000000007941 */ /* 0x000fea0003800000 */
.L_x_15945:
        /* <DEDUP_REMOVED lines=35> */
[----:B------:R-:W-:Y:S02]  /*3410*/  FFMA.FTZ R153, R105, R103, R112 ;  /* 0x0000006769997223 */ /* 0x000fe40000010070 */
[----:B------:R-:W-:Y:S02]  /*3420*/  FFMA.FTZ R151, R104, R101, R113 ;  /* 0x0000006568977223 */ /* 0x000fe40000010071 */
[----:B------:R-:W-:Y:S01]  /*3430*/  FFMA.FTZ R192, R109, R192, R114 ;  /* 0x000000c06dc07223 */ /* 0x000fe20000010072 */
[----:B------:R-:W-:Y:S01]  /*3440*/  F2FP.PACK_AB R101, R153, R150 ;  /* 0x000000969965723e */ /* 0x000fe200000000ff */
[----:B------:R-:W-:Y:S01]  /*3450*/  FFMA.FTZ R193, R107, R194, R116 ;  /* 0x000000c26bc17223 */ /* 0x000fe20000010074 */
[----:B------:R-:W-:Y:S01]  /*3460*/  F2FP.PACK_AB R100, R151, R100 ;  /* 0x000000649764723e */ /* 0x000fe200000000ff */
[----:B------:R-:W-:-:S02]  /*3470*/  FFMA.FTZ R191, R106, R190, R117 ;  /* 0x000000be6abf7223 */ /* 0x000fc40000010075 */
[----:B------:R-:W-:Y:S01]  /*3480*/  IMAD.WIDE.U32 R150, R187, R152, c[0x0][0x208] ;  /* 0x00008200bb967625 */ /* 0x000fe200078e0098 */
[----:B------:R-:W-:Y:S02]  /*3490*/  F2FP.PACK_AB R103, R193, R192 ;  /* 0x000000c0c167723e */ /* 0x000fe400000000ff */
[----:B------:R-:W-:Y:S01]  /*34a0*/  F2FP.PACK_AB R102, R191, R102 ;  /* 0x00000066bf66723e */ /* 0x000fe200000000ff */
[C---:B------:R-:W-:Y:S01]  /*34b0*/  IMAD.WIDE.U32 R152, R187.reuse, R152, c[0x0][0x210] ;  /* 0x00008400bb987625 */ /* 0x040fe200078e0098 */
[----:B------:R0:W-:Y:S01]  /*34c0*/  STG.E.128 [R150.64], R96 ;  /* 0x0000006096007986 */ /* 0x0001e2000c101d04 */
[----:B------:R-:W-:-:S03]  /*34d0*/  IADD3 R187, R187, 0x20, RZ ;  /* 0x00000020bbbb7810 */ /* 0x000fc60007ffe0ff */
[----:B------:R0:W-:Y:S04]  /*34e0*/  STG.E.128 [R152.64], R100 ;  /* 0x0000006498007986 */ /* 0x0001e8000c101d04 */
.L_x_15948:
[----:B------:R-:W-:Y:S05]  /*34f0*/  BSYNC B0 ;  /* 0x0000000000007941 */ /* 0x000fea0003800000 */
.L_x_15947:
        /* <DEDUP_REMOVED lines=29> */
[----:B------:R-:W-:-:S02]  /*36d0*/  FFMA.FTZ R150, R134, R102, R143 ;  /* 0x0000006686967223 */ /* 0x000fc4000001008f */
[----:B------:R-:W-:Y:S01]  /*36e0*/  FFMA.FTZ R102, R137, R152, R144 ;  /* 0x0000009889667223 */ /* 0x000fe20000010090 */
[----:B------:R-:W-:Y:S01]  /*36f0*/  HFMA2.MMA R152, -RZ, RZ, 0, 9.5367431640625e-07 ;  /* 0x00000010ff987435 */ /* 0x000fe200000001ff */
        /* <DEDUP_REMOVED lines=16> */
.L_x_15950:
[----:B------:R-:W-:Y:S05]  /*3800*/  BSYNC B0 ;  /* 0x0000000000007941 */ /* 0x000fea0003800000 */
.L_x_15949:
        /* <DEDUP_REMOVED lines=44> */
[----:B------:R-:W-:Y:S01]  /*3ad0*/  IMAD.WIDE.U32 R152, R187, R152, c[0x0][0x210] ;  /* 0x00008400bb987625 */ /* 0x000fe200078e0098 */
[----:B------:R0:W-:Y:S04]  /*3ae0*/  STG.E.128 [R150.64], R96 ;  /* 0x0000006096007986 */ /* 0x0001e8000c101d04 */
[----:B------:R0:W-:Y:S02]  /*3af0*/  STG.E.128 [R152.64], R100 ;  /* 0x0000006498007986 */ /* 0x0001e4000c101d04 */
.L_x_15952:
[----:B------:R-:W-:Y:S05]  /*3b00*/  BSYNC B0 ;  /* 0x0000000000007941 */ /* 0x000fea0003800000 */
.L_x_15951:
[----:B01----:R-:W-:-:S10]  /*3b10*/  HFMA2.MMA R97, -RZ, RZ, 0, 2.384185791015625e-07 ;  /* 0x00000004ff617435 */ /* 0x003fd400000001ff */
[----:B------:R-:W-:-:S05]  /*3b20*/  IMAD R184, R97, c[0x0][0x160], R184 ;  /* 0x0000580061b87a24 */ /* 0x000fca00078e02b8 */
[----:B------:R-:W-:-:S13]  /*3b30*/  ISETP.GE.AND P3, PT, R184, c[0x0][0x164], PT ;  /* 0x00005900b8007a0c */ /* 0x000fda0003f66270 */
[----:B-----5:R-:W-:Y:S01]  /*3b40*/  @P3 CALL.REL.NOINC `(.L_x_15953) ;  /* 0x0000001000003944 */ /* 0x020fe20003c00000 */
[----:B------:R-:W-:Y:S05]  /*3b50*/  BRA `(.L_x_15954) ;  /* 0xffffd45000007947 */ /* 0x000fea000383ffff */
.L_x_15953:
[----:B------:R-:W-:Y:S05]  /*3b60*/  EXIT ;  /* 0x000000000000794d */ /* 0x000fea0003800000 */
.L_x_15943:
[----:B------:R-:W-:Y:S01]  /*3b70*/  HFMA2.MMA R98, -RZ, RZ, 0, 1.847743988037109375e-06 ;  /* 0x0000001fff627435 */ /* 0x000fe200000001ff */
[----:B------:R-:W-:Y:S02]  /*3b80*/  MOV R100, 0x1 ;  /* 0x0000000100647802 */ /* 0x000fe40000000f00 */
[----:B------:R-:W-:Y:S02]  /*3b90*/  MOV R151, 0xffffffff ;  /* 0xffffffff00977802 */ /* 0x000fe40000000f00 */
[----:B------:R-:W-:Y:S02]  /*3ba0*/  MOV R96, 0x3bc0 ;  /* 0x00003bc000607802 */ /* 0x000fe40000000f00 */
[----:B-----5:R-:W-:Y:S05]  /*3bb0*/  CALL.REL.NOINC `($__internal_48_$__cuda_sm70_shflsync_bfly_p) ;  /* 0x000007c000007944 */ /* 0x020fea0003c00000 */
[----:B-1----:R-:W-:Y:S01]  /*3bc0*/  MOV R96, R100 ;  /* 0x0000006400607202 */ /* 0x002fe20000000f00 */
[----:B0-----:R-:W-:Y:S05]  /*3bd0*/  BRA `(.L_x_15955) ;  /* 0xffffecb000007947 */ /* 0x001fea000383ffff */
.L_x_15944:
[----:B------:R-:W-:Y:S01]  /*3be0*/  HFMA2.MMA R100, -RZ, RZ, 0, 1.1920928955078125e-07 ;  /* 0x00000002ff647435 */ /* 0x000fe200000001ff */
[----:B0-----:R-:W-:Y:S02]  /*3bf0*/  MOV R99, R103 ;  /* 0x0000006700637202 */ /* 0x001fe40000000f00 */
[----:B------:R-:W-:Y:S02]  /*3c00*/  MOV R98, 0x1f ;  /* 0x0000001f00627802 */ /* 0x000fe40000000f00 */
[----:B------:R-:W-:-:S02]  /*3c10*/  MOV R151, 0xffffffff ;  /* 0xffffffff00977802 */ /* 0x000fc40000000f00 */
[----:B------:R-:W-:Y:S02]  /*3c20*/  MOV R96, 0x3c40 ;  /* 0x00003c4000607802 */ /* 0x000fe40000000f00 */
[----:B-----5:R-:W-:Y:S05]  /*3c30*/  CALL.REL.NOINC `($__internal_48_$__cuda_sm70_shflsync_bfly_p) ;  /* 0x0000074000007944 */ /* 0x020fea0003c00000 */
[----:B01----:R-:W-:Y:S01]  /*3c40*/  FADD.FTZ R99, R103, R100 ;  /* 0x0000006467637221 */ /* 0x003fe20000010000 */
[----:B------:R-:W-:Y:S01]  /*3c50*/  HFMA2.MMA R100, -RZ, RZ, 0, 2.384185791015625e-07 ;  /* 0x00000004ff647435 */ /* 0x000fe200000001ff */
[----:B------:R-:W-:Y:S02]  /*3c60*/  MOV R98, 0x1f ;  /* 0x0000001f00627802 */ /* 0x000fe40000000f00 */
[----:B------:R-:W-:Y:S02]  /*3c70*/  MOV R151, 0xffffffff ;  /* 0xffffffff00977802 */ /* 0x000fe40000000f00 */
[----:B------:R-:W-:Y:S02]  /*3c80*/  MOV R96, 0x3ca0 ;  /* 0x00003ca000607802 */ /* 0x000fe40000000f00 */
[----:B------:R-:W-:Y:S05]  /*3c90*/  CALL.REL.NOINC `($__internal_48_$__cuda_sm70_shflsync_bfly_p) ;  /* 0x000006e000007944 */ /* 0x000fea0003c00000 */
[----:B01----:R-:W-:Y:S01]  /*3ca0*/  FADD.FTZ R99, R99, R100 ;  /* 0x0000006463637221 */ /* 0x003fe20000010000 */
[----:B------:R-:W-:Y:S01]  /*3cb0*/  HFMA2.MMA R100, -RZ, RZ, 0, 4.76837158203125e-07 ;  /* 0x00000008ff647435 */ /* 0x000fe200000001ff */
[----:B------:R-:W-:Y:S02]  /*3cc0*/  MOV R98, 0x1f ;  /* 0x0000001f00627802 */ /* 0x000fe40000000f00 */
[----:B------:R-:W-:-:S02]  /*3cd0*/  MOV R151, 0xffffffff ;  /* 0xffffffff00977802 */ /* 0x000fc40000000f00 */
[----:B------:R-:W-:Y:S02]  /*3ce0*/  MOV R96, 0x3d00 ;  /* 0x00003d0000607802 */ /* 0x000fe40000000f00 */
[----:B------:R-:W-:Y:S05]  /*3cf0*/  CALL.REL.NOINC `($__internal_48_$__cuda_sm70_shflsync_bfly_p) ;  /* 0x0000068000007944 */ /* 0x000fea0003c00000 */
[----:B01----:R-:W-:Y:S01]  /*3d00*/  FADD.FTZ R99, R99, R100 ;  /* 0x0000006463637221 */ /* 0x003fe20000010000 */
[----:B------:R-:W-:Y:S01]  /*3d10*/  HFMA2.MMA R100, -RZ, RZ, 0, 9.5367431640625e-07 ;  /* 0x00000010ff647435 */ /* 0x000fe200000001ff */
[----:B------:R-:W-:Y:S02]  /*3d20*/  MOV R98, 0x1f ;  /* 0x0000001f00627802 */ /* 0x000fe40000000f00 */
[----:B------:R-:W-:Y:S02]  /*3d30*/  MOV R151, 0xffffffff ;  /* 0xffffffff00977802 */ /* 0x000fe40000000f00 */
[----:B------:R-:W-:Y:S02]  /*3d40*/  MOV R96, 0x3d60 ;  /* 0x00003d6000607802 */ /* 0x000fe40000000f00 */
[----:B------:R-:W-:Y:S05]  /*3d50*/  CALL.REL.NOINC `($__internal_48_$__cuda_sm70_shflsync_bfly_p) ;  /* 0x0000062000007944 */ /* 0x000fea0003c00000 */
        /* <DEDUP_REMOVED lines=71> */
[----:B------:R-:W-:Y:S05]  /*41d0*/  CALL.REL.NOINC `($__internal_48_$__cuda_sm70_shflsync_bfly_p) ;  /* 0x000001a000007944 */ /* 0x000fea0003c00000 */
[----:B01----:R-:W-:Y:S01]  /*41e0*/  FADD.FTZ R99, R99, R100 ;  /* 0x0000006463637221 */ /* 0x003fe20000010000 */
[----:B------:R-:W-:Y:S01]  /*41f0*/  HFMA2.MMA R100, -RZ, RZ, 0, 1.1920928955078125e-07 ;  /* 0x00000002ff647435 */ /* 0x000fe200000001ff */
[----:B------:R-:W-:Y:S02]  /*4200*/  MOV R98, 0x1f ;  /* 0x0000001f00627802 */ /* 0x000fe40000000f00 */
[----:B------:R-:W-:Y:S02]  /*4210*/  MOV R151, 0xffffffff ;  /* 0xffffffff00977802 */ /* 0x000fe40000000f00 */
[----:B------:R-:W-:Y:S02]  /*4220*/  MOV R96, 0x4240 ;  /* 0x0000424000607802 */ /* 0x000fe40000000f00 */
[----:B------:R-:W-:Y:S05]  /*4230*/  CALL.REL.NOINC `($__internal_48_$__cuda_sm70_shflsync_bfly_p) ;  /* 0x0000014000007944 */ /* 0x000fea0003c00000 */
[----:B01----:R-:W-:Y:S01]  /*4240*/  FADD.FTZ R99, R99, R100 ;  /* 0x0000006463637221 */ /* 0x003fe20000010000 */
[----:B------:R-:W-:Y:S01]  /*4250*/  HFMA2.MMA R100, -RZ, RZ, 0, 2.384185791015625e-07 ;  /* 0x00000004ff647435 */ /* 0x000fe200000001ff */
[----:B------:R-:W-:Y:S02]  /*4260*/  MOV R98, 0x1f ;  /* 0x0000001f00627802 */ /* 0x000fe40000000f00 */
[----:B------:R-:W-:-:S02]  /*4270*/  MOV R151, 0xffffffff ;  /* 0xffffffff00977802 */ /* 0x000fc40000000f00 */
[----:B------:R-:W-:Y:S02]  /*4280*/  MOV R96, 0x42a0 ;  /* 0x000042a000607802 */ /* 0x000fe40000000f00 */
[----:B------:R-:W-:Y:S05]  /*4290*/  CALL.REL.NOINC `($__internal_48_$__cuda_sm70_shflsync_bfly_p) ;  /* 0x000000e000007944 */ /* 0x000fea0003c00000 */
[----:B01----:R-:W-:Y:S01]  /*42a0*/  FADD.FTZ R99, R99, R100 ;  /* 0x0000006463637221 */ /* 0x003fe20000010000 */
[----:B------:R-:W-:Y:S01]  /*42b0*/  HFMA2.MMA R100, -RZ, RZ, 0, 4.76837158203125e-07 ;  /* 0x00000008ff647435 */ /* 0x000fe200000001ff */
[----:B------:R-:W-:Y:S02]  /*42c0*/  MOV R98, 0x1f ;  /* 0x0000001f00627802 */ /* 0x000fe40000000f00 */
[----:B------:R-:W-:Y:S02]  /*42d0*/  MOV R151, 0xffffffff ;  /* 0xffffffff00977802 */ /* 0x000fe40000000f00 */
[----:B------:R-:W-:Y:S02]  /*42e0*/  MOV R96, 0x4300 ;  /* 0x0000430000607802 */ /* 0x000fe40000000f00 */
[----:B------:R-:W-:Y:S05]  /*42f0*/  CALL.REL.NOINC `($__internal_48_$__cuda_sm70_shflsync_bfly_p) ;  /* 0x0000008000007944 */ /* 0x000fea0003c00000 */
[----:B-1----:R-:W-:Y:S01]  /*4300*/  FADD.FTZ R103, R99, R100 ;  /* 0x0000006463677221 */ /* 0x002fe20000010000 */
[----:B------:R-:W-:Y:S01]  /*4310*/  HFMA2.MMA R100, -RZ, RZ, 0, 9.5367431640625e-07 ;  /* 0x00000010ff647435 */ /* 0x000fe200000001ff */
[----:B0-----:R-:W-:Y:S02]  /*4320*/  MOV R98, 0x1f ;  /* 0x0000001f00627802 */ /* 0x001fe40000000f00 */
[----:B------:R-:W-:-:S02]  /*4330*/  MOV R151, 0xffffffff ;  /* 0xffffffff00977802 */ /* 0x000fc40000000f00 */
[----:B------:R-:W-:Y:S02]  /*4340*/  MOV R99, R103 ;  /* 0x0000006700637202 */ /* 0x000fe40000000f00 */
[----:B------:R-:W-:Y:S02]  /*4350*/  MOV R96, 0x4370 ;  /* 0x0000437000607802 */ /* 0x000fe40000000f00 */
[----:B------:R-:W-:Y:S05]  /*4360*/  CALL.REL.NOINC `($__internal_48_$__cuda_sm70_shflsync_bfly_p) ;  /* 0x0000001000007944 */ /* 0x000fea0003c00000 */
[----:B01----:R-:W-:Y:S05]  /*4370*/  BRA `(.L_x_15956) ;  /* 0xffffea6000007947 */ /* 0x003fea000383ffff */
        .weak           $__internal_48_$__cuda_sm70_shflsync_bfly_p
        .type           $__internal_48_$__cuda_sm70_shflsync_bfly_p,@function
        .size           $__internal_48_$__cuda_sm70_shflsync_bfly_p,(.L_x_26538 - $__internal_48_$__cuda_sm70_shflsync_bfly_p)
$__internal_48_$__cuda_sm70_shflsync_bfly_p:
[----:B------:R-:W-:Y:S01]  /*4380*/  HFMA2.MMA R97, -RZ, RZ, 0, 0 ;  /* 0x00000000ff617435 */ /* 0x000fe200000001ff */
[----:B------:R-:W-:Y:S04]  /*4390*/  WARPSYNC R151 ;  /* 0x0000009700007348 */ /* 0x000fe80003800000 */
[----:B------:R0:W1:Y:S01]  /*43a0*/  SHFL.BFLY PT, R100, R99, R100, R98 ;  /* 0x0c00006463647389 */ /* 0x00006200000e0062 */
[----:B------:R-:W-:Y:S05]  /*43b0*/  RET.REL.NODEC R96 `(_ZN10layer_norm31ln_parallel_residual_fwd_kernelINS_13Kernel_traitsI6__halfS2_fS2_fjLj1024ELj1ELj4ELj1ELj16ENS_18Kernel_traits_baseILj1024ES2_S2_fS2_fjLj128EEEEELb0ELb0ELb0EEEvNS_9FwdParamsE) ;  /* 0xffffbc4060007950 */ /* 0x000fea0003c3ffff */
.L_x_15957:
        /* <DEDUP_REMOVED lines=12> */
.L_x_26538:


//--------------------- .text._ZN10layer_norm31ln_parallel_residual_fwd_kernelINS_13Kernel_traitsI6__halfS2_fS2_fjLj1024ELj1ELj4ELj1ELj16ENS_18Kernel_traits_baseILj1024ES2_S2_fS2_fjLj128EEEEELb0ELb0ELb1EEEvNS_9FwdParamsE --------------------------
	.section	.text._ZN10layer_norm31ln_parallel_residual_fwd_kernelINS_13Kernel_traitsI6__halfS2_fS2_fjLj1024ELj1ELj4ELj1ELj16ENS_18Kernel_traits_baseILj1024ES2_S2_fS2_fjLj128EEEEELb0ELb0ELb1EEEvNS_9FwdParamsE,"ax",@progbits
	.sectioninfo	@"SHI_REGISTERS=196"
	.align	128
        .global         _ZN10layer_norm31ln_parallel_residual_fwd_kernelINS_13Kernel_traitsI6__halfS2_fS2_fjLj1024ELj1ELj4ELj1ELj16ENS_18Kernel_traits_baseILj1024ES2_S2_fS2_fjLj128EEEEELb0ELb0ELb1EEEvNS_9FwdParamsE
        .type           _ZN10layer_norm31ln_parallel_residual_fwd_kernelINS_13Kernel_traitsI6__halfS2_fS2_fjLj1024ELj1ELj4ELj1ELj16ENS_18Kernel_traits_baseILj1024ES2_S2_fS2_fjLj128EEEEELb0ELb0ELb1EEEvNS_9FwdParamsE,@function
        .size           _ZN10layer_norm31ln_parallel_residual_fwd_kernelINS_13Kernel_traitsI6__halfS2_fS2_fjLj1024ELj1ELj4ELj1ELj16ENS_18Kernel_traits_baseILj1024ES2_S2_fS2_fjLj128EEEEELb0ELb0ELb1EEEvNS_9FwdParamsE,(.L_x_26539 - _ZN10layer_norm31ln_parallel_residual_fwd_kernelINS_13Kernel_traitsI6__halfS2_fS2_fjLj1024ELj1ELj4ELj1ELj16ENS_18Kernel_traits_baseILj1024ES2_S2_fS2_fjLj128EEEEELb0ELb0ELb1EEEvNS_9FwdParamsE)
        .other          _ZN10layer_norm31ln_parallel_residual_fwd_kernelINS_13Kernel_traitsI6__halfS2_fS2_fjLj1024ELj1ELj4ELj1ELj16ENS_18Kernel_traits_baseILj1024ES2_S2_fS2_fjLj128EEEEELb0ELb0ELb1EEEvNS_9FwdParamsE,@"STO_CUDA_ENTRY STV_DEFAULT"
_ZN10layer_norm31ln_parallel_residual_fwd_kernelINS_13Kernel_traitsI6__halfS2_fS2_fjLj1024ELj1ELj4ELj1ELj16ENS_18Kernel_traits_baseILj1024ES2_S2_fS2_fjLj128EEEEELb0ELb0ELb1EEEvNS_9FwdParamsE:
.text._ZN10layer_norm31ln_parallel_residual_fwd_kernelINS_13Kernel_traitsI6__halfS2_fS2_fjLj1024ELj1ELj4ELj1ELj16ENS_18Kernel_traits_baseILj1024ES2_S2_fS2_fjLj128EEEEELb0ELb0ELb1EEEvNS_9FwdParamsE:
        /* <DEDUP_REMOVED lines=46> */
[----:B------:R-:W-:Y:S01]  /*02e0*/  @!P0 CS2R R32, SRZ ;  /* 0x0000000000208805 */ /* 0x000fe2000001ff00 */
[--C-:B------:R-:W-:Y:S01]  /*02f0*/  HADD2.F32 R2, -RZ, R12.reuse.H0_H0 ;  /* 0x2000000cff027230 */ /* 0x100fe20000004100 */
[----:B------:R-:W-:Y:S01]  /*0300*/  @!P0 CS2R R34, SRZ ;  /* 0x0000000000228805 */ /* 0x000fe2000001ff00 */
[----:B------:R-:W-:Y:S01]  /*0310*/  HADD2.F32 R3, -RZ, R12.H1_H1 ;  /* 0x3000000cff037230 */ /* 0x000fe20000004100 */
[----:B------:R-:W-:Y:S01]  /*0320*/  @!P1 CS2R R40, SRZ ;  /* 0x0000000000289805 */ /* 0x000fe2000001ff00 */
[----:B------:R-:W-:-:S02]  /*0330*/  HADD2.F32 R4, -RZ, R13.H0_H0 ;  /* 0x2000000dff047230 */ /* 0x000fc40000004100 */
[----:B------:R-:W-:Y:S01]  /*0340*/  HADD2.F32 R5, -RZ, R13.H1_H1 ;  /* 0x3000000dff057230 */ /* 0x000fe20000004100 */
[----:B------:R-:W-:Y:S01]  /*0350*/  @!P1 CS2R R42, SRZ ;  /* 0x00000000002a9805 */ /* 0x000fe2000001ff00 */
[--C-:B0-----:R-:W-:Y:S02]  /*0360*/  HADD2.F32 R6, -RZ, R14.reuse.H0_H0 ;  /* 0x2000000eff067230 */ /* 0x101fe40000004100 */
[----:B------:R-:W-:Y:S02]  /*0370*/  HADD2.F32 R7, -RZ, R14.H1_H1 ;  /* 0x3000000eff077230 */ /* 0x000fe40000004100 */
[--C-:B-1----:R-:W-:Y:S02]  /*0380*/  HADD2.F32 R8, -RZ, R15.reuse.H0_H0 ;  /* 0x2000000fff087230 */ /* 0x102fe40000004100 */
[----:B------:R-:W-:Y:S02]  /*0390*/  HADD2.F32 R9, -RZ, R15.H1_H1 ;  /* 0x3000000fff097230 */ /* 0x000fe40000004100 */
[----:B------:R-:W-:-:S02]  /*03a0*/  HADD2.F32 R10, -RZ, R16.H0_H0 ;  /* 0x20000010ff0a7230 */ /* 0x000fc40000004100 */
[----:B------:R-:W-:Y:S02]  /*03b0*/  HADD2.F32 R11, -RZ, R16.H1_H1 ;  /* 0x30000010ff0b7230 */ /* 0x000fe40000004100 */
[--C-:B------:R-:W-:Y:S02]  /*03c0*/  HADD2.F32 R12, -RZ, R17.reuse.H0_H0 ;  /* 0x20000011ff0c7230 */ /* 0x100fe40000004100 */
[----:B------:R-:W-:Y:S01]  /*03d0*/  HADD2.F32 R13, -RZ, R17.H1_H1 ;  /* 0x30000011ff0d7230 */ /* 0x000fe20000004100 */
[----:B------:R-:W-:Y:S01]  /*03e0*/  @!P1 CS2R R88, SRZ ;  /* 0x0000000000589805 */ /* 0x000fe2000001ff00 */
[--C-:B------:R-:W-:Y:S01]  /*03f0*/  HADD2.F32 R14, -RZ, R18.reuse.H0_H0 ;  /* 0x20000012ff0e7230 */ /* 0x100fe20000004100 */
[----:B------:R-:W-:Y:S01]  /*0400*/  @!P1 CS2R R90, SRZ ;  /* 0x00000000005a9805 */ /* 0x000fe2000001ff00 */
        /* <DEDUP_REMOVED lines=55> */
[----:B------:R-:W-:Y:S01]  /*0780*/  ULDC.U8 UR6, c[0x0][0x1f0] ;  /* 0x00007c0000067ab9 */ /* 0x000fe20000000000 */
[--C-:B--2---:R-:W-:Y:S02]  /*0790*/  HADD2.F32 R153, -RZ, R69.reuse.H0_H0 ;  /* 0x20000045ff997230 */ /* 0x104fe40000004100 */
[----:B------:R-:W-:-:S02]  /*07a0*/  HADD2.F32 R152, -RZ, R69.H1_H1 ;  /* 0x30000045ff987230 */ /* 0x000fc40000004100 */
[--C-:B---3--:R-:W-:Y:S02]  /*07b0*/  HADD2.F32 R157, -RZ, R65.reuse.H0_H0 ;  /* 0x20000041ff9d7230 */ /* 0x108fe40000004100 */
[----:B------:R-:W-:Y:S02]  /*07c0*/  HADD2.F32 R154, -RZ, R65.H1_H1 ;  /* 0x30000041ff9a7230 */ /* 0x000fe40000004100 */
[--C-:B----4-:R-:W-:Y:S02]  /*07d0*/  HADD2.F32 R161, -RZ, R61.reuse.H0_H0 ;  /* 0x2000003dffa17230 */ /* 0x110fe40000004100 */
[----:B------:R-:W-:Y:S02]  /*07e0*/  HADD2.F32 R156, -RZ, R61.H1_H1 ;  /* 0x3000003dff9c7230 */ /* 0x000fe40000004100 */
[----:B------:R-:W-:Y:S02]  /*07f0*/  HADD2.F32 R151, -RZ, R68.H0_H0 ;  /* 0x20000044ff977230 */ /* 0x000fe40000004100 */
[----:B------:R-:W-:-:S02]  /*0800*/  HADD2.F32 R69, -RZ, R70.H0_H0 ;  /* 0x20000046ff457230 */ /* 0x000fc40000004100 */
[----:B------:R-:W-:Y:S02]  /*0810*/  HADD2.F32 R155, -RZ, R64.H0_H0 ;  /* 0x20000040ff9b7230 */ /* 0x000fe40000004100 */
[----:B------:R-:W-:Y:S02]  /*0820*/  HADD2.F32 R65, -RZ, R66.H0_H0 ;  /* 0x20000042ff417230 */ /* 0x000fe40000004100 */
[----:B------:R-:W-:Y:S02]  /*0830*/  HADD2.F32 R159, -RZ, R60.H0_H0 ;  /* 0x2000003cff9f7230 */ /* 0x000fe40000004100 */
[----:B------:R-:W-:Y:S02]  /*0840*/  HADD2.F32 R61, -RZ, R62.H0_H0 ;  /* 0x2000003eff3d7230 */ /* 0x000fe40000004100 */
[----:B------:R-:W-:Y:S02]  /*0850*/  HADD2.F32 R167, -RZ, R58.H0_H0 ;  /* 0x2000003affa77230 */ /* 0x000fe40000004100 */
[----:B------:R-:W-:-:S02]  /*0860*/  HADD2.F32 R173, -RZ, R54.H0_H0 ;  /* 0x20000036ffad7230 */ /* 0x000fc40000004100 */
[----:B------:R-:W-:Y:S02]  /*0870*/  HADD2.F32 R179, -RZ, R50.H0_H0 ;  /* 0x20000032ffb37230 */ /* 0x000fe40000004100 */
        /* <DEDUP_REMOVED lines=17> */
[----:B------:R-:W-:Y:S02]  /*0990*/  HADD2.F32 R70, -RZ, R70.H1_H1 ;  /* 0x30000046ff467230 */ /* 0x000fe40000004100 */
[----:B------:R-:W-:Y:S02]  /*09a0*/  HADD2.F32 R64, -RZ, R64.H1_H1 ;  /* 0x30000040ff407230 */ /* 0x000fe40000004100 */
[----:B------:R-:W-:Y:S02]  /*09b0*/  HADD2.F32 R66, -RZ, R66.H1_H1 ;  /* 0x30000042ff427230 */ /* 0x000fe40000004100 */
[----:B------:R-:W-:Y:S02]  /*09c0*/  HADD2.F32 R60, -RZ, R60.H1_H1 ;  /* 0x3000003cff3c7230 */ /* 0x000fe40000004100 */
[----:B------:R-:W-:Y:S02]  /*09d0*/  HADD2.F32 R62, -RZ, R62.H1_H1 ;  /* 0x3000003eff3e7230 */ /* 0x000fe40000004100 */
[----:B------:R-:W-:-:S02]  /*09e0*/  HADD2.F32 R163, -RZ, R56.H0_H0 ;  /* 0x20000038ffa37230 */ /* 0x000fc40000004100 */
[----:B------:R-:W-:Y:S02]  /*09f0*/  HADD2.F32 R158, -RZ, R56.H1_H1 ;  /* 0x30000038ff9e7230 */ /* 0x000fe40000004100 */
[--C-:B------:R-:W-:Y:S02]  /*0a00*/  HADD2.F32 R165, -RZ, R57.reuse.H0_H0 ;  /* 0x20000039ffa57230 */ /* 0x100fe40000004100 */
[----:B------:R-:W-:Y:S02]  /*0a10*/  HADD2.F32 R160, -RZ, R57.H1_H1 ;  /* 0x30000039ffa07230 */ /* 0x000fe40000004100 */
        /* <DEDUP_REMOVED lines=10> */
[----:B------:R-:W-:Y:S02]  /*0ac0*/  HADD2.F32 R50, -RZ, R50.H1_H1 ;  /* 0x30000032ff327230 */ /* 0x000fe40000004100 */
.L_x_16025:
        /* <DEDUP_REMOVED lines=25> */
.L_x_15958:
[----:B0----5:R-:W-:-:S05]  /*0c60*/  HADD2.F32 R49, -RZ, R108.H0_H0 ;  /* 0x2000006cff317230 */ /* 0x021fca0000004100 */
[----:B------:R-:W-:-:S04]  /*0c70*/  FADD.FTZ R96, R96, R49 ;  /* 0x0000003160607221 */ /* 0x000fc80000010000 */
[----:B------:R-:W-:Y:S02]  /*0c80*/  @P1 FADD.FTZ R96, R104, R96 ;  /* 0x0000006068601221 */ /* 0x000fe40000010000 */
.L_x_15959:
[----:B------:R-:W-:Y:S01]  /*0c90*/  HADD2.F32 R97, -RZ, R92.H1_H1 ;  /* 0x3000005cff617230 */ /* 0x000fe20000004100 */
[----:B------:R-:W-:Y:S05]  /*0ca0*/  @P2 BRA `(.L_x_15960) ;  /* 0x0000003000002947 */ /* 0x000fea0003800000 */
[----:B------:R-:W-:Y:S05]  /*0cb0*/  @!P1 BRA `(.L_x_15961) ;  /* 0x0000005000009947 */ /* 0x000fea0003800000 */
[----:B-----5:R-:W-:Y:S01]  /*0cc0*/  FADD.FTZ R97, R105, R97 ;  /* 0x0000006169617221 */ /* 0x020fe20000010000 */
[----:B------:R-:W-:Y:S05]  /*0cd0*/  BRA `(.L_x_15961) ;  /* 0x0000003000007947 */ /* 0x000fea0003800000 */
.L_x_15960:
[----:B-----5:R-:W-:-:S05]  /*0ce0*/  HADD2.F32 R48, -RZ, R108.H1_H1 ;  /* 0x3000006cff307230 */ /* 0x020fca0000004100 */
[----:B------:R-:W-:-:S04]  /*0cf0*/  FADD.FTZ R97, R97, R48 ;  /* 0x0000003061617221 */ /* 0x000fc80000010000 */
[----:B------:R-:W-:Y:S02]  /*0d00*/  @P1 FADD.FTZ R97, R105, R97 ;  /* 0x0000006169611221 */ /* 0x000fe40000010000 */
.L_x_15961:
[----:B------:R-:W-:Y:S01]  /*0d10*/  HADD2.F32 R98, -RZ, R93.H0_H0 ;  /* 0x2000005dff627230 */ /* 0x000fe20000004100 */
[----:B------:R-:W-:Y:S05]  /*0d20*/  @P2 BRA `(.L_x_15962) ;  /* 0x0000003000002947 */ /* 0x000fea0003800000 */
[----:B------:R-:W-:Y:S05]  /*0d30*/  @!P1 BRA `(.L_x_15963) ;  /* 0x0000005000009947 */ /* 0x000fea0003800000 */
[----:B-----5:R-:W-:Y:S01]  /*0d40*/  FADD.FTZ R98, R106, R98 ;  /* 0x000000626a627221 */ /* 0x020fe20000010000 */
[----:B------:R-:W-:Y:S05]  /*0d50*/  BRA `(.L_x_15963) ;  /* 0x0000003000007947 */ /* 0x000fea0003800000 */
.L_x_15962:
[----:B-----5:R-:W-:-:S05]  /*0d60*/  HADD2.F32 R49, -RZ, R109.H0_H0 ;  /* 0x2000006dff317230 */ /* 0x020fca0000004100 */
[----:B------:R-:W-:-:S04]  /*0d70*/  FADD.FTZ R98, R98, R49 ;  /* 0x0000003162627221 */ /* 0x000fc80000010000 */
[----:B------:R-:W-:Y:S02]  /*0d80*/  @P1 FADD.FTZ R98, R106, R98 ;  /* 0x000000626a621221 */ /* 0x000fe40000010000 */
.L_x_15963:
[----:B------:R-:W-:Y:S01]  /*0d90*/  HADD2.F32 R99, -RZ, R93.H1_H1 ;  /* 0x3000005dff637230 */ /* 0x000fe20000004100 */
[----:B------:R-:W-:Y:S05]  /*0da0*/  @P2 BRA `(.L_x_15964) ;  /* 0x0000003000002947 */ /* 0x000fea0003800000 */
[----:B------:R-:W-:Y:S05]  /*0db0*/  @!P1 BRA `(.L_x_15965) ;  /* 0x0000005000009947 */ /* 0x000fea0003800000 */
[----:B-----5:R-:W-:Y:S01]  /*0dc0*/  FADD.FTZ R99, R107, R99 ;  /* 0x000000636b637221 */ /* 0x020fe20000010000 */
[----:B------:R-:W-:Y:S05]  /*0dd0*/  BRA `(.L_x_15965) ;  /* 0x0000003000007947 */ /* 0x000fea0003800000 */
.L_x_15964:
[----:B-----5:R-:W-:-:S05]  /*0de0*/  HADD2.F32 R48, -RZ, R109.H1_H1 ;  /* 0x3000006dff307230 */ /* 0x020fca0000004100 */
[----:B------:R-:W-:-:S04]  /*0df0*/  FADD.FTZ R99, R99, R48 ;  /* 0x0000003063637221 */ /* 0x000fc80000010000 */
[----:B------:R-:W-:Y:S02]  /*0e00*/  @P1 FADD.FTZ R99, R107, R99 ;  /* 0x000000636b631221 */ /* 0x000fe40000010000 */
.L_x_15965:
[----:B------:R-:W-:Y:S01]  /*0e10*/  HADD2.F32 R92, -RZ, R94.H0_H0 ;  /* 0x2000005eff5c7230 */ /* 0x000fe20000004100 */
[----:B------:R-:W-:Y:S05]  /*0e20*/  @P2 BRA `(.L_x_15966) ;  /* 0x0000003000002947 */ /* 0x000fea0003800000 */
[----:B------:R-:W-:Y:S05]  /*0e30*/  @!P1 BRA `(.L_x_15967) ;  /* 0x0000005000009947 */ /* 0x000fea0003800000 */
[----:B-----5:R-:W-:Y:S01]  /*0e40*/  FADD.FTZ R92, R100, R92 ;  /* 0x0000005c645c7221 */ /* 0x020fe20000010000 */
[----:B------:R-:W-:Y:S05]  /*0e50*/  BRA `(.L_x_15967) ;  /* 0x0000003000007947 */ /* 0x000fea0003800000 */
.L_x_15966:
[----:B-----5:R-:W-:-:S05]  /*0e60*/  HADD2.F32 R49, -RZ, R110.H0_H0 ;  /* 0x2000006eff317230 */ /* 0x020fca0000004100 */
[----:B------:R-:W-:-:S04]  /*0e70*/  FADD.FTZ R92, R92, R49 ;  /* 0x000000315c5c7221 */ /* 0x000fc80000010000 */
[----:B------:R-:W-:Y:S02]  /*0e80*/  @P1 FADD.FTZ R92, R100, R92 ;  /* 0x0000005c645c1221 */ /* 0x000fe40000010000 */
.L_x_15967:
[----:B------:R-:W-:Y:S01]  /*0e90*/  HADD2.F32 R93, -RZ, R94.H1_H1 ;  /* 0x3000005eff5d7230 */ /* 0x000fe20000004100 */
[----:B------:R-:W-:Y:S05]  /*0ea0*/  @P2 BRA `(.L_x_15968) ;  /* 0x0000003000002947 */ /* 0x000fea0003800000 */
[----:B------:R-:W-:Y:S05]  /*0eb0*/  @!P1 BRA `(.L_x_15969) ;  /* 0x0000005000009947 */ /* 0x000fea0003800000 */
[----:B-----5:R-:W-:Y:S01]  /*0ec0*/  FADD.FTZ R93, R101, R93 ;  /* 0x0000005d655d7221 */ /* 0x020fe20000010000 */
[----:B------:R-:W-:Y:S05]  /*0ed0*/  BRA `(.L_x_15969) ;  /* 0x0000003000007947 */ /* 0x000fea0003800000 */
.L_x_15968:
[----:B-----5:R-:W-:-:S05]  /*0ee0*/  HADD2.F32 R48, -RZ, R110.H1_H1 ;  /* 0x3000006eff307230 */ /* 0x020fca0000004100 */
[----:B------:R-:W-:-:S04]  /*0ef0*/  FADD.FTZ R93, R93, R48 ;  /* 0x000000305d5d7221 */ /* 0x000fc80000010000 */
[----:B------:R-:W-:Y:S02]  /*0f00*/  @P1 FADD.FTZ R93, R101, R93 ;  /* 0x0000005d655d1221 */ /* 0x000fe40000010000 */
.L_x_15969:
[----:B------:R-:W-:Y:S01]  /*0f10*/  HADD2.F32 R94, -RZ, R95.H0_H0 ;  /* 0x2000005fff5e7230 */ /* 0x000fe20000004100 */
[----:B------:R-:W-:Y:S05]  /*0f20*/  @P2 BRA `(.L_x_15970) ;  /* 0x0000003000002947 */ /* 0x000fea0003800000 */
[----:B------:R-:W-:Y:S05]  /*0f30*/  @!P1 BRA `(.L_x_15971) ;  /* 0x0000005000009947 */ /* 0x000fea0003800000 */
[----:B-----5:R-:W-:Y:S01]  /*0f40*/  FADD.FTZ R94, R102, R94 ;  /* 0x0000005e665e7221 */ /* 0x020fe20000010000 */
[----:B------:R-:W-:Y:S05]  /*0f50*/  BRA `(.L_x_15971) ;  /* 0x0000003000007947 */ /* 0x000fea0003800000 */
.L_x_15970:
[----:B-----5:R-:W-:-:S05]  /*0f60*/  HADD2.F32 R49, -RZ, R111.H0_H0 ;  /* 0x2000006fff317230 */ /* 0x020fca0000004100 */
[----:B------:R-:W-:-:S04]  /*0f70*/  FADD.FTZ R94, R94, R49 ;  /* 0x000000315e5e7221 */ /* 0x000fc80000010000 */
[----:B------:R-:W-:Y:S02]  /*0f80*/  @P1 FADD.FTZ R94, R102, R94 ;  /* 0x0000005e665e1221 */ /* 0x000fe40000010000 */
.L_x_15971:
[----:B------:R-:W-:Y:S01]  /*0f90*/  HADD2.F32 R95, -RZ, R95.H1_H1 ;  /* 0x3000005fff5f7230 */ /* 0x000fe20000004100 */
[----:B------:R-:W-:Y:S05]  /*0fa0*/  @P2 BRA `(.L_x_15972) ;  /* 0x0000003000002947 */ /* 0x000fea0003800000 */
[----:B------:R-:W-:Y:S05]  /*0fb0*/  @!P1 BRA `(.L_x_15973) ;  /* 0x0000005000009947 */ /* 0x000fea0003800000 */
[----:B-----5:R-:W-:Y:S01]  /*0fc0*/  FADD.FTZ R95, R103, R95 ;  /* 0x0000005f675f7221 */ /* 0x020fe20000010000 */
[----:B------:R-:W-:Y:S05]  /*0fd0*/  BRA `(.L_x_15973) ;  /* 0x0000003000007947 */ /* 0x000fea0003800000 */
.L_x_15972:
[----:B-----5:R-:W-:-:S05]  /*0fe0*/  HADD2.F32 R48, -RZ, R111.H1_H1 ;  /* 0x3000006fff307230 */ /* 0x020fca0000004100 */
[----:B------:R-:W-:-:S04]  /*0ff0*/  FADD.FTZ R95, R95, R48 ;  /* 0x000000305f5f7221 */ /* 0x000fc80000010000 */
[----:B------:R-:W-:Y:S02]  /*1000*/  @P1 FADD.FTZ R95, R103, R95 ;  /* 0x0000005f675f1221 */ /* 0x000fe40000010000 */
.L_x_15973:
        /* <DEDUP_REMOVED lines=14> */
[----:B--2---:R-:W-:Y:S01]  /*10f0*/  HADD2.F32 R88, -RZ, R84.H0_H0 ;  /* 0x20000054ff587230 */ /* 0x004fe20000004100 */
[----:B------:R-:W-:Y:S05]  /*1100*/  @P2 BRA `(.L_x_15974) ;  /* 0x0000003000002947 */ /* 0x000fea0003800000 */
[----:B0-----:R-:W-:Y:S05]  /*1110*/  @!P1 BRA `(.L_x_15975) ;  /* 0x0000005000009947 */ /* 0x001fea0003800000 */
[----:B-----5:R-:W-:Y:S01]  /*1120*/  FADD.FTZ R88, R104, R88 ;  /* 0x0000005868587221 */ /* 0x020fe20000010000 */
[----:B------:R-:W-:Y:S05]  /*1130*/  BRA `(.L_x_15975) ;  /* 0x0000003000007947 */ /* 0x000fea0003800000 */
.L_x_15974:
[----:B0----5:R-:W-:-:S05]  /*1140*/  HADD2.F32 R49, -RZ, R108.H0_H0 ;  /* 0x2000006cff317230 */ /* 0x021fca0000004100 */
[----:B------:R-:W-:-:S04]  /*1150*/  FADD.FTZ R88, R49, R88 ;  /* 0x0000005831587221 */ /* 0x000fc80000010000 */
[----:B------:R-:W-:Y:S02]  /*1160*/  @P1 FADD.FTZ R88, R104, R88 ;  /* 0x0000005868581221 */ /* 0x000fe40000010000 */
.L_x_15975:
[----:B------:R-:W-:Y:S01]  /*1170*/  HADD2.F32 R89, -RZ, R84.H1_H1 ;  /* 0x30000054ff597230 */ /* 0x000fe20000004100 */
[----:B------:R-:W-:Y:S05]  /*1180*/  @P2 BRA `(.L_x_15976) ;  /* 0x0000003000002947 */ /* 0x000fea0003800000 */
[----:B------:R-:W-:Y:S05]  /*1190*/  @!P1 BRA `(.L_x_15977) ;  /* 0x0000005000009947 */ /* 0x000fea0003800000 */
[----:B-----5:R-:W-:Y:S01]  /*11a0*/  FADD.FTZ R89, R105, R89 ;  /* 0x0000005969597221 */ /* 0x020fe20000010000 */
[----:B------:R-:W-:Y:S05]  /*11b0*/  BRA `(.L_x_15977) ;  /* 0x0000003000007947 */ /* 0x000fea0003800000 */
.L_x_15976:
[----:B-----5:R-:W-:-:S05]  /*11c0*/  HADD2.F32 R48, -RZ, R108.H1_H1 ;  /* 0x3000006cff307230 */ /* 0x020fca0000004100 */
[----:B------:R-:W-:-:S04]  /*11d0*/  FADD.FTZ R89, R48, R89 ;  /* 0x0000005930597221 */ /* 0x000fc80000010000 */
[----:B------:R-:W-:Y:S02]  /*11e0*/  @P1 FADD.FTZ R89, R105, R89 ;  /* 0x0000005969591221 */ /* 0x000fe40000010000 */
.L_x_15977:
[----:B------:R-:W-:Y:S01]  /*11f0*/  HADD2.F32 R90, -RZ, R85.H0_H0 ;  /* 0x20000055ff5a7230 */ /* 0x000fe20000004100 */
[----:B------:R-:W-:Y:S05]  /*1200*/  @P2 BRA `(.L_x_15978) ;  /* 0x0000003000002947 */ /* 0x000fea0003800000 */
[----:B------:R-:W-:Y:S05]  /*1210*/  @!P1 BRA `(.L_x_15979) ;  /* 0x0000005000009947 */ /* 0x000fea0003800000 */
[----:B-----5:R-:W-:Y:S01]  /*1220*/  FADD.FTZ R90, R106, R90 ;  /* 0x0000005a6a5a7221 */ /* 0x020fe20000010000 */
[----:B------:R-:W-:Y:S05]  /*1230*/  BRA `(.L_x_15979) ;  /* 0x0000003000007947 */ /* 0x000fea0003800000 */
.L_x_15978:
[----:B-----5:R-:W-:-:S05]  /*1240*/  HADD2.F32 R49, -RZ, R109.H0_H0 ;  /* 0x2000006dff317230 */ /* 0x020fca0000004100 */
[----:B------:R-:W-:-:S04]  /*1250*/  FADD.FTZ R90, R49, R90 ;  /* 0x0000005a315a7221 */ /* 0x000fc80000010000 */
[----:B------:R-:W-:Y:S02]  /*1260*/  @P1 FADD.FTZ R90, R106, R90 ;  /* 0x0000005a6a5a1221 */ /* 0x000fe40000010000 */
.L_x_15979:
[----:B------:R-:W-:Y:S01]  /*1270*/  HADD2.F32 R91, -RZ, R85.H1_H1 ;  /* 0x30000055ff5b7230 */ /* 0x000fe20000004100 */
[----:B------:R-:W-:Y:S05]  /*1280*/  @P2 BRA `(.L_x_15980) ;  /* 0x0000003000002947 */ /* 0x000fea0003800000 */
[----:B------:R-:W-:Y:S05]  /*1290*/  @!P1 BRA `(.L_x_15981) ;  /* 0x0000005000009947 */ /* 0x000fea0003800000 */
[----:B-----5:R-:W-:Y:S01]  /*12a0*/  FADD.FTZ R91, R107, R91 ;  /* 0x0000005b6b5b7221 */ /* 0x020fe20000010000 */
[----:B------:R-:W-:Y:S05]  /*12b0*/  BRA `(.L_x_15981) ;  /* 0x0000003000007947 */ /* 0x000fea0003800000 */
.L_x_15980:
[----:B-----5:R-:W-:-:S05]  /*12c0*/  HADD2.F32 R48, -RZ, R109.H1_H1 ;  /* 0x3000006dff307230 */ /* 0x020fca0000004100 */
[----:B------:R-:W-:-:S04]  /*12d0*/  FADD.FTZ R91, R48, R91 ;  /* 0x0000005b305b7221 */ /* 0x000fc80000010000 */
[----:B------:R-:W-:Y:S02]  /*12e0*/  @P1 FADD.FTZ R91, R107, R91 ;  /* 0x0000005b6b5b1221 */ /* 0x000fe40000010000 */
.L_x_15981:
[----:B------:R-:W-:Y:S01]  /*12f0*/  HADD2.F32 R84, -RZ, R86.H0_H0 ;  /* 0x20000056ff547230 */ /* 0x000fe20000004100 */
[----:B------:R-:W-:Y:S05]  /*1300*/  @P2 BRA `(.L_x_15982) ;  /* 0x0000003000002947 */ /* 0x000fea0003800000 */
[----:B------:R-:W-:Y:S05]  /*1310*/  @!P1 BRA `(.L_x_15983) ;  /* 0x0000005000009947 */ /* 0x000fea0003800000 */
[----:B-----5:R-:W-:Y:S01]  /*1320*/  FADD.FTZ R84, R100, R84 ;  /* 0x0000005464547221 */ /* 0x020fe20000010000 */
[----:B------:R-:W-:Y:S05]  /*1330*/  BRA `(.L_x_15983) ;  /* 0x0000003000007947 */ /* 0x000fea0003800000 */
.L_x_15982:
[----:B-----5:R-:W-:-:S05]  /*1340*/  HADD2.F32 R49, -RZ, R110.H0_H0 ;  /* 0x2000006eff317230 */ /* 0x020fca0000004100 */
[----:B------:R-:W-:-:S04]  /*1350*/  FADD.FTZ R84, R49, R84 ;  /* 0x0000005431547221 */ /* 0x000fc80000010000 */
[----:B------:R-:W-:Y:S02]  /*1360*/  @P1 FADD.FTZ R84, R100, R84 ;  /* 0x0000005464541221 */ /* 0x000fe40000010000 */
.L_x_15983:
[----:B------:R-:W-:Y:S01]  /*1370*/  HADD2.F32 R85, -RZ, R86.H1_H1 ;  /* 0x30000056ff557230 */ /* 0x000fe20000004100 */
[----:B------:R-:W-:Y:S05]  /*1380*/  @P2 BRA `(.L_x_15984) ;  /* 0x0000003000002947 */ /* 0x000fea0003800000 */
[----:B------:R-:W-:Y:S05]  /*1390*/  @!P1 BRA `(.L_x_15985) ;  /* 0x0000005000009947 */ /* 0x000fea0003800000 */
[----:B-----5:R-:W-:Y:S01]  /*13a0*/  FADD.FTZ R85, R101, R85 ;  /* 0x0000005565557221 */ /* 0x020fe20000010000 */
[----:B------:R-:W-:Y:S05]  /*13b0*/  BRA `(.L_x_15985) ;  /* 0x0000003000007947 */ /* 0x000fea0003800000 */
.L_x_15984:
[----:B-----5:R-:W-:-:S05]  /*13c0*/  HADD2.F32 R48, -RZ, R110.H1_H1 ;  /* 0x3000006eff307230 */ /* 0x020fca0000004100 */
[----:B------:R-:W-:-:S04]  /*13d0*/  FADD.FTZ R85, R48, R85 ;  /* 0x0000005530557221 */ /* 0x000fc80000010000 */
[----:B------:R-:W-:Y:S02]  /*13e0*/  @P1 FADD.FTZ R85, R101, R85 ;  /* 0x0000005565551221 */ /* 0x000fe40000010000 */
.L_x_15985:
[----:B------:R-:W-:Y:S01]  /*13f0*/  HADD2.F32 R86, -RZ, R87.H0_H0 ;  /* 0x20000057ff567230 */ /* 0x000fe20000004100 */
[----:B------:R-:W-:Y:S05]  /*1400*/  @P2 BRA `(.L_x_15986) ;  /* 0x0000003000002947 */ /* 0x000fea0003800000 */
[----:B------:R-:W-:Y:S05]  /*1410*/  @!P1 BRA `(.L_x_15987) ;  /* 0x0000005000009947 */ /* 0x000fea0003800000 */
[----:B-----5:R-:W-:Y:S01]  /*1420*/  FADD.FTZ R86, R102, R86 ;  /* 0x0000005666567221 */ /* 0x020fe20000010000 */
[----:B------:R-:W-:Y:S05]  /*1430*/  BRA `(.L_x_15987) ;  /* 0x0000003000007947 */ /* 0x000fea0003800000 */
.L_x_15986:
[----:B-----5:R-:W-:-:S05]  /*1440*/  HADD2.F32 R49, -RZ, R111.H0_H0 ;  /* 0x2000006fff317230 */ /* 0x020fca0000004100 */
[----:B------:R-:W-:-:S04]  /*1450*/  FADD.FTZ R86, R49, R86 ;  /* 0x0000005631567221 */ /* 0x000fc80000010000 */
[----:B------:R-:W-:Y:S02]  /*1460*/  @P1 FADD.FTZ R86, R102, R86 ;  /* 0x0000005666561221 */ /* 0x000fe40000010000 */
.L_x_15987:
[----:B------:R-:W-:Y:S01]  /*1470*/  HADD2.F32 R87, -RZ, R87.H1_H1 ;  /* 0x30000057ff577230 */ /* 0x000fe20000004100 */
[----:B------:R-:W-:Y:S05]  /*1480*/  @P2 BRA `(.L_x_15988) ;  /* 0x0000003000002947 */ /* 0x000fea0003800000 */
[----:B------:R-:W-:Y:S05]  /*1490*/  @!P1 BRA `(.L_x_15989) ;  /* 0x0000005000009947 */ /* 0x000fea0003800000 */
[----:B-----5:R-:W-:Y:S01]  /*14a0*/  FADD.FTZ R87, R103, R87 ;  /* 0x0000005767577221 */ /* 0x020fe20000010000 */
[----:B------:R-:W-:Y:S05]  /*14b0*/  BRA `(.L_x_15989) ;  /* 0x0000003000007947 */ /* 0x000fea0003800000 */
.L_x_15988:
[----:B-----5:R-:W-:-:S05]  /*14c0*/  HADD2.F32 R48, -RZ, R111.H1_H1 ;  /* 0x3000006fff307230 */ /* 0x020fca0000004100 */
[----:B------:R-:W-:-:S04]  /*14d0*/  FADD.FTZ R87, R48, R87 ;  /* 0x0000005730577221 */ /* 0x000fc80000010000 */
[----:B------:R-:W-:Y:S02]  /*14e0*/  @P1 FADD.FTZ R87, R103, R87 ;  /* 0x0000005767571221 */ /* 0x000fe40000010000 */
.L_x_15989:
        /* <DEDUP_REMOVED lines=19> */
.L_x_15990:
[----:B0----5:R-:W-:-:S05]  /*1620*/  HADD2.F32 R49, -RZ, R108.H0_H0 ;  /* 0x2000006cff317230 */ /* 0x021fca0000004100 */
[----:B------:R-:W-:-:S04]  /*1630*/  FADD.FTZ R80, R49, R80 ;  /* 0x0000005031507221 */ /* 0x000fc80000010000 */
[----:B------:R-:W-:Y:S02]  /*1640*/  @P1 FADD.FTZ R80, R104, R80 ;  /* 0x0000005068501221 */ /* 0x000fe40000010000 */
.L_x_15991:
[----:B------:R-:W-:Y:S01]  /*1650*/  HADD2.F32 R81, -RZ, R76.H1_H1 ;  /* 0x3000004cff517230 */ /* 0x000fe20000004100 */
[----:B------:R-:W-:Y:S05]  /*1660*/  @P2 BRA `(.L_x_15992) ;  /* 0x0000003000002947 */ /* 0x000fea0003800000 */
[----:B------:R-:W-:Y:S05]  /*1670*/  @!P1 BRA `(.L_x_15993) ;  /* 0x0000005000009947 */ /* 0x000fea0003800000 */
[----:B-----5:R-:W-:Y:S01]  /*1680*/  FADD.FTZ R81, R105, R81 ;  /* 0x0000005169517221 */ /* 0x020fe20000010000 */
[----:B------:R-:W-:Y:S05]  /*1690*/  BRA `(.L_x_15993) ;  /* 0x0000003000007947 */ /* 0x000fea0003800000 */
.L_x_15992:
[----:B-----5:R-:W-:-:S05]  /*16a0*/  HADD2.F32 R48, -RZ, R108.H1_H1 ;  /* 0x3000006cff307230 */ /* 0x020fca0000004100 */
[----:B------:R-:W-:-:S04]  /*16b0*/  FADD.FTZ R81, R48, R81 ;  /* 0x0000005130517221 */ /* 0x000fc80000010000 */
[----:B------:R-:W-:Y:S02]  /*16c0*/  @P1 FADD.FTZ R81, R105, R81 ;  /* 0x0000005169511221 */ /* 0x000fe40000010000 */
.L_x_15993:
[----:B------:R-:W-:Y:S01]  /*16d0*/  HADD2.F32 R82, -RZ, R77.H0_H0 ;  /* 0x2000004dff527230 */ /* 0x000fe20000004100 */
[----:B------:R-:W-:Y:S05]  /*16e0*/  @P2 BRA `(.L_x_15994) ;  /* 0x0000003000002947 */ /* 0x000fea0003800000 */
[----:B------:R-:W-:Y:S05]  /*16f0*/  @!P1 BRA `(.L_x_15995) ;  /* 0x0000005000009947 */ /* 0x000fea0003800000 */
[----:B-----5:R-:W-:Y:S01]  /*1700*/  FADD.FTZ R82, R106, R82 ;  /* 0x000000526a527221 */ /* 0x020fe20000010000 */
[----:B------:R-:W-:Y:S05]  /*1710*/  BRA `(.L_x_15995) ;  /* 0x0000003000007947 */ /* 0x000fea0003800000 */
.L_x_15994:
[----:B-----5:R-:W-:-:S05]  /*1720*/  HADD2.F32 R49, -RZ, R109.H0_H0 ;  /* 0x2000006dff317230 */ /* 0x020fca0000004100 */
[----:B------:R-:W-:-:S04]  /*1730*/  FADD.FTZ R82, R49, R82 ;  /* 0x0000005231527221 */ /* 0x000fc80000010000 */
[----:B------:R-:W-:Y:S02]  /*1740*/  @P1 FADD.FTZ R82, R106, R82 ;  /* 0x000000526a521221 */ /* 0x000fe40000010000 */
.L_x_15995:
[----:B------:R-:W-:Y:S01]  /*1750*/  HADD2.F32 R83, -RZ, R77.H1_H1 ;  /* 0x3000004dff537230 */ /* 0x000fe20000004100 */
[----:B------:R-:W-:Y:S05]  /*1760*/  @P2 BRA `(.L_x_15996) ;  /* 0x0000003000002947 */ /* 0x000fea0003800000 */
[----:B------:R-:W-:Y:S05]  /*1770*/  @!P1 BRA `(.L_x_15997) ;  /* 0x0000005000009947 */ /* 0x000fea0003800000 */
[----:B-----5:R-:W-:Y:S01]  /*1780*/  FADD.FTZ R83, R107, R83 ;  /* 0x000000536b537221 */ /* 0x020fe20000010000 */
[----:B------:R-:W-:Y:S05]  /*1790*/  BRA `(.L_x_15997) ;  /* 0x0000003000007947 */ /* 0x000fea0003800000 */
.L_x_15996:
[----:B-----5:R-:W-:-:S05]  /*17a0*/  HADD2.F32 R48, -RZ, R109.H1_H1 ;  /* 0x3000006dff307230 */ /* 0x020fca0000004100 */
[----:B------:R-:W-:-:S04]  /*17b0*/  FADD.FTZ R83, R48, R83 ;  /* 0x0000005330537221 */ /* 0x000fc80000010000 */
[----:B------:R-:W-:Y:S02]  /*17c0*/  @P1 FADD.FTZ R83, R107, R83 ;  /* 0x000000536b531221 */ /* 0x000fe40000010000 */
.L_x_15997:
[----:B------:R-:W-:Y:S01]  /*17d0*/  HADD2.F32 R76, -RZ, R78.H0_H0 ;  /* 0x2000004eff4c7230 */ /* 0x000fe20000004100 */
[----:B------:R-:W-:Y:S05]  /*17e0*/  @P2 BRA `(.L_x_15998) ;  /* 0x0000003000002947 */ /* 0x000fea0003800000 */
[----:B------:R-:W-:Y:S05]  /*17f0*/  @!P1 BRA `(.L_x_15999) ;  /* 0x0000005000009947 */ /* 0x000fea0003800000 */
[----:B-----5:R-:W-:Y:S01]  /*1800*/  FADD.FTZ R76, R100, R76 ;  /* 0x0000004c644c7221 */ /* 0x020fe20000010000 */
[----:B------:R-:W-:Y:S05]  /*1810*/  BRA `(.L_x_15999) ;  /* 0x0000003000007947 */ /* 0x000fea0003800000 */
.L_x_15998:
[----:B-----5:R-:W-:-:S05]  /*1820*/  HADD2.F32 R49, -RZ, R110.H0_H0 ;  /* 0x2000006eff317230 */ /* 0x020fca0000004100 */
[----:B------:R-:W-:-:S04]  /*1830*/  FADD.FTZ R76, R49, R76 ;  /* 0x0000004c314c7221 */ /* 0x000fc80000010000 */
[----:B------:R-:W-:Y:S02]  /*1840*/  @P1 FADD.FTZ R76, R100, R76 ;  /* 0x0000004c644c1221 */ /* 0x000fe40000010000 */
.L_x_15999:
[----:B------:R-:W-:Y:S01]  /*1850*/  HADD2.F32 R77, -RZ, R78.H1_H1 ;  /* 0x3000004eff4d7230 */ /* 0x000fe20000004100 */
[----:B------:R-:W-:Y:S05]  /*1860*/  @P2 BRA `(.L_x_16000) ;  /* 0x0000003000002947 */ /* 0x000fea0003800000 */
[----:B------:R-:W-:Y:S05]  /*1870*/  @!P1 BRA `(.L_x_16001) ;  /* 0x0000005000009947 */ /* 0x000fea0003800000 */
[----:B-----5:R-:W-:Y:S01]  /*1880*/  FADD.FTZ R77, R101, R77 ;  /* 0x0000004d654d7221 */ /* 0x020fe20000010000 */
[----:B------:R-:W-:Y:S05]  /*1890*/  BRA `(.L_x_16001) ;  /* 0x0000003000007947 */ /* 0x000fea0003800000 */
.L_x_16000:
[----:B-----5:R-:W-:-:S05]  /*18a0*/  HADD2.F32 R48, -RZ, R110.H1_H1 ;  /* 0x3000006eff307230 */ /* 0x020fca0000004100 */
[----:B------:R-:W-:-:S04]  /*18b0*/  FADD.FTZ R77, R48, R77 ;  /* 0x0000004d304d7221 */ /* 0x000fc80000010000 */
[----:B------:R-:W-:Y:S02]  /*18c0*/  @P1 FADD.FTZ R77, R101, R77 ;  /* 0x0000004d654d1221 */ /* 0x000fe40000010000 */
.L_x_16001:
[----:B------:R-:W-:Y:S01]  /*18d0*/  HADD2.F32 R78, -RZ, R79.H0_H0 ;  /* 0x2000004fff4e7230 */ /* 0x000fe20000004100 */
[----:B------:R-:W-:Y:S05]  /*18e0*/  @P2 BRA `(.L_x_16002) ;  /* 0x0000003000002947 */ /* 0x000fea0003800000 */
[----:B------:R-:W-:Y:S05]  /*18f0*/  @!P1 BRA `(.L_x_16003) ;  /* 0x0000005000009947 */ /* 0x000fea0003800000 */
[----:B-----5:R-:W-:Y:S01]  /*1900*/  FADD.FTZ R78, R102, R78 ;  /* 0x0000004e664e7221 */ /* 0x020fe20000010000 */
[----:B------:R-:W-:Y:S05]  /*1910*/  BRA `(.L_x_16003) ;  /* 0x0000003000007947 */ /* 0x000fea0003800000 */
.L_x_16002:
[----:B-----5:R-:W-:-:S05]  /*1920*/  HADD2.F32 R49, -RZ, R111.H0_H0 ;  /* 0x2000006fff317230 */ /* 0x020fca0000004100 */
[----:B------:R-:W-:-:S04]  /*1930*/  FADD.FTZ R78, R49, R78 ;  /* 0x0000004e314e7221 */ /* 0x000fc80000010000 */
[----:B------:R-:W-:Y:S02]  /*1940*/  @P1 FADD.FTZ R78, R102, R78 ;  /* 0x0000004e664e1221 */ /* 0x000fe40000010000 */
.L_x_16003:
[----:B------:R-:W-:Y:S01]  /*1950*/  HADD2.F32 R79, -RZ, R79.H1_H1 ;  /* 0x3000004fff4f7230 */ /* 0x000fe20000004100 */
[----:B------:R-:W-:Y:S05]  /*1960*/  @P2 BRA `(.L_x_16004) ;  /* 0x0000003000002947 */ /* 0x000fea0003800000 */
[----:B------:R-:W-:Y:S05]  /*1970*/  @!P1 BRA `(.L_x_16005) ;  /* 0x0000005000009947 */ /* 0x000fea0003800000 */
[----:B-----5:R-:W-:Y:S01]  /*1980*/  FADD.FTZ R79, R103, R79 ;  /* 0x0000004f674f7221 */ /* 0x020fe20000010000 */
[----:B------:R-:W-:Y:S05]  /*1990*/  BRA `(.L_x_16005) ;  /* 0x0000003000007947 */ /* 0x000fea0003800000 */
.L_x_16004:
[----:B-----5:R-:W-:-:S05]  /*19a0*/  HADD2.F32 R48, -RZ, R111.H1_H1 ;  /* 0x3000006fff307230 */ /* 0x020fca0000004100 */
[----:B------:R-:W-:-:S04]  /*19b0*/  FADD.FTZ R79, R48, R79 ;  /* 0x0000004f304f7221 */ /* 0x000fc80000010000 */
[----:B------:R-:W-:Y:S02]  /*19c0*/  @P1 FADD.FTZ R79, R103, R79 ;  /* 0x0000004f674f1221 */ /* 0x000fe40000010000 */
.L_x_16005:
        /* <DEDUP_REMOVED lines=19> */
.L_x_16006:
[----:B0----5:R-:W-:-:S05]  /*1b00*/  HADD2.F32 R49, -RZ, R108.H0_H0 ;  /* 0x2000006cff317230 */ /* 0x021fca0000004100 */
[----:B------:R-:W-:-:S04]  /*1b10*/  FADD.FTZ R72, R49, R72 ;  /* 0x0000004831487221 */ /* 0x000fc80000010000 */
[----:B------:R-:W-:Y:S02]  /*1b20*/  @P1 FADD.FTZ R72, R104, R72 ;  /* 0x0000004868481221 */ /* 0x000fe40000010000 */
.L_x_16007:
[----:B------:R-:W-:Y:S01]  /*1b30*/  HADD2.F32 R73, -RZ, R112.H1_H1 ;  /* 0x30000070ff497230 */ /* 0x000fe20000004100 */
[----:B------:R-:W-:Y:S05]  /*1b40*/  @P2 BRA `(.L_x_16008) ;  /* 0x0000003000002947 */ /* 0x000fea0003800000 */
[----:B------:R-:W-:Y:S05]  /*1b50*/  @!P1 BRA `(.L_x_16009) ;  /* 0x0000005000009947 */ /* 0x000fea0003800000 */
[----:B-----5:R-:W-:Y:S01]  /*1b60*/  FADD.FTZ R73, R105, R73 ;  /* 0x0000004969497221 */ /* 0x020fe20000010000 */
[----:B------:R-:W-:Y:S05]  /*1b70*/  BRA `(.L_x_16009) ;  /* 0x0000003000007947 */ /* 0x000fea0003800000 */
.L_x_16008:
[----:B-----5:R-:W-:-:S05]  /*1b80*/  HADD2.F32 R48, -RZ, R108.H1_H1 ;  /* 0x3000006cff307230 */ /* 0x020fca0000004100 */
[----:B------:R-:W-:-:S04]  /*1b90*/  FADD.FTZ R73, R48, R73 ;  /* 0x0000004930497221 */ /* 0x000fc80000010000 */
[----:B------:R-:W-:Y:S02]  /*1ba0*/  @P1 FADD.FTZ R73, R105, R73 ;  /* 0x0000004969491221 */ /* 0x000fe40000010000 */
.L_x_16009:
[----:B------:R-:W-:Y:S01]  /*1bb0*/  HADD2.F32 R74, -RZ, R113.H0_H0 ;  /* 0x20000071ff4a7230 */ /* 0x000fe20000004100 */
[----:B------:R-:W-:Y:S05]  /*1bc0*/  @P2 BRA `(.L_x_16010) ;  /* 0x0000003000002947 */ /* 0x000fea0003800000 */
[----:B------:R-:W-:Y:S05]  /*1bd0*/  @!P1 BRA `(.L_x_16011) ;  /* 0x0000005000009947 */ /* 0x000fea0003800000 */
[----:B-----5:R-:W-:Y:S01]  /*1be0*/  FADD.FTZ R74, R106, R74 ;  /* 0x0000004a6a4a7221 */ /* 0x020fe20000010000 */
[----:B------:R-:W-:Y:S05]  /*1bf0*/  BRA `(.L_x_16011) ;  /* 0x0000003000007947 */ /* 0x000fea0003800000 */
.L_x_16010:
[----:B-----5:R-:W-:-:S05]  /*1c00*/  HADD2.F32 R49, -RZ, R109.H0_H0 ;  /* 0x2000006dff317230 */ /* 0x020fca0000004100 */
[----:B------:R-:W-:-:S04]  /*1c10*/  FADD.FTZ R74, R49, R74 ;  /* 0x0000004a314a7221 */ /* 0x000fc80000010000 */
[----:B------:R-:W-:Y:S02]  /*1c20*/  @P1 FADD.FTZ R74, R106, R74 ;  /* 0x0000004a6a4a1221 */ /* 0x000fe40000010000 */
.L_x_16011:
[----:B------:R-:W-:Y:S01]  /*1c30*/  HADD2.F32 R75, -RZ, R113.H1_H1 ;  /* 0x30000071ff4b7230 */ /* 0x000fe20000004100 */
[----:B------:R-:W-:Y:S05]  /*1c40*/  @P2 BRA `(.L_x_16012) ;  /* 0x0000003000002947 */ /* 0x000fea0003800000 */
[----:B------:R-:W-:Y:S05]  /*1c50*/  @!P1 BRA `(.L_x_16013) ;  /* 0x0000005000009947 */ /* 0x000fea0003800000 */
[----:B-----5:R-:W-:Y:S01]  /*1c60*/  FADD.FTZ R75, R107, R75 ;  /* 0x0000004b6b4b7221 */ /* 0x020fe20000010000 */
[----:B------:R-:W-:Y:S05]  /*1c70*/  BRA `(.L_x_16013) ;  /* 0x0000003000007947 */ /* 0x000fea0003800000 */
.L_x_16012:
[----:B-----5:R-:W-:-:S05]  /*1c80*/  HADD2.F32 R48, -RZ, R109.H1_H1 ;  /* 0x3000006dff307230 */ /* 0x020fca0000004100 */
[----:B------:R-:W-:-:S04]  /*1c90*/  FADD.FTZ R75, R48, R75 ;  /* 0x0000004b304b7221 */ /* 0x000fc80000010000 */
[----:B------:R-:W-:Y:S02]  /*1ca0*/  @P1 FADD.FTZ R75, R107, R75 ;  /* 0x0000004b6b4b1221 */ /* 0x000fe40000010000 */
.L_x_16013:
[----:B------:R-:W-:Y:S01]  /*1cb0*/  HADD2.F32 R112, -RZ, R114.H0_H0 ;  /* 0x20000072ff707230 */ /* 0x000fe20000004100 */
[----:B------:R-:W-:Y:S05]  /*1cc0*/  @P2 BRA `(.L_x_16014) ;  /* 0x0000003000002947 */ /* 0x000fea0003800000 */
[----:B------:R-:W-:Y:S05]  /*1cd0*/  @!P1 BRA `(.L_x_16015) ;  /* 0x0000005000009947 */ /* 0x000fea0003800000 */
[----:B-----5:R-:W-:Y:S01]  /*1ce0*/  FADD.FTZ R112, R100, R112 ;  /* 0x0000007064707221 */ /* 0x020fe20000010000 */
[----:B------:R-:W-:Y:S05]  /*1cf0*/  BRA `(.L_x_16015) ;  /* 0x0000003000007947 */ /* 0x000fea0003800000 */
.L_x_16014:
[----:B-----5:R-:W-:-:S05]  /*1d00*/  HADD2.F32 R49, -RZ, R110.H0_H0 ;  /* 0x2000006eff317230 */ /* 0x020fca0000004100 */
[----:B------:R-:W-:-:S04]  /*1d10*/  FADD.FTZ R112, R49, R112 ;  /* 0x0000007031707221 */ /* 0x000fc80000010000 */
[----:B------:R-:W-:Y:S02]  /*1d20*/  @P1 FADD.FTZ R112, R100, R112 ;  /* 0x0000007064701221 */ /* 0x000fe40000010000 */
.L_x_16015:
[----:B------:R-:W-:Y:S01]  /*1d30*/  HADD2.F32 R113, -RZ, R114.H1_H1 ;  /* 0x30000072ff717230 */ /* 0x000fe20000004100 */
[----:B------:R-:W-:Y:S05]  /*1d40*/  @P2 BRA `(.L_x_16016) ;  /* 0x0000003000002947 */ /* 0x000fea0003800000 */
[----:B------:R-:W-:Y:S05]  /*1d50*/  @!P1 BRA `(.L_x_16017) ;  /* 0x0000005000009947 */ /* 0x000fea0003800000 */
[----:B-----5:R-:W-:Y:S01]  /*1d60*/  FADD.FTZ R113, R101, R113 ;  /* 0x0000007165717221 */ /* 0x020fe20000010000 */
[----:B------:R-:W-:Y:S05]  /*1d70*/  BRA `(.L_x_16017) ;  /* 0x0000003000007947 */ /* 0x000fea0003800000 */
.L_x_16016:
[----:B-----5:R-:W-:-:S05]  /*1d80*/  HADD2.F32 R48, -RZ, R110.H1_H1 ;  /* 0x3000006eff307230 */ /* 0x020fca0000004100 */
[----:B------:R-:W-:-:S04]  /*1d90*/  FADD.FTZ R113, R48, R113 ;  /* 0x0000007130717221 */ /* 0x000fc80000010000 */
[----:B------:R-:W-:Y:S02]  /*1da0*/  @P1 FADD.FTZ R113, R101, R113 ;  /* 0x0000007165711221 */ /* 0x000fe40000010000 */
.L_x_16017:
[----:B------:R-:W-:Y:S01]  /*1db0*/  HADD2.F32 R114, -RZ, R115.H0_H0 ;  /* 0x20000073ff727230 */ /* 0x000fe20000004100 */
[----:B------:R-:W-:Y:S05]  /*1dc0*/  @P2 BRA `(.L_x_16018) ;  /* 0x0000003000002947 */ /* 0x000fea0003800000 */
[----:B------:R-:W-:Y:S05]  /*1dd0*/  @!P1 BRA `(.L_x_16019) ;  /* 0x0000005000009947 */ /* 0x000fea0003800000 */
[----:B-----5:R-:W-:Y:S01]  /*1de0*/  FADD.FTZ R114, R102, R114 ;  /* 0x0000007266727221 */ /* 0x020fe20000010000 */
[----:B------:R-:W-:Y:S05]  /*1df0*/  BRA `(.L_x_16019) ;  /* 0x0000003000007947 */ /* 0x000fea0003800000 */
.L_x_16018:
[----:B-----5:R-:W-:-:S05]  /*1e00*/  HADD2.F32 R49, -RZ, R111.H0_H0 ;  /* 0x2000006fff317230 */ /* 0x020fca0000004100 */
[----:B------:R-:W-:-:S04]  /*1e10*/  FADD.FTZ R114, R49, R114 ;  /* 0x0000007231727221 */ /* 0x000fc80000010000 */
[----:B------:R-:W-:Y:S02]  /*1e20*/  @P1 FADD.FTZ R114, R102, R114 ;  /* 0x0000007266721221 */ /* 0x000fe40000010000 */
.L_x_16019:
[----:B------:R-:W-:Y:S01]  /*1e30*/  HADD2.F32 R115, -RZ, R115.H1_H1 ;  /* 0x30000073ff737230 */ /* 0x000fe20000004100 */
[----:B------:R-:W-:Y:S05]  /*1e40*/  @P2 BRA `(.L_x_16020) ;  /* 0x0000003000002947 */ /* 0x000fea0003800000 */
[----:B------:R-:W-:Y:S05]  /*1e50*/  @!P1 BRA `(.L_x_16021) ;  /* 0x0000005000009947 */ /* 0x000fea0003800000 */
[----:B-----5:R-:W-:Y:S01]  /*1e60*/  FADD.FTZ R115, R103, R115 ;  /* 0x0000007367737221 */ /* 0x020fe20000010000 */
[----:B------:R-:W-:Y:S05]  /*1e70*/  BRA `(.L_x_16021) ;  /* 0x0000003000007947 */ /* 0x000fea0003800000 */
.L_x_16020:
[----:B-----5:R-:W-:-:S05]  /*1e80*/  HADD2.F32 R48, -RZ, R111.H1_H1 ;  /* 0x3000006fff307230 */ /* 0x020fca0000004100 */
[----:B------:R-:W-:-:S04]  /*1e90*/  FADD.FTZ R115, R48, R115 ;  /* 0x0000007330737221 */ /* 0x000fc80000010000 */
[----:B------:R-:W-:Y:S02]  /*1ea0*/  @P1 FADD.FTZ R115, R103, R115 ;  /* 0x0000007367731221 */ /* 0x000fe40000010000 */
.L_x_16021:
        /* <DEDUP_REMOVED lines=39> */
.L_x_16026:
        /* <DEDUP_REMOVED lines=84> */
.L_x_16027:
        /* <DEDUP_REMOVED lines=15> */
[C---:B------:R-:W-:Y:S01]  /*2750*/  FADD.FTZ R180, -R56.reuse, R76 ;  /* 0x0000004c38b47221 */ /* 0x040fe20000010100 */
[----:B------:R-:W-:Y:S01]  /*2760*/  HADD2.F32 R76, -RZ, R71.H0_H0 ;  /* 0x20000047ff4c7230 */ /* 0x000fe20000004100 */
[C---:B------:R-:W-:Y:S01]  /*2770*/  FADD.FTZ R184, -R56.reuse, R78 ;  /* 0x0000004e38b87221 */ /* 0x040fe20000010100 */
[----:B------:R-:W-:Y:S01]  /*2780*/  HADD2.F32 R78, -RZ, R67.H0_H0 ;  /* 0x20000043ff4e7230 */ /* 0x000fe20000004100 */
[C---:B------:R-:W-:Y:S02]  /*2790*/  FADD.FTZ R84, -R56.reuse, R84 ;  /* 0x0000005438547221 */ /* 0x040fe40000010100 */
[C---:B------:R-:W-:Y:S02]  /*27a0*/  FADD.FTZ R80, -R56.reuse, R80 ;  /* 0x0000005038507221 */ /* 0x040fe40000010100 */
[C---:B------:R-:W-:Y:S02]  /*27b0*/  FADD.FTZ R83, -R56.reuse, R83 ;  /* 0x0000005338537221 */ /* 0x040fe40000010100 */
[----:B------:R-:W-:-:S02]  /*27c0*/  FADD.FTZ R183, -R56, R77 ;  /* 0x0000004d38b77221 */ /* 0x000fc40000010100 */
[----:B-1----:R-:W-:-:S04]  /*27d0*/  @!P1 IMAD.WIDE R48, R150, R181, c[0x0][0x1a8] ;  /* 0x00006a0096309625 */ /* 0x002fc800078e02b5 */
[C---:B------:R-:W-:Y:S01]  /*27e0*/  FADD.FTZ R81, -R56.reuse, R81 ;  /* 0x0000005138517221 */ /* 0x040fe20000010100 */
[----:B0-----:R0:W-:Y:S01]  /*27f0*/  @!P1 STG.E [R48.64], R193 ;  /* 0x000000c130009986 */ /* 0x0011e2000c101904 */
[----:B------:R-:W-:Y:S02]  /*2800*/  FMUL.FTZ R77, R193, R94 ;  /* 0x0000005ec14d7220 */ /* 0x000fe40000410000 */
[C---:B------:R-:W-:Y:S02]  /*2810*/  FADD.FTZ R57, -R56.reuse, R89 ;  /* 0x0000005938397221 */ /* 0x040fe40000010100 */
[C---:B------:R-:W-:Y:S02]  /*2820*/  FADD.FTZ R186, -R56.reuse, R72 ;  /* 0x0000004838ba7221 */ /* 0x040fe40000010100 */
[C---:B------:R-:W-:Y:S02]  /*2830*/  FADD.FTZ R192, -R56.reuse, R115 ;  /* 0x0000007338c07221 */ /* 0x040fe40000010100 */
[----:B------:R-:W-:-:S02]  /*2840*/  FADD.FTZ R95, -R56, R95 ;  /* 0x0000005f385f7221 */ /* 0x000fc40000010100 */
[C---:B------:R-:W-:Y:S01]  /*2850*/  FADD.FTZ R86, -R56.reuse, R86 ;  /* 0x0000005638567221 */ /* 0x040fe20000010100 */
[----:B0-----:R-:W-:Y:S01]  /*2860*/  HADD2.F32 R48, -RZ, R71.H1_H1 ;  /* 0x30000047ff307230 */ /* 0x001fe20000004100 */
[C---:B------:R-:W-:Y:S01]  /*2870*/  FADD.FTZ R89, -R56.reuse, R87 ;  /* 0x0000005738597221 */ /* 0x040fe20000010100 */
[----:B------:R-:W-:Y:S01]  /*2880*/  HADD2.F32 R49, -RZ, R67.H1_H1 ;  /* 0x30000043ff317230 */ /* 0x000fe20000004100 */
[C---:B------:R-:W-:Y:S02]  /*2890*/  FADD.FTZ R191, -R56.reuse, R114 ;  /* 0x0000007238bf7221 */ /* 0x040fe40000010100 */
[C---:B------:R-:W-:Y:S02]  /*28a0*/  FMUL.FTZ R72, R193.reuse, R97 ;  /* 0x00000061c1487220 */ /* 0x040fe40000410000 */
[----:B------:R-:W-:Y:S02]  /*28b0*/  FMUL.FTZ R115, R193, R85 ;  /* 0x00000055c1737220 */ /* 0x000fe40000410000 */
[----:B------:R-:W-:-:S02]  /*28c0*/  FADD.FTZ R98, -R56, R98 ;  /* 0x0000006238627221 */ /* 0x000fc40000010100 */
[C---:B------:R-:W-:Y:S02]  /*28d0*/  FADD.FTZ R99, -R56.reuse, R99 ;  /* 0x0000006338637221 */ /* 0x040fe40000010100 */
[C---:B------:R-:W-:Y:S02]  /*28e0*/  FMUL.FTZ R114, R193.reuse, R84 ;  /* 0x00000054c1727220 */ /* 0x040fe40000410000 */
[C---:B------:R-:W-:Y:S02]  /*28f0*/  FMUL.FTZ R97, R193.reuse, R80 ;  /* 0x00000050c1617220 */ /* 0x040fe40000410000 */
[----:B------:R-:W-:Y:S02]  /*2900*/  FMUL.FTZ R85, R193, R83 ;  /* 0x00000053c1557220 */ /* 0x000fe40000410000 */
[C---:B------:R-:W-:Y:S02]  /*2910*/  FADD.FTZ R96, -R56.reuse, R96 ;  /* 0x0000006038607221 */ /* 0x040fe40000010100 */
[----:B------:R-:W-:-:S02]  /*2920*/  FADD.FTZ R93, -R56, R93 ;  /* 0x0000005d385d7221 */ /* 0x000fc40000010100 */
[----:B------:R-:W-:Y:S01]  /*2930*/  FMUL.FTZ R84, R193, R81 ;  /* 0x00000051c1547220 */ /* 0x000fe20000410000 */
[----:B------:R-:W-:Y:S01]  /*2940*/  HADD2.F32 R81, -RZ, R59.H1_H1 ;  /* 0x3000003bff517230 */ /* 0x000fe20000004100 */
[C---:B------:R-:W-:Y:S01]  /*2950*/  FFMA.FTZ R80, R77.reuse, R76, R8 ;  /* 0x0000004c4d507223 */ /* 0x040fe20000010008 */
[----:B------:R-:W-:Y:S01]  /*2960*/  HADD2.F32 R76, -RZ, R63.H0_H0 ;  /* 0x2000003fff4c7230 */ /* 0x000fe20000004100 */
[----:B------:R-:W-:Y:S01]  /*2970*/  FFMA.FTZ R83, R77, R78, R40 ;  /* 0x0000004e4d537223 */ /* 0x000fe20000010028 */
[----:B------:R-:W-:Y:S01]  /*2980*/  HADD2.F32 R77, -RZ, R59.H0_H0 ;  /* 0x2000003bff4d7230 */ /* 0x000fe20000004100 */
[C---:B------:R-:W-:Y:S01]  /*2990*/  FADD.FTZ R178, -R56.reuse, R82 ;  /* 0x0000005238b27221 */ /* 0x040fe20000010100 */
[----:B------:R-:W-:Y:S01]  /*29a0*/  HADD2.F32 R78, -RZ, R63.H1_H1 ;  /* 0x3000003fff4e7230 */ /* 0x000fe20000004100 */
[C---:B------:R-:W-:Y:S02]  /*29b0*/  FADD.FTZ R185, -R56.reuse, R79 ;  /* 0x0000004f38b97221 */ /* 0x040fe40000010100 */
[----:B------:R-:W-:-:S02]  /*29c0*/  FADD.FTZ R113, -R56, R113 ;  /* 0x0000007138717221 */ /* 0x000fc40000010100 */
[C---:B------:R-:W-:Y:S02]  /*29d0*/  FADD.FTZ R92, -R56.reuse, R92 ;  /* 0x0000005c385c7221 */ /* 0x040fe40000010100 */
[C---:B------:R-:W-:Y:S02]  /*29e0*/  FADD.FTZ R188, -R56.reuse, R73 ;  /* 0x0000004938bc7221 */ /* 0x040fe40000010100 */
[C---:B------:R-:W-:Y:S02]  /*29f0*/  FMUL.FTZ R82, R193.reuse, R95 ;  /* 0x0000005fc1527220 */ /* 0x040fe40000410000 */
[C---:B------:R-:W-:Y:S02]  /*2a00*/  FMUL.FTZ R79, R193.reuse, R86 ;  /* 0x00000056c14f7220 */ /* 0x040fe40000410000 */
[----:B------:R-:W-:Y:S02]  /*2a10*/  FMUL.FTZ R182, R193, R89 ;  /* 0x00000059c1b67220 */ /* 0x000fe40000410000 */
[----:B------:R-:W-:-:S02]  /*2a20*/  FADD.FTZ R190, -R56, R75 ;  /* 0x0000004b38be7221 */ /* 0x000fc40000010100 */
[C---:B------:R-:W-:Y:S02]  /*2a30*/  FMUL.FTZ R52, R193.reuse, R98 ;  /* 0x00000062c1347220 */ /* 0x040fe40000410000 */
[C---:B------:R-:W-:Y:S02]  /*2a40*/  FMUL.FTZ R73, R193.reuse, R99 ;  /* 0x00000063c1497220 */ /* 0x040fe40000410000 */
[C---:B------:R-:W-:Y:S02]  /*2a50*/  FMUL.FTZ R53, R193.reuse, R96 ;  /* 0x00000060c1357220 */ /* 0x040fe40000410000 */
[C---:B------:R-:W-:Y:S02]  /*2a60*/  FMUL.FTZ R75, R193.reuse, R93 ;  /* 0x0000005dc14b7220 */ /* 0x040fe40000410000 */
[----:B------:R-:W-:Y:S02]  /*2a70*/  FMUL.FTZ R187, R193, R184 ;  /* 0x000000b8c1bb7220 */ /* 0x000fe40000410000 */
[----:B------:R-:W-:-:S02]  /*2a80*/  FADD.FTZ R189, -R56, R74 ;  /* 0x0000004a38bd7221 */ /* 0x000fc40000010100 */
[----:B------:R-:W-:Y:S02]  /*2a90*/  FADD.FTZ R112, -R56, R112 ;  /* 0x0000007038707221 */ /* 0x000fe40000010100 */
[C---:B------:R-:W-:Y:S02]  /*2aa0*/  FMUL.FTZ R96, R193.reuse, R180 ;  /* 0x000000b4c1607220 */ /* 0x040fe40000410000 */
[C---:B------:R-:W-:Y:S02]  /*2ab0*/  FMUL.FTZ R184, R193.reuse, R185 ;  /* 0x000000b9c1b87220 */ /* 0x040fe40000410000 */
[C---:B------:R-:W-:Y:S02]  /*2ac0*/  FMUL.FTZ R93, R193.reuse, R113 ;  /* 0x00000071c15d7220 */ /* 0x040fe40000410000 */
[----:B------:R-:W-:Y:S02]  /*2ad0*/  FMUL.FTZ R74, R193, R92 ;  /* 0x0000005cc14a7220 */ /* 0x000fe40000410000 */
[----:B------:R-:W-:-:S02]  /*2ae0*/  FFMA.FTZ R113, R82, R48, R9 ;  /* 0x0000003052717223 */ /* 0x000fc40000010009 */
[----:B------:R-:W-:Y:S02]  /*2af0*/  FFMA.FTZ R180, R79, R77, R116 ;  /* 0x0000004d4fb47223 */ /* 0x000fe40000010074 */
[----:B------:R-:W-:Y:S01]  /*2b00*/  FFMA.FTZ R185, R182, R81, R117 ;  /* 0x00000051b6b97223 */ /* 0x000fe20000010075 */
[----:B------:R-:W-:Y:S01]  /*2b10*/  HADD2.F32 R81, -RZ, R55.H0_H0 ;  /* 0x20000037ff517230 */ /* 0x000fe20000004100 */
[----:B------:R-:W-:Y:S02]  /*2b20*/  FFMA.FTZ R77, R153, R52, R4 ;  /* 0x00000034994d7223 */ /* 0x000fe40000010004 */
[----:B------:R-:W-:Y:S02]  /*2b30*/  FFMA.FTZ R48, R152, R73, R5 ;  /* 0x0000004998307223 */ /* 0x000fe40000010005 */
[C---:B------:R-:W-:Y:S02]  /*2b40*/  FMUL.FTZ R86, R193.reuse, R178 ;  /* 0x000000b2c1567220 */ /* 0x040fe40000410000 */
[C---:B------:R-:W-:Y:S01]  /*2b50*/  FMUL.FTZ R98, R193.reuse, R183 ;  /* 0x000000b7c1627220 */ /* 0x040fe20000410000 */
[----:B------:R-:W-:Y:S01]  /*2b60*/  F2FP.PACK_AB R77, R48, R77 ;  /* 0x0000004d304d723e */ /* 0x000fe200000000ff */
[----:B------:R-:W-:-:S02]  /*2b70*/  FMUL.FTZ R95, R193, R112 ;  /* 0x00000070c15f7220 */ /* 0x000fc40000410000 */
[----:B------:R-:W-:Y:S02]  /*2b80*/  FFMA.FTZ R178, R79, R76, R16 ;  /* 0x0000004c4fb27223 */ /* 0x000fe40000010010 */
[----:B------:R-:W-:Y:S02]  /*2b90*/  FFMA.FTZ R183, R182, R78, R17 ;  /* 0x0000004eb6b77223 */ /* 0x000fe40000010011 */
[----:B------:R-:W-:Y:S01]  /*2ba0*/  FFMA.FTZ R112, R82, R49, R41 ;  /* 0x0000003152707223 */ /* 0x000fe20000010029 */
[----:B------:R-:W-:Y:S01]  /*2bb0*/  HADD2.F32 R82, -RZ, R51.H0_H0 ;  /* 0x20000033ff527230 */ /* 0x000fe20000004100 */
[----:B------:R-:W-:Y:S02]  /*2bc0*/  FFMA.FTZ R78, R69, R74, R6 ;  /* 0x0000004a454e7223 */ /* 0x000fe40000010006 */
[----:B------:R-:W-:Y:S01]  /*2bd0*/  FFMA.FTZ R79, R70, R75, R7 ;  /* 0x0000004b464f7223 */ /* 0x000fe20000010007 */
[----:B------:R-:W-:Y:S01]  /*2be0*/  F2FP.PACK_AB R83, R112, R83 ;  /* 0x000000537053723e */ /* 0x000fe200000000ff */
[----:B------:R-:W-:-:S02]  /*2bf0*/  FFMA.FTZ R76, R151, R53, R2 ;  /* 0x00000035974c7223 */ /* 0x000fc40000010002 */
[----:B------:R-:W-:Y:S01]  /*2c00*/  FFMA.FTZ R49, R68, R72, R3 ;  /* 0x0000004844317223 */ /* 0x000fe20000010003 */
[----:B------:R-:W-:Y:S01]  /*2c10*/  F2FP.PACK_AB R78, R79, R78 ;  /* 0x0000004e4f4e723e */ /* 0x000fe200000000ff */
[----:B------:R-:W-:Y:S01]  /*2c20*/  FFMA.FTZ R182, R187, R81, R24 ;  /* 0x00000051bbb67223 */ /* 0x000fe20000010018 */
[----:B------:R-:W-:Y:S01]  /*2c30*/  F2FP.PACK_AB R79, R113, R80 ;  /* 0x00000050714f723e */ /* 0x000fe200000000ff */
[----:B------:R-:W-:Y:S01]  /*2c40*/  FFMA.FTZ R81, R157, R52, R36 ;  /* 0x000000349d517223 */ /* 0x000fe20000010024 */
[----:B------:R-:W-:Y:S01]  /*2c50*/  F2FP.PACK_AB R76, R49, R76 ;  /* 0x0000004c314c723e */ /* 0x000fe200000000ff */
[----:B------:R-:W-:Y:S01]  /*2c60*/  FFMA.FTZ R48, R154, R73, R37 ;  /* 0x000000499a307223 */ /* 0x000fe20000010025 */
[----:B------:R-:W-:Y:S01]  /*2c70*/  SHF.L.U32 R73, R172, 0x4, RZ ;  /* 0x00000004ac497819 */ /* 0x000fe200000006ff */
[----:B------:R-:W-:Y:S01]  /*2c80*/  FFMA.FTZ R187, R187, R82, R124 ;  /* 0x00000052bbbb7223 */ /* 0x000fe2000001007c */
[----:B------:R-:W-:Y:S01]  /*2c90*/  SHF.R.U32.HI R172, RZ, 0x1c, R172 ;  /* 0x0000001cffac7819 */ /* 0x000fe200000116ac */
[----:B------:R-:W-:Y:S01]  /*2ca0*/  FFMA.FTZ R80, R155, R53, R34 ;  /* 0x000000359b507223 */ /* 0x000fe20000010022 */
[----:B------:R-:W-:Y:S01]  /*2cb0*/  F2FP.PACK_AB R81, R48, R81 ;  /* 0x000000513051723e */ /* 0x000fe200000000ff */
[----:B------:R-:W-:Y:S01]  /*2cc0*/  FFMA.FTZ R49, R64, R72, R35 ;  /* 0x0000004840317223 */ /* 0x000fe20000010023 */
[----:B------:R-:W-:Y:S01]  /*2cd0*/  IADD3 R52, P0, R73, c[0x0][0x208], RZ ;  /* 0x0000820049347a10 */ /* 0x000fe20007f1e0ff */
[----:B------:R-:W-:Y:S01]  /*2ce0*/  FFMA.FTZ R82, R65, R74, R38 ;  /* 0x0000004a41527223 */ /* 0x000fe20000010026 */
[----:B------:R-:W-:Y:S01]  /*2cf0*/  IADD3 R48, P1, R73, c[0x0][0x210], RZ ;  /* 0x0000840049307a10 */ /* 0x000fe20007f3e0ff */
[----:B------:R-:W-:Y:S01]  /*2d00*/  FFMA.FTZ R75, R66, R75, R39 ;  /* 0x0000004b424b7223 */ /* 0x000fe20000010027 */
[----:B------:R-:W-:Y:S01]  /*2d10*/  IADD3.X R53, R172, c[0x0][0x20c], RZ, P0, !PT ;  /* 0x00008300ac357a10 */ /* 0x000fe200007fe4ff */
[C---:B------:R-:W-:Y:S01]  /*2d20*/  FADD.FTZ R90, -R56.reuse, R90 ;  /* 0x0000005a385a7221 */ /* 0x040fe20000010100 */
[----:B------:R-:W-:Y:S01]  /*2d30*/  F2FP.PACK_AB R80, R49, R80 ;  /* 0x000000503150723e */ /* 0x000fe200000000ff */
[----:B------:R-:W-:Y:S01]  /*2d40*/  FADD.FTZ R91, -R56, R91 ;  /* 0x0000005b385b7221 */ /* 0x000fe20000010100 */
[----:B------:R-:W-:Y:S01]  /*2d50*/  F2FP.PACK_AB R82, R75, R82 ;  /* 0x000000524b52723e */ /* 0x000fe200000000ff */
[----:B------:R0:W-:Y:S01]  /*2d60*/  STG.E.128 [R52.64], R76 ;  /* 0x0000004c34007986 */ /* 0x0001e2000c101d04 */
[----:B------:R-:W-:Y:S01]  /*2d70*/  IADD3.X R49, R172, c[0x0][0x214], RZ, P1, !PT ;  /* 0x00008500ac317a10 */ /* 0x000fe20000ffe4ff */
[----:B------:R-:W-:Y:S01]  /*2d80*/  FADD.FTZ R88, -R56, R88 ;  /* 0x0000005838587221 */ /* 0x000fe20000010100 */
[----:B------:R-:W-:Y:S01]  /*2d90*/  HADD2.F32 R72, -RZ, R55.H1_H1 ;  /* 0x30000037ff487230 */ /* 0x000fe20000004100 */
[C---:B------:R-:W-:Y:S01]  /*2da0*/  FMUL.FTZ R87, R193.reuse, R90 ;  /* 0x0000005ac1577220 */ /* 0x040fe20000410000 */
[----:B------:R-:W-:Y:S01]  /*2db0*/  HADD2.F32 R73, -RZ, R51.H1_H1 ;  /* 0x30000033ff497230 */ /* 0x000fe20000004100 */
[----:B------:R1:W-:Y:S01]  /*2dc0*/  STG.E.128 [R48.64], R80 ;  /* 0x0000005030007986 */ /* 0x0003e2000c101d04 */
[----:B------:R-:W-:-:S02]  /*2dd0*/  FMUL.FTZ R99, R193, R91 ;  /* 0x0000005bc1637220 */ /* 0x000fc40000410000 */
[C---:B------:R-:W-:Y:S02]  /*2de0*/  FMUL.FTZ R56, R193.reuse, R88 ;  /* 0x00000058c1387220 */ /* 0x040fe40000410000 */
[C---:B------:R-:W-:Y:S02]  /*2df0*/  FMUL.FTZ R57, R193.reuse, R57 ;  /* 0x00000039c1397220 */ /* 0x040fe40000410000 */
[----:B------:R-:W-:Y:S02]  /*2e00*/  FMUL.FTZ R89, R193, R189 ;  /* 0x000000bdc1597220 */ /* 0x000fe40000410000 */
[C---:B------:R-:W-:Y:S02]  /*2e10*/  FFMA.FTZ R189, R184.reuse, R72, R25 ;  /* 0x00000048b8bd7223 */ /* 0x040fe40000010019 */
[----:B------:R-:W-:Y:S01]  /*2e20*/  FFMA.FTZ R184, R184, R73, R125 ;  /* 0x00000049b8b87223 */ /* 0x000fe2000001007d */
[----:B0-----:R-:W-:Y:S01]  /*2e30*/  F2FP.PACK_AB R79, R185, R180 ;  /* 0x000000b4b94f723e */ /* 0x001fe200000000ff */
[----:B------:R-:W-:-:S02]  /*2e40*/  FFMA.FTZ R77, R165, R87, R44 ;  /* 0x00000057a54d7223 */ /* 0x000fc4000001002c */
[----:B------:R-:W-:Y:S02]  /*2e50*/  FFMA.FTZ R72, R159, R56, R10 ;  /* 0x000000389f487223 */ /* 0x000fe4000001000a */
[----:B------:R-:W-:Y:S01]  /*2e60*/  FFMA.FTZ R73, R60, R57, R11 ;  /* 0x000000393c497223 */ /* 0x000fe2000001000b */
[----:B-1----:R-:W-:Y:S01]  /*2e70*/  F2FP.PACK_AB R83, R189, R182 ;  /* 0x000000b6bd53723e */ /* 0x002fe200000000ff */
[----:B------:R-:W-:Y:S02]  /*2e80*/  FFMA.FTZ R80, R169, R97, R18 ;  /* 0x00000061a9507223 */ /* 0x000fe40000010012 */
[----:B------:R-:W-:Y:S01]  /*2e90*/  FFMA.FTZ R49, R162, R84, R19 ;  /* 0x00000054a2317223 */ /* 0x000fe20000010013 */
[----:B------:R-:W-:Y:S01]  /*2ea0*/  F2FP.PACK_AB R72, R73, R72 ;  /* 0x000000484948723e */ /* 0x000fe200000000ff */
[----:B------:R-:W-:Y:S02]  /*2eb0*/  FFMA.FTZ R48, R160, R99, R45 ;  /* 0x00000063a0307223 */ /* 0x000fe4000001002d */
[----:B------:R-:W-:Y:S01]  /*2ec0*/  FFMA.FTZ R81, R171, R86, R20 ;  /* 0x00000056ab517223 */ /* 0x000fe20000010014 */
[----:B------:R-:W-:Y:S01]  /*2ed0*/  F2FP.PACK_AB R80, R49, R80 ;  /* 0x000000503150723e */ /* 0x000fe200000000ff */
[----:B------:R-:W-:Y:S01]  /*2ee0*/  FFMA.FTZ R52, R164, R85, R21 ;  /* 0x00000055a4347223 */ /* 0x000fe20000010015 */
[----:B------:R-:W-:Y:S01]  /*2ef0*/  SHF.L.U32 R49, R170, 0x4, RZ ;  /* 0x00000004aa317819 */ /* 0x000fe200000006ff */
[----:B------:R-:W-:Y:S01]  /*2f00*/  FFMA.FTZ R74, R161, R87, R12 ;  /* 0x00000057a14a7223 */ /* 0x000fe2000001000c */
[----:B------:R-:W-:Y:S01]  /*2f10*/  F2FP.PACK_AB R77, R48, R77 ;  /* 0x0000004d304d723e */ /* 0x000fe200000000ff */
[----:B------:R-:W-:Y:S01]  /*2f20*/  FFMA.FTZ R75, R156, R99, R13 ;  /* 0x000000639c4b7223 */ /* 0x000fe2000001000d */
[----:B------:R-:W-:Y:S01]  /*2f30*/  SHF.R.U32.HI R170, RZ, 0x1c, R170 ;  /* 0x0000001cffaa7819 */ /* 0x000fe200000116aa */
[----:B------:R-:W-:Y:S01]  /*2f40*/  FFMA.FTZ R112, R61, R114, R14 ;  /* 0x000000723d707223 */ /* 0x000fe2000001000e */
[----:B------:R-:W-:Y:S01]  /*2f50*/  IADD3 R48, P0, R49, c[0x0][0x208], RZ ;  /* 0x0000820031307a10 */ /* 0x000fe20007f1e0ff */
[----:B------:R-:W-:Y:S01]  /*2f60*/  FFMA.FTZ R113, R62, R115, R15 ;  /* 0x000000733e717223 */ /* 0x000fe2000001000f */
[----:B------:R-:W-:Y:S01]  /*2f70*/  F2FP.PACK_AB R81, R52, R81 ;  /* 0x000000513451723e */ /* 0x000fe200000000ff */
[----:B------:R-:W-:Y:S01]  /*2f80*/  FMUL.FTZ R88, R193, R190 ;  /* 0x000000bec1587220 */ /* 0x000fe20000410000 */
[----:B------:R-:W-:Y:S01]  /*2f90*/  F2FP.PACK_AB R73, R75, R74 ;  /* 0x0000004a4b49723e */ /* 0x000fe200000000ff */
        /* <DEDUP_REMOVED lines=9> */
[----:B------:R-:W-:Y:S01]  /*3030*/  SHF.L.U32 R113, R176, 0x4, RZ ;  /* 0x00000004b0717819 */ /* 0x000fe200000006ff */
[----:B------:R-:W-:Y:S01]  /*3040*/  FFMA.FTZ R57, R158, R57, R43 ;  /* 0x000000399e397223 */ /* 0x000fe2000001002b */
[----:B------:R-:W-:Y:S01]  /*3050*/  SHF.R.U32.HI R176, RZ, 0x1c, R176 ;  /* 0x0000001cffb07819 */ /* 0x000fe200000116b0 */
[----:B------:R0:W-:Y:S01]  /*3060*/  STG.E.128 [R48.64], R72 ;  /* 0x0000004830007986 */ /* 0x0001e2000c101d04 */
[----:B------:R-:W-:Y:S01]  /*3070*/  IADD3 R56, P2, R113, c[0x0][0x208], RZ ;  /* 0x0000820071387a10 */ /* 0x000fe20007f5e0ff */
[----:B------:R-:W-:Y:S01]  /*3080*/  FMUL.FTZ R90, R193, R186 ;  /* 0x000000bac15a7220 */ /* 0x000fe20000410000 */
[----:B------:R-:W-:Y:S01]  /*3090*/  F2FP.PACK_AB R82, R53, R82 ;  /* 0x000000523552723e */ /* 0x000fe200000000ff */
[----:B------:R-:W-:Y:S01]  /*30a0*/  FMUL.FTZ R91, R193, R188 ;  /* 0x000000bcc15b7220 */ /* 0x000fe20000410000 */
[----:B------:R-:W-:Y:S01]  /*30b0*/  F2FP.PACK_AB R78, R115, R114 ;  /* 0x00000072734e723e */ /* 0x000fe200000000ff */
[----:B------:R-:W-:Y:S01]  /*30c0*/  FMUL.FTZ R92, R193, R191 ;  /* 0x000000bfc15c7220 */ /* 0x000fe20000410000 */
[----:B------:R-:W-:Y:S01]  /*30d0*/  F2FP.PACK_AB R76, R57, R76 ;  /* 0x0000004c394c723e */ /* 0x000fe200000000ff */
[----:B------:R-:W-:Y:S01]  /*30e0*/  FMUL.FTZ R94, R193, R192 ;  /* 0x000000c0c15e7220 */ /* 0x000fe20000410000 */
[----:B------:R-:W-:Y:S01]  /*30f0*/  IADD3.X R53, R170, c[0x0][0x214], RZ, P1, !PT ;  /* 0x00008500aa357a10 */ /* 0x000fe20000ffe4ff */
[----:B------:R-:W-:Y:S01]  /*3100*/  FFMA.FTZ R99, R177, R86, R120 ;  /* 0x00000056b1637223 */ /* 0x000fe20000010078 */
[----:B------:R-:W-:Y:S01]  /*3110*/  IADD3.X R57, R176, c[0x0][0x20c], RZ, P2, !PT ;  /* 0x00008300b0397a10 */ /* 0x000fe200017fe4ff */
[----:B------:R-:W-:Y:S01]  /*3120*/  FFMA.FTZ R86, R179, R96, R122 ;  /* 0x00000060b3567223 */ /* 0x000fe2000001007a */
[----:B------:R-:W-:Y:S01]  /*3130*/  F2FP.PACK_AB R87, R184, R187 ;  /* 0x000000bbb857723e */ /* 0x000fe200000000ff */
[----:B------:R-:W-:Y:S01]  /*3140*/  FFMA.FTZ R96, R135, R90, R26 ;  /* 0x0000005a87607223 */ /* 0x000fe2000001001a */
[----:B------:R-:W-:Y:S01]  /*3150*/  STG.E.128 [R52.64], R76 ;  /* 0x0000004c34007986 */ /* 0x000fe2000c101d04 */
[----:B------:R-:W-:-:S02]  /*3160*/  FFMA.FTZ R112, R168, R85, R121 ;  /* 0x00000055a8707223 */ /* 0x000fc40000010079 */
[----:B0-----:R-:W-:Y:S01]  /*3170*/  FFMA.FTZ R73, R137, R89, R28 ;  /* 0x0000005989497223 */ /* 0x001fe2000001001c */
[----:B------:R0:W-:Y:S01]  /*3180*/  STG.E.128 [R56.64], R80 ;  /* 0x0000005038007986 */ /* 0x0001e2000c101d04 */
        /* <DEDUP_REMOVED lines=10> */
[----:B------:R-:W-:Y:S01]  /*3230*/  IADD3 R48, P0, R113, c[0x0][0x210], RZ ;  /* 0x0000840071307a10 */ /* 0x000fe20007f1e0ff */
[----:B------:R-:W-:Y:S01]  /*3240*/  FFMA.FTZ R97, R175, R97, R118 ;  /* 0x00000061af617223 */ /* 0x000fe20000010076 */
[----:B------:R-:W-:Y:S01]  /*3250*/  F2FP.PACK_AB R86, R85, R86 ;  /* 0x000000565556723e */ /* 0x000fe200000000ff */
        /* <DEDUP_REMOVED lines=9> */
[----:B------:R-:W-:Y:S01]  /*32f0*/  F2FP.PACK_AB R74, R49, R74 ;  /* 0x0000004a314a723e */ /* 0x000fe200000000ff */
[----:B------:R-:W-:Y:S01]  /*3300*/  FFMA.FTZ R77, R142, R89, R127 ;  /* 0x000000598e4d7223 */ /* 0x000fe2000001007f */
[----:B------:R-:W-:Y:S01]  /*3310*/  F2FP.PACK_AB R85, R112, R99 ;  /* 0x000000637055723e */ /* 0x000fe200000000ff */
[----:B------:R-:W-:Y:S01]  /*3320*/  FFMA.FTZ R88, R147, R88, R130 ;  /* 0x0000005893587223 */ /* 0x000fe20000010082 */
[----:B------:R-:W-:Y:S01]  /*3330*/  F2FP.PACK_AB R84, R84, R97 ;  /* 0x000000615454723e */ /* 0x000fe200000000ff */
[----:B------:R-:W-:Y:S01]  /*3340*/  FFMA.FTZ R76, R143, R90, R126 ;  /* 0x0000005a8f4c7223 */ /* 0x000fe2000001007e */
[----:B------:R-:W-:Y:S01]  /*3350*/  IADD3.X R49, R176, c[0x0][0x214], RZ, P0, !PT ;  /* 0x00008500b0317a10 */ /* 0x000fe200007fe4ff */
[----:B------:R-:W-:Y:S01]  /*3360*/  FFMA.FTZ R91, R145, R91, R128 ;  /* 0x0000005b915b7223 */ /* 0x000fe20000010080 */
[----:B------:R-:W-:Y:S01]  /*3370*/  IADD3.X R53, R174, c[0x0][0x20c], RZ, P1, !PT ;  /* 0x00008300ae357a10 */ /* 0x000fe20000ffe4ff */
[----:B------:R-:W-:Y:S01]  /*3380*/  IMAD R150, R181, c[0x0][0x160], R150 ;  /* 0x00005800b5967a24 */ /* 0x000fe200078e0296 */
[----:B------:R-:W-:Y:S01]  /*3390*/  F2FP.PACK_AB R79, R94, R79 ;  /* 0x0000004f5e4f723e */ /* 0x000fe200000000ff */
[----:B------:R0:W-:Y:S01]  /*33a0*/  STG.E.128 [R48.64], R84 ;  /* 0x0000005430007986 */ /* 0x0001e2000c101d04 */
[----:B------:R-:W-:-:S02]  /*33b0*/  F2FP.PACK_AB R78, R93, R78 ;  /* 0x0000004e5d4e723e */ /* 0x000fc400000000ff */
[----:B------:R-:W-:Y:S01]  /*33c0*/  F2FP.PACK_AB R77, R88, R77 ;  /* 0x0000004d584d723e */ /* 0x000fe200000000ff */
[----:B------:R0:W-:Y:S01]  /*33d0*/  STG.E.128 [R52.64], R72 ;  /* 0x0000004834007986 */ /* 0x0001e2000c101d04 */
[----:B------:R-:W-:Y:S02]  /*33e0*/  F2FP.PACK_AB R76, R91, R76 ;  /* 0x0000004c5b4c723e */ /* 0x000fe400000000ff */
[----:B------:R-:W-:Y:S02]  /*33f0*/  IADD3.X R57, R174, c[0x0][0x214], RZ, P2, !PT ;  /* 0x00008500ae397a10 */ /* 0x000fe400017fe4ff */
[----:B------:R-:W-:-:S03]  /*3400*/  ISETP.GE.AND P0, PT, R150, c[0x0][0x164], PT ;  /* 0x0000590096007a0c */ /* 0x000fc60003f06270 */
[----:B------:R0:W-:Y:S10]  /*3410*/  STG.E.128 [R56.64], R76 ;  /* 0x0000004c38007986 */ /* 0x0001f4000c101d04 */
[----:B0----5:R-:W-:Y:S01]  /*3420*/  @P0 CALL.REL.NOINC `(.L_x_16024) ;  /* 0x0000001000000944 */ /* 0x021fe20003c00000 */
[----:B------:R-:W-:Y:S05]  /*3430*/  BRA `(.L_x_16025) ;  /* 0xffffd69000007947 */ /* 0x000fea000383ffff */
.L_x_16024:
[----:B------:R-:W-:Y:S05]  /*3440*/  EXIT ;  /* 0x000000000000794d */ /* 0x000fea0003800000 */
.L_x_16022:
[----:B0-----:R-:W-:Y:S01]  /*3450*/  HFMA2.MMA R56, -RZ, RZ, 0, 1.847743988037109375e-06 ;  /* 0x0000001fff387435 */ /* 0x001fe200000001ff */
[----:B------:R-:W-:-:S02]  /*3460*/  MOV R181, 0x1 ;  /* 0x0000000100b57802 */ /* 0x000fc40000000f00 */
[----:B------:R-:W-:Y:S02]  /*3470*/  MOV R57, 0xffffffff ;  /* 0xffffffff00397802 */ /* 0x000fe40000000f00 */
[----:B------:R-:W-:Y:S02]  /*3480*/  MOV R48, 0x34a0 ;  /* 0x000034a000307802 */ /* 0x000fe40000000f00 */
[----:B-----5:R-:W-:Y:S05]  /*3490*/  CALL.REL.NOINC `($__internal_49_$__cuda_sm70_shflsync_bfly_p) ;  /* 0x000007a000007944 */ /* 0x020fea0003c00000 */
[----:B-1----:R-:W-:Y:S01]  /*34a0*/  MOV R48, R181 ;  /* 0x000000b500307202 */ /* 0x002fe20000000f00 */
[----:B0-----:R-:W-:Y:S05]  /*34b0*/  BRA `(.L_x_16026) ;  /* 0xffffec6000007947 */ /* 0x001fea000383ffff */
.L_x_16023:
[----:B------:R-:W-:Y:S01]  /*34c0*/  HFMA2.MMA R181, -RZ, RZ, 0, 1.1920928955078125e-07 ;  /* 0x00000002ffb57435 */ /* 0x000fe200000001ff */
[----:B0-----:R-:W-:Y:S02]  /*34d0*/  MOV R52, R178 ;  /* 0x000000b200347202 */ /* 0x001fe40000000f00 */
[----:B------:R-:W-:Y:S02]  /*34e0*/  MOV R56, 0x1f ;  /* 0x0000001f00387802 */ /* 0x000fe40000000f00 */
[----:B------:R-:W-:Y:S02]  /*34f0*/  MOV R57, 0xffffffff ;  /* 0xffffffff00397802 */ /* 0x000fe40000000f00 */
[----:B------:R-:W-:-:S02]  /*3500*/  MOV R48, 0x3520 ;  /* 0x0000352000307802 */ /* 0x000fc40000000f00 */
[----:B-----5:R-:W-:Y:S05]  /*3510*/  CALL.REL.NOINC `($__internal_49_$__cuda_sm70_shflsync_bfly_p) ;  /* 0x0000072000007944 */ /* 0x020fea0003c00000 */
[----:B01----:R-:W-:Y:S01]  /*3520*/  FADD.FTZ R52, R178, R181 ;  /* 0x000000b5b2347221 */ /* 0x003fe20000010000 */
[----:B------:R-:W-:Y:S01]  /*3530*/  HFMA2.MMA R181, -RZ, RZ, 0, 2.384185791015625e-07 ;  /* 0x00000004ffb57435 */ /* 0x000fe200000001ff */
[----:B------:R-:W-:-:S02]  /*3540*/  MOV R56, 0x1f ;  /* 0x0000001f00387802 */ /* 0x000fc40000000f00 */
[----:B------:R-:W-:Y:S02]  /*3550*/  MOV R57, 0xffffffff ;  /* 0xffffffff00397802 */ /* 0x000fe40000000f00 */
[----:B------:R-:W-:Y:S02]  /*3560*/  MOV R48, 0x3580 ;  /* 0x0000358000307802 */ /* 0x000fe40000000f00 */
[----:B------:R-:W-:Y:S05]  /*3570*/  CALL.REL.NOINC `($__internal_49_$__cuda_sm70_shflsync_bfly_p) ;  /* 0x000006c000007944 */ /* 0x000fea0003c00000 */
[----:B01----:R-:W-:Y:S01]  /*3580*/  FADD.FTZ R52, R52, R181 ;  /* 0x000000b534347221 */ /* 0x003fe20000010000 */
[----:B------:R-:W-:Y:S01]  /*3590*/  HFMA2.MMA R181, -RZ, RZ, 0, 4.76837158203125e-07 ;  /* 0x00000008ffb57435 */ /* 0x000fe200000001ff */
[----:B------:R-:W-:Y:S02]  /*35a0*/  MOV R56, 0x1f ;  /* 0x0000001f00387802 */ /* 0x000fe40000000f00 */
[----:B------:R-:W-:Y:S02]  /*35b0*/  MOV R57, 0xffffffff ;  /* 0xffffffff00397802 */ /* 0x000fe40000000f00 */
[----:B------:R-:W-:Y:S02]  /*35c0*/  MOV R48, 0x35e0 ;  /* 0x000035e000307802 */ /* 0x000fe40000000f00 */
[----:B------:R-:W-:Y:S05]  /*35d0*/  CALL.REL.NOINC `($__internal_49_$__cuda_sm70_shflsync_bfly_p) ;  /* 0x0000066000007944 */ /* 0x000fea0003c00000 */
[----:B01----:R-:W-:Y:S01]  /*35e0*/  FADD.FTZ R52, R52, R181 ;  /* 0x000000b534347221 */ /* 0x003fe20000010000 */
[----:B------:R-:W-:Y:S01]  /*35f0*/  HFMA2.MMA R181, -RZ, RZ, 0, 9.5367431640625e-07 ;  /* 0x00000010ffb57435 */ /* 0x000fe200000001ff */
[----:B------:R-:W-:-:S02]  /*3600*/  MOV R56, 0x1f ;  /* 0x0000001f00387802 */ /* 0x000fc40000000f00 */
[----:B------:R-:W-:Y:S02]  /*3610*/  MOV R57, 0xffffffff ;  /* 0xffffffff00397802 */ /* 0x000fe40000000f00 */
[----:B------:R-:W-:Y:S02]  /*3620*/  MOV R48, 0x3640 ;  /* 0x0000364000307802 */ /* 0x000fe40000000f00 */
[----:B------:R-:W-:Y:S05]  /*3630*/  CALL.REL.NOINC `($__internal_49_$__cuda_sm70_shflsync_bfly_p) ;  /* 0x0000060000007944 */ /* 0x000fea0003c00000 */
        /* <DEDUP_REMOVED lines=70> */
[----:B------:R-:W-:Y:S05]  /*3aa0*/  CALL.REL.NOINC `($__internal_49_$__cuda_sm70_shflsync_bfly_p) ;  /* 0x0000019000007944 */ /* 0x000fea0003c00000 */
[----:B01----:R-:W-:Y:S01]  /*3ab0*/  FADD.FTZ R52, R52, R181 ;  /* 0x000000b534347221 */ /* 0x003fe20000010000 */
[----:B------:R-:W-:Y:S01]  /*3ac0*/  HFMA2.MMA R181, -RZ, RZ, 0, 1.1920928955078125e-07 ;  /* 0x00000002ffb57435 */ /* 0x000fe200000001ff */
[----:B------:R-:W-:Y:S02]  /*3ad0*/  MOV R56, 0x1f ;  /* 0x0000001f00387802 */ /* 0x000fe40000000f00 */
[----:B------:R-:W-:Y:S02]  /*3ae0*/  MOV R57, 0xffffffff ;  /* 0xffffffff00397802 */ /* 0x000fe40000000f00 */
[----:B------:R-:W-:Y:S02]  /*3af0*/  MOV R48, 0x3b10 ;  /* 0x00003b1000307802 */ /* 0x000fe40000000f00 */
[----:B------:R-:W-:Y:S05]  /*3b00*/  CALL.REL.NOINC `($__internal_49_$__cuda_sm70_shflsync_bfly_p) ;  /* 0x0000013000007944 */ /* 0x000fea0003c00000 */
[----:B01----:R-:W-:Y:S01]  /*3b10*/  FADD.FTZ R52, R52, R181 ;  /* 0x000000b534347221 */ /* 0x003fe20000010000 */
[----:B------:R-:W-:Y:S01]  /*3b20*/  HFMA2.MMA R181, -RZ, RZ, 0, 2.384185791015625e-07 ;  /* 0x00000004ffb57435 */ /* 0x000fe200000001ff */
[----:B------:R-:W-:Y:S02]  /*3b30*/  MOV R56, 0x1f ;  /* 0x0000001f00387802 */ /* 0x000fe40000000f00 */
[----:B------:R-:W-:-:S02]  /*3b40*/  MOV R57, 0xffffffff ;  /* 0xffffffff00397802 */ /* 0x000fc40000000f00 */
        /* <DEDUP_REMOVED lines=10> */
[----:B------:R-:W-:Y:S02]  /*3bf0*/  MOV R56, 0x1f ;  /* 0x0000001f00387802 */ /* 0x000fe40000000f00 */
[----:B------:R-:W-:-:S02]  /*3c00*/  MOV R57, 0xffffffff ;  /* 0xffffffff00397802 */ /* 0x000fc40000000f00 */
[----:B------:R-:W-:Y:S02]  /*3c10*/  MOV R48, 0x3c30 ;  /* 0x00003c3000307802 */ /* 0x000fe40000000f00 */
[----:B------:R-:W-:Y:S05]  /*3c20*/  CALL.REL.NOINC `($__internal_49_$__cuda_sm70_shflsync_bfly_p) ;  /* 0x0000001000007944 */ /* 0x000fea0003c00000 */
[----:B01----:R-:W-:Y:S05]  /*3c30*/  BRA `(.L_x_16027) ;  /* 0xffffea2000007947 */ /* 0x003fea000383ffff */
        .weak           $__internal_49_$__cuda_sm70_shflsync_bfly_p
        .type           $__internal_49_$__cuda_sm70_shflsync_bfly_p,@function
        .size           $__internal_49_$__cuda_sm70_shflsync_bfly_p,(.L_x_26539 - $__internal_49_$__cuda_sm70_shflsync_bfly_p)
$__internal_49_$__cuda_sm70_shflsync_bfly_p:
[----:B------:R-:W-:Y:S01]  /*3c40*/  HFMA2.MMA R49, -RZ, RZ, 0, 0 ;  /* 0x00000000ff317435 */ /* 0x000fe200000001ff */
[----:B------:R-:W-:Y:S04]  /*3c50*/  WARPSYNC R57 ;  /* 0x0000003900007348 */ /* 0x000fe80003800000 */
[----:B------:R0:W1:Y:S01]  /*3c60*/  SHFL.BFLY PT, R181, R52, R181, R56 ;  /* 0x0c0000b534b57389 */ /* 0x00006200000e0038 */
[----:B------:R-:W-:Y:S05]  /*3c70*/  RET.REL.NODEC R48 `(_ZN10layer_norm31ln_parallel_residual_fwd_kernelINS_13Kernel_traitsI6__halfS2_fS2_fjLj1024ELj1ELj4ELj1ELj16ENS_18Kernel_traits_baseILj1024ES2_S2_fS2_fjLj128EEEEELb0ELb0ELb1EEEvNS_9FwdParamsE) ;  /* 0xffffc38030007950 */ /* 0x000fea0003c3ffff */
.L_x_16028:
        /* <DEDUP_REMOVED lines=16> */
.L_x_26539:


//--------------------- .text._ZN10layer_norm31ln_parallel_residual_fwd_kernelINS_13Kernel_traitsI6__halfS2_fS2_fjLj1024ELj1ELj4ELj1ELj16ENS_18Kernel_traits_baseILj1024ES2_S2_fS2_fjLj128EEEEELb0ELb1ELb0EEEvNS_9FwdParamsE --------------------------
	.section	.text._ZN10layer_norm31ln_parallel_residual_fwd_kernelINS_13Kernel_traitsI6__halfS2_fS2_fjLj1024ELj1ELj4ELj1ELj16ENS_18Kernel_traits_baseILj1024ES2_S2_fS2_fjLj128EEEEELb0ELb1ELb0EEEvNS_9FwdParamsE,"ax",@progbits
	.sectioninfo	@"SHI_REGISTERS=127"
	.align	128
        .global         _ZN10layer_norm31ln_parallel_residual_fwd_kernelINS_13Kernel_traitsI6__halfS2_fS2_fjLj1024ELj1ELj4ELj1ELj16ENS_18Kernel_traits_baseILj1024ES2_S2_fS2_fjLj128EEEEELb0ELb1ELb0EEEvNS_9FwdParamsE
        .type           _ZN10layer_norm31ln_parallel_residual_fwd_kernelINS_13Kernel_traitsI6__halfS2_fS2_fjLj1024ELj1ELj4ELj1ELj16ENS_18Kernel_traits_baseILj1024ES2_S2_fS2_fjLj128EEEEELb0ELb1ELb0EEEvNS_9FwdParamsE,@function
        .size           _ZN10layer_norm31ln_parallel_residual_fwd_kernelINS_13Kernel_traitsI6__halfS2_fS2_fjLj1024ELj1ELj4ELj1ELj16ENS_18Kernel_traits_baseILj1024ES2_S2_fS2_fjLj128EEEEELb0ELb1ELb0EEEvNS_9FwdParamsE,(.L_x_26540 - _ZN10layer_norm31ln_parallel_residual_fwd_kernelINS_13Kernel_traitsI6__halfS2_fS2_fjLj1024ELj1ELj4ELj1ELj16ENS_18Kernel_traits_baseILj1024ES2_S2_fS2_fjLj128EEEEELb0ELb1ELb0EEEvNS_9FwdParamsE)
        .other          _ZN10layer_norm31ln_parallel_residual_fwd_kernelINS_13Kernel_traitsI6__halfS2_fS2_fjLj1024ELj1ELj4ELj1ELj16ENS_18Kernel_traits_baseILj1024ES2_S2_fS2_fjLj128EEEEELb0ELb1ELb0EEEvNS_9FwdParamsE,@"STO_CUDA_ENTRY STV_DEFAULT"
_ZN10layer_norm31ln_parallel_residual_fwd_kernelINS_13Kernel_traitsI6__halfS2_fS2_fjLj1024ELj1ELj4ELj1ELj16ENS_18Kernel_traits_baseILj1024ES2_S2_fS2_fjLj128EEEEELb0ELb1ELb0EEEvNS_9FwdParamsE:
.text._ZN10layer_norm31ln_parallel_residual_fwd_kernelINS_13Kernel_traitsI6__halfS2_fS2_fjLj1024ELj1ELj4ELj1ELj16ENS_18Kernel_traits_baseILj1024ES2_S2_fS2_fjLj128EEEEELb0ELb1ELb0EEEvNS_9FwdParamsE:
        /* <DEDUP_REMOVED lines=31> */
.L_x_16030:
[----:B0-----:R-:W-:Y:S05]  /*01f0*/  BSYNC B0 ;  /* 0x0000000000007941 */ /* 0x001fea0003800000 */
.L_x_16029:
        /* <DEDUP_REMOVED lines=13> */
.L_x_16032:
[----:B0-----:R-:W-:Y:S05]  /*02d0*/  BSYNC B0 ;  /* 0x0000000000007941 */ /* 0x001fea0003800000 */
.L_x_16031:
        /* <DEDUP_REMOVED lines=13> */
.L_x_16034:
[----:B0-----:R-:W-:Y:S05]  /*03b0*/  BSYNC B0 ;  /* 0x0000000000007941 */ /* 0x001fea0003800000 */
.L_x_16033:
        /* <DEDUP_REMOVED lines=12> */
.L_x_16036:
[----:B0-----:R-:W-:Y:S05]  /*0480*/  BSYNC B0 ;  /* 0x0000000000007941 */ /* 0x001fea0003800000 */
.L_x_16035:
[----:B------:R-:W-:Y:S05]  /*0490*/  @P4 EXIT ;  /* 0x000000000000494d */ /* 0x000fea0003800000 */
[--C-:B-----5:R-:W-:Y:S01]  /*04a0*/  HADD2.F32 R72, -RZ, R16.reuse.H0_H0 ;  /* 0x20000010ff487230 */ /* 0x120fe20000004100 */
[----:B------:R-:W-:Y:S01]  /*04b0*/  ULDC.U8 UR6, c[0x0][0x1f0] ;  /* 0x00007c0000067ab9 */ /* 0x000fe20000000000 */
[----:B------:R-:W-:Y:S02]  /*04c0*/  HADD2.F32 R73, -RZ, R16.H1_H1 ;  /* 0x30000010ff497230 */ /* 0x000fe40000004100 */
[----:B------:R-:W-:-:S02]  /*04d0*/  HADD2.F32 R70, -RZ, R17.H0_H0 ;  /* 0x20000011ff467230 */ /* 0x000fc40000004100 */
[----:B------:R-:W-:Y:S02]  /*04e0*/  HADD2.F32 R71, -RZ, R17.H1_H1 ;  /* 0x30000011ff477230 */ /* 0x000fe40000004100 */
[--C-:B------:R-:W-:Y:S02]  /*04f0*/  HADD2.F32 R68, -RZ, R18.reuse.H0_H0 ;  /* 0x20000012ff447230 */ /* 0x100fe40000004100 */
[----:B------:R-:W-:Y:S02]  /*0500*/  HADD2.F32 R69, -RZ, R18.H1_H1 ;  /* 0x30000012ff457230 */ /* 0x000fe40000004100 */
[----:B------:R-:W-:Y:S02]  /*0510*/  HADD2.F32 R18, -RZ, R19.H0_H0 ;  /* 0x20000013ff127230 */ /* 0x000fe40000004100 */
        /* <DEDUP_REMOVED lines=57> */
.L_x_16120:
        /* <DEDUP_REMOVED lines=30> */
.L_x_16039:
[----:B0----5:R-:W-:-:S05]  /*0a90*/  HADD2.F32 R33, -RZ, R20.H0_H0 ;  /* 0x20000014ff217230 */ /* 0x021fca0000004100 */
[----:B------:R-:W-:-:S04]  /*0aa0*/  FADD.FTZ R32, R33, R32 ;  /* 0x0000002021207221 */ /* 0x000fc80000010000 */
[----:B------:R-:W-:Y:S02]  /*0ab0*/  @P3 FADD.FTZ R32, R24, R32 ;  /* 0x0000002018203221 */ /* 0x000fe40000010000 */
.L_x_16040:
[----:B------:R-:W-:Y:S01]  /*0ac0*/  HADD2.F32 R33, -RZ, R36.H1_H1 ;  /* 0x30000024ff217230 */ /* 0x000fe20000004100 */
[----:B------:R-:W-:Y:S05]  /*0ad0*/  @P4 BRA `(.L_x_16041) ;  /* 0x0000003000004947 */ /* 0x000fea0003800000 */
[----:B------:R-:W-:Y:S05]  /*0ae0*/  @!P3 BRA `(.L_x_16042) ;  /* 0x000000500000b947 */ /* 0x000fea0003800000 */
[----:B-----5:R-:W-:Y:S01]  /*0af0*/  FADD.FTZ R33, R25, R33 ;  /* 0x0000002119217221 */ /* 0x020fe20000010000 */
[----:B------:R-:W-:Y:S05]  /*0b00*/  BRA `(.L_x_16042) ;  /* 0x0000003000007947 */ /* 0x000fea0003800000 */
.L_x_16041:
[----:B-----5:R-:W-:-:S05]  /*0b10*/  HADD2.F32 R34, -RZ, R20.H1_H1 ;  /* 0x30000014ff227230 */ /* 0x020fca0000004100 */
[----:B------:R-:W-:-:S04]  /*0b20*/  FADD.FTZ R33, R34, R33 ;  /* 0x0000002122217221 */ /* 0x000fc80000010000 */
[----:B------:R-:W-:Y:S02]  /*0b30*/  @P3 FADD.FTZ R33, R25, R33 ;  /* 0x0000002119213221 */ /* 0x000fe40000010000 */
.L_x_16042:
[----:B------:R-:W-:Y:S01]  /*0b40*/  HADD2.F32 R34, -RZ, R37.H0_H0 ;  /* 0x20000025ff227230 */ /* 0x000fe20000004100 */
[----:B------:R-:W-:Y:S05]  /*0b50*/  @P4 BRA `(.L_x_16043) ;  /* 0x0000003000004947 */ /* 0x000fea0003800000 */
[----:B------:R-:W-:Y:S05]  /*0b60*/  @!P3 BRA `(.L_x_16044) ;  /* 0x000000500000b947 */ /* 0x000fea0003800000 */
[----:B-----5:R-:W-:Y:S01]  /*0b70*/  FADD.FTZ R34, R26, R34 ;  /* 0x000000221a227221 */ /* 0x020fe20000010000 */
[----:B------:R-:W-:Y:S05]  /*0b80*/  BRA `(.L_x_16044) ;  /* 0x0000003000007947 */ /* 0x000fea0003800000 */
.L_x_16043:
[----:B-----5:R-:W-:-:S05]  /*0b90*/  HADD2.F32 R35, -RZ, R21.H0_H0 ;  /* 0x20000015ff237230 */ /* 0x020fca0000004100 */
[----:B------:R-:W-:-:S04]  /*0ba0*/  FADD.FTZ R34, R35, R34 ;  /* 0x0000002223227221 */ /* 0x000fc80000010000 */
[----:B------:R-:W-:Y:S02]  /*0bb0*/  @P3 FADD.FTZ R34, R26, R34 ;  /* 0x000000221a223221 */ /* 0x000fe40000010000 */
.L_x_16044:
[----:B------:R-:W-:Y:S01]  /*0bc0*/  HADD2.F32 R35, -RZ, R37.H1_H1 ;  /* 0x30000025ff237230 */ /* 0x000fe20000004100 */
[----:B------:R-:W-:Y:S05]  /*0bd0*/  @P4 BRA `(.L_x_16045) ;  /* 0x0000003000004947 */ /* 0x000fea0003800000 */
[----:B------:R-:W-:Y:S05]  /*0be0*/  @!P3 BRA `(.L_x_16046) ;  /* 0x000000500000b947 */ /* 0x000fea0003800000 */
[----:B-----5:R-:W-:Y:S01]  /*0bf0*/  FADD.FTZ R35, R27, R35 ;  /* 0x000000231b237221 */ /* 0x020fe20000010000 */
[----:B------:R-:W-:Y:S05]  /*0c00*/  BRA `(.L_x_16046) ;  /* 0x0000003000007947 */ /* 0x000fea0003800000 */
.L_x_16045:
[----:B-----5:R-:W-:-:S05]  /*0c10*/  HADD2.F32 R36, -RZ, R21.H1_H1 ;  /* 0x30000015ff247230 */ /* 0x020fca0000004100 */
[----:B------:R-:W-:-:S04]  /*0c20*/  FADD.FTZ R35, R36, R35 ;  /* 0x0000002324237221 */ /* 0x000fc80000010000 */
[----:B------:R-:W-:Y:S02]  /*0c30*/  @P3 FADD.FTZ R35, R27, R35 ;  /* 0x000000231b233221 */ /* 0x000fe40000010000 */
.L_x_16046:
[----:B------:R-:W-:Y:S01]  /*0c40*/  HADD2.F32 R36, -RZ, R38.H0_H0 ;  /* 0x20000026ff247230 */ /* 0x000fe20000004100 */
[----:B------:R-:W-:Y:S05]  /*0c50*/  @P4 BRA `(.L_x_16047) ;  /* 0x0000003000004947 */ /* 0x000fea0003800000 */
[----:B------:R-:W-:Y:S05]  /*0c60*/  @!P3 BRA `(.L_x_16048) ;  /* 0x000000500000b947 */ /* 0x000fea0003800000 */
[----:B-----5:R-:W-:Y:S01]  /*0c70*/  FADD.FTZ R36, R28, R36 ;  /* 0x000000241c247221 */ /* 0x020fe20000010000 */
[----:B------:R-:W-:Y:S05]  /*0c80*/  BRA `(.L_x_16048) ;  /* 0x0000003000007947 */ /* 0x000fea0003800000 */
.L_x_16047:
[----:B-----5:R-:W-:-:S05]  /*0c90*/  HADD2.F32 R37, -RZ, R22.H0_H0 ;  /* 0x20000016ff257230 */ /* 0x020fca0000004100 */
[----:B------:R-:W-:-:S04]  /*0ca0*/  FADD.FTZ R36, R37, R36 ;  /* 0x0000002425247221 */ /* 0x000fc80000010000 */
[----:B------:R-:W-:Y:S02]  /*0cb0*/  @P3 FADD.FTZ R36, R28, R36 ;  /* 0x000000241c243221 */ /* 0x000fe40000010000 */
.L_x_16048:
[----:B------:R-:W-:Y:S01]  /*0cc0*/  HADD2.F32 R37, -RZ, R38.H1_H1 ;  /* 0x30000026ff257230 */ /* 0x000fe20000004100 */
[----:B------:R-:W-:Y:S05]  /*0cd0*/  @P4 BRA `(.L_x_16049) ;  /* 0x0000003000004947 */ /* 0x000fea0003800000 */
[----:B------:R-:W-:Y:S05]  /*0ce0*/  @!P3 BRA `(.L_x_16050) ;  /* 0x000000500000b947 */ /* 0x000fea0003800000 */
[----:B-----5:R-:W-:Y:S01]  /*0cf0*/  FADD.FTZ R37, R29, R37 ;  /* 0x000000251d257221 */ /* 0x020fe20000010000 */
[----:B------:R-:W-:Y:S05]  /*0d00*/  BRA `(.L_x_16050) ;  /* 0x0000003000007947 */ /* 0x000fea0003800000 */
.L_x_16049:
[----:B-----5:R-:W-:-:S05]  /*0d10*/  HADD2.F32 R38, -RZ, R22.H1_H1 ;  /* 0x30000016ff267230 */ /* 0x020fca0000004100 */
[----:B------:R-:W-:-:S04]  /*0d20*/  FADD.FTZ R37, R38, R37 ;  /* 0x0000002526257221 */ /* 0x000fc80000010000 */
[----:B------:R-:W-:Y:S02]  /*0d30*/  @P3 FADD.FTZ R37, R29, R37 ;  /* 0x000000251d253221 */ /* 0x000fe40000010000 */
.L_x_16050:
[----:B------:R-:W-:Y:S01]  /*0d40*/  HADD2.F32 R38, -RZ, R39.H0_H0 ;  /* 0x20000027ff267230 */ /* 0x000fe20000004100 */
[----:B------:R-:W-:Y:S05]  /*0d50*/  @P4 BRA `(.L_x_16051) ;  /* 0x0000003000004947 */ /* 0x000fea0003800000 */
[----:B------:R-:W-:Y:S05]  /*0d60*/  @!P3 BRA `(.L_x_16052) ;  /* 0x000000500000b947 */ /* 0x000fea0003800000 */
[----:B-----5:R-:W-:Y:S01]  /*0d70*/  FADD.FTZ R38, R30, R38 ;  /* 0x000000261e267221 */ /* 0x020fe20000010000 */
[----:B------:R-:W-:Y:S05]  /*0d80*/  BRA `(.L_x_16052) ;  /* 0x0000003000007947 */ /* 0x000fea0003800000 */
.L_x_16051:
[----:B-----5:R-:W-:-:S05]  /*0d90*/  HADD2.F32 R65, -RZ, R23.H0_H0 ;  /* 0x20000017ff417230 */ /* 0x020fca0000004100 */
[----:B------:R-:W-:-:S04]  /*0da0*/  FADD.FTZ R38, R65, R38 ;  /* 0x0000002641267221 */ /* 0x000fc80000010000 */
[----:B------:R-:W-:Y:S02]  /*0db0*/  @P3 FADD.FTZ R38, R30, R38 ;  /* 0x000000261e263221 */ /* 0x000fe40000010000 */
.L_x_16052:
[----:B------:R-:W-:Y:S01]  /*0dc0*/  HADD2.F32 R39, -RZ, R39.H1_H1 ;  /* 0x30000027ff277230 */ /* 0x000fe20000004100 */
[----:B------:R-:W-:Y:S05]  /*0dd0*/  @P4 BRA `(.L_x_16053) ;  /* 0x0000003000004947 */ /* 0x000fea0003800000 */
[----:B------:R-:W-:Y:S05]  /*0de0*/  @!P3 BRA `(.L_x_16054) ;  /* 0x000000500000b947 */ /* 0x000fea0003800000 */
[----:B-----5:R-:W-:Y:S01]  /*0df0*/  FADD.FTZ R39, R31, R39 ;  /* 0x000000271f277221 */ /* 0x020fe20000010000 */
[----:B------:R-:W-:Y:S05]  /*0e00*/  BRA `(.L_x_16054) ;  /* 0x0000003000007947 */ /* 0x000fea0003800000 */
.L_x_16053:
[----:B-----5:R-:W-:-:S05]  /*0e10*/  HADD2.F32 R66, -RZ, R23.H1_H1 ;  /* 0x30000017ff427230 */ /* 0x020fca0000004100 */
[----:B------:R-:W-:-:S04]  /*0e20*/  FADD.FTZ R39, R66, R39 ;  /* 0x0000002742277221 */ /* 0x000fc80000010000 */
[----:B------:R-:W-:Y:S02]  /*0e30*/  @P3 FADD.FTZ R39, R31, R39 ;  /* 0x000000271f273221 */ /* 0x000fe40000010000 */
.L_x_16054:
[C---:B------:R-:W-:Y:S02]  /*0e40*/  LEA R66, P3, R114.reuse, c[0x0][0x188], 0x5 ;  /* 0x0000620072427a11 */ /* 0x040fe400078628ff */
[C---:B------:R-:W-:Y:S02]  /*0e50*/  IADD3 R65, R114.reuse, 0x20, RZ ;  /* 0x0000002072417810 */ /* 0x040fe40007ffe0ff */
[----:B------:R-:W-:-:S05]  /*0e60*/  LEA.HI.X R67, R114, c[0x0][0x18c], RZ, 0x5, P3 ;  /* 0x0000630072437a11 */ /* 0x000fca00018f2cff */
[----:B------:R0:W-:Y:S04]  /*0e70*/  STG.E.128 [R66.64], R32 ;  /* 0x0000002042007986 */ /* 0x0001e8000c101d04 */
[----:B------:R0:W-:Y:S02]  /*0e80*/  STG.E.128 [R66.64+0x10], R36 ;  /* 0x0000102442007986 */ /* 0x0001e4000c101d04 */
.L_x_16038:
[----:B------:R-:W-:Y:S05]  /*0e90*/  BSYNC B0 ;  /* 0x0000000000007941 */ /* 0x000fea0003800000 */
.L_x_16037:
        /* <DEDUP_REMOVED lines=24> */
.L_x_16057:
[----:B0----5:R-:W-:-:S05]  /*1020*/  HADD2.F32 R41, -RZ, R20.H0_H0 ;  /* 0x20000014ff297230 */ /* 0x021fca0000004100 */
[----:B------:R-:W-:-:S04]  /*1030*/  FADD.FTZ R40, R41, R40 ;  /* 0x0000002829287221 */ /* 0x000fc80000010000 */
[----:B------:R-:W-:Y:S02]  /*1040*/  @P3 FADD.FTZ R40, R24, R40 ;  /* 0x0000002818283221 */ /* 0x000fe40000010000 */
.L_x_16058:
[----:B------:R-:W-:Y:S01]  /*1050*/  HADD2.F32 R41, -RZ, R44.H1_H1 ;  /* 0x3000002cff297230 */ /* 0x000fe20000004100 */
[----:B------:R-:W-:Y:S05]  /*1060*/  @P4 BRA `(.L_x_16059) ;  /* 0x0000003000004947 */ /* 0x000fea0003800000 */
[----:B------:R-:W-:Y:S05]  /*1070*/  @!P3 BRA `(.L_x_16060) ;  /* 0x000000500000b947 */ /* 0x000fea0003800000 */
[----:B-----5:R-:W-:Y:S01]  /*1080*/  FADD.FTZ R41, R25, R41 ;  /* 0x0000002919297221 */ /* 0x020fe20000010000 */
[----:B------:R-:W-:Y:S05]  /*1090*/  BRA `(.L_x_16060) ;  /* 0x0000003000007947 */ /* 0x000fea0003800000 */
.L_x_16059:
[----:B-----5:R-:W-:-:S05]  /*10a0*/  HADD2.F32 R42, -RZ, R20.H1_H1 ;  /* 0x30000014ff2a7230 */ /* 0x020fca0000004100 */
[----:B------:R-:W-:-:S04]  /*10b0*/  FADD.FTZ R41, R42, R41 ;  /* 0x000000292a297221 */ /* 0x000fc80000010000 */
[----:B------:R-:W-:Y:S02]  /*10c0*/  @P3 FADD.FTZ R41, R25, R41 ;  /* 0x0000002919293221 */ /* 0x000fe40000010000 */
.L_x_16060:
[----:B------:R-:W-:Y:S01]  /*10d0*/  HADD2.F32 R42, -RZ, R45.H0_H0 ;  /* 0x2000002dff2a7230 */ /* 0x000fe20000004100 */
[----:B------:R-:W-:Y:S05]  /*10e0*/  @P4 BRA `(.L_x_16061) ;  /* 0x0000003000004947 */ /* 0x000fea0003800000 */
[----:B------:R-:W-:Y:S05]  /*10f0*/  @!P3 BRA `(.L_x_16062) ;  /* 0x000000500000b947 */ /* 0x000fea0003800000 */
[----:B-----5:R-:W-:Y:S01]  /*1100*/  FADD.FTZ R42, R26, R42 ;  /* 0x0000002a1a2a7221 */ /* 0x020fe20000010000 */
[----:B------:R-:W-:Y:S05]  /*1110*/  BRA `(.L_x_16062) ;  /* 0x0000003000007947 */ /* 0x000fea0003800000 */
.L_x_16061:
[----:B-----5:R-:W-:-:S05]  /*1120*/  HADD2.F32 R43, -RZ, R21.H0_H0 ;  /* 0x20000015ff2b7230 */ /* 0x020fca0000004100 */
[----:B------:R-:W-:-:S04]  /*1130*/  FADD.FTZ R42, R43, R42 ;  /* 0x0000002a2b2a7221 */ /* 0x000fc80000010000 */
[----:B------:R-:W-:Y:S02]  /*1140*/  @P3 FADD.FTZ R42, R26, R42 ;  /* 0x0000002a1a2a3221 */ /* 0x000fe40000010000 */
.L_x_16062:
[----:B------:R-:W-:Y:S01]  /*1150*/  HADD2.F32 R43, -RZ, R45.H1_H1 ;  /* 0x3000002dff2b7230 */ /* 0x000fe20000004100 */
[----:B------:R-:W-:Y:S05]  /*1160*/  @P4 BRA `(.L_x_16063) ;  /* 0x0000003000004947 */ /* 0x000fea0003800000 */
[----:B------:R-:W-:Y:S05]  /*1170*/  @!P3 BRA `(.L_x_16064) ;  /* 0x000000500000b947 */ /* 0x000fea0003800000 */
[----:B-----5:R-:W-:Y:S01]  /*1180*/  FADD.FTZ R43, R27, R43 ;  /* 0x0000002b1b2b7221 */ /* 0x020fe20000010000 */
[----:B------:R-:W-:Y:S05]  /*1190*/  BRA `(.L_x_16064) ;  /* 0x0000003000007947 */ /* 0x000fea0003800000 */
.L_x_16063:
[----:B-----5:R-:W-:-:S05]  /*11a0*/  HADD2.F32 R44, -RZ, R21.H1_H1 ;  /* 0x30000015ff2c7230 */ /* 0x020fca0000004100 */
[----:B------:R-:W-:-:S04]  /*11b0*/  FADD.FTZ R43, R44, R43 ;  /* 0x0000002b2c2b7221 */ /* 0x000fc80000010000 */
[----:B------:R-:W-:Y:S02]  /*11c0*/  @P3 FADD.FTZ R43, R27, R43 ;  /* 0x0000002b1b2b3221 */ /* 0x000fe40000010000 */
.L_x_16064:
[----:B------:R-:W-:Y:S01]  /*11d0*/  HADD2.F32 R44, -RZ, R46.H0_H0 ;  /* 0x2000002eff2c7230 */ /* 0x000fe20000004100 */
[----:B------:R-:W-:Y:S05]  /*11e0*/  @P4 BRA `(.L_x_16065) ;  /* 0x0000003000004947 */ /* 0x000fea0003800000 */
[----:B------:R-:W-:Y:S05]  /*11f0*/  @!P3 BRA `(.L_x_16066) ;  /* 0x000000500000b947 */ /* 0x000fea0003800000 */
[----:B-----5:R-:W-:Y:S01]  /*1200*/  FADD.FTZ R44, R28, R44 ;  /* 0x0000002c1c2c7221 */ /* 0x020fe20000010000 */
[----:B------:R-:W-:Y:S05]  /*1210*/  BRA `(.L_x_16066) ;  /* 0x0000003000007947 */ /* 0x000fea0003800000 */
.L_x_16065:
[----:B-----5:R-:W-:-:S05]  /*1220*/  HADD2.F32 R45, -RZ, R22.H0_H0 ;  /* 0x20000016ff2d7230 */ /* 0x020fca0000004100 */
[----:B------:R-:W-:-:S04]  /*1230*/  FADD.FTZ R44, R45, R44 ;  /* 0x0000002c2d2c7221 */ /* 0x000fc80000010000 */
[----:B------:R-:W-:Y:S02]  /*1240*/  @P3 FADD.FTZ R44, R28, R44 ;  /* 0x0000002c1c2c3221 */ /* 0x000fe40000010000 */
.L_x_16066:
[----:B------:R-:W-:Y:S01]  /*1250*/  HADD2.F32 R45, -RZ, R46.H1_H1 ;  /* 0x3000002eff2d7230 */ /* 0x000fe20000004100 */
[----:B------:R-:W-:Y:S05]  /*1260*/  @P4 BRA `(.L_x_16067) ;  /* 0x0000003000004947 */ /* 0x000fea0003800000 */
[----:B------:R-:W-:Y:S05]  /*1270*/  @!P3 BRA `(.L_x_16068) ;  /* 0x000000500000b947 */ /* 0x000fea0003800000 */
[----:B-----5:R-:W-:Y:S01]  /*1280*/  FADD.FTZ R45, R29, R45 ;  /* 0x0000002d1d2d7221 */ /* 0x020fe20000010000 */
[----:B------:R-:W-:Y:S05]  /*1290*/  BRA `(.L_x_16068) ;  /* 0x0000003000007947 */ /* 0x000fea0003800000 */
.L_x_16067:
[----:B-----5:R-:W-:-:S05]  /*12a0*/  HADD2.F32 R46, -RZ, R22.H1_H1 ;  /* 0x30000016ff2e7230 */ /* 0x020fca0000004100 */
[----:B------:R-:W-:-:S04]  /*12b0*/  FADD.FTZ R45, R46, R45 ;  /* 0x0000002d2e2d7221 */ /* 0x000fc80000010000 */
[----:B------:R-:W-:Y:S02]  /*12c0*/  @P3 FADD.FTZ R45, R29, R45 ;  /* 0x0000002d1d2d3221 */ /* 0x000fe40000010000 */
.L_x_16068:
[----:B------:R-:W-:Y:S01]  /*12d0*/  HADD2.F32 R46, -RZ, R47.H0_H0 ;  /* 0x2000002fff2e7230 */ /* 0x000fe20000004100 */
[----:B------:R-:W-:Y:S05]  /*12e0*/  @P4 BRA `(.L_x_16069) ;  /* 0x0000003000004947 */ /* 0x000fea0003800000 */
[----:B------:R-:W-:Y:S05]  /*12f0*/  @!P3 BRA `(.L_x_16070) ;  /* 0x000000500000b947 */ /* 0x000fea0003800000 */
[----:B-----5:R-:W-:Y:S01]  /*1300*/  FADD.FTZ R46, R30, R46 ;  /* 0x0000002e1e2e7221 */ /* 0x020fe20000010000 */
[----:B------:R-:W-:Y:S05]  /*1310*/  BRA `(.L_x_16070) ;  /* 0x0000003000007947 */ /* 0x000fea0003800000 */
.L_x_16069:
[----:B-----5:R-:W-:-:S05]  /*1320*/  HADD2.F32 R67, -RZ, R23.H0_H0 ;  /* 0x20000017ff437230 */ /* 0x020fca0000004100 */
[----:B------:R-:W-:-:S04]  /*1330*/  FADD.FTZ R46, R67, R46 ;  /* 0x0000002e432e7221 */ /* 0x000fc80000010000 */
[----:B------:R-:W-:Y:S02]  /*1340*/  @P3 FADD.FTZ R46, R30, R46 ;  /* 0x0000002e1e2e3221 */ /* 0x000fe40000010000 */
.L_x_16070:
[----:B------:R-:W-:Y:S01]  /*1350*/  HADD2.F32 R47, -RZ, R47.H1_H1 ;  /* 0x3000002fff2f7230 */ /* 0x000fe20000004100 */
[----:B------:R-:W-:Y:S05]  /*1360*/  @P4 BRA `(.L_x_16071) ;  /* 0x0000003000004947 */ /* 0x000fea0003800000 */
[----:B------:R-:W-:Y:S05]  /*1370*/  @!P3 BRA `(.L_x_16072) ;  /* 0x000000500000b947 */ /* 0x000fea0003800000 */
[----:B-----5:R-:W-:Y:S01]  /*1380*/  FADD.FTZ R47, R31, R47 ;  /* 0x0000002f1f2f7221 */ /* 0x020fe20000010000 */
[----:B------:R-:W-:Y:S05]  /*1390*/  BRA `(.L_x_16072) ;  /* 0x0000003000007947 */ /* 0x000fea0003800000 */
.L_x_16071:
[----:B-----5:R-:W-:-:S05]  /*13a0*/  HADD2.F32 R66, -RZ, R23.H1_H1 ;  /* 0x30000017ff427230 */ /* 0x020fca0000004100 */
[----:B------:R-:W-:-:S04]  /*13b0*/  FADD.FTZ R47, R66, R47 ;  /* 0x0000002f422f7221 */ /* 0x000fc80000010000 */
[----:B------:R-:W-:Y:S02]  /*13c0*/  @P3 FADD.FTZ R47, R31, R47 ;  /* 0x0000002f1f2f3221 */ /* 0x000fe40000010000 */
.L_x_16072:
[----:B------:R-:W-:-:S04]  /*13d0*/  LEA R66, P3, R65, c[0x0][0x188], 0x5 ;  /* 0x0000620041427a11 */ /* 0x000fc800078628ff */
[C---:B------:R-:W-:Y:S02]  /*13e0*/  LEA.HI.X R67, R65.reuse, c[0x0][0x18c], RZ, 0x5, P3 ;  /* 0x0000630041437a11 */ /* 0x040fe400018f2cff */
[----:B------:R-:W-:-:S03]  /*13f0*/  IADD3 R65, R65, 0x20, RZ ;  /* 0x0000002041417810 */ /* 0x000fc60007ffe0ff */
[----:B------:R0:W-:Y:S04]  /*1400*/  STG.E.128 [R66.64], R40 ;  /* 0x0000002842007986 */ /* 0x0001e8000c101d04 */
[----:B------:R0:W-:Y:S02]  /*1410*/  STG.E.128 [R66.64+0x10], R44 ;  /* 0x0000102c42007986 */ /* 0x0001e4000c101d04 */
.L_x_16056:
[----:B------:R-:W-:Y:S05]  /*1420*/  BSYNC B0 ;  /* 0x0000000000007941 */ /* 0x000fea0003800000 */
.L_x_16055:
        /* <DEDUP_REMOVED lines=23> */
.L_x_16075:
[----:B0----5:R-:W-:-:S05]  /*15a0*/  HADD2.F32 R49, -RZ, R20.H0_H0 ;  /* 0x20000014ff317230 */ /* 0x021fca0000004100 */
[----:B------:R-:W-:-:S04]  /*15b0*/  FADD.FTZ R48, R49, R48 ;  /* 0x0000003031307221 */ /* 0x000fc80000010000 */
[----:B------:R-:W-:Y:S02]  /*15c0*/  @P3 FADD.FTZ R48, R24, R48 ;  /* 0x0000003018303221 */ /* 0x000fe40000010000 */
.L_x_16076:
[----:B------:R-:W-:Y:S01]  /*15d0*/  HADD2.F32 R49, -RZ, R52.H1_H1 ;  /* 0x30000034ff317230 */ /* 0x000fe20000004100 */
[----:B------:R-:W-:Y:S05]  /*15e0*/  @P4 BRA `(.L_x_16077) ;  /* 0x0000003000004947 */ /* 0x000fea0003800000 */
[----:B------:R-:W-:Y:S05]  /*15f0*/  @!P3 BRA `(.L_x_16078) ;  /* 0x000000500000b947 */ /* 0x000fea0003800000 */
[----:B-----5:R-:W-:Y:S01]  /*1600*/  FADD.FTZ R49, R25, R49 ;  /* 0x0000003119317221 */ /* 0x020fe20000010000 */
[----:B------:R-:W-:Y:S05]  /*1610*/  BRA `(.L_x_16078) ;  /* 0x0000003000007947 */ /* 0x000fea0003800000 */
.L_x_16077:
[----:B-----5:R-:W-:-:S05]  /*1620*/  HADD2.F32 R50, -RZ, R20.H1_H1 ;  /* 0x30000014ff327230 */ /* 0x020fca0000004100 */
[----:B------:R-:W-:-:S04]  /*1630*/  FADD.FTZ R49, R50, R49 ;  /* 0x0000003132317221 */ /* 0x000fc80000010000 */
[----:B------:R-:W-:Y:S02]  /*1640*/  @P3 FADD.FTZ R49, R25, R49 ;  /* 0x0000003119313221 */ /* 0x000fe40000010000 */
.L_x_16078:
[----:B------:R-:W-:Y:S01]  /*1650*/  HADD2.F32 R50, -RZ, R53.H0_H0 ;  /* 0x20000035ff327230 */ /* 0x000fe20000004100 */
[----:B------:R-:W-:Y:S05]  /*1660*/  @P4 BRA `(.L_x_16079) ;  /* 0x0000003000004947 */ /* 0x000fea0003800000 */
[----:B------:R-:W-:Y:S05]  /*1670*/  @!P3 BRA `(.L_x_16080) ;  /* 0x000000500000b947 */ /* 0x000fea0003800000 */
[----:B-----5:R-:W-:Y:S01]  /*1680*/  FADD.FTZ R50, R26, R50 ;  /* 0x000000321a327221 */ /* 0x020fe20000010000 */
[----:B------:R-:W-:Y:S05]  /*1690*/  BRA `(.L_x_16080) ;  /* 0x0000003000007947 */ /* 0x000fea0003800000 */
.L_x_16079:
[----:B-----5:R-:W-:-:S05]  /*16a0*/  HADD2.F32 R51, -RZ, R21.H0_H0 ;  /* 0x20000015ff337230 */ /* 0x020fca0000004100 */
[----:B------:R-:W-:-:S04]  /*16b0*/  FADD.FTZ R50, R51, R50 ;  /* 0x0000003233327221 */ /* 0x000fc80000010000 */
[----:B------:R-:W-:Y:S02]  /*16c0*/  @P3 FADD.FTZ R50, R26, R50 ;  /* 0x000000321a323221 */ /* 0x000fe40000010000 */
.L_x_16080:
[----:B------:R-:W-:Y:S01]  /*16d0*/  HADD2.F32 R51, -RZ, R53.H1_H1 ;  /* 0x30000035ff337230 */ /* 0x000fe20000004100 */
[----:B------:R-:W-:Y:S05]  /*16e0*/  @P4 BRA `(.L_x_16081) ;  /* 0x0000003000004947 */ /* 0x000fea0003800000 */
[----:B------:R-:W-:Y:S05]  /*16f0*/  @!P3 BRA `(.L_x_16082) ;  /* 0x000000500000b947 */ /* 0x000fea0003800000 */
[----:B-----5:R-:W-:Y:S01]  /*1700*/  FADD.FTZ R51, R27, R51 ;  /* 0x000000331b337221 */ /* 0x020fe20000010000 */
[----:B------:R-:W-:Y:S05]  /*1710*/  BRA `(.L_x_16082) ;  /* 0x0000003000007947 */ /* 0x000fea0003800000 */
.L_x_16081:
[----:B-----5:R-:W-:-:S05]  /*1720*/  HADD2.F32 R52, -RZ, R21.H1_H1 ;  /* 0x30000015ff347230 */ /* 0x020fca0000004100 */
[----:B------:R-:W-:-:S04]  /*1730*/  FADD.FTZ R51, R52, R51 ;  /* 0x0000003334337221 */ /* 0x000fc80000010000 */
[----:B------:R-:W-:Y:S02]  /*1740*/  @P3 FADD.FTZ R51, R27, R51 ;  /* 0x000000331b333221 */ /* 0x000fe40000010000 */
.L_x_16082:
[----:B------:R-:W-:Y:S01]  /*1750*/  HADD2.F32 R52, -RZ, R54.H0_H0 ;  /* 0x20000036ff347230 */ /* 0x000fe20000004100 */
[----:B------:R-:W-:Y:S05]  /*1760*/  @P4 BRA `(.L_x_16083) ;  /* 0x0000003000004947 */ /* 0x000fea0003800000 */
[----:B------:R-:W-:Y:S05]  /*1770*/  @!P3 BRA `(.L_x_16084) ;  /* 0x000000500000b947 */ /* 0x000fea0003800000 */
[----:B-----5:R-:W-:Y:S01]  /*1780*/  FADD.FTZ R52, R28, R52 ;  /* 0x000000341c347221 */ /* 0x020fe20000010000 */
[----:B------:R-:W-:Y:S05]  /*1790*/  BRA `(.L_x_16084) ;  /* 0x0000003000007947 */ /* 0x000fea0003800000 */
.L_x_16083:
[----:B-----5:R-:W-:-:S05]  /*17a0*/  HADD2.F32 R53, -RZ, R22.H0_H0 ;  /* 0x20000016ff357230 */ /* 0x020fca0000004100 */
[----:B------:R-:W-:-:S04]  /*17b0*/  FADD.FTZ R52, R53, R52 ;  /* 0x0000003435347221 */ /* 0x000fc80000010000 */
[----:B------:R-:W-:Y:S02]  /*17c0*/  @P3 FADD.FTZ R52, R28, R52 ;  /* 0x000000341c343221 */ /* 0x000fe40000010000 */
.L_x_16084:
[----:B------:R-:W-:Y:S01]  /*17d0*/  HADD2.F32 R53, -RZ, R54.H1_H1 ;  /* 0x30000036ff357230 */ /* 0x000fe20000004100 */
[----:B------:R-:W-:Y:S05]  /*17e0*/  @P4 BRA `(.L_x_16085) ;  /* 0x0000003000004947 */ /* 0x000fea0003800000 */
[----:B------:R-:W-:Y:S05]  /*17f0*/  @!P3 BRA `(.L_x_16086) ;  /* 0x000000500000b947 */ /* 0x000fea0003800000 */
[----:B-----5:R-:W-:Y:S01]  /*1800*/  FADD.FTZ R53, R29, R53 ;  /* 0x000000351d357221 */ /* 0x020fe20000010000 */
[----:B------:R-:W-:Y:S05]  /*1810*/  BRA `(.L_x_16086) ;  /* 0x0000003000007947 */ /* 0x000fea0003800000 */
.L_x_16085:
[----:B-----5:R-:W-:-:S05]  /*1820*/  HADD2.F32 R54, -RZ, R22.H1_H1 ;  /* 0x30000016ff367230 */ /* 0x020fca0000004100 */
[----:B------:R-:W-:-:S04]  /*1830*/  FADD.FTZ R53, R54, R53 ;  /* 0x0000003536357221 */ /* 0x000fc80000010000 */
[----:B------:R-:W-:Y:S02]  /*1840*/  @P3 FADD.FTZ R53, R29, R53 ;  /* 0x000000351d353221 */ /* 0x000fe40000010000 */
.L_x_16086:
[----:B------:R-:W-:Y:S01]  /*1850*/  HADD2.F32 R54, -RZ, R55.H0_H0 ;  /* 0x20000037ff367230 */ /* 0x000fe20000004100 */
[----:B------:R-:W-:Y:S05]  /*1860*/  @P4 BRA `(.L_x_16087) ;  /* 0x0000003000004947 */ /* 0x000fea0003800000 */
[----:B------:R-:W-:Y:S05]  /*1870*/  @!P3 BRA `(.L_x_16088) ;  /* 0x000000500000b947 */ /* 0x000fea0003800000 */
[----:B-----5:R-:W-:Y:S01]  /*1880*/  FADD.FTZ R54, R30, R54 ;  /* 0x000000361e367221 */ /* 0x020fe20000010000 */
[----:B------:R-:W-:Y:S05]  /*1890*/  BRA `(.L_x_16088) ;  /* 0x0000003000007947 */ /* 0x000fea0003800000 */
.L_x_16087:
[----:B-----5:R-:W-:-:S05]  /*18a0*/  HADD2.F32 R67, -RZ, R23.H0_H0 ;  /* 0x20000017ff437230 */ /* 0x020fca0000004100 */
[----:B------:R-:W-:-:S04]  /*18b0*/  FADD.FTZ R54, R67, R54 ;  /* 0x0000003643367221 */ /* 0x000fc80000010000 */
[----:B------:R-:W-:Y:S02]  /*18c0*/  @P3 FADD.FTZ R54, R30, R54 ;  /* 0x000000361e363221 */ /* 0x000fe40000010000 */
.L_x_16088:
[----:B------:R-:W-:Y:S01]  /*18d0*/  HADD2.F32 R55, -RZ, R55.H1_H1 ;  /* 0x30000037ff377230 */ /* 0x000fe20000004100 */
[----:B------:R-:W-:Y:S05]  /*18e0*/  @P4 BRA `(.L_x_16089) ;  /* 0x0000003000004947 */ /* 0x000fea0003800000 */
[----:B------:R-:W-:Y:S05]  /*18f0*/  @!P3 BRA `(.L_x_16090) ;  /* 0x000000500000b947 */ /* 0x000fea0003800000 */
[----:B-----5:R-:W-:Y:S01]  /*1900*/  FADD.FTZ R55, R31, R55 ;  /* 0x000000371f377221 */ /* 0x020fe20000010000 */
[----:B------:R-:W-:Y:S05]  /*1910*/  BRA `(.L_x_16090) ;  /* 0x0000003000007947 */ /* 0x000fea0003800000 */
.L_x_16089:
[----:B-----5:R-:W-:-:S05]  /*1920*/  HADD2.F32 R66, -RZ, R23.H1_H1 ;  /* 0x30000017ff427230 */ /* 0x020fca0000004100 */
[----:B------:R-:W-:-:S04]  /*1930*/  FADD.FTZ R55, R66, R55 ;  /* 0x0000003742377221 */ /* 0x000fc80000010000 */
[----:B------:R-:W-:Y:S02]  /*1940*/  @P3 FADD.FTZ R55, R31, R55 ;  /* 0x000000371f373221 */ /* 0x000fe40000010000 */
.L_x_16090:
[----:B------:R-:W-:-:S04]  /*1950*/  LEA R66, P3, R65, c[0x0][0x188], 0x5 ;  /* 0x0000620041427a11 */ /* 0x000fc800078628ff */
[C---:B------:R-:W-:Y:S02]  /*1960*/  LEA.HI.X R67, R65.reuse, c[0x0][0x18c], RZ, 0x5, P3 ;  /* 0x0000630041437a11 */ /* 0x040fe400018f2cff */
[----:B------:R-:W-:-:S03]  /*1970*/  IADD3 R65, R65, 0x20, RZ ;  /* 0x0000002041417810 */ /* 0x000fc60007ffe0ff */
[----:B------:R0:W-:Y:S04]  /*1980*/  STG.E.128 [R66.64], R48 ;  /* 0x0000003042007986 */ /* 0x0001e8000c101d04 */
[----:B------:R0:W-:Y:S02]  /*1990*/  STG.E.128 [R66.64+0x10], R52 ;  /* 0x0000103442007986 */ /* 0x0001e4000c101d04 */
.L_x_16074:
[----:B------:R-:W-:Y:S05]  /*19a0*/  BSYNC B0 ;  /* 0x0000000000007941 */ /* 0x000fea0003800000 */
.L_x_16073:
        /* <DEDUP_REMOVED lines=23> */
.L_x_16093:
[----:B0----5:R-:W-:-:S05]  /*1b20*/  HADD2.F32 R57, -RZ, R20.H0_H0 ;  /* 0x20000014ff397230 */ /* 0x021fca0000004100 */
[----:B------:R-:W-:-:S04]  /*1b30*/  FADD.FTZ R56, R57, R56 ;  /* 0x0000003839387221 */ /* 0x000fc80000010000 */
[----:B------:R-:W-:Y:S02]  /*1b40*/  @P3 FADD.FTZ R56, R24, R56 ;  /* 0x0000003818383221 */ /* 0x000fe40000010000 */
.L_x_16094:
[----:B------:R-:W-:Y:S01]  /*1b50*/  HADD2.F32 R57, -RZ, R60.H1_H1 ;  /* 0x3000003cff397230 */ /* 0x000fe20000004100 */
[----:B------:R-:W-:Y:S05]  /*1b60*/  @P4 BRA `(.L_x_16095) ;  /* 0x0000003000004947 */ /* 0x000fea0003800000 */
[----:B------:R-:W-:Y:S05]  /*1b70*/  @!P3 BRA `(.L_x_16096) ;  /* 0x000000500000b947 */ /* 0x000fea0003800000 */
[----:B-----5:R-:W-:Y:S01]  /*1b80*/  FADD.FTZ R57, R25, R57 ;  /* 0x0000003919397221 */ /* 0x020fe20000010000 */
[----:B------:R-:W-:Y:S05]  /*1b90*/  BRA `(.L_x_16096) ;  /* 0x0000003000007947 */ /* 0x000fea0003800000 */
.L_x_16095:
[----:B-----5:R-:W-:-:S05]  /*1ba0*/  HADD2.F32 R58, -RZ, R20.H1_H1 ;  /* 0x30000014ff3a7230 */ /* 0x020fca0000004100 */
[----:B------:R-:W-:-:S04]  /*1bb0*/  FADD.FTZ R57, R58, R57 ;  /* 0x000000393a397221 */ /* 0x000fc80000010000 */
[----:B------:R-:W-:Y:S02]  /*1bc0*/  @P3 FADD.FTZ R57, R25, R57 ;  /* 0x0000003919393221 */ /* 0x000fe40000010000 */
.L_x_16096:
[----:B------:R-:W-:Y:S01]  /*1bd0*/  HADD2.F32 R58, -RZ, R61.H0_H0 ;  /* 0x2000003dff3a7230 */ /* 0x000fe20000004100 */
[----:B------:R-:W-:Y:S05]  /*1be0*/  @P4 BRA `(.L_x_16097) ;  /* 0x0000003000004947 */ /* 0x000fea0003800000 */
[----:B------:R-:W-:Y:S05]  /*1bf0*/  @!P3 BRA `(.L_x_16098) ;  /* 0x000000500000b947 */ /* 0x000fea0003800000 */
[----:B-----5:R-:W-:Y:S01]  /*1c00*/  FADD.FTZ R58, R26, R58 ;  /* 0x0000003a1a3a7221 */ /* 0x020fe20000010000 */
[----:B------:R-:W-:Y:S05]  /*1c10*/  BRA `(.L_x_16098) ;  /* 0x0000003000007947 */ /* 0x000fea0003800000 */
.L_x_16097:
[----:B-----5:R-:W-:-:S05]  /*1c20*/  HADD2.F32 R59, -RZ, R21.H0_H0 ;  /* 0x20000015ff3b7230 */ /* 0x020fca0000004100 */
[----:B------:R-:W-:-:S04]  /*1c30*/  FADD.FTZ R58, R59, R58 ;  /* 0x0000003a3b3a7221 */ /* 0x000fc80000010000 */
[----:B------:R-:W-:Y:S02]  /*1c40*/  @P3 FADD.FTZ R58, R26, R58 ;  /* 0x0000003a1a3a3221 */ /* 0x000fe40000010000 */
.L_x_16098:
[----:B------:R-:W-:Y:S01]  /*1c50*/  HADD2.F32 R59, -RZ, R61.H1_H1 ;  /* 0x3000003dff3b7230 */ /* 0x000fe20000004100 */
[----:B------:R-:W-:Y:S05]  /*1c60*/  @P4 BRA `(.L_x_16099) ;  /* 0x0000003000004947 */ /* 0x000fea0003800000 */
[----:B------:R-:W-:Y:S05]  /*1c70*/  @!P3 BRA `(.L_x_16100) ;  /* 0x000000500000b947 */ /* 0x000fea0003800000 */
[----:B-----5:R-:W-:Y:S01]  /*1c80*/  FADD.FTZ R59, R27, R59 ;  /* 0x0000003b1b3b7221 */ /* 0x020fe20000010000 */
[----:B------:R-:W-:Y:S05]  /*1c90*/  BRA `(.L_x_16100) ;  /* 0x0000003000007947 */ /* 0x000fea0003800000 */
.L_x_16099:
[----:B-----5:R-:W-:-:S05]  /*1ca0*/  HADD2.F32 R60, -RZ, R21.H1_H1 ;  /* 0x30000015ff3c7230 */ /* 0x020fca0000004100 */
[----:B------:R-:W-:-:S04]  /*1cb0*/  FADD.FTZ R59, R60, R59 ;  /* 0x0000003b3c3b7221 */ /* 0x000fc80000010000 */
[----:B------:R-:W-:Y:S02]  /*1cc0*/  @P3 FADD.FTZ R59, R27, R59 ;  /* 0x0000003b1b3b3221 */ /* 0x000fe40000010000 */
.L_x_16100:
[----:B------:R-:W-:Y:S01]  /*1cd0*/  HADD2.F32 R60, -RZ, R62.H0_H0 ;  /* 0x2000003eff3c7230 */ /* 0x000fe20000004100 */
[----:B------:R-:W-:Y:S05]  /*1ce0*/  @P4 BRA `(.L_x_16101) ;  /* 0x0000003000004947 */ /* 0x000fea0003800000 */
[----:B------:R-:W-:Y:S05]  /*1cf0*/  @!P3 BRA `(.L_x_16102) ;  /* 0x000000500000b947 */ /* 0x000fea0003800000 */
[----:B-----5:R-:W-:Y:S01]  /*1d00*/  FADD.FTZ R60, R28, R60 ;  /* 0x0000003c1c3c7221 */ /* 0x020fe20000010000 */
[----:B------:R-:W-:Y:S05]  /*1d10*/  BRA `(.L_x_16102) ;  /* 0x0000003000007947 */ /* 0x000fea0003800000 */
.L_x_16101:
[----:B-----5:R-:W-:-:S05]  /*1d20*/  HADD2.F32 R61, -RZ, R22.H0_H0 ;  /* 0x20000016ff3d7230 */ /* 0x020fca0000004100 */
[----:B------:R-:W-:-:S04]  /*1d30*/  FADD.FTZ R60, R61, R60 ;  /* 0x0000003c3d3c7221 */ /* 0x000fc80000010000 */
[----:B------:R-:W-:Y:S02]  /*1d40*/  @P3 FADD.FTZ R60, R28, R60 ;  /* 0x0000003c1c3c3221 */ /* 0x000fe40000010000 */
.L_x_16102:
[----:B------:R-:W-:Y:S01]  /*1d50*/  HADD2.F32 R61, -RZ, R62.H1_H1 ;  /* 0x3000003eff3d7230 */ /* 0x000fe20000004100 */
[----:B------:R-:W-:Y:S05]  /*1d60*/  @P4 BRA `(.L_x_16103) ;  /* 0x0000003000004947 */ /* 0x000fea0003800000 */
[----:B------:R-:W-:Y:S05]  /*1d70*/  @!P3 BRA `(.L_x_16104) ;  /* 0x000000500000b947 */ /* 0x000fea0003800000 */
[----:B-----5:R-:W-:Y:S01]  /*1d80*/  FADD.FTZ R61, R29, R61 ;  /* 0x0000003d1d3d7221 */ /* 0x020fe20000010000 */
[----:B------:R-:W-:Y:S05]  /*1d90*/  BRA `(.L_x_16104) ;  /* 0x0000003000007947 */ /* 0x000fea0003800000 */
.L_x_16103:
[----:B-----5:R-:W-:-:S05]  /*1da0*/  HADD2.F32 R62, -RZ, R22.H1_H1 ;  /* 0x30000016ff3e7230 */ /* 0x020fca0000004100 */
[----:B------:R-:W-:-:S04]  /*1db0*/  FADD.FTZ R61, R62, R61 ;  /* 0x0000003d3e3d7221 */ /* 0x000fc80000010000 */
[----:B------:R-:W-:Y:S02]  /*1dc0*/  @P3 FADD.FTZ R61, R29, R61 ;  /* 0x0000003d1d3d3221 */ /* 0x000fe40000010000 */
.L_x_16104:
[----:B------:R-:W-:Y:S01]  /*1dd0*/  HADD2.F32 R62, -RZ, R63.H0_H0 ;  /* 0x2000003fff3e7230 */ /* 0x000fe20000004100 */
[----:B------:R-:W-:Y:S05]  /*1de0*/  @P4 BRA `(.L_x_16105) ;  /* 0x0000003000004947 */ /* 0x000fea0003800000 */
[----:B------:R-:W-:Y:S05]  /*1df0*/  @!P3 BRA `(.L_x_16106) ;  /* 0x000000500000b947 */ /* 0x000fea0003800000 */
[----:B-----5:R-:W-:Y:S01]  /*1e00*/  FADD.FTZ R62, R30, R62 ;  /* 0x0000003e1e3e7221 */ /* 0x020fe20000010000 */
[----:B------:R-:W-:Y:S05]  /*1e10*/  BRA `(.L_x_16106) ;  /* 0x0000003000007947 */ /* 0x000fea0003800000 */
.L_x_16105:
[----:B-----5:R-:W-:-:S05]  /*1e20*/  HADD2.F32 R67, -RZ, R23.H0_H0 ;  /* 0x20000017ff437230 */ /* 0x020fca0000004100 */
[----:B------:R-:W-:-:S04]  /*1e30*/  FADD.FTZ R62, R67, R62 ;  /* 0x0000003e433e7221 */ /* 0x000fc80000010000 */
[----:B------:R-:W-:Y:S02]  /*1e40*/  @P3 FADD.FTZ R62, R30, R62 ;  /* 0x0000003e1e3e3221 */ /* 0x000fe40000010000 */
.L_x_16106:
[----:B------:R-:W-:Y:S01]  /*1e50*/  HADD2.F32 R63, -RZ, R63.H1_H1 ;  /* 0x3000003fff3f7230 */ /* 0x000fe20000004100 */
[----:B------:R-:W-:Y:S05]  /*1e60*/  @P4 BRA `(.L_x_16107) ;  /* 0x0000003000004947 */ /* 0x000fea0003800000 */
[----:B------:R-:W-:Y:S05]  /*1e70*/  @!P3 BRA `(.L_x_16108) ;  /* 0x000000500000b947 */ /* 0x000fea0003800000 */
[----:B-----5:R-:W-:Y:S01]  /*1e80*/  FADD.FTZ R63, R31, R63 ;  /* 0x0000003f1f3f7221 */ /* 0x020fe20000010000 */
[----:B------:R-:W-:Y:S05]  /*1e90*/  BRA `(.L_x_16108) ;  /* 0x0000003000007947 */ /* 0x000fea0003800000 */
.L_x_16107:
[----:B-----5:R-:W-:-:S05]  /*1ea0*/  HADD2.F32 R66, -RZ, R23.H1_H1 ;  /* 0x30000017ff427230 */ /* 0x020fca0000004100 */
[----:B------:R-:W-:-:S04]  /*1eb0*/  FADD.FTZ R63, R66, R63 ;  /* 0x0000003f423f7221 */ /* 0x000fc80000010000 */
[----:B------:R-:W-:Y:S02]  /*1ec0*/  @P3 FADD.FTZ R63, R31, R63 ;  /* 0x0000003f1f3f3221 */ /* 0x000fe40000010000 */
.L_x_16108:
[----:B------:R-:W-:-:S04]  /*1ed0*/  LEA R66, P3, R65, c[0x0][0x188], 0x5 ;  /* 0x0000620041427a11 */ /* 0x000fc800078628ff */
[----:B------:R-:W-:-:S05]  /*1ee0*/  LEA.HI.X R67, R65, c[0x0][0x18c], RZ, 0x5, P3 ;  /* 0x0000630041437a11 */ /* 0x000fca00018f2cff */
[----:B------:R0:W-:Y:S04]  /*1ef0*/  STG.E.128 [R66.64], R56 ;  /* 0x0000003842007986 */ /* 0x0001e8000c101d04 */
[----:B------:R0:W-:Y:S02]  /*1f00*/  STG.E.128 [R66.64+0x10], R60 ;  /* 0x0000103c42007986 */ /* 0x0001e4000c101d04 */
.L_x_16092:
[----:B------:R-:W-:Y:S05]  /*1f10*/  BSYNC B0 ;  /* 0x0000000000007941 */ /* 0x000fea0003800000 */
.L_x_16091:
        /* <DEDUP_REMOVED lines=39> */
.L_x_16121:
        /* <DEDUP_REMOVED lines=85> */
.L_x_16122:
        /* <DEDUP_REMOVED lines=49> */
.L_x_16112:
[----:B------:R-:W-:Y:S05]  /*29f0*/  BSYNC B0 ;  /* 0x0000000000007941 */ /* 0x000fea0003800000 */
.L_x_16111:
        /* <DEDUP_REMOVED lines=35> */
.L_x_16114:
[----:B------:R-:W-:Y:S05]  /*2c30*/  BSYNC B0 ;  /* 0x0000000000007941 */ /* 0x000fea0003800000 */
.L_x_16113:
        /* <DEDUP_REMOVED lines=34> */
.L_x_16116:
[----:B------:R-:W-:Y:S05]  /*2e60*/  BSYNC B0 ;  /* 0x0000000000007941 */ /* 0x000fea0003800000 */
.L_x_16115:
        /* <DEDUP_REMOVED lines=33> */
.L_x_16118:
[----:B------:R-:W-:Y:S05]  /*3080*/  BSYNC B0 ;  /* 0x0000000000007941 */ /* 0x000fea0003800000 */
.L_x_16117:
[----:B0-2---:R-:W-:-:S10]  /*3090*/  HFMA2.MMA R64, -RZ, RZ, 0, 2.384185791015625e-07 ;  /* 0x00000004ff407435 */ /* 0x005fd400000001ff */
[----:B------:R-:W-:-:S05]  /*30a0*/  IMAD R115, R64, c[0x0][0x160], R115 ;  /* 0x0000580040737a24 */ /* 0x000fca00078e0273 */
[----:B------:R-:W-:-:S13]  /*30b0*/  ISETP.GE.AND P3, PT, R115, c[0x0][0x164], PT ;  /* 0x0000590073007a0c */ /* 0x000fda0003f66270 */
[----:B-----5:R-:W-:Y:S01]  /*30c0*/  @P3 CALL.REL.NOINC `(.L_x_16119) ;  /* 0x0000001000003944 */ /* 0x020fe20003c00000 */
[----:B------:R-:W-:Y:S05]  /*30d0*/  BRA `(.L_x_16120) ;  /* 0xffffd7d000007947 */ /* 0x000fea000383ffff */
.L_x_16119:
[----:B------:R-:W-:Y:S05]  /*30e0*/  EXIT ;  /* 0x000000000000794d */ /* 0x000fea0003800000 */
.L_x_16109:
[----:B------:R-:W-:Y:S01]  /*30f0*/  HFMA2.MMA R116, -RZ, RZ, 0, 1.847743988037109375e-06 ;  /* 0x0000001fff747435 */ /* 0x000fe200000001ff */
[----:B------:R-:W-:Y:S02]  /*3100*/  MOV R118, 0x1 ;  /* 0x0000000100767802 */ /* 0x000fe40000000f00 */
[----:B------:R-:W-:Y:S02]  /*3110*/  MOV R117, 0xffffffff ;  /* 0xffffffff00757802 */ /* 0x000fe40000000f00 */
[----:B------:R-:W-:Y:S02]  /*3120*/  MOV R64, 0x3140 ;  /* 0x0000314000407802 */ /* 0x000fe40000000f00 */
[----:B-----5:R-:W-:Y:S05]  /*3130*/  CALL.REL.NOINC `($__internal_50_$__cuda_sm70_shflsync_bfly_p) ;  /* 0x000007c000007944 */ /* 0x020fea0003c00000 */
[----:B01----:R-:W-:Y:S05]  /*3140*/  BRA `(.L_x_16121) ;  /* 0xfffff04000007947 */ /* 0x003fea000383ffff */
.L_x_16110:
[----:B------:R-:W-:Y:S01]  /*3150*/  HFMA2.MMA R118, -RZ, RZ, 0, 1.1920928955078125e-07 ;  /* 0x00000002ff767435 */ /* 0x000fe200000001ff */
[----:B0-----:R-:W-:Y:S02]  /*3160*/  MOV R67, R120 ;  /* 0x0000007800437202 */ /* 0x001fe40000000f00 */
[----:B------:R-:W-:Y:S02]  /*3170*/  MOV R116, 0x1f ;  /* 0x0000001f00747802 */ /* 0x000fe40000000f00 */
[----:B------:R-:W-:-:S02]  /*3180*/  MOV R117, 0xffffffff ;  /* 0xffffffff00757802 */ /* 0x000fc40000000f00 */
[----:B------:R-:W-:Y:S02]  /*3190*/  MOV R64, 0x31b0 ;  /* 0x000031b000407802 */ /* 0x000fe40000000f00 */
[----:B-----5:R-:W-:Y:S05]  /*31a0*/  CALL.REL.NOINC `($__internal_50_$__cuda_sm70_shflsync_bfly_p) ;  /* 0x0000075000007944 */ /* 0x020fea0003c00000 */
[----:B0-----:R-:W-:Y:S01]  /*31b0*/  HFMA2.MMA R118, -RZ, RZ, 0, 2.384185791015625e-07 ;  /* 0x00000004ff767435 */ /* 0x001fe200000001ff */
[----:B-1----:R-:W-:Y:S01]  /*31c0*/  FADD.FTZ R67, R120, R117 ;  /* 0x0000007578437221 */ /* 0x002fe20000010000 */
[----:B------:R-:W-:Y:S02]  /*31d0*/  MOV R116, 0x1f ;  /* 0x0000001f00747802 */ /* 0x000fe40000000f00 */
[----:B------:R-:W-:Y:S02]  /*31e0*/  MOV R117, 0xffffffff ;  /* 0xffffffff00757802 */ /* 0x000fe40000000f00 */
[----:B------:R-:W-:Y:S02]  /*31f0*/  MOV R64, 0x3210 ;  /* 0x0000321000407802 */ /* 0x000fe40000000f00 */
[----:B------:R-:W-:Y:S05]  /*3200*/  CALL.REL.NOINC `($__internal_50_$__cuda_sm70_shflsync_bfly_p) ;  /* 0x000006f000007944 */ /* 0x000fea0003c00000 */
[----:B0-----:R-:W-:Y:S01]  /*3210*/  HFMA2.MMA R118, -RZ, RZ, 0, 4.76837158203125e-07 ;  /* 0x00000008ff767435 */ /* 0x001fe200000001ff */
[----:B-1----:R-:W-:Y:S01]  /*3220*/  FADD.FTZ R67, R67, R117 ;  /* 0x0000007543437221 */ /* 0x002fe20000010000 */
[----:B------:R-:W-:Y:S02]  /*3230*/  MOV R116, 0x1f ;  /* 0x0000001f00747802 */ /* 0x000fe40000000f00 */
[----:B------:R-:W-:-:S02]  /*3240*/  MOV R117, 0xffffffff ;  /* 0xffffffff00757802 */ /* 0x000fc40000000f00 */
[----:B------:R-:W-:Y:S02]  /*3250*/  MOV R64, 0x3270 ;  /* 0x0000327000407802 */ /* 0x000fe40000000f00 */
[----:B------:R-:W-:Y:S05]  /*3260*/  CALL.REL.NOINC `($__internal_50_$__cuda_sm70_shflsync_bfly_p) ;  /* 0x0000069000007944 */ /* 0x000fea0003c00000 */
[----:B0-----:R-:W-:Y:S01]  /*3270*/  HFMA2.MMA R118, -RZ, RZ, 0, 9.5367431640625e-07 ;  /* 0x00000010ff767435 */ /* 0x001fe200000001ff */
[----:B-1----:R-:W-:Y:S01]  /*3280*/  FADD.FTZ R67, R67, R117 ;  /* 0x0000007543437221 */ /* 0x002fe20000010000 */
[----:B------:R-:W-:Y:S02]  /*3290*/  MOV R116, 0x1f ;  /* 0x0000001f00747802 */ /* 0x000fe40000000f00 */
[----:B------:R-:W-:Y:S02]  /*32a0*/  MOV R117, 0xffffffff ;  /* 0xffffffff00757802 */ /* 0x000fe40000000f00 */
[----:B------:R-:W-:Y:S02]  /*32b0*/  MOV R64, 0x32d0 ;  /* 0x000032d000407802 */ /* 0x000fe40000000f00 */
[----:B------:R-:W-:Y:S05]  /*32c0*/  CALL.REL.NOINC `($__internal_50_$__cuda_sm70_shflsync_bfly_p) ;  /* 0x0000063000007944 */ /* 0x000fea0003c00000 */
        /* <DEDUP_REMOVED lines=72> */
[----:B------:R-:W-:Y:S05]  /*3750*/  CALL.REL.NOINC `($__internal_50_$__cuda_sm70_shflsync_bfly_p) ;  /* 0x000001a000007944 */ /* 0x000fea0003c00000 */
[----:B0-----:R-:W-:Y:S01]  /*3760*/  HFMA2.MMA R118, -RZ, RZ, 0, 1.1920928955078125e-07 ;  /* 0x00000002ff767435 */ /* 0x001fe200000001ff */
[----:B-1----:R-:W-:Y:S01]  /*3770*/  FADD.FTZ R67, R66, R117 ;  /* 0x0000007542437221 */ /* 0x002fe20000010000 */
[----:B------:R-:W-:Y:S02]  /*3780*/  MOV R116, 0x1f ;  /* 0x0000001f00747802 */ /* 0x000fe40000000f00 */
[----:B------:R-:W-:Y:S02]  /*3790*/  MOV R117, 0xffffffff ;  /* 0xffffffff00757802 */ /* 0x000fe40000000f00 */
[----:B------:R-:W-:Y:S02]  /*37a0*/  MOV R64, 0x37c0 ;  /* 0x000037c000407802 */ /* 0x000fe40000000f00 */
[----:B------:R-:W-:Y:S05]  /*37b0*/  CALL.REL.NOINC `($__internal_50_$__cuda_sm70_shflsync_bfly_p) ;  /* 0x0000014000007944 */ /* 0x000fea0003c00000 */
[----:B0-----:R-:W-:Y:S01]  /*37c0*/  HFMA2.MMA R118, -RZ, RZ, 0, 2.384185791015625e-07 ;  /* 0x00000004ff767435 */ /* 0x001fe200000001ff */
[----:B-1----:R-:W-:Y:S01]  /*37d0*/  FADD.FTZ R67, R67, R117 ;  /* 0x0000007543437221 */ /* 0x002fe20000010000 */
[----:B------:R-:W-:Y:S02]  /*37e0*/  MOV R116, 0x1f ;  /* 0x0000001f00747802 */ /* 0x000fe40000000f00 */
[----:B------:R-:W-:-:S02]  /*37f0*/  MOV R117, 0xffffffff ;  /* 0xffffffff00757802 */ /* 0x000fc40000000f00 */
[----:B------:R-:W-:Y:S02]  /*3800*/  MOV R64, 0x3820 ;  /* 0x0000382000407802 */ /* 0x000fe40000000f00 */
[----:B------:R-:W-:Y:S05]  /*3810*/  CALL.REL.NOINC `($__internal_50_$__cuda_sm70_shflsync_bfly_p) ;  /* 0x000000e000007944 */ /* 0x000fea0003c00000 */
[----:B0-----:R-:W-:Y:S01]  /*3820*/  HFMA2.MMA R118, -RZ, RZ, 0, 4.76837158203125e-07 ;  /* 0x00000008ff767435 */ /* 0x001fe200000001ff */
[----:B-1----:R-:W-:Y:S01]  /*3830*/  FADD.FTZ R67, R67, R117 ;  /* 0x0000007543437221 */ /* 0x002fe20000010000 */
[----:B------:R-:W-:Y:S02]  /*3840*/  MOV R116, 0x1f ;  /* 0x0000001f00747802 */ /* 0x000fe40000000f00 */
[----:B------:R-:W-:Y:S02]  /*3850*/  MOV R117, 0xffffffff ;  /* 0xffffffff00757802 */ /* 0x000fe40000000f00 */
[----:B------:R-:W-:Y:S02]  /*3860*/  MOV R64, 0x3880 ;  /* 0x0000388000407802 */ /* 0x000fe40000000f00 */
[----:B------:R-:W-:Y:S05]  /*3870*/  CALL.REL.NOINC `($__internal_50_$__cuda_sm70_shflsync_bfly_p) ;  /* 0x0000008000007944 */ /* 0x000fea0003c00000 */
[----:B-1----:R-:W-:Y:S01]  /*3880*/  FADD.FTZ R120, R67, R117 ;  /* 0x0000007543787221 */ /* 0x002fe20000010000 */
[----:B0-----:R-:W-:Y:S01]  /*3890*/  HFMA2.MMA R118, -RZ, RZ, 0, 9.5367431640625e-07 ;  /* 0x00000010ff767435 */ /* 0x001fe200000001ff */
[----:B------:R-:W-:Y:S02]  /*38a0*/  MOV R116, 0x1f ;  /* 0x0000001f00747802 */ /* 0x000fe40000000f00 */
[----:B------:R-:W-:-:S02]  /*38b0*/  MOV R117, 0xffffffff ;  /* 0xffffffff00757802 */ /* 0x000fc40000000f00 */
[----:B------:R-:W-:Y:S02]  /*38c0*/  MOV R67, R120 ;  /* 0x0000007800437202 */ /* 0x000fe40000000f00 */
[----:B------:R-:W-:Y:S02]  /*38d0*/  MOV R64, 0x38f0 ;  /* 0x000038f000407802 */ /* 0x000fe40000000f00 */
[----:B------:R-:W-:Y:S05]  /*38e0*/  CALL.REL.NOINC `($__internal_50_$__cuda_sm70_shflsync_bfly_p) ;  /* 0x0000001000007944 */ /* 0x000fea0003c00000 */
[----:B01----:R-:W-:Y:S05]  /*38f0*/  BRA `(.L_x_16122) ;  /* 0xffffede000007947 */ /* 0x003fea000383ffff */
        .weak           $__internal_50_$__cuda_sm70_shflsync_bfly_p
        .type           $__internal_50_$__cuda_sm70_shflsync_bfly_p,@function
        .size           $__internal_50_$__cuda_sm70_shflsync_bfly_p,(.L_x_26540 - $__internal_50_$__cuda_sm70_shflsync_bfly_p)
$__internal_50_$__cuda_sm70_shflsync_bfly_p:
[----:B------:R-:W-:Y:S01]  /*3900*/  HFMA2.MMA R65, -RZ, RZ, 0, 0 ;  /* 0x00000000ff417435 */ /* 0x000fe200000001ff */
[----:B------:R-:W-:Y:S04]  /*3910*/  WARPSYNC R117 ;  /* 0x0000007500007348 */ /* 0x000fe80003800000 */
[----:B------:R0:W1:Y:S01]  /*3920*/  SHFL.BFLY PT, R117, R67, R118, R116 ;  /* 0x0c00007643757389 */ /* 0x00006200000e0074 */
[----:B------:R-:W-:Y:S05]  /*3930*/  RET.REL.NODEC R64 `(_ZN10layer_norm31ln_parallel_residual_fwd_kernelINS_13Kernel_traitsI6__halfS2_fS2_fjLj1024ELj1ELj4ELj1ELj16ENS_18Kernel_traits_baseILj1024ES2_S2_fS2_fjLj128EEEEELb0ELb1ELb0EEEvNS_9FwdParamsE) ;  /* 0xffffc6c040007950 */ /* 0x000fea0003c3ffff */
.L_x_16123:
        /* <DEDUP_REMOVED lines=12> */
.L_x_26540:


//--------------------- .text._ZN10layer_norm31ln_parallel_residual_fwd_kernelINS_13Kernel_traitsI6__halfS2_fS2_fjLj1024ELj1ELj4ELj1ELj16ENS_18Kernel_traits_baseILj1024ES2_S2_fS2_fjLj128EEEEELb0ELb1ELb1EEEvNS_9FwdParamsE --------------------------
	.section	.text._ZN10layer_norm31ln_parallel_residual_fwd_kernelINS_13Kernel_traitsI6__halfS2_fS2_fjLj1024ELj1ELj4ELj1ELj16ENS_18Kernel_traits_baseILj1024ES2_S2_fS2_fjLj128EEEEELb0ELb1ELb1EEEvNS_9FwdParamsE,"ax",@progbits
	.sectioninfo	@"SHI_REGISTERS=127"
	.align	128
        .global         _ZN10layer_norm31ln_parallel_residual_fwd_kernelINS_13Kernel_traitsI6__halfS2_fS2_fjLj1024ELj1ELj4ELj1ELj16ENS_18Kernel_traits_baseILj1024ES2_S2_fS2_fjLj128EEEEELb0ELb1ELb1EEEvNS_9FwdParamsE
        .type           _ZN10layer_norm31ln_parallel_residual_fwd_kernelINS_13Kernel_traitsI6__halfS2_fS2_fjLj1024ELj1ELj4ELj1ELj16ENS_18Kernel_traits_baseILj1024ES2_S2_fS2_fjLj128EEEEELb0ELb1ELb1EEEvNS_9FwdParamsE,@function
        .size           _ZN10layer_norm31ln_parallel_residual_fwd_kernelINS_13Kernel_traitsI6__halfS2_fS2_fjLj1024ELj1ELj4ELj1ELj16ENS_18Kernel_traits_baseILj1024ES2_S2_fS2_fjLj128EEEEELb0ELb1ELb1EEEvNS_9FwdParamsE,(.L_x_26541 - _ZN10layer_norm31ln_parallel_residual_fwd_kernelINS_13Kernel_traitsI6__halfS2_fS2_fjLj1024ELj1ELj4ELj1ELj16ENS_18Kernel_traits_baseILj1024ES2_S2_fS2_fjLj128EEEEELb0ELb1ELb1EEEvNS_9FwdParamsE)
        .other          _ZN10layer_norm31ln_parallel_residual_fwd_kernelINS_13Kernel_traitsI6__halfS2_fS2_fjLj1024ELj1ELj4ELj1ELj16ENS_18Kernel_traits_baseILj1024ES2_S2_fS2_fjLj128EEEEELb0ELb1ELb1EEEvNS_9FwdParamsE,@"STO_CUDA_ENTRY STV_DEFAULT"
_ZN10layer_norm31ln_parallel_residual_fwd_kernelINS_13Kernel_traitsI6__halfS2_fS2_fjLj1024ELj1ELj4ELj1ELj16ENS_18Kernel_traits_baseILj1024ES2_S2_fS2_fjLj128EEEEELb0ELb1ELb1EEEvNS_9FwdParamsE:
.text._ZN10layer_norm31ln_parallel_residual_fwd_kernelINS_13Kernel_traitsI6__halfS2_fS2_fjLj1024ELj1ELj4ELj1ELj16ENS_18Kernel_traits_baseILj1024ES2_S2_fS2_fjLj128EEEEELb0ELb1ELb1EEEvNS_9FwdParamsE:
        /* <DEDUP_REMOVED lines=31> */
[--C-:B------:R-:W-:Y:S01]  /*01f0*/  HADD2.F32 R85, -RZ, R8.reuse.H0_H0 ;  /* 0x20000008ff557230 */ /* 0x100fe20000004100 */
[----:B------:R-:W-:Y:S01]  /*0200*/  LOP3.LUT R95, R95, 0x1f, RZ, 0xc0, !PT ;  /* 0x0000001f5f5f7812 */ /* 0x000fe200078ec0ff */
[----:B------:R-:W-:Y:S01]  /*0210*/  HADD2.F32 R84, -RZ, R8.H1_H1 ;  /* 0x30000008ff547230 */ /* 0x000fe20000004100 */
[----:B------:R0:W5:Y:S01]  /*0220*/  LDG.E.128 R60, [R2.64+0x200] ;  /* 0x00020004023c7981 */ /* 0x000162000c1e1d00 */
        /* <DEDUP_REMOVED lines=33> */
[--C-:B---3--:R-:W-:Y:S02]  /*0440*/  HADD2.F32 R101, -RZ, R17.reuse.H0_H0 ;  /* 0x20000011ff657230 */ /* 0x108fe40000004100 */
[----:B------:R-:W-:Y:S02]  /*0450*/  HADD2.F32 R70, -RZ, R17.H1_H1 ;  /* 0x30000011ff467230 */ /* 0x000fe40000004100 */
[----:B------:R-:W-:Y:S02]  /*0460*/  HADD2.F32 R97, -RZ, R16.H0_H0 ;  /* 0x20000010ff617230 */ /* 0x000fe40000004100 */
[----:B------:R-:W-:Y:S02]  /*0470*/  HADD2.F32 R17, -RZ, R18.H0_H0 ;  /* 0x20000012ff117230 */ /* 0x000fe40000004100 */
[----:B------:R-:W-:Y:S02]  /*0480*/  HADD2.F32 R16, -RZ, R16.H1_H1 ;  /* 0x30000010ff107230 */ /* 0x000fe40000004100 */
[----:B------:R-:W-:-:S02]  /*0490*/  HADD2.F32 R18, -RZ, R18.H1_H1 ;  /* 0x30000012ff127230 */ /* 0x000fc40000004100 */
.L_x_16191:
        /* <DEDUP_REMOVED lines=25> */
.L_x_16124:
[----:B0----5:R-:W-:-:S05]  /*0630*/  HADD2.F32 R21, -RZ, R56.H0_H0 ;  /* 0x20000038ff157230 */ /* 0x021fca0000004100 */
[----:B------:R-:W-:-:S04]  /*0640*/  FADD.FTZ R44, R44, R21 ;  /* 0x000000152c2c7221 */ /* 0x000fc80000010000 */
[----:B------:R-:W-:Y:S02]  /*0650*/  @P1 FADD.FTZ R44, R52, R44 ;  /* 0x0000002c342c1221 */ /* 0x000fe40000010000 */
.L_x_16125:
[----:B------:R-:W-:Y:S01]  /*0660*/  HADD2.F32 R45, -RZ, R40.H1_H1 ;  /* 0x30000028ff2d7230 */ /* 0x000fe20000004100 */
[----:B------:R-:W-:Y:S05]  /*0670*/  @P2 BRA `(.L_x_16126) ;  /* 0x0000003000002947 */ /* 0x000fea0003800000 */
[----:B------:R-:W-:Y:S05]  /*0680*/  @!P1 BRA `(.L_x_16127) ;  /* 0x0000005000009947 */ /* 0x000fea0003800000 */
[----:B-----5:R-:W-:Y:S01]  /*0690*/  FADD.FTZ R45, R53, R45 ;  /* 0x0000002d352d7221 */ /* 0x020fe20000010000 */
[----:B------:R-:W-:Y:S05]  /*06a0*/  BRA `(.L_x_16127) ;  /* 0x0000003000007947 */ /* 0x000fea0003800000 */
.L_x_16126:
[----:B-----5:R-:W-:-:S05]  /*06b0*/  HADD2.F32 R20, -RZ, R56.H1_H1 ;  /* 0x30000038ff147230 */ /* 0x020fca0000004100 */
[----:B------:R-:W-:-:S04]  /*06c0*/  FADD.FTZ R45, R45, R20 ;  /* 0x000000142d2d7221 */ /* 0x000fc80000010000 */
[----:B------:R-:W-:Y:S02]  /*06d0*/  @P1 FADD.FTZ R45, R53, R45 ;  /* 0x0000002d352d1221 */ /* 0x000fe40000010000 */
.L_x_16127:
[----:B------:R-:W-:Y:S01]  /*06e0*/  HADD2.F32 R46, -RZ, R41.H0_H0 ;  /* 0x20000029ff2e7230 */ /* 0x000fe20000004100 */
[----:B------:R-:W-:Y:S05]  /*06f0*/  @P2 BRA `(.L_x_16128) ;  /* 0x0000003000002947 */ /* 0x000fea0003800000 */
[----:B------:R-:W-:Y:S05]  /*0700*/  @!P1 BRA `(.L_x_16129) ;  /* 0x0000005000009947 */ /* 0x000fea0003800000 */
[----:B-----5:R-:W-:Y:S01]  /*0710*/  FADD.FTZ R46, R54, R46 ;  /* 0x0000002e362e7221 */ /* 0x020fe20000010000 */
[----:B------:R-:W-:Y:S05]  /*0720*/  BRA `(.L_x_16129) ;  /* 0x0000003000007947 */ /* 0x000fea0003800000 */
.L_x_16128:
[----:B-----5:R-:W-:-:S05]  /*0730*/  HADD2.F32 R21, -RZ, R57.H0_H0 ;  /* 0x20000039ff157230 */ /* 0x020fca0000004100 */
[----:B------:R-:W-:-:S04]  /*0740*/  FADD.FTZ R46, R46, R21 ;  /* 0x000000152e2e7221 */ /* 0x000fc80000010000 */
[----:B------:R-:W-:Y:S02]  /*0750*/  @P1 FADD.FTZ R46, R54, R46 ;  /* 0x0000002e362e1221 */ /* 0x000fe40000010000 */
.L_x_16129:
[----:B------:R-:W-:Y:S01]  /*0760*/  HADD2.F32 R47, -RZ, R41.H1_H1 ;  /* 0x30000029ff2f7230 */ /* 0x000fe20000004100 */
[----:B------:R-:W-:Y:S05]  /*0770*/  @P2 BRA `(.L_x_16130) ;  /* 0x0000003000002947 */ /* 0x000fea0003800000 */
[----:B------:R-:W-:Y:S05]  /*0780*/  @!P1 BRA `(.L_x_16131) ;  /* 0x0000005000009947 */ /* 0x000fea0003800000 */
[----:B-----5:R-:W-:Y:S01]  /*0790*/  FADD.FTZ R47, R55, R47 ;  /* 0x0000002f372f7221 */ /* 0x020fe20000010000 */
[----:B------:R-:W-:Y:S05]  /*07a0*/  BRA `(.L_x_16131) ;  /* 0x0000003000007947 */ /* 0x000fea0003800000 */
.L_x_16130:
[----:B-----5:R-:W-:-:S05]  /*07b0*/  HADD2.F32 R20, -RZ, R57.H1_H1 ;  /* 0x30000039ff147230 */ /* 0x020fca0000004100 */
[----:B------:R-:W-:-:S04]  /*07c0*/  FADD.FTZ R47, R47, R20 ;  /* 0x000000142f2f7221 */ /* 0x000fc80000010000 */
[----:B------:R-:W-:Y:S02]  /*07d0*/  @P1 FADD.FTZ R47, R55, R47 ;  /* 0x0000002f372f1221 */ /* 0x000fe40000010000 */
.L_x_16131:
[----:B------:R-:W-:Y:S01]  /*07e0*/  HADD2.F32 R40, -RZ, R42.H0_H0 ;  /* 0x2000002aff287230 */ /* 0x000fe20000004100 */
[----:B------:R-:W-:Y:S05]  /*07f0*/  @P2 BRA `(.L_x_16132) ;  /* 0x0000003000002947 */ /* 0x000fea0003800000 */
[----:B------:R-:W-:Y:S05]  /*0800*/  @!P1 BRA `(.L_x_16133) ;  /* 0x0000005000009947 */ /* 0x000fea0003800000 */
[----:B-----5:R-:W-:Y:S01]  /*0810*/  FADD.FTZ R40, R48, R40 ;  /* 0x0000002830287221 */ /* 0x020fe20000010000 */
[----:B------:R-:W-:Y:S05]  /*0820*/  BRA `(.L_x_16133) ;  /* 0x0000003000007947 */ /* 0x000fea0003800000 */
.L_x_16132:
[----:B-----5:R-:W-:-:S05]  /*0830*/  HADD2.F32 R21, -RZ, R58.H0_H0 ;  /* 0x2000003aff157230 */ /* 0x020fca0000004100 */
[----:B------:R-:W-:-:S04]  /*0840*/  FADD.FTZ R40, R40, R21 ;  /* 0x0000001528287221 */ /* 0x000fc80000010000 */
[----:B------:R-:W-:Y:S02]  /*0850*/  @P1 FADD.FTZ R40, R48, R40 ;  /* 0x0000002830281221 */ /* 0x000fe40000010000 */
.L_x_16133:
[----:B------:R-:W-:Y:S01]  /*0860*/  HADD2.F32 R41, -RZ, R42.H1_H1 ;  /* 0x3000002aff297230 */ /* 0x000fe20000004100 */
[----:B------:R-:W-:Y:S05]  /*0870*/  @P2 BRA `(.L_x_16134) ;  /* 0x0000003000002947 */ /* 0x000fea0003800000 */
[----:B------:R-:W-:Y:S05]  /*0880*/  @!P1 BRA `(.L_x_16135) ;  /* 0x0000005000009947 */ /* 0x000fea0003800000 */
[----:B-----5:R-:W-:Y:S01]  /*0890*/  FADD.FTZ R41, R49, R41 ;  /* 0x0000002931297221 */ /* 0x020fe20000010000 */
[----:B------:R-:W-:Y:S05]  /*08a0*/  BRA `(.L_x_16135) ;  /* 0x0000003000007947 */ /* 0x000fea0003800000 */
.L_x_16134:
[----:B-----5:R-:W-:-:S05]  /*08b0*/  HADD2.F32 R20, -RZ, R58.H1_H1 ;  /* 0x3000003aff147230 */ /* 0x020fca0000004100 */
[----:B------:R-:W-:-:S04]  /*08c0*/  FADD.FTZ R41, R41, R20 ;  /* 0x0000001429297221 */ /* 0x000fc80000010000 */
[----:B------:R-:W-:Y:S02]  /*08d0*/  @P1 FADD.FTZ R41, R49, R41 ;  /* 0x0000002931291221 */ /* 0x000fe40000010000 */
.L_x_16135:
[----:B------:R-:W-:Y:S01]  /*08e0*/  HADD2.F32 R42, -RZ, R43.H0_H0 ;  /* 0x2000002bff2a7230 */ /* 0x000fe20000004100 */
[----:B------:R-:W-:Y:S05]  /*08f0*/  @P2 BRA `(.L_x_16136) ;  /* 0x0000003000002947 */ /* 0x000fea0003800000 */
[----:B------:R-:W-:Y:S05]  /*0900*/  @!P1 BRA `(.L_x_16137) ;  /* 0x0000005000009947 */ /* 0x000fea0003800000 */
[----:B-----5:R-:W-:Y:S01]  /*0910*/  FADD.FTZ R42, R50, R42 ;  /* 0x0000002a322a7221 */ /* 0x020fe20000010000 */
[----:B------:R-:W-:Y:S05]  /*0920*/  BRA `(.L_x_16137) ;  /* 0x0000003000007947 */ /* 0x000fea0003800000 */
.L_x_16136:
[----:B-----5:R-:W-:-:S05]  /*0930*/  HADD2.F32 R21, -RZ, R59.H0_H0 ;  /* 0x2000003bff157230 */ /* 0x020fca0000004100 */
[----:B------:R-:W-:-:S04]  /*0940*/  FADD.FTZ R42, R42, R21 ;  /* 0x000000152a2a7221 */ /* 0x000fc80000010000 */
[----:B------:R-:W-:Y:S02]  /*0950*/  @P1 FADD.FTZ R42, R50, R42 ;  /* 0x0000002a322a1221 */ /* 0x000fe40000010000 */
.L_x_16137:
[----:B------:R-:W-:Y:S01]  /*0960*/  HADD2.F32 R43, -RZ, R43.H1_H1 ;  /* 0x3000002bff2b7230 */ /* 0x000fe20000004100 */
[----:B------:R-:W-:Y:S05]  /*0970*/  @P2 BRA `(.L_x_16138) ;  /* 0x0000003000002947 */ /* 0x000fea0003800000 */
[----:B------:R-:W-:Y:S05]  /*0980*/  @!P1 BRA `(.L_x_16139) ;  /* 0x0000005000009947 */ /* 0x000fea0003800000 */
[----:B-----5:R-:W-:Y:S01]  /*0990*/  FADD.FTZ R43, R51, R43 ;  /* 0x0000002b332b7221 */ /* 0x020fe20000010000 */
[----:B------:R-:W-:Y:S05]  /*09a0*/  BRA `(.L_x_16139) ;  /* 0x0000003000007947 */ /* 0x000fea0003800000 */
.L_x_16138:
[----:B-----5:R-:W-:-:S05]  /*09b0*/  HADD2.F32 R20, -RZ, R59.H1_H1 ;  /* 0x3000003bff147230 */ /* 0x020fca0000004100 */
[----:B------:R-:W-:-:S04]  /*09c0*/  FADD.FTZ R43, R43, R20 ;  /* 0x000000142b2b7221 */ /* 0x000fc80000010000 */
[----:B------:R-:W-:Y:S02]  /*09d0*/  @P1 FADD.FTZ R43, R51, R43 ;  /* 0x0000002b332b1221 */ /* 0x000fe40000010000 */
.L_x_16139:
        /* <DEDUP_REMOVED lines=19> */
.L_x_16140:
[----:B0----5:R-:W-:-:S05]  /*0b10*/  HADD2.F32 R21, -RZ, R56.H0_H0 ;  /* 0x20000038ff157230 */ /* 0x021fca0000004100 */
[----:B------:R-:W-:-:S04]  /*0b20*/  FADD.FTZ R36, R21, R36 ;  /* 0x0000002415247221 */ /* 0x000fc80000010000 */
[----:B------:R-:W-:Y:S02]  /*0b30*/  @P1 FADD.FTZ R36, R52, R36 ;  /* 0x0000002434241221 */ /* 0x000fe40000010000 */
.L_x_16141:
[----:B------:R-:W-:Y:S01]  /*0b40*/  HADD2.F32 R37, -RZ, R32.H1_H1 ;  /* 0x30000020ff257230 */ /* 0x000fe20000004100 */
[----:B------:R-:W-:Y:S05]  /*0b50*/  @P2 BRA `(.L_x_16142) ;  /* 0x0000003000002947 */ /* 0x000fea0003800000 */
[----:B------:R-:W-:Y:S05]  /*0b60*/  @!P1 BRA `(.L_x_16143) ;  /* 0x0000005000009947 */ /* 0x000fea0003800000 */
[----:B-----5:R-:W-:Y:S01]  /*0b70*/  FADD.FTZ R37, R53, R37 ;  /* 0x0000002535257221 */ /* 0x020fe20000010000 */
[----:B------:R-:W-:Y:S05]  /*0b80*/  BRA `(.L_x_16143) ;  /* 0x0000003000007947 */ /* 0x000fea0003800000 */
.L_x_16142:
[----:B-----5:R-:W-:-:S05]  /*0b90*/  HADD2.F32 R20, -RZ, R56.H1_H1 ;  /* 0x30000038ff147230 */ /* 0x020fca0000004100 */
[----:B------:R-:W-:-:S04]  /*0ba0*/  FADD.FTZ R37, R20, R37 ;  /* 0x0000002514257221 */ /* 0x000fc80000010000 */
[----:B------:R-:W-:Y:S02]  /*0bb0*/  @P1 FADD.FTZ R37, R53, R37 ;  /* 0x0000002535251221 */ /* 0x000fe40000010000 */
.L_x_16143:
[----:B------:R-:W-:Y:S01]  /*0bc0*/  HADD2.F32 R38, -RZ, R33.H0_H0 ;  /* 0x20000021ff267230 */ /* 0x000fe20000004100 */
[----:B------:R-:W-:Y:S05]  /*0bd0*/  @P2 BRA `(.L_x_16144) ;  /* 0x0000003000002947 */ /* 0x000fea0003800000 */
[----:B------:R-:W-:Y:S05]  /*0be0*/  @!P1 BRA `(.L_x_16145) ;  /* 0x0000005000009947 */ /* 0x000fea0003800000 */
[----:B-----5:R-:W-:Y:S01]  /*0bf0*/  FADD.FTZ R38, R54, R38 ;  /* 0x0000002636267221 */ /* 0x020fe20000010000 */
[----:B------:R-:W-:Y:S05]  /*0c00*/  BRA `(.L_x_16145) ;  /* 0x0000003000007947 */ /* 0x000fea0003800000 */
.L_x_16144:
[----:B-----5:R-:W-:-:S05]  /*0c10*/  HADD2.F32 R21, -RZ, R57.H0_H0 ;  /* 0x20000039ff157230 */ /* 0x020fca0000004100 */
[----:B------:R-:W-:-:S04]  /*0c20*/  FADD.FTZ R38, R21, R38 ;  /* 0x0000002615267221 */ /* 0x000fc80000010000 */
[----:B------:R-:W-:Y:S02]  /*0c30*/  @P1 FADD.FTZ R38, R54, R38 ;  /* 0x0000002636261221 */ /* 0x000fe40000010000 */
.L_x_16145:
[----:B------:R-:W-:Y:S01]  /*0c40*/  HADD2.F32 R39, -RZ, R33.H1_H1 ;  /* 0x30000021ff277230 */ /* 0x000fe20000004100 */
[----:B------:R-:W-:Y:S05]  /*0c50*/  @P2 BRA `(.L_x_16146) ;  /* 0x0000003000002947 */ /* 0x000fea0003800000 */
[----:B------:R-:W-:Y:S05]  /*0c60*/  @!P1 BRA `(.L_x_16147) ;  /* 0x0000005000009947 */ /* 0x000fea0003800000 */
[----:B-----5:R-:W-:Y:S01]  /*0c70*/  FADD.FTZ R39, R55, R39 ;  /* 0x0000002737277221 */ /* 0x020fe20000010000 */
[----:B------:R-:W-:Y:S05]  /*0c80*/  BRA `(.L_x_16147) ;  /* 0x0000003000007947 */ /* 0x000fea0003800000 */
.L_x_16146:
[----:B-----5:R-:W-:-:S05]  /*0c90*/  HADD2.F32 R20, -RZ, R57.H1_H1 ;  /* 0x30000039ff147230 */ /* 0x020fca0000004100 */
[----:B------:R-:W-:-:S04]  /*0ca0*/  FADD.FTZ R39, R20, R39 ;  /* 0x0000002714277221 */ /* 0x000fc80000010000 */
[----:B------:R-:W-:Y:S02]  /*0cb0*/  @P1 FADD.FTZ R39, R55, R39 ;  /* 0x0000002737271221 */ /* 0x000fe40000010000 */
.L_x_16147:
[----:B------:R-:W-:Y:S01]  /*0cc0*/  HADD2.F32 R32, -RZ, R34.H0_H0 ;  /* 0x20000022ff207230 */ /* 0x000fe20000004100 */
[----:B------:R-:W-:Y:S05]  /*0cd0*/  @P2 BRA `(.L_x_16148) ;  /* 0x0000003000002947 */ /* 0x000fea0003800000 */
[----:B------:R-:W-:Y:S05]  /*0ce0*/  @!P1 BRA `(.L_x_16149) ;  /* 0x0000005000009947 */ /* 0x000fea0003800000 */
[----:B-----5:R-:W-:Y:S01]  /*0cf0*/  FADD.FTZ R32, R48, R32 ;  /* 0x0000002030207221 */ /* 0x020fe20000010000 */
[----:B------:R-:W-:Y:S05]  /*0d00*/  BRA `(.L_x_16149) ;  /* 0x0000003000007947 */ /* 0x000fea0003800000 */
.L_x_16148:
[----:B-----5:R-:W-:-:S05]  /*0d10*/  HADD2.F32 R21, -RZ, R58.H0_H0 ;  /* 0x2000003aff157230 */ /* 0x020fca0000004100 */
[----:B------:R-:W-:-:S04]  /*0d20*/  FADD.FTZ R32, R21, R32 ;  /* 0x0000002015207221 */ /* 0x000fc80000010000 */
[----:B------:R-:W-:Y:S02]  /*0d30*/  @P1 FADD.FTZ R32, R48, R32 ;  /* 0x0000002030201221 */ /* 0x000fe40000010000 */
.L_x_16149:
[----:B------:R-:W-:Y:S01]  /*0d40*/  HADD2.F32 R33, -RZ, R34.H1_H1 ;  /* 0x30000022ff217230 */ /* 0x000fe20000004100 */
[----:B------:R-:W-:Y:S05]  /*0d50*/  @P2 BRA `(.L_x_16150) ;  /* 0x0000003000002947 */ /* 0x000fea0003800000 */
[----:B------:R-:W-:Y:S05]  /*0d60*/  @!P1 BRA `(.L_x_16151) ;  /* 0x0000005000009947 */ /* 0x000fea0003800000 */
[----:B-----5:R-:W-:Y:S01]  /*0d70*/  FADD.FTZ R33, R49, R33 ;  /* 0x0000002131217221 */ /* 0x020fe20000010000 */
[----:B------:R-:W-:Y:S05]  /*0d80*/  BRA `(.L_x_16151) ;  /* 0x0000003000007947 */ /* 0x000fea0003800000 */
.L_x_16150:
[----:B-----5:R-:W-:-:S05]  /*0d90*/  HADD2.F32 R20, -RZ, R58.H1_H1 ;  /* 0x3000003aff147230 */ /* 0x020fca0000004100 */
[----:B------:R-:W-:-:S04]  /*0da0*/  FADD.FTZ R33, R20, R33 ;  /* 0x0000002114217221 */ /* 0x000fc80000010000 */
[----:B------:R-:W-:Y:S02]  /*0db0*/  @P1 FADD.FTZ R33, R49, R33 ;  /* 0x0000002131211221 */ /* 0x000fe40000010000 */
.L_x_16151:
[----:B------:R-:W-:Y:S01]  /*0dc0*/  HADD2.F32 R34, -RZ, R35.H0_H0 ;  /* 0x20000023ff227230 */ /* 0x000fe20000004100 */
[----:B------:R-:W-:Y:S05]  /*0dd0*/  @P2 BRA `(.L_x_16152) ;  /* 0x0000003000002947 */ /* 0x000fea0003800000 */
[----:B------:R-:W-:Y:S05]  /*0de0*/  @!P1 BRA `(.L_x_16153) ;  /* 0x0000005000009947 */ /* 0x000fea0003800000 */
[----:B-----5:R-:W-:Y:S01]  /*0df0*/  FADD.FTZ R34, R50, R34 ;  /* 0x0000002232227221 */ /* 0x020fe20000010000 */
[----:B------:R-:W-:Y:S05]  /*0e00*/  BRA `(.L_x_16153) ;  /* 0x0000003000007947 */ /* 0x000fea0003800000 */
.L_x_16152:
[----:B-----5:R-:W-:-:S05]  /*0e10*/  HADD2.F32 R21, -RZ, R59.H0_H0 ;  /* 0x2000003bff157230 */ /* 0x020fca0000004100 */
[----:B------:R-:W-:-:S04]  /*0e20*/  FADD.FTZ R34, R21, R34 ;  /* 0x0000002215227221 */ /* 0x000fc80000010000 */
[----:B------:R-:W-:Y:S02]  /*0e30*/  @P1 FADD.FTZ R34, R50, R34 ;  /* 0x0000002232221221 */ /* 0x000fe40000010000 */
.L_x_16153:
[----:B------:R-:W-:Y:S01]  /*0e40*/  HADD2.F32 R35, -RZ, R35.H1_H1 ;  /* 0x30000023ff237230 */ /* 0x000fe20000004100 */
[----:B------:R-:W-:Y:S05]  /*0e50*/  @P2 BRA `(.L_x_16154) ;  /* 0x0000003000002947 */ /* 0x000fea0003800000 */
[----:B------:R-:W-:Y:S05]  /*0e60*/  @!P1 BRA `(.L_x_16155) ;  /* 0x0000005000009947 */ /* 0x000fea0003800000 */
[----:B-----5:R-:W-:Y:S01]  /*0e70*/  FADD.FTZ R35, R51, R35 ;  /* 0x0000002333237221 */ /* 0x020fe20000010000 */
[----:B------:R-:W-:Y:S05]  /*0e80*/  BRA `(.L_x_16155) ;  /* 0x0000003000007947 */ /* 0x000fea0003800000 */
.L_x_16154:
[----:B-----5:R-:W-:-:S05]  /*0e90*/  HADD2.F32 R20, -RZ, R59.H1_H1 ;  /* 0x3000003bff147230 */ /* 0x020fca0000004100 */
[----:B------:R-:W-:-:S04]  /*0ea0*/  FADD.FTZ R35, R20, R35 ;  /* 0x0000002314237221 */ /* 0x000fc80000010000 */
[----:B------:R-:W-:Y:S02]  /*0eb0*/  @P1 FADD.FTZ R35, R51, R35 ;  /* 0x0000002333231221 */ /* 0x000fe40000010000 */
.L_x_16155:
        /* <DEDUP_REMOVED lines=19> */
.L_x_16156:
[----:B0----5:R-:W-:-:S05]  /*0ff0*/  HADD2.F32 R21, -RZ, R56.H0_H0 ;  /* 0x20000038ff157230 */ /* 0x021fca0000004100 */
[----:B------:R-:W-:-:S04]  /*1000*/  FADD.FTZ R28, R21, R28 ;  /* 0x0000001c151c7221 */ /* 0x000fc80000010000 */
[----:B------:R-:W-:Y:S02]  /*1010*/  @P1 FADD.FTZ R28, R52, R28 ;  /* 0x0000001c341c1221 */ /* 0x000fe40000010000 */
.L_x_16157:
[----:B------:R-:W-:Y:S01]  /*1020*/  HADD2.F32 R29, -RZ, R24.H1_H1 ;  /* 0x30000018ff1d7230 */ /* 0x000fe20000004100 */
[----:B------:R-:W-:Y:S05]  /*1030*/  @P2 BRA `(.L_x_16158) ;  /* 0x0000003000002947 */ /* 0x000fea0003800000 */
[----:B------:R-:W-:Y:S05]  /*1040*/  @!P1 BRA `(.L_x_16159) ;  /* 0x0000005000009947 */ /* 0x000fea0003800000 */
[----:B-----5:R-:W-:Y:S01]  /*1050*/  FADD.FTZ R29, R53, R29 ;  /* 0x0000001d351d7221 */ /* 0x020fe20000010000 */
[----:B------:R-:W-:Y:S05]  /*1060*/  BRA `(.L_x_16159) ;  /* 0x0000003000007947 */ /* 0x000fea0003800000 */
.L_x_16158:
[----:B-----5:R-:W-:-:S05]  /*1070*/  HADD2.F32 R20, -RZ, R56.H1_H1 ;  /* 0x30000038ff147230 */ /* 0x020fca0000004100 */
[----:B------:R-:W-:-:S04]  /*1080*/  FADD.FTZ R29, R20, R29 ;  /* 0x0000001d141d7221 */ /* 0x000fc80000010000 */
[----:B------:R-:W-:Y:S02]  /*1090*/  @P1 FADD.FTZ R29, R53, R29 ;  /* 0x0000001d351d1221 */ /* 0x000fe40000010000 */
.L_x_16159:
[----:B------:R-:W-:Y:S01]  /*10a0*/  HADD2.F32 R30, -RZ, R25.H0_H0 ;  /* 0x20000019ff1e7230 */ /* 0x000fe20000004100 */
[----:B------:R-:W-:Y:S05]  /*10b0*/  @P2 BRA `(.L_x_16160) ;  /* 0x0000003000002947 */ /* 0x000fea0003800000 */
[----:B------:R-:W-:Y:S05]  /*10c0*/  @!P1 BRA `(.L_x_16161) ;  /* 0x0000005000009947 */ /* 0x000fea0003800000 */
[----:B-----5:R-:W-:Y:S01]  /*10d0*/  FADD.FTZ R30, R54, R30 ;  /* 0x0000001e361e7221 */ /* 0x020fe20000010000 */
[----:B------:R-:W-:Y:S05]  /*10e0*/  BRA `(.L_x_16161) ;  /* 0x0000003000007947 */ /* 0x000fea0003800000 */
.L_x_16160:
[----:B-----5:R-:W-:-:S05]  /*10f0*/  HADD2.F32 R21, -RZ, R57.H0_H0 ;  /* 0x20000039ff157230 */ /* 0x020fca0000004100 */
[----:B------:R-:W-:-:S04]  /*1100*/  FADD.FTZ R30, R21, R30 ;  /* 0x0000001e151e7221 */ /* 0x000fc80000010000 */
[----:B------:R-:W-:Y:S02]  /*1110*/  @P1 FADD.FTZ R30, R54, R30 ;  /* 0x0000001e361e1221 */ /* 0x000fe40000010000 */
.L_x_16161:
[----:B------:R-:W-:Y:S01]  /*1120*/  HADD2.F32 R31, -RZ, R25.H1_H1 ;  /* 0x30000019ff1f7230 */ /* 0x000fe20000004100 */
[----:B------:R-:W-:Y:S05]  /*1130*/  @P2 BRA `(.L_x_16162) ;  /* 0x0000003000002947 */ /* 0x000fea0003800000 */
[----:B------:R-:W-:Y:S05]  /*1140*/  @!P1 BRA `(.L_x_16163) ;  /* 0x0000005000009947 */ /* 0x000fea0003800000 */
[----:B-----5:R-:W-:Y:S01]  /*1150*/  FADD.FTZ R31, R55, R31 ;  /* 0x0000001f371f7221 */ /* 0x020fe20000010000 */
[----:B------:R-:W-:Y:S05]  /*1160*/  BRA `(.L_x_16163) ;  /* 0x0000003000007947 */ /* 0x000fea0003800000 */
.L_x_16162:
[----:B-----5:R-:W-:-:S05]  /*1170*/  HADD2.F32 R20, -RZ, R57.H1_H1 ;  /* 0x30000039ff147230 */ /* 0x020fca0000004100 */
[----:B------:R-:W-:-:S04]  /*1180*/  FADD.FTZ R31, R20, R31 ;  /* 0x0000001f141f7221 */ /* 0x000fc80000010000 */
[----:B------:R-:W-:Y:S02]  /*1190*/  @P1 FADD.FTZ R31, R55, R31 ;  /* 0x0000001f371f1221 */ /* 0x000fe40000010000 */
.L_x_16163:
[----:B------:R-:W-:Y:S01]  /*11a0*/  HADD2.F32 R24, -RZ, R26.H0_H0 ;  /* 0x2000001aff187230 */ /* 0x000fe20000004100 */
[----:B------:R-:W-:Y:S05]  /*11b0*/  @P2 BRA `(.L_x_16164) ;  /* 0x0000003000002947 */ /* 0x000fea0003800000 */
[----:B------:R-:W-:Y:S05]  /*11c0*/  @!P1 BRA `(.L_x_16165) ;  /* 0x0000005000009947 */ /* 0x000fea0003800000 */
[----:B-----5:R-:W-:Y:S01]  /*11d0*/  FADD.FTZ R24, R48, R24 ;  /* 0x0000001830187221 */ /* 0x020fe20000010000 */
[----:B------:R-:W-:Y:S05]  /*11e0*/  BRA `(.L_x_16165) ;  /* 0x0000003000007947 */ /* 0x000fea0003800000 */
.L_x_16164:
[----:B-----5:R-:W-:-:S05]  /*11f0*/  HADD2.F32 R21, -RZ, R58.H0_H0 ;  /* 0x2000003aff157230 */ /* 0x020fca0000004100 */
[----:B------:R-:W-:-:S04]  /*1200*/  FADD.FTZ R24, R21, R24 ;  /* 0x0000001815187221 */ /* 0x000fc80000010000 */
[----:B------:R-:W-:Y:S02]  /*1210*/  @P1 FADD.FTZ R24, R48, R24 ;  /* 0x0000001830181221 */ /* 0x000fe40000010000 */
.L_x_16165:
[----:B------:R-:W-:Y:S01]  /*1220*/  HADD2.F32 R25, -RZ, R26.H1_H1 ;  /* 0x3000001aff197230 */ /* 0x000fe20000004100 */
[----:B------:R-:W-:Y:S05]  /*1230*/  @P2 BRA `(.L_x_16166) ;  /* 0x0000003000002947 */ /* 0x000fea0003800000 */
[----:B------:R-:W-:Y:S05]  /*1240*/  @!P1 BRA `(.L_x_16167) ;  /* 0x0000005000009947 */ /* 0x000fea0003800000 */
[----:B-----5:R-:W-:Y:S01]  /*1250*/  FADD.FTZ R25, R49, R25 ;  /* 0x0000001931197221 */ /* 0x020fe20000010000 */
[----:B------:R-:W-:Y:S05]  /*1260*/  BRA `(.L_x_16167) ;  /* 0x0000003000007947 */ /* 0x000fea0003800000 */
.L_x_16166:
[----:B-----5:R-:W-:-:S05]  /*1270*/  HADD2.F32 R20, -RZ, R58.H1_H1 ;  /* 0x3000003aff147230 */ /* 0x020fca0000004100 */
[----:B------:R-:W-:-:S04]  /*1280*/  FADD.FTZ R25, R20, R25 ;  /* 0x0000001914197221 */ /* 0x000fc80000010000 */
[----:B------:R-:W-:Y:S02]  /*1290*/  @P1 FADD.FTZ R25, R49, R25 ;  /* 0x0000001931191221 */ /* 0x000fe40000010000 */
.L_x_16167:
[----:B------:R-:W-:Y:S01]  /*12a0*/  HADD2.F32 R26, -RZ, R27.H0_H0 ;  /* 0x2000001bff1a7230 */ /* 0x000fe20000004100 */
[----:B------:R-:W-:Y:S05]  /*12b0*/  @P2 BRA `(.L_x_16168) ;  /* 0x0000003000002947 */ /* 0x000fea0003800000 */
[----:B------:R-:W-:Y:S05]  /*12c0*/  @!P1 BRA `(.L_x_16169) ;  /* 0x0000005000009947 */ /* 0x000fea0003800000 */
[----:B-----5:R-:W-:Y:S01]  /*12d0*/  FADD.FTZ R26, R50, R26 ;  /* 0x0000001a321a7221 */ /* 0x020fe20000010000 */
[----:B------:R-:W-:Y:S05]  /*12e0*/  BRA `(.L_x_16169) ;  /* 0x0000003000007947 */ /* 0x000fea0003800000 */
.L_x_16168:
[----:B-----5:R-:W-:-:S05]  /*12f0*/  HADD2.F32 R21, -RZ, R59.H0_H0 ;  /* 0x2000003bff157230 */ /* 0x020fca0000004100 */
[----:B------:R-:W-:-:S04]  /*1300*/  FADD.FTZ R26, R21, R26 ;  /* 0x0000001a151a7221 */ /* 0x000fc80000010000 */
[----:B------:R-:W-:Y:S02]  /*1310*/  @P1 FADD.FTZ R26, R50, R26 ;  /* 0x0000001a321a1221 */ /* 0x000fe40000010000 */
.L_x_16169:
[----:B------:R-:W-:Y:S01]  /*1320*/  HADD2.F32 R27, -RZ, R27.H1_H1 ;  /* 0x3000001bff1b7230 */ /* 0x000fe20000004100 */
[----:B------:R-:W-:Y:S05]  /*1330*/  @P2 BRA `(.L_x_16170) ;  /* 0x0000003000002947 */ /* 0x000fea0003800000 */
[----:B------:R-:W-:Y:S05]  /*1340*/  @!P1 BRA `(.L_x_16171) ;  /* 0x0000005000009947 */ /* 0x000fea0003800000 */
[----:B-----5:R-:W-:Y:S01]  /*1350*/  FADD.FTZ R27, R51, R27 ;  /* 0x0000001b331b7221 */ /* 0x020fe20000010000 */
[----:B------:R-:W-:Y:S05]  /*1360*/  BRA `(.L_x_16171) ;  /* 0x0000003000007947 */ /* 0x000fea0003800000 */
.L_x_16170:
[----:B-----5:R-:W-:-:S05]  /*1370*/  HADD2.F32 R20, -RZ, R59.H1_H1 ;  /* 0x3000003bff147230 */ /* 0x020fca0000004100 */
[----:B------:R-:W-:-:S04]  /*1380*/  FADD.FTZ R27, R20, R27 ;  /* 0x0000001b141b7221 */ /* 0x000fc80000010000 */
[----:B------:R-:W-:Y:S02]  /*1390*/  @P1 FADD.FTZ R27, R51, R27 ;  /* 0x0000001b331b1221 */ /* 0x000fe40000010000 */
.L_x_16171:
        /* <DEDUP_REMOVED lines=19> */
.L_x_16172:
[----:B0----5:R-:W-:-:S05]  /*14d0*/  HADD2.F32 R21, -RZ, R56.H0_H0 ;  /* 0x20000038ff157230 */ /* 0x021fca0000004100 */
[----:B------:R-:W-:-:S04]  /*14e0*/  FADD.FTZ R20, R21, R20 ;  /* 0x0000001415147221 */ /* 0x000fc80000010000 */
[----:B------:R-:W-:Y:S02]  /*14f0*/  @P1 FADD.FTZ R20, R52, R20 ;  /* 0x0000001434141221 */ /* 0x000fe40000010000 */
.L_x_16173:
[----:B------:R-:W-:Y:S01]  /*1500*/  HADD2.F32 R21, -RZ, R72.H1_H1 ;  /* 0x30000048ff157230 */ /* 0x000fe20000004100 */
[----:B------:R-:W-:Y:S05]  /*1510*/  @P2 BRA `(.L_x_16174) ;  /* 0x0000003000002947 */ /* 0x000fea0003800000 */
[----:B------:R-:W-:Y:S05]  /*1520*/  @!P1 BRA `(.L_x_16175) ;  /* 0x0000005000009947 */ /* 0x000fea0003800000 */
[----:B-----5:R-:W-:Y:S01]  /*1530*/  FADD.FTZ R21, R53, R21 ;  /* 0x0000001535157221 */ /* 0x020fe20000010000 */
[----:B------:R-:W-:Y:S05]  /*1540*/  BRA `(.L_x_16175) ;  /* 0x0000003000007947 */ /* 0x000fea0003800000 */
.L_x_16174:
[----:B-----5:R-:W-:-:S05]  /*1550*/  HADD2.F32 R22, -RZ, R56.H1_H1 ;  /* 0x30000038ff167230 */ /* 0x020fca0000004100 */
[----:B------:R-:W-:-:S04]  /*1560*/  FADD.FTZ R21, R22, R21 ;  /* 0x0000001516157221 */ /* 0x000fc80000010000 */
[----:B------:R-:W-:Y:S02]  /*1570*/  @P1 FADD.FTZ R21, R53, R21 ;  /* 0x0000001535151221 */ /* 0x000fe40000010000 */
.L_x_16175:
[----:B------:R-:W-:Y:S01]  /*1580*/  HADD2.F32 R22, -RZ, R73.H0_H0 ;  /* 0x20000049ff167230 */ /* 0x000fe20000004100 */
[----:B------:R-:W-:Y:S05]  /*1590*/  @P2 BRA `(.L_x_16176) ;  /* 0x0000003000002947 */ /* 0x000fea0003800000 */
[----:B------:R-:W-:Y:S05]  /*15a0*/  @!P1 BRA `(.L_x_16177) ;  /* 0x0000005000009947 */ /* 0x000fea0003800000 */
[----:B-----5:R-:W-:Y:S01]  /*15b0*/  FADD.FTZ R22, R54, R22 ;  /* 0x0000001636167221 */ /* 0x020fe20000010000 */
[----:B------:R-:W-:Y:S05]  /*15c0*/  BRA `(.L_x_16177) ;  /* 0x0000003000007947 */ /* 0x000fea0003800000 */
.L_x_16176:
[----:B-----5:R-:W-:-:S05]  /*15d0*/  HADD2.F32 R23, -RZ, R57.H0_H0 ;  /* 0x20000039ff177230 */ /* 0x020fca0000004100 */
[----:B------:R-:W-:-:S04]  /*15e0*/  FADD.FTZ R22, R23, R22 ;  /* 0x0000001617167221 */ /* 0x000fc80000010000 */
[----:B------:R-:W-:Y:S02]  /*15f0*/  @P1 FADD.FTZ R22, R54, R22 ;  /* 0x0000001636161221 */ /* 0x000fe40000010000 */
.L_x_16177:
[----:B------:R-:W-:Y:S01]  /*1600*/  HADD2.F32 R23, -RZ, R73.H1_H1 ;  /* 0x30000049ff177230 */ /* 0x000fe20000004100 */
[----:B------:R-:W-:Y:S05]  /*1610*/  @P2 BRA `(.L_x_16178) ;  /* 0x0000003000002947 */ /* 0x000fea0003800000 */
[----:B------:R-:W-:Y:S05]  /*1620*/  @!P1 BRA `(.L_x_16179) ;  /* 0x0000005000009947 */ /* 0x000fea0003800000 */
[----:B-----5:R-:W-:Y:S01]  /*1630*/  FADD.FTZ R23, R55, R23 ;  /* 0x0000001737177221 */ /* 0x020fe20000010000 */
[----:B------:R-:W-:Y:S05]  /*1640*/  BRA `(.L_x_16179) ;  /* 0x0000003000007947 */ /* 0x000fea0003800000 */
.L_x_16178:
[----:B-----5:R-:W-:-:S05]  /*1650*/  HADD2.F32 R72, -RZ, R57.H1_H1 ;  /* 0x30000039ff487230 */ /* 0x020fca0000004100 */
[----:B------:R-:W-:-:S04]  /*1660*/  FADD.FTZ R23, R72, R23 ;  /* 0x0000001748177221 */ /* 0x000fc80000010000 */
[----:B------:R-:W-:Y:S02]  /*1670*/  @P1 FADD.FTZ R23, R55, R23 ;  /* 0x0000001737171221 */ /* 0x000fe40000010000 */
.L_x_16179:
[----:B------:R-:W-:Y:S01]  /*1680*/  HADD2.F32 R72, -RZ, R74.H0_H0 ;  /* 0x2000004aff487230 */ /* 0x000fe20000004100 */
[----:B------:R-:W-:Y:S05]  /*1690*/  @P2 BRA `(.L_x_16180) ;  /* 0x0000003000002947 */ /* 0x000fea0003800000 */
[----:B------:R-:W-:Y:S05]  /*16a0*/  @!P1 BRA `(.L_x_16181) ;  /* 0x0000005000009947 */ /* 0x000fea0003800000 */
[----:B-----5:R-:W-:Y:S01]  /*16b0*/  FADD.FTZ R72, R48, R72 ;  /* 0x0000004830487221 */ /* 0x020fe20000010000 */
[----:B------:R-:W-:Y:S05]  /*16c0*/  BRA `(.L_x_16181) ;  /* 0x0000003000007947 */ /* 0x000fea0003800000 */
.L_x_16180:
[----:B-----5:R-:W-:-:S05]  /*16d0*/  HADD2.F32 R73, -RZ, R58.H0_H0 ;  /* 0x2000003aff497230 */ /* 0x020fca0000004100 */
[----:B------:R-:W-:-:S04]  /*16e0*/  FADD.FTZ R72, R73, R72 ;  /* 0x0000004849487221 */ /* 0x000fc80000010000 */
[----:B------:R-:W-:Y:S02]  /*16f0*/  @P1 FADD.FTZ R72, R48, R72 ;  /* 0x0000004830481221 */ /* 0x000fe40000010000 */
.L_x_16181:
[----:B------:R-:W-:Y:S01]  /*1700*/  HADD2.F32 R73, -RZ, R74.H1_H1 ;  /* 0x3000004aff497230 */ /* 0x000fe20000004100 */
[----:B------:R-:W-:Y:S05]  /*1710*/  @P2 BRA `(.L_x_16182) ;  /* 0x0000003000002947 */ /* 0x000fea0003800000 */
[----:B------:R-:W-:Y:S05]  /*1720*/  @!P1 BRA `(.L_x_16183) ;  /* 0x0000005000009947 */ /* 0x000fea0003800000 */
[----:B-----5:R-:W-:Y:S01]  /*1730*/  FADD.FTZ R73, R49, R73 ;  /* 0x0000004931497221 */ /* 0x020fe20000010000 */
[----:B------:R-:W-:Y:S05]  /*1740*/  BRA `(.L_x_16183) ;  /* 0x0000003000007947 */ /* 0x000fea0003800000 */
.L_x_16182:
[----:B-----5:R-:W-:-:S05]  /*1750*/  HADD2.F32 R74, -RZ, R58.H1_H1 ;  /* 0x3000003aff4a7230 */ /* 0x020fca0000004100 */
[----:B------:R-:W-:-:S04]  /*1760*/  FADD.FTZ R73, R74, R73 ;  /* 0x000000494a497221 */ /* 0x000fc80000010000 */
[----:B------:R-:W-:Y:S02]  /*1770*/  @P1 FADD.FTZ R73, R49, R73 ;  /* 0x0000004931491221 */ /* 0x000fe40000010000 */
.L_x_16183:
[----:B------:R-:W-:Y:S01]  /*1780*/  HADD2.F32 R74, -RZ, R75.H0_H0 ;  /* 0x2000004bff4a7230 */ /* 0x000fe20000004100 */
[----:B------:R-:W-:Y:S05]  /*1790*/  @P2 BRA `(.L_x_16184) ;  /* 0x0000003000002947 */ /* 0x000fea0003800000 */
[----:B------:R-:W-:Y:S05]  /*17a0*/  @!P1 BRA `(.L_x_16185) ;  /* 0x0000005000009947 */ /* 0x000fea0003800000 */
[----:B-----5:R-:W-:Y:S01]  /*17b0*/  FADD.FTZ R74, R50, R74 ;  /* 0x0000004a324a7221 */ /* 0x020fe20000010000 */
[----:B------:R-:W-:Y:S05]  /*17c0*/  BRA `(.L_x_16185) ;  /* 0x0000003000007947 */ /* 0x000fea0003800000 */
.L_x_16184:
[----:B-----5:R-:W-:-:S05]  /*17d0*/  HADD2.F32 R103, -RZ, R59.H0_H0 ;  /* 0x2000003bff677230 */ /* 0x020fca0000004100 */
[----:B------:R-:W-:-:S04]  /*17e0*/  FADD.FTZ R74, R103, R74 ;  /* 0x0000004a674a7221 */ /* 0x000fc80000010000 */
[----:B------:R-:W-:Y:S02]  /*17f0*/  @P1 FADD.FTZ R74, R50, R74 ;  /* 0x0000004a324a1221 */ /* 0x000fe40000010000 */
.L_x_16185:
[----:B------:R-:W-:Y:S01]  /*1800*/  HADD2.F32 R75, -RZ, R75.H1_H1 ;  /* 0x3000004bff4b7230 */ /* 0x000fe20000004100 */
[----:B------:R-:W-:Y:S05]  /*1810*/  @P2 BRA `(.L_x_16186) ;  /* 0x0000003000002947 */ /* 0x000fea0003800000 */
[----:B------:R-:W-:Y:S05]  /*1820*/  @!P1 BRA `(.L_x_16187) ;  /* 0x0000005000009947 */ /* 0x000fea0003800000 */
[----:B-----5:R-:W-:Y:S01]  /*1830*/  FADD.FTZ R75, R51, R75 ;  /* 0x0000004b334b7221 */ /* 0x020fe20000010000 */
[----:B------:R-:W-:Y:S05]  /*1840*/  BRA `(.L_x_16187) ;  /* 0x0000003000007947 */ /* 0x000fea0003800000 */
.L_x_16186:
[----:B-----5:R-:W-:-:S05]  /*1850*/  HADD2.F32 R102, -RZ, R59.H1_H1 ;  /* 0x3000003bff667230 */ /* 0x020fca0000004100 */
[----:B------:R-:W-:-:S04]  /*1860*/  FADD.FTZ R75, R102, R75 ;  /* 0x0000004b664b7221 */ /* 0x000fc80000010000 */
[----:B------:R-:W-:Y:S02]  /*1870*/  @P1 FADD.FTZ R75, R51, R75 ;  /* 0x0000004b334b1221 */ /* 0x000fe40000010000 */
.L_x_16187:
        /* <DEDUP_REMOVED lines=39> */
.L_x_16192:
        /* <DEDUP_REMOVED lines=84> */
.L_x_16193:
[----:B01----:R-:W-:Y:S01]  /*2030*/  FADD.FTZ R109, R108, R109 ;  /* 0x0000006d6c6d7221 */ /* 0x003fe20000010000 */
[----:B------:R-:W-:Y:S01]  /*2040*/  HFMA2.MMA R106, -RZ, RZ, 0, 2.384185791015625e-07 ;  /* 0x00000004ff6a7435 */ /* 0x000fe200000001ff */
[----:B------:R-:W-:Y:S01]  /*2050*/  MOV R108, c[0x0][0x1e0] ;  /* 0x00007800006c7a02 */ /* 0x000fe20000000f00 */
[----:B------:R-:W-:Y:S01]  /*2060*/  FMUL.FTZ R105, R107, R107 ;  /* 0x0000006b6b697220 */ /* 0x000fe20000410000 */
[----:B------:R-:W-:Y:S01]  /*2070*/  ISETP.NE.AND P0, PT, RZ, UR6, PT ;  /* 0x00000006ff007c0c */ /* 0x000fe2000bf05270 */
[----:B------:R-:W-:Y:S02]  /*2080*/  HADD2.F32 R122, -RZ, R67.H0_H0 ;  /* 0x20000043ff7a7230 */ /* 0x000fe40000004100 */
[----:B------:R-:W-:Y:S01]  /*2090*/  FFMA.FTZ R108, R109, R108, c[0x0][0x228] ;  /* 0x00008a006d6c7623 */ /* 0x000fe2000001006c */
[----:B------:R-:W-:Y:S02]  /*20a0*/  FSEL R109, R105, RZ, P0 ;  /* 0x000000ff696d7208 */ /* 0x000fe40000000000 */
        /* <DEDUP_REMOVED lines=9> */
[----:B------:R-:W-:Y:S01]  /*2140*/  @!P1 IMAD.WIDE R20, R93, R106, c[0x0][0x1a8] ;  /* 0x00006a005d149625 */ /* 0x000fe200078e026a */
[----:B0-----:R-:W0:Y:S03]  /*2150*/  MUFU.RSQ R103, R109 ;  /* 0x0000006d00677308 */ /* 0x001e260000001400 */
[C---:B------:R-:W-:Y:S02]  /*2160*/  FADD.FTZ R22, -R105.reuse, R23 ;  /* 0x0000001769167221 */ /* 0x040fe40000010100 */
[C---:B------:R-:W-:Y:S02]  /*2170*/  FADD.FTZ R40, -R105.reuse, R40 ;  /* 0x0000002869287221 */ /* 0x040fe40000010100 */
[C---:B------:R-:W-:Y:S02]  /*2180*/  FADD.FTZ R24, -R105.reuse, R24 ;  /* 0x0000001869187221 */ /* 0x040fe40000010100 */
[----:B------:R-:W-:-:S02]  /*2190*/  FADD.FTZ R43, -R105, R43 ;  /* 0x0000002b692b7221 */ /* 0x000fc40000010100 */
[C---:B------:R-:W-:Y:S02]  /*21a0*/  FADD.FTZ R29, -R105.reuse, R29 ;  /* 0x0000001d691d7221 */ /* 0x040fe40000010100 */
[C---:B------:R-:W-:Y:S02]  /*21b0*/  FADD.FTZ R102, -R105.reuse, R31 ;  /* 0x0000001f69667221 */ /* 0x040fe40000010100 */
[----:B------:R-:W-:Y:S01]  /*21c0*/  FADD.FTZ R47, -R105, R47 ;  /* 0x0000002f692f7221 */ /* 0x000fe20000010100 */
[----:B0-----:R0:W-:Y:S01]  /*21d0*/  @!P1 STG.E [R20.64], R103 ;  /* 0x0000006714009986 */ /* 0x0011e2000c101904 */
[C---:B------:R-:W-:Y:S02]  /*21e0*/  FMUL.FTZ R42, R103.reuse, R42 ;  /* 0x0000002a672a7220 */ /* 0x040fe40000410000 */
[----:B------:R-:W-:Y:S02]  /*21f0*/  FMUL.FTZ R124, R103, R32 ;  /* 0x00000020677c7220 */ /* 0x000fe40000410000 */
[----:B------:R-:W-:Y:S01]  /*2200*/  FFMA.FTZ R31, R42, R122, R79 ;  /* 0x0000007a2a1f7223 */ /* 0x000fe2000001004f */
[----:B------:R-:W-:Y:S01]  /*2210*/  HADD2.F32 R42, -RZ, R66.H0_H0 ;  /* 0x20000042ff2a7230 */ /* 0x000fe20000004100 */
[----:B------:R-:W-:-:S02]  /*2220*/  FADD.FTZ R46, -R105, R46 ;  /* 0x0000002e692e7221 */ /* 0x000fc40000010100 */
[----:B------:R-:W-:Y:S02]  /*2230*/  FADD.FTZ R41, -R105, R41 ;  /* 0x0000002969297221 */ /* 0x000fe40000010100 */
[C---:B------:R-:W-:Y:S01]  /*2240*/  FMUL.FTZ R32, R103.reuse, R22 ;  /* 0x0000001667207220 */ /* 0x040fe20000410000 */
[----:B------:R-:W-:Y:S01]  /*2250*/  HADD2.F32 R22, -RZ, R67.H1_H1 ;  /* 0x30000043ff167230 */ /* 0x000fe20000004100 */
[C---:B------:R-:W-:Y:S02]  /*2260*/  FMUL.FTZ R40, R103.reuse, R40 ;  /* 0x0000002867287220 */ /* 0x040fe40000410000 */
[----:B0-----:R-:W-:Y:S01]  /*2270*/  FMUL.FTZ R20, R103, R24 ;  /* 0x0000001867147220 */ /* 0x001fe20000410000 */
[----:B------:R-:W-:Y:S01]  /*2280*/  HADD2.F32 R24, -RZ, R65.H1_H1 ;  /* 0x30000041ff187230 */ /* 0x000fe20000004100 */
[----:B------:R-:W-:Y:S01]  /*2290*/  FADD.FTZ R118, -R105, R73 ;  /* 0x0000004969767221 */ /* 0x000fe20000010100 */
[----:B------:R-:W-:Y:S01]  /*22a0*/  HADD2.F32 R73, -RZ, R66.H1_H1 ;  /* 0x30000042ff497230 */ /* 0x000fe20000004100 */
[----:B------:R-:W-:-:S02]  /*22b0*/  FMUL.FTZ R43, R103, R43 ;  /* 0x0000002b672b7220 */ /* 0x000fc40000410000 */
[----:B------:R-:W-:Y:S01]  /*22c0*/  FMUL.FTZ R21, R103, R29 ;  /* 0x0000001d67157220 */ /* 0x000fe20000410000 */
[----:B------:R-:W-:Y:S01]  /*22d0*/  HADD2.F32 R29, -RZ, R65.H0_H0 ;  /* 0x20000041ff1d7230 */ /* 0x000fe20000004100 */
[----:B------:R-:W-:Y:S02]  /*22e0*/  FADD.FTZ R44, -R105, R44 ;  /* 0x0000002c692c7221 */ /* 0x000fe40000010100 */
[----:B------:R-:W-:Y:S02]  /*22f0*/  FMUL.FTZ R47, R103, R47 ;  /* 0x0000002f672f7220 */ /* 0x000fe40000410000 */
[----:B------:R-:W-:Y:S02]  /*2300*/  FADD.FTZ R45, -R105, R45 ;  /* 0x0000002d692d7221 */ /* 0x000fe40000010100 */
[C---:B------:R-:W-:Y:S02]  /*2310*/  FMUL.FTZ R46, R103.reuse, R46 ;  /* 0x0000002e672e7220 */ /* 0x040fe40000410000 */
[----:B------:R-:W-:-:S02]  /*2320*/  FMUL.FTZ R41, R103, R41 ;  /* 0x0000002967297220 */ /* 0x000fc40000410000 */
[C---:B------:R-:W-:Y:S02]  /*2330*/  FADD.FTZ R34, -R105.reuse, R34 ;  /* 0x0000002269227221 */ /* 0x040fe40000010100 */
[----:B------:R-:W-:Y:S01]  /*2340*/  FFMA.FTZ R40, R40, R42, R81 ;  /* 0x0000002a28287223 */ /* 0x000fe20000010051 */
[--C-:B------:R-:W-:Y:S01]  /*2350*/  HADD2.F32 R42, -RZ, R64.reuse.H0_H0 ;  /* 0x20000040ff2a7230 */ /* 0x100fe20000004100 */
[----:B------:R-:W-:Y:S02]  /*2360*/  FADD.FTZ R35, -R105, R35 ;  /* 0x0000002369237221 */ /* 0x000fe40000010100 */
[----:B------:R-:W-:Y:S01]  /*2370*/  FFMA.FTZ R22, R43, R22, R78 ;  /* 0x000000162b167223 */ /* 0x000fe2000001004e */
[----:B------:R-:W-:Y:S01]  /*2380*/  HADD2.F32 R43, -RZ, R64.H1_H1 ;  /* 0x30000040ff2b7230 */ /* 0x000fe20000004100 */
[----:B------:R-:W-:Y:S02]  /*2390*/  FMUL.FTZ R44, R103, R44 ;  /* 0x0000002c672c7220 */ /* 0x000fe40000410000 */
[----:B------:R-:W-:Y:S01]  /*23a0*/  FFMA.FTZ R24, R47, R24, R82 ;  /* 0x000000182f187223 */ /* 0x000fe20000010052 */
[--C-:B------:R-:W-:Y:S01]  /*23b0*/  HADD2.F32 R47, -RZ, R63.reuse.H0_H0 ;  /* 0x2000003fff2f7230 */ /* 0x100fe20000004100 */
[----:B------:R-:W-:Y:S01]  /*23c0*/  FMUL.FTZ R45, R103, R45 ;  /* 0x0000002d672d7220 */ /* 0x000fe20000410000 */
[----:B------:R-:W-:Y:S01]  /*23d0*/  F2FP.PACK_AB R31, R22, R31 ;  /* 0x0000001f161f723e */ /* 0x000fe200000000ff */
[----:B------:R-:W-:Y:S01]  /*23e0*/  FFMA.FTZ R41, R41, R73, R80 ;  /* 0x0000004929297223 */ /* 0x000fe20000010050 */
[----:B------:R-:W-:Y:S01]  /*23f0*/  HADD2.F32 R73, -RZ, R63.H1_H1 ;  /* 0x3000003fff497230 */ /* 0x000fe20000004100 */
[----:B------:R-:W-:Y:S01]  /*2400*/  FFMA.FTZ R29, R46, R29, R83 ;  /* 0x0000001d2e1d7223 */ /* 0x000fe20000010053 */
[----:B------:R-:W-:Y:S01]  /*2410*/  HADD2.F32 R46, -RZ, R62.H0_H0 ;  /* 0x2000003eff2e7230 */ /* 0x000fe20000004100 */
[----:B------:R-:W-:Y:S01]  /*2420*/  FADD.FTZ R36, -R105, R36 ;  /* 0x0000002469247221 */ /* 0x000fe20000010100 */
[----:B------:R-:W-:Y:S01]  /*2430*/  HADD2.F32 R22, -RZ, R68.H1_H1 ;  /* 0x30000044ff167230 */ /* 0x000fe20000004100 */
[----:B------:R-:W-:Y:S01]  /*2440*/  FMUL.FTZ R34, R103, R34 ;  /* 0x0000002267227220 */ /* 0x000fe20000410000 */
[----:B------:R-:W-:Y:S01]  /*2450*/  F2FP.PACK_AB R29, R24, R29 ;  /* 0x0000001d181d723e */ /* 0x000fe200000000ff */
[----:B------:R-:W-:Y:S01]  /*2460*/  FADD.FTZ R37, -R105, R37 ;  /* 0x0000002569257221 */ /* 0x000fe20000010100 */
[----:B------:R-:W-:Y:S01]  /*2470*/  LEA R24, P0, R104, c[0x0][0x208], 0x4 ;  /* 0x0000820068187a11 */ /* 0x000fe200078020ff */
[----:B------:R-:W-:-:S02]  /*2480*/  FMUL.FTZ R35, R103, R35 ;  /* 0x0000002367237220 */ /* 0x000fc40000410000 */
[C---:B------:R-:W-:Y:S02]  /*2490*/  FADD.FTZ R39, -R105.reuse, R39 ;  /* 0x0000002769277221 */ /* 0x040fe40000010100 */
[----:B------:R-:W-:Y:S01]  /*24a0*/  FFMA.FTZ R44, R44, R42, R85 ;  /* 0x0000002a2c2c7223 */ /* 0x000fe20000010055 */
[--C-:B------:R-:W-:Y:S01]  /*24b0*/  HADD2.F32 R42, -RZ, R60.reuse.H0_H0 ;  /* 0x2000003cff2a7230 */ /* 0x100fe20000004100 */
[C---:B------:R-:W-:Y:S02]  /*24c0*/  FADD.FTZ R38, -R105.reuse, R38 ;  /* 0x0000002669267221 */ /* 0x040fe40000010100 */
[----:B------:R-:W-:Y:S02]  /*24d0*/  FADD.FTZ R33, -R105, R33 ;  /* 0x0000002169217221 */ /* 0x000fe40000010100 */
[----:B------:R-:W-:Y:S01]  /*24e0*/  FFMA.FTZ R45, R45, R43, R84 ;  /* 0x0000002b2d2d7223 */ /* 0x000fe20000010054 */
[----:B------:R-:W-:Y:S01]  /*24f0*/  HADD2.F32 R43, -RZ, R60.H1_H1 ;  /* 0x3000003cff2b7230 */ /* 0x000fe20000004100 */
[----:B------:R-:W-:-:S02]  /*2500*/  FMUL.FTZ R36, R103, R36 ;  /* 0x0000002467247220 */ /* 0x000fc40000410000 */
[----:B------:R-:W-:Y:S01]  /*2510*/  FFMA.FTZ R34, R34, R47, R11 ;  /* 0x0000002f22227223 */ /* 0x000fe2000001000b */
[--C-:B------:R-:W-:Y:S01]  /*2520*/  HADD2.F32 R47, -RZ, R61.reuse.H1_H1 ;  /* 0x3000003dff2f7230 */ /* 0x100fe20000004100 */
[----:B------:R-:W-:Y:S02]  /*2530*/  FMUL.FTZ R37, R103, R37 ;  /* 0x0000002567257220 */ /* 0x000fe40000410000 */
[----:B------:R-:W-:Y:S01]  /*2540*/  FFMA.FTZ R35, R35, R73, R10 ;  /* 0x0000004923237223 */ /* 0x000fe2000001000a */
[----:B------:R-:W-:Y:S01]  /*2550*/  HADD2.F32 R73, -RZ, R62.H1_H1 ;  /* 0x3000003eff497230 */ /* 0x000fe20000004100 */
[----:B------:R-:W-:Y:S01]  /*2560*/  FFMA.FTZ R124, R124, R46, R13 ;  /* 0x0000002e7c7c7223 */ /* 0x000fe2000001000d */
[----:B------:R-:W-:Y:S01]  /*2570*/  HADD2.F32 R46, -RZ, R61.H0_H0 ;  /* 0x2000003dff2e7230 */ /* 0x000fe20000004100 */
[----:B------:R-:W-:Y:S02]  /*2580*/  FADD.FTZ R30, -R105, R30 ;  /* 0x0000001e691e7221 */ /* 0x000fe40000010100 */
[----:B------:R-:W-:-:S02]  /*2590*/  FMUL.FTZ R39, R103, R39 ;  /* 0x0000002767277220 */ /* 0x000fc40000410000 */
[C---:B------:R-:W-:Y:S02]  /*25a0*/  FMUL.FTZ R38, R103.reuse, R38 ;  /* 0x0000002667267220 */ /* 0x040fe40000410000 */
[----:B------:R-:W-:Y:S02]  /*25b0*/  FMUL.FTZ R33, R103, R33 ;  /* 0x0000002167217220 */ /* 0x000fe40000410000 */
[C---:B------:R-:W-:Y:S02]  /*25c0*/  FADD.FTZ R26, -R105.reuse, R26 ;  /* 0x0000001a691a7221 */ /* 0x040fe40000010100 */
[----:B------:R-:W-:Y:S01]  /*25d0*/  FFMA.FTZ R36, R36, R42, R77 ;  /* 0x0000002a24247223 */ /* 0x000fe2000001004d */
[----:B------:R-:W-:Y:S01]  /*25e0*/  HADD2.F32 R42, -RZ, R69.H0_H0 ;  /* 0x20000045ff2a7230 */ /* 0x000fe20000004100 */
[C---:B------:R-:W-:Y:S02]  /*25f0*/  FADD.FTZ R28, -R105.reuse, R28 ;  /* 0x0000001c691c7221 */ /* 0x040fe40000010100 */
[----:B------:R-:W-:-:S02]  /*2600*/  FADD.FTZ R110, -R105, R27 ;  /* 0x0000001b696e7221 */ /* 0x000fc40000010100 */
[----:B------:R-:W-:Y:S01]  /*2610*/  FFMA.FTZ R37, R37, R43, R76 ;  /* 0x0000002b25257223 */ /* 0x000fe2000001004c */
[----:B------:R-:W-:Y:S01]  /*2620*/  HADD2.F32 R43, -RZ, R69.H1_H1 ;  /* 0x30000045ff2b7230 */ /* 0x000fe20000004100 */
[----:B------:R-:W-:Y:S02]  /*2630*/  FADD.FTZ R108, -R105, R25 ;  /* 0x00000019696c7221 */ /* 0x000fe40000010100 */
[----:B------:R-:W-:Y:S02]  /*2640*/  FMUL.FTZ R30, R103, R30 ;  /* 0x0000001e671e7220 */ /* 0x000fe40000410000 */
[----:B------:R-:W-:Y:S01]  /*2650*/  FFMA.FTZ R39, R39, R47, R14 ;  /* 0x0000002f27277223 */ /* 0x000fe2000001000e */
[--C-:B------:R-:W-:Y:S01]  /*2660*/  HADD2.F32 R47, -RZ, R71.reuse.H0_H0 ;  /* 0x20000047ff2f7230 */ /* 0x100fe20000004100 */
[----:B------:R-:W-:Y:S02]  /*2670*/  FMUL.FTZ R23, R103, R102 ;  /* 0x0000006667177220 */ /* 0x000fe40000410000 */
[----:B------:R-:W-:Y:S01]  /*2680*/  FFMA.FTZ R33, R33, R73, R12 ;  /* 0x0000004921217223 */ /* 0x000fe2000001000c */
[----:B------:R-:W-:Y:S01]  /*2690*/  HADD2.F32 R73, -RZ, R71.H1_H1 ;  /* 0x30000047ff497230 */ /* 0x000fe20000004100 */
[----:B------:R-:W-:Y:S01]  /*26a0*/  FFMA.FTZ R38, R38, R46, R15 ;  /* 0x0000002e26267223 */ /* 0x000fe2000001000f */
[----:B------:R-:W-:Y:S01]  /*26b0*/  HADD2.F32 R46, -RZ, R68.H0_H0 ;  /* 0x20000044ff2e7230 */ /* 0x000fe20000004100 */
[----:B------:R-:W-:-:S02]  /*26c0*/  FMUL.FTZ R26, R103, R26 ;  /* 0x0000001a671a7220 */ /* 0x000fc40000410000 */
[----:B------:R-:W-:Y:S02]  /*26d0*/  FADD.FTZ R74, -R105, R74 ;  /* 0x0000004a694a7221 */ /* 0x000fe40000010100 */
[C---:B------:R-:W-:Y:S02]  /*26e0*/  FMUL.FTZ R28, R103.reuse, R28 ;  /* 0x0000001c671c7220 */ /* 0x040fe40000410000 */
[C---:B------:R-:W-:Y:S02]  /*26f0*/  FMUL.FTZ R25, R103.reuse, R110 ;  /* 0x0000006e67197220 */ /* 0x040fe40000410000 */
[----:B------:R-:W-:Y:S02]  /*2700*/  FMUL.FTZ R108, R103, R108 ;  /* 0x0000006c676c7220 */ /* 0x000fe40000410000 */
[----:B------:R-:W-:Y:S01]  /*2710*/  FFMA.FTZ R42, R30, R42, R7 ;  /* 0x0000002a1e2a7223 */ /* 0x000fe20000010007 */
[----:B------:R-:W-:Y:S01]  /*2720*/  F2FP.PACK_AB R30, R41, R40 ;  /* 0x00000028291e723e */ /* 0x000fe200000000ff */
[----:B------:R-:W-:-:S02]  /*2730*/  FADD.FTZ R72, -R105, R72 ;  /* 0x0000004869487221 */ /* 0x000fc40000010100 */
[----:B------:R-:W-:Y:S01]  /*2740*/  FFMA.FTZ R43, R23, R43, R6 ;  /* 0x0000002b172b7223 */ /* 0x000fe20000010006 */
[--C-:B------:R-:W-:Y:S01]  /*2750*/  HADD2.F32 R23, -RZ, R19.reuse.H0_H0 ;  /* 0x20000013ff177230 */ /* 0x100fe20000004100 */
[----:B------:R-:W-:Y:S02]  /*2760*/  FFMA.FTZ R26, R26, R47, R3 ;  /* 0x0000002f1a1a7223 */ /* 0x000fe40000010003 */
[----:B------:R-:W-:Y:S01]  /*2770*/  FFMA.FTZ R41, R21, R22, R8 ;  /* 0x0000001615297223 */ /* 0x000fe20000010008 */
[----:B------:R-:W-:Y:S01]  /*2780*/  F2FP.PACK_AB R22, R33, R124 ;  /* 0x0000007c2116723e */ /* 0x000fe200000000ff */
[----:B------:R-:W-:Y:S01]  /*2790*/  FADD.FTZ R120, -R105, R75 ;  /* 0x0000004b69787221 */ /* 0x000fe20000010100 */
[----:B------:R-:W-:Y:S01]  /*27a0*/  F2FP.PACK_AB R21, R39, R38 ;  /* 0x000000262715723e */ /* 0x000fe200000000ff */
[----:B------:R-:W-:Y:S02]  /*27b0*/  FMUL.FTZ R27, R103, R74 ;  /* 0x0000004a671b7220 */ /* 0x000fe40000410000 */
[----:B------:R-:W-:Y:S01]  /*27c0*/  FFMA.FTZ R47, R25, R73, R2 ;  /* 0x00000049192f7223 */ /* 0x000fe20000010002 */
[----:B------:R-:W-:Y:S01]  /*27d0*/  LEA.HI.X R25, R104, c[0x0][0x20c], RZ, 0x4, P0 ;  /* 0x0000830068197a11 */ /* 0x000fe200000f24ff */
[----:B------:R-:W-:Y:S01]  /*27e0*/  FFMA.FTZ R46, R28, R46, R9 ;  /* 0x0000002e1c2e7223 */ /* 0x000fe20000010009 */
[----:B------:R-:W-:Y:S01]  /*27f0*/  F2FP.PACK_AB R28, R45, R44 ;  /* 0x0000002c2d1c723e */ /* 0x000fe200000000ff */
[----:B------:R-:W-:Y:S01]  /*2800*/  FFMA.FTZ R33, R94, R20, R5 ;  /* 0x000000145e217223 */ /* 0x000fe20000010005 */
[----:B------:R-:W-:Y:S01]  /*2810*/  HADD2.F32 R73, -RZ, R19.H1_H1 ;  /* 0x30000013ff497230 */ /* 0x000fe20000004100 */
[----:B------:R-:W-:Y:S01]  /*2820*/  FFMA.FTZ R108, R99, R108, R4 ;  /* 0x0000006c636c7223 */ /* 0x000fe20000010004 */
[----:B------:R-:W-:Y:S01]  /*2830*/  F2FP.PACK_AB R20, R37, R36 ;  /* 0x000000242514723e */ /* 0x000fe200000000ff */
[C---:B------:R-:W-:Y:S01]  /*2840*/  FMUL.FTZ R72, R103.reuse, R72 ;  /* 0x0000004867487220 */ /* 0x040fe20000410000 */
[----:B------:R0:W-:Y:S01]  /*2850*/  STG.E.128 [R24.64], R28 ;  /* 0x0000001c18007986 */ /* 0x0001e2000c101d04 */
[C---:B------:R-:W-:Y:S01]  /*2860*/  FMUL.FTZ R118, R103.reuse, R118 ;  /* 0x0000007667767220 */ /* 0x040fe20000410000 */
[----:B------:R-:W-:Y:S01]  /*2870*/  LEA R36, P0, R96, c[0x0][0x208], 0x4 ;  /* 0x0000820060247a11 */ /* 0x000fe200078020ff */
[----:B------:R-:W-:-:S02]  /*2880*/  FMUL.FTZ R114, R103, R114 ;  /* 0x0000007267727220 */ /* 0x000fc40000410000 */
[C---:B------:R-:W-:Y:S01]  /*2890*/  FMUL.FTZ R112, R103.reuse, R112 ;  /* 0x0000007067707220 */ /* 0x040fe20000410000 */
[----:B------:R-:W-:Y:S01]  /*28a0*/  LEA.HI.X R37, R96, c[0x0][0x20c], RZ, 0x4, P0 ;  /* 0x0000830060257a11 */ /* 0x000fe200000f24ff */
[C---:B------:R-:W-:Y:S02]  /*28b0*/  FMUL.FTZ R116, R103.reuse, R116 ;  /* 0x0000007467747220 */ /* 0x040fe40000410000 */
[----:B------:R-:W-:Y:S02]  /*28c0*/  FMUL.FTZ R103, R103, R120 ;  /* 0x0000007867677220 */ /* 0x000fe40000410000 */
[----:B------:R-:W-:Y:S01]  /*28d0*/  FFMA.FTZ R40, R27, R23, R90 ;  /* 0x000000171b287223 */ /* 0x000fe2000001005a */
[----:B------:R-:W-:Y:S01]  /*28e0*/  F2FP.PACK_AB R23, R35, R34 ;  /* 0x000000222317723e */ /* 0x000fe200000000ff */
[----:B------:R-:W-:Y:S01]  /*28f0*/  FFMA.FTZ R72, R17, R72, R88 ;  /* 0x0000004811487223 */ /* 0x000fe20000010058 */
[----:B------:R-:W-:Y:S01]  /*2900*/  F2FP.PACK_AB R27, R47, R26 ;  /* 0x0000001a2f1b723e */ /* 0x000fe200000000ff */
[----:B------:R-:W-:Y:S01]  /*2910*/  FFMA.FTZ R35, R18, R118, R91 ;  /* 0x0000007612237223 */ /* 0x000fe2000001005b */
[----:B------:R-:W-:Y:S01]  /*2920*/  F2FP.PACK_AB R26, R108, R33 ;  /* 0x000000216c1a723e */ /* 0x000fe200000000ff */
[----:B------:R-:W-:Y:S01]  /*2930*/  FFMA.FTZ R33, R16, R112, R87 ;  /* 0x0000007010217223 */ /* 0x000fe20000010057 */
[----:B------:R-:W-:Y:S01]  /*2940*/  LEA R34, P1, R98, c[0x0][0x208], 0x4 ;  /* 0x0000820062227a11 */ /* 0x000fe200078220ff */
[----:B0-----:R-:W-:Y:S01]  /*2950*/  FFMA.FTZ R28, R97, R114, R0 ;  /* 0x00000072611c7223 */ /* 0x001fe20000010000 */
[----:B------:R-:W-:Y:S01]  /*2960*/  F2FP.PACK_AB R30, R35, R72 ;  /* 0x00000048231e723e */ /* 0x000fe200000000ff */
[----:B------:R-:W-:Y:S01]  /*2970*/  FFMA.FTZ R73, R103, R73, R92 ;  /* 0x0000004967497223 */ /* 0x000fe2000001005c */
[----:B------:R-:W-:Y:S01]  /*2980*/  F2FP.PACK_AB R25, R43, R42 ;  /* 0x0000002a2b19723e */ /* 0x000fe200000000ff */
[----:B------:R-:W-:Y:S01]  /*2990*/  FFMA.FTZ R29, R101, R116, R86 ;  /* 0x00000074651d7223 */ /* 0x000fe20000010056 */
[----:B------:R-:W-:Y:S01]  /*29a0*/  F2FP.PACK_AB R24, R41, R46 ;  /* 0x0000002e2918723e */ /* 0x000fe200000000ff */
[----:B------:R-:W-:Y:S01]  /*29b0*/  FFMA.FTZ R38, R70, R32, R89 ;  /* 0x0000002046267223 */ /* 0x000fe20000010059 */
[----:B------:R-:W-:Y:S01]  /*29c0*/  LEA R32, P2, R100, c[0x0][0x208], 0x4 ;  /* 0x0000820064207a11 */ /* 0x000fe200078420ff */
[----:B------:R0:W-:Y:S01]  /*29d0*/  STG.E.128 [R36.64], R20 ;  /* 0x0000001424007986 */ /* 0x0001e2000c101d04 */
[----:B------:R-:W-:Y:S01]  /*29e0*/  LEA.HI.X R35, R98, c[0x0][0x20c], RZ, 0x4, P1 ;  /* 0x0000830062237a11 */ /* 0x000fe200008f24ff */
[----:B------:R-:W-:Y:S01]  /*29f0*/  IMAD R93, R106, c[0x0][0x160], R93 ;  /* 0x000058006a5d7a24 */ /* 0x000fe200078e025d */
[----:B------:R-:W-:-:S02]  /*2a00*/  F2FP.PACK_AB R28, R33, R28 ;  /* 0x0000001c211c723e */ /* 0x000fc400000000ff */
[----:B------:R-:W-:Y:S01]  /*2a10*/  F2FP.PACK_AB R31, R73, R40 ;  /* 0x00000028491f723e */ /* 0x000fe200000000ff */
[----:B------:R0:W-:Y:S01]  /*2a20*/  STG.E.128 [R34.64], R24 ;  /* 0x0000001822007986 */ /* 0x0001e2000c101d04 */
[----:B------:R-:W-:Y:S02]  /*2a30*/  F2FP.PACK_AB R29, R38, R29 ;  /* 0x0000001d261d723e */ /* 0x000fe400000000ff */
[----:B------:R-:W-:Y:S02]  /*2a40*/  LEA.HI.X R33, R100, c[0x0][0x20c], RZ, 0x4, P2 ;  /* 0x0000830064217a11 */ /* 0x000fe400010f24ff */
[----:B------:R-:W-:-:S03]  /*2a50*/  ISETP.GE.AND P0, PT, R93, c[0x0][0x164], PT ;  /* 0x000059005d007a0c */ /* 0x000fc60003f06270 */
[----:B------:R0:W-:Y:S10]  /*2a60*/  STG.E.128 [R32.64], R28 ;  /* 0x0000001c20007986 */ /* 0x0001f4000c101d04 */
[----:B0----5:R-:W-:Y:S01]  /*2a70*/  @P0 CALL.REL.NOINC `(.L_x_16190) ;  /* 0x0000001000000944 */ /* 0x021fe20003c00000 */
[----:B------:R-:W-:Y:S05]  /*2a80*/  BRA `(.L_x_16191) ;  /* 0xffffda1000007947 */ /* 0x000fea000383ffff */
.L_x_16190:
[----:B------:R-:W-:Y:S05]  /*2a90*/  EXIT ;  /* 0x000000000000794d */ /* 0x000fea0003800000 */
.L_x_16188:
[----:B0-----:R-:W-:Y:S01]  /*2aa0*/  HFMA2.MMA R105, -RZ, RZ, 0, 1.847743988037109375e-06 ;  /* 0x0000001fff697435 */ /* 0x001fe200000001ff */
[----:B------:R-:W-:-:S02]  /*2ab0*/  MOV R108, 0x1 ;  /* 0x00000001006c7802 */ /* 0x000fc40000000f00 */
[----:B------:R-:W-:Y:S02]  /*2ac0*/  MOV R106, 0xffffffff ;  /* 0xffffffff006a7802 */ /* 0x000fe40000000f00 */
[----:B------:R-:W-:Y:S02]  /*2ad0*/  MOV R102, 0x2af0 ;  /* 0x00002af000667802 */ /* 0x000fe40000000f00 */
[----:B-----5:R-:W-:Y:S05]  /*2ae0*/  CALL.REL.NOINC `($__internal_51_$__cuda_sm70_shflsync_bfly_p) ;  /* 0x0000079000007944 */ /* 0x020fea0003c00000 */
[----:B-1----:R-:W-:Y:S01]  /*2af0*/  MOV R102, R108 ;  /* 0x0000006c00667202 */ /* 0x002fe20000000f00 */
[----:B0-----:R-:W-:Y:S05]  /*2b00*/  BRA `(.L_x_16192) ;  /* 0xffffefe000007947 */ /* 0x001fea000383ffff */
.L_x_16189:
[----:B------:R-:W-:Y:S01]  /*2b10*/  HFMA2.MMA R108, -RZ, RZ, 0, 1.1920928955078125e-07 ;  /* 0x00000002ff6c7435 */ /* 0x000fe200000001ff */
[----:B------:R-:W-:Y:S02]  /*2b20*/  MOV R105, 0x1f ;  /* 0x0000001f00697802 */ /* 0x000fe40000000f00 */
[----:B------:R-:W-:Y:S02]  /*2b30*/  MOV R106, 0xffffffff ;  /* 0xffffffff006a7802 */ /* 0x000fe40000000f00 */
[----:B------:R-:W-:Y:S02]  /*2b40*/  MOV R102, 0x2b60 ;  /* 0x00002b6000667802 */ /* 0x000fe40000000f00 */
[----:B-----5:R-:W-:Y:S05]  /*2b50*/  CALL.REL.NOINC `($__internal_51_$__cuda_sm70_shflsync_bfly_p) ;  /* 0x0000072000007944 */ /* 0x020fea0003c00000 */
[----:B01----:R-:W-:Y:S01]  /*2b60*/  FADD.FTZ R109, R109, R108 ;  /* 0x0000006c6d6d7221 */ /* 0x003fe20000010000 */
[----:B------:R-:W-:Y:S01]  /*2b70*/  HFMA2.MMA R108, -RZ, RZ, 0, 2.384185791015625e-07 ;  /* 0x00000004ff6c7435 */ /* 0x000fe200000001ff */
[----:B------:R-:W-:-:S02]  /*2b80*/  MOV R105, 0x1f ;  /* 0x0000001f00697802 */ /* 0x000fc40000000f00 */
[----:B------:R-:W-:Y:S02]  /*2b90*/  MOV R106, 0xffffffff ;  /* 0xffffffff006a7802 */ /* 0x000fe40000000f00 */
[----:B------:R-:W-:Y:S02]  /*2ba0*/  MOV R102, 0x2bc0 ;  /* 0x00002bc000667802 */ /* 0x000fe40000000f00 */
[----:B------:R-:W-:Y:S05]  /*2bb0*/  CALL.REL.NOINC `($__internal_51_$__cuda_sm70_shflsync_bfly_p) ;  /* 0x000006c000007944 */ /* 0x000fea0003c00000 */
[----:B01----:R-:W-:Y:S01]  /*2bc0*/  FADD.FTZ R109, R109, R108 ;  /* 0x0000006c6d6d7221 */ /* 0x003fe20000010000 */
[----:B------:R-:W-:Y:S01]  /*2bd0*/  HFMA2.MMA R108, -RZ, RZ, 0, 4.76837158203125e-07 ;  /* 0x00000008ff6c7435 */ /* 0x000fe200000001ff */
[----:B------:R-:W-:Y:S02]  /*2be0*/  MOV R105, 0x1f ;  /* 0x0000001f00697802 */ /* 0x000fe40000000f00 */
[----:B------:R-:W-:Y:S02]  /*2bf0*/  MOV R106, 0xffffffff ;  /* 0xffffffff006a7802 */ /* 0x000fe40000000f00 */
[----:B------:R-:W-:Y:S02]  /*2c00*/  MOV R102, 0x2c20 ;  /* 0x00002c2000667802 */ /* 0x000fe40000000f00 */
[----:B------:R-:W-:Y:S05]  /*2c10*/  CALL.REL.NOINC `($__internal_51_$__cuda_sm70_shflsync_bfly_p) ;  /* 0x0000066000007944 */ /* 0x000fea0003c00000 */
[----:B01----:R-:W-:Y:S01]  /*2c20*/  FADD.FTZ R109, R109, R108 ;  /* 0x0000006c6d6d7221 */ /* 0x003fe20000010000 */
[----:B------:R-:W-:Y:S01]  /*2c30*/  HFMA2.MMA R108, -RZ, RZ, 0, 9.5367431640625e-07 ;  /* 0x00000010ff6c7435 */ /* 0x000fe200000001ff */
[----:B------:R-:W-:-:S02]  /*2c40*/  MOV R105, 0x1f ;  /* 0x0000001f00697802 */ /* 0x000fc40000000f00 */
[----:B------:R-:W-:Y:S02]  /*2c50*/  MOV R106, 0xffffffff ;  /* 0xffffffff006a7802 */ /* 0x000fe40000000f00 */
[----:B------:R-:W-:Y:S02]  /*2c60*/  MOV R102, 0x2c80 ;  /* 0x00002c8000667802 */ /* 0x000fe40000000f00 */
[----:B------:R-:W-:Y:S05]  /*2c70*/  CALL.REL.NOINC `($__internal_51_$__cuda_sm70_shflsync_bfly_p) ;  /* 0x0000060000007944 */ /* 0x000fea0003c00000 */
        /* <DEDUP_REMOVED lines=70> */
[----:B------:R-:W-:Y:S05]  /*30e0*/  CALL.REL.NOINC `($__internal_51_$__cuda_sm70_shflsync_bfly_p) ;  /* 0x0000019000007944 */ /* 0x000fea0003c00000 */
[----:B01----:R-:W-:Y:S01]  /*30f0*/  FADD.FTZ R109, R109, R108 ;  /* 0x0000006c6d6d7221 */ /* 0x003fe20000010000 */
[----:B------:R-:W-:Y:S01]  /*3100*/  HFMA2.MMA R108, -RZ, RZ, 0, 1.1920928955078125e-07 ;  /* 0x00000002ff6c7435 */ /* 0x000fe200000001ff */
[----:B------:R-:W-:Y:S02]  /*3110*/  MOV R105, 0x1f ;  /* 0x0000001f00697802 */ /* 0x000fe40000000f00 */
[----:B------:R-:W-:Y:S02]  /*3120*/  MOV R106, 0xffffffff ;  /* 0xffffffff006a7802 */ /* 0x000fe40000000f00 */
[----:B------:R-:W-:Y:S02]  /*3130*/  MOV R102, 0x3150 ;  /* 0x0000315000667802 */ /* 0x000fe40000000f00 */
[----:B------:R-:W-:Y:S05]  /*3140*/  CALL.REL.NOINC `($__internal_51_$__cuda_sm70_shflsync_bfly_p) ;  /* 0x0000013000007944 */ /* 0x000fea0003c00000 */
[----:B01----:R-:W-:Y:S01]  /*3150*/  FADD.FTZ R109, R109, R108 ;  /* 0x0000006c6d6d7221 */ /* 0x003fe20000010000 */
[----:B------:R-:W-:Y:S01]  /*3160*/  HFMA2.MMA R108, -RZ, RZ, 0, 2.384185791015625e-07 ;  /* 0x00000004ff6c7435 */ /* 0x000fe200000001ff */
[----:B------:R-:W-:Y:S02]  /*3170*/  MOV R105, 0x1f ;  /* 0x0000001f00697802 */ /* 0x000fe40000000f00 */
[----:B------:R-:W-:-:S02]  /*3180*/  MOV R106, 0xffffffff ;  /* 0xffffffff006a7802 */ /* 0x000fc40000000f00 */
        /* <DEDUP_REMOVED lines=10> */
[----:B------:R-:W-:Y:S02]  /*3230*/  MOV R105, 0x1f ;  /* 0x0000001f00697802 */ /* 0x000fe40000000f00 */
[----:B------:R-:W-:-:S02]  /*3240*/  MOV R106, 0xffffffff ;  /* 0xffffffff006a7802 */ /* 0x000fc40000000f00 */
[----:B------:R-:W-:Y:S02]  /*3250*/  MOV R102, 0x3270 ;  /* 0x0000327000667802 */ /* 0x000fe40000000f00 */
[----:B------:R-:W-:Y:S05]  /*3260*/  CALL.REL.NOINC `($__internal_51_$__cuda_sm70_shflsync_bfly_p) ;  /* 0x0000001000007944 */ /* 0x000fea0003c00000 */
[----:B01----:R-:W-:Y:S05]  /*3270*/  BRA `(.L_x_16193) ;  /* 0xffffedb000007947 */ /* 0x003fea000383ffff */
        .weak           $__internal_51_$__cuda_sm70_shflsync_bfly_p
        .type           $__internal_51_$__cuda_sm70_shflsync_bfly_p,@function
        .size           $__internal_51_$__cuda_sm70_shflsync_bfly_p,(.L_x_26541 - $__internal_51_$__cuda_sm70_shflsync_bfly_p)
$__internal_51_$__cuda_sm70_shflsync_bfly_p:
[----:B------:R-:W-:Y:S01]  /*3280*/  HFMA2.MMA R103, -RZ, RZ, 0, 0 ;  /* 0x00000000ff677435 */ /* 0x000fe200000001ff */
[----:B------:R-:W-:Y:S04]  /*3290*/  WARPSYNC R106 ;  /* 0x0000006a00007348 */ /* 0x000fe80003800000 */
[----:B------:R0:W1:Y:S01]  /*32a0*/  SHFL.BFLY PT, R108, R109, R108, R105 ;  /* 0x0c00006c6d6c7389 */ /* 0x00006200000e0069 */
[----:B------:R-:W-:Y:S05]  /*32b0*/  RET.REL.NODEC R102 `(_ZN10layer_norm31ln_parallel_residual_fwd_kernelINS_13Kernel_traitsI6__halfS2_fS2_fjLj1024ELj1ELj4ELj1ELj16ENS_18Kernel_traits_baseILj1024ES2_S2_fS2_fjLj128EEEEELb0ELb1ELb1EEEvNS_9FwdParamsE) ;  /* 0xffffcd4066007950 */ /* 0x000fea0003c3ffff */
.L_x_16194:
        /* <DEDUP_REMOVED lines=12> */
.L_x_26541:


//--------------------- .text._ZN10layer_norm31ln_parallel_residual_fwd_kernelINS_13Kernel_traitsI6__halfS2_fS2_fjLj1024ELj1ELj4ELj1ELj16ENS_18Kernel_traits_baseILj1024ES2_S2_fS2_fjLj128EEEEELb1ELb0ELb0EEEvNS_9FwdParamsE --------------------------
	.section	.text._ZN10layer_norm31ln_parallel_residual_fwd_kernelINS_13Kernel_traitsI6__halfS2_fS2_fjLj1024ELj1ELj4ELj1ELj16ENS_18Kernel_traits_baseILj1024ES2_S2_fS2_fjLj128EEEEELb1ELb0ELb0EEEvNS_9FwdParamsE,"ax",@progbits
	.sectioninfo	@"SHI_REGISTERS=217"
	.align	128
        .global         _ZN10layer_norm31ln_parallel_residual_fwd_kernelINS_13Kernel_traitsI6__halfS2_fS2_fjLj1024ELj1ELj4ELj1ELj16ENS_18Kernel_traits_baseILj1024ES2_S2_fS2_fjLj128EEEEELb1ELb0ELb0EEEvNS_9FwdParamsE
        .type           _ZN10layer_norm31ln_parallel_residual_fwd_kernelINS_13Kernel_traitsI6__halfS2_fS2_fjLj1024ELj1ELj4ELj1ELj16ENS_18Kernel_traits_baseILj1024ES2_S2_fS2_fjLj128EEEEELb1ELb0ELb0EEEvNS_9FwdParamsE,@function
        .size           _ZN10layer_norm31ln_parallel_residual_fwd_kernelINS_13Kernel_traitsI6__halfS2_fS2_fjLj1024ELj1ELj4ELj1ELj16ENS_18Kernel_traits_baseILj1024ES2_S2_fS2_fjLj128EEEEELb1ELb0ELb0EEEvNS_9FwdParamsE,(.L_x_26542 - _ZN10layer_norm31ln_parallel_residual_fwd_kernelINS_13Kernel_traitsI6__halfS2_fS2_fjLj1024ELj1ELj4ELj1ELj16ENS_18Kernel_traits_baseILj1024ES2_S2_fS2_fjLj128EEEEELb1ELb0ELb0EEEvNS_9FwdParamsE)
        .other          _ZN10layer_norm31ln_parallel_residual_fwd_kernelINS_13Kernel_traitsI6__halfS2_fS2_fjLj1024ELj1ELj4ELj1ELj16ENS_18Kernel_traits_baseILj1024ES2_S2_fS2_fjLj128EEEEELb1ELb0ELb0EEEvNS_9FwdParamsE,@"STO_CUDA_ENTRY STV_DEFAULT"
_ZN10layer_norm31ln_parallel_residual_fwd_kernelINS_13Kernel_traitsI6__halfS2_fS2_fjLj1024ELj1ELj4ELj1ELj16ENS_18Kernel_traits_baseILj1024ES2_S2_fS2_fjLj128EEEEELb1ELb0ELb0EEEvNS_9FwdParamsE:
.text._ZN10layer_norm31ln_parallel_residual_fwd_kernelINS_13Kernel_traitsI6__halfS2_fS2_fjLj1024ELj1ELj4ELj1ELj16ENS_18Kernel_traits_baseILj1024ES2_S2_fS2_fjLj128EEEEELb1ELb0ELb0EEEvNS_9FwdParamsE:
        /* <DEDUP_REMOVED lines=34> */
[----:B------:R-:W-:Y:S01]  /*0220*/  MOV R0, c[0x0][0x168] ;  /* 0x00005a0000007a02 */ /* 0x000fe20000000f00 */
[----:B--2---:R-:W-:Y:S01]  /*0230*/  UIADD3 UR10, UR5, -0x4498517b, URZ ;  /* 0xbb67ae85050a7890 */ /* 0x004fe2000fffe03f */
[----:B------:R-:W-:Y:S01]  /*0240*/  LOP3.LUT R8, R5, UR5, RZ, 0x3c, !PT ;  /* 0x0000000505087c12 */ /* 0x000fe2000f8e3cff */
[----:B------:R-:W-:Y:S01]  /*0250*/  UIADD3 UR12, UR5, 0x76cf5d0a, URZ ;  /* 0x76cf5d0a050c7890 */ /* 0x000fe2000fffe03f */
[----:B------:R-:W-:Y:S01]  /*0260*/  SHF.R.S32.HI R0, RZ, 0x1f, R0 ;  /* 0x0000001fff007819 */ /* 0x000fe20000011400 */
[----:B------:R-:W-:-:S02]  /*0270*/  UIADD3 UR14, UR5, 0x32370b8f, URZ ;  /* 0x32370b8f050e7890 */ /* 0x000fc4000fffe03f */
[----:B------:R-:W-:Y:S01]  /*0280*/  IMAD.WIDE.U32 R8, R8, -0x326172a9, RZ ;  /* 0xcd9e8d5708087825 */ /* 0x000fe200078e00ff */
[----:B------:R-:W-:Y:S01]  /*0290*/  LOP3.LUT R7, R3, UR10, R4, 0x96, !PT ;  /* 0x0000000a03077c12 */ /* 0x000fe2000f8e9604 */
[----:B------:R-:W-:Y:S01]  /*02a0*/  UIADD3 UR13, UR4, -0x255992d5, URZ ;  /* 0xdaa66d2b040d7890 */ /* 0x000fe2000fffe03f */
[----:B------:R-:W-:Y:S01]  /*02b0*/  LEA.HI R0, R0, c[0x0][0x168], RZ, 0x3 ;  /* 0x00005a0000007a11 */ /* 0x000fe200078f18ff */
[----:B------:R-:W-:Y:S01]  /*02c0*/  UIADD3 UR15, UR4, 0x78dde6e4, URZ ;  /* 0x78dde6e4040f7890 */ /* 0x000fe2000fffe03f */
[----:B------:R-:W-:Y:S01]  /*02d0*/  LOP3.LUT R4, R9, UR9, R6, 0x96, !PT ;  /* 0x0000000909047c12 */ /* 0x000fe2000f8e9606 */
[----:B------:R-:W-:Y:S01]  /*02e0*/  IMAD.WIDE.U32 R6, R7, -0x326172a9, RZ ;  /* 0xcd9e8d5707067825 */ /* 0x000fe200078e00ff */
[----:B------:R-:W-:Y:S01]  /*02f0*/  UIADD3 UR16, UR5, -0x126145ec, URZ ;  /* 0xed9eba1405107890 */ /* 0x000fe2000fffe03f */
[----:B------:R-:W-:Y:S01]  /*0300*/  LEA.HI.SX32 R43, R0, R43, 0x1d ;  /* 0x0000002b002b7211 */ /* 0x000fe200078feaff */
[----:B------:R-:W-:Y:S01]  /*0310*/  UIADD3 UR18, UR5, -0x56f99767, URZ ;  /* 0xa906689905127890 */ /* 0x000fe2000fffe03f */
[----:B------:R-:W-:Y:S01]  /*0320*/  IMAD.WIDE.U32 R4, R4, -0x2daee0ad, RZ ;  /* 0xd2511f5304047825 */ /* 0x000fe200078e00ff */
[----:B------:R-:W-:Y:S01]  /*0330*/  LOP3.LUT R3, R7, UR11, R8, 0x96, !PT ;  /* 0x0000000b07037c12 */ /* 0x000fe2000f8e9608 */
[----:B------:R-:W-:Y:S01]  /*0340*/  UIADD3 UR17, UR4, 0x1715609d, URZ ;  /* 0x1715609d04117890 */ /* 0x000fe2000fffe03f */
[----:B------:R-:W-:Y:S01]  /*0350*/  LOP3.LUT P2, RZ, R43, 0xffffffe0, RZ, 0xc0, !PT ;  /* 0xffffffe02bff7812 */ /* 0x000fe2000784c0ff */
[----:B------:R-:W-:Y:S01]  /*0360*/  UIADD3 UR19, UR4, -0x4ab325aa, URZ ;  /* 0xb54cda5604137890 */ /* 0x000fe2000fffe03f */
[----:B------:R-:W-:Y:S01]  /*0370*/  LOP3.LUT R8, R5, UR12, R2, 0x96, !PT ;  /* 0x0000000c05087c12 */ /* 0x000fe2000f8e9602 */
[----:B------:R-:W-:Y:S01]  /*0380*/  IMAD.WIDE.U32 R2, R3, -0x2daee0ad, RZ ;  /* 0xd2511f5303027825 */ /* 0x000fe200078e00ff */
[C---:B------:R-:W-:Y:S01]  /*0390*/  ISETP.GE.U32.AND P5, PT, R43.reuse, 0x40, PT ;  /* 0x000000402b00780c */ /* 0x040fe20003fa6070 */
        /* <DEDUP_REMOVED lines=9> */
[----:B------:R-:W-:Y:S01]  /*0430*/  @P2 LOP3.LUT R47, R47, 0x20, RZ, 0xfc, !PT ;  /* 0x000000202f2f2812 */ /* 0x000fe200078efcff */
[----:B------:R-:W-:-:S02]  /*0440*/  UIADD3 UR23, UR4, -0xe443238, URZ ;  /* 0xf1bbcdc804177890 */ /* 0x000fc4000fffe03f */
[----:B------:R-:W-:Y:S01]  /*0450*/  IMAD.WIDE.U32 R4, R4, -0x2daee0ad, RZ ;  /* 0xd2511f5304047825 */ /* 0x000fe200078e00ff */
[----:B------:R-:W-:Y:S01]  /*0460*/  LOP3.LUT R3, R7, UR15, R8, 0x96, !PT ;  /* 0x0000000f07037c12 */ /* 0x000fe2000f8e9608 */
[----:B------:R-:W-:Y:S01]  /*0470*/  UIADD3 UR24, UR5, -0x24c28bd8, URZ ;  /* 0xdb3d742805187890 */ /* 0x000fe2000fffe03f */
[----:B------:R-:W-:Y:S01]  /*0480*/  LOP3.LUT R47, R47, 0xfffffeff, RZ, 0xc0, !PT ;  /* 0xfffffeff2f2f7812 */ /* 0x000fe200078ec0ff */
[----:B------:R-:W-:Y:S01]  /*0490*/  UIADD3 UR25, UR4, -0x700cb87f, URZ ;  /* 0x8ff3478104197890 */ /* 0x000fe2000fffe03f */
[----:B------:R-:W-:Y:S01]  /*04a0*/  LOP3.LUT R8, R5, UR16, R2, 0x96, !PT ;  /* 0x0000001005087c12 */ /* 0x000fe2000f8e9602 */
[----:B------:R-:W-:Y:S01]  /*04b0*/  IMAD.WIDE.U32 R2, R3, -0x2daee0ad, RZ ;  /* 0xd2511f5303027825 */ /* 0x000fe200078e00ff */
[----:B------:R-:W-:Y:S01]  /*04c0*/  @P5 LOP3.LUT R47, R47, 0x100, RZ, 0xfc, !PT ;  /* 0x000001002f2f5812 */ /* 0x000fe200078efcff */
[----:B------:R-:W-:Y:S02]  /*04d0*/  UIADD3 UR26, UR5, -0x695add53, URZ ;  /* 0x96a522ad051a7890 */ /* 0x000fe4000fffe03f */
[----:B------:R-:W-:Y:S01]  /*04e0*/  IMAD.WIDE.U32 R8, R8, -0x326172a9, RZ ;  /* 0xcd9e8d5708087825 */ /* 0x000fe200078e00ff */
[----:B------:R-:W-:-:S02]  /*04f0*/  LOP3.LUT R98, R3, UR18, R4, 0x96, !PT ;  /* 0x0000001203627c12 */ /* 0x000fc4000f8e9604 */
[----:B------:R-:W-:Y:S02]  /*0500*/  LOP3.LUT R47, R47, 0xffffff7f, RZ, 0xc0, !PT ;  /* 0xffffff7f2f2f7812 */ /* 0x000fe400078ec0ff */
[----:B------:R-:W-:Y:S01]  /*0510*/  LOP3.LUT R4, R9, UR17, R6, 0x96, !PT ;  /* 0x0000001109047c12 */ /* 0x000fe2000f8e9606 */
[----:B------:R-:W-:Y:S01]  /*0520*/  IMAD.WIDE.U32 R98, R98, -0x326172a9, RZ ;  /* 0xcd9e8d5762627825 */ /* 0x000fe200078e00ff */
[----:B------:R-:W-:-:S03]  /*0530*/  @P4 LOP3.LUT R47, R47, 0x80, RZ, 0xfc, !PT ;  /* 0x000000802f2f4812 */ /* 0x000fc600078efcff */
[----:B------:R-:W-:Y:S01]  /*0540*/  IMAD.WIDE.U32 R4, R4, -0x2daee0ad, RZ ;  /* 0xd2511f5304047825 */ /* 0x000fe200078e00ff */
[----:B------:R-:W-:Y:S02]  /*0550*/  LOP3.LUT R12, R99, UR19, R8, 0x96, !PT ;  /* 0x00000013630c7c12 */ /* 0x000fe4000f8e9608 */
[----:B------:R-:W-:Y:S02]  /*0560*/  LOP3.LUT R47, R47, 0xffffffbf, RZ, 0xc0, !PT ;  /* 0xffffffbf2f2f7812 */ /* 0x000fe400078ec0ff */
[----:B------:R-:W-:Y:S01]  /*0570*/  LOP3.LUT R14, R5, UR20, R2, 0x96, !PT ;  /* 0x00000014050e7c12 */ /* 0x000fe2000f8e9602 */
[----:B------:R-:W-:Y:S01]  /*0580*/  IMAD.WIDE.U32 R12, R12, -0x2daee0ad, RZ ;  /* 0xd2511f530c0c7825 */ /* 0x000fe200078e00ff */
[----:B------:R-:W-:-:S03]  /*0590*/  @P3 LOP3.LUT R47, R47, 0x40, RZ, 0xfc, !PT ;  /* 0x000000402f2f3812 */ /* 0x000fc600078efcff */
[----:B------:R-:W-:Y:S01]  /*05a0*/  IMAD.WIDE.U32 R14, R14, -0x326172a9, RZ ;  /* 0xcd9e8d570e0e7825 */ /* 0x000fe200078e00ff */
[----:B------:R-:W-:-:S04]  /*05b0*/  LOP3.LUT R97, R13, UR22, R4, 0x96, !PT ;  /* 0x000000160d617c12 */ /* 0x000fc8000f8e9604 */
        /* <DEDUP_REMOVED lines=27> */
.L_x_16196:
[----:B0-----:R-:W-:Y:S05]  /*0770*/  BSYNC B0 ;  /* 0x0000000000007941 */ /* 0x001fea0003800000 */
.L_x_16195:
        /* <DEDUP_REMOVED lines=25> */
.L_x_16198:
[----:B------:R-:W-:Y:S05]  /*0910*/  BSYNC B0 ;  /* 0x0000000000007941 */ /* 0x000fea0003800000 */
.L_x_16197:
        /* <DEDUP_REMOVED lines=25> */
.L_x_16200:
[----:B------:R-:W-:Y:S05]  /*0ab0*/  BSYNC B0 ;  /* 0x0000000000007941 */ /* 0x000fea0003800000 */
.L_x_16199:
[----:B------:R-:W-:Y:S01]  /*0ac0*/  BSSY B0, `(.L_x_16201) ;  /* 0x0000018000007945 */ /* 0x000fe20003800000 */
[----:B------:R-:W-:Y:S05]  /*0ad0*/  @!P3 BRA `(.L_x_16202) ;  /* 0x000001600000b947 */ /* 0x000fea0003800000 */
[----:B------:R-:W-:Y:S01]  /*0ae0*/  ISETP.NE.U32.AND P0, PT, RZ, c[0x0][0x218], PT ;  /* 0x00008600ff007a0c */ /* 0x000fe20003f05070 */
[----:B------:R-:W-:Y:S01]  /*0af0*/  IMAD.SHL.U32 R56, R60, 0x10, RZ ;  /* 0x000000103c387824 */ /* 0x000fe200078e00ff */
[----:B------:R-:W-:-:S02]  /*0b00*/  ISETP.NE.U32.AND P1, PT, RZ, c[0x0][0x220], PT ;  /* 0x00008800ff007a0c */ /* 0x000fc40003f25070 */
[----:B------:R-:W-:Y:S02]  /*0b10*/  ISETP.NE.AND.EX P0, PT, RZ, c[0x0][0x21c], PT, P0 ;  /* 0x00008700ff007a0c */ /* 0x000fe40003f05300 */
[----:B------:R-:W-:Y:S01]  /*0b20*/  ISETP.NE.AND.EX P1, PT, RZ, c[0x0][0x224], PT, P1 ;  /* 0x00008900ff007a0c */ /* 0x000fe20003f25310 */
[----:B------:R-:W-:Y:S01]  /*0b30*/  HFMA2.MMA R61, -RZ, RZ, 0, 9.5367431640625e-07 ;  /* 0x00000010ff3d7435 */ /* 0x000fe200000001ff */
[----:B------:R-:W-:-:S09]  /*0b40*/  SHF.R.U32.HI R0, RZ, 0x1c, R60 ;  /* 0x0000001cff007819 */ /* 0x000fd2000001163c */
[----:B------:R-:W-:-:S04]  /*0b50*/  @P0 LEA R2, P2, R60, c[0x0][0x218], 0x4 ;  /* 0x000086003c020a11 */ /* 0x000fc800078420ff */
[----:B------:R-:W-:Y:S02]  /*0b60*/  @P0 LEA.HI.X R3, R60, c[0x0][0x21c], RZ, 0x4, P2 ;  /* 0x000087003c030a11 */ /* 0x000fe400010f24ff */
[----:B------:R-:W-:Y:S01]  /*0b70*/  @P1 IADD3 R66, P2, R56, c[0x0][0x220], RZ ;  /* 0x0000880038421a10 */ /* 0x000fe20007f5e0ff */
[----:B------:R-:W-:Y:S02]  /*0b80*/  IMAD.WIDE.U32 R60, R60, R61, c[0x0][0x1b0] ;  /* 0x00006c003c3c7625 */ /* 0x000fe400078e003d */
[----:B------:R0:W5:Y:S01]  /*0b90*/  @P0 LDG.E.128 R68, [R2.64] ;  /* 0x0000000602440981 */ /* 0x000162000c1e1d00 */
[----:B------:R-:W-:Y:S02]  /*0ba0*/  @P1 IADD3.X R67, R0, c[0x0][0x224], RZ, P2, !PT ;  /* 0x0000890000431a10 */ /* 0x000fe400017fe4ff */
[----:B------:R-:W-:Y:S01]  /*0bb0*/  IADD3 R56, P2, R56, c[0x0][0x1b8], RZ ;  /* 0x00006e0038387a10 */ /* 0x000fe20007f5e0ff */
[----:B------:R-:W5:Y:S03]  /*0bc0*/  LDG.E.128 R60, [R60.64] ;  /* 0x000000063c3c7981 */ /* 0x000f66000c1e1d00 */
[----:B------:R-:W-:Y:S01]  /*0bd0*/  IADD3.X R57, R0, c[0x0][0x1bc], RZ, P2, !PT ;  /* 0x00006f0000397a10 */ /* 0x000fe200017fe4ff */
[----:B------:R-:W5:Y:S05]  /*0be0*/  @P1 LDG.E.128 R64, [R66.64] ;  /* 0x0000000642401981 */ /* 0x000f6a000c1e1d00 */
[----:B------:R-:W5:Y:S01]  /*0bf0*/  LDG.E.128 R56, [R56.64] ;  /* 0x0000000638387981 */ /* 0x000f62000c1e1d00 */
[----:B------:R-:W-:Y:S01]  /*0c00*/  @!P0 CS2R R68, SRZ ;  /* 0x0000000000448805 */ /* 0x000fe2000001ff00 */
[----:B------:R-:W-:Y:S01]  /*0c10*/  @!P0 CS2R R70, SRZ ;  /* 0x0000000000468805 */ /* 0x000fe2000001ff00 */
[----:B------:R-:W-:Y:S01]  /*0c20*/  @!P1 CS2R R64, SRZ ;  /* 0x0000000000409805 */ /* 0x000fe2000001ff00 */
[----:B------:R-:W-:-:S02]  /*0c30*/  @!P1 CS2R R66, SRZ ;  /* 0x0000000000429805 */ /* 0x000fc4000001ff00 */
.L_x_16202:
[----:B0-----:R-:W-:Y:S05]  /*0c40*/  BSYNC B0 ;  /* 0x0000000000007941 */ /* 0x001fea0003800000 */
.L_x_16201:
        /* <DEDUP_REMOVED lines=52> */
[--C-:B------:R-:W-:Y:S02]  /*0f90*/  HADD2.F32 R7, -RZ, R49.reuse.H0_H0 ;  /* 0x20000031ff077230 */ /* 0x100fe40000004100 */
[----:B------:R-:W-:Y:S02]  /*0fa0*/  HADD2.F32 R6, -RZ, R49.H1_H1 ;  /* 0x30000031ff067230 */ /* 0x000fe40000004100 */
[--C-:B------:R-:W-:Y:S02]  /*0fb0*/  HADD2.F32 R5, -RZ, R50.reuse.H0_H0 ;  /* 0x20000032ff057230 */ /* 0x100fe40000004100 */
[----:B------:R-:W-:Y:S02]  /*0fc0*/  HADD2.F32 R4, -RZ, R50.H1_H1 ;  /* 0x30000032ff047230 */ /* 0x000fe40000004100 */
        /* <DEDUP_REMOVED lines=88> */
.L_x_16738:
        /* <DEDUP_REMOVED lines=38> */
.L_x_16207:
[----:B0-----:R-:W-:Y:S02]  /*17b0*/  IMAD.MOV.U32 R100, RZ, RZ, R194 ;  /* 0x000000ffff647224 */ /* 0x001fe400078e00c2 */
.L_x_16208:
[----:B------:R-:W-:Y:S05]  /*17c0*/  BSYNC B2 ;  /* 0x0000000000027941 */ /* 0x000fea0003800000 */
.L_x_16206:
        /* <DEDUP_REMOVED lines=16> */
.L_x_16212:
[----:B------:R-:W-:Y:S05]  /*18d0*/  BSYNC B3 ;  /* 0x0000000000037941 */ /* 0x000fea0003800000 */
.L_x_16211:
        /* <DEDUP_REMOVED lines=44> */
.L_x_16210:
[----:B------:R-:W-:Y:S05]  /*1ba0*/  BSYNC B2 ;  /* 0x0000000000027941 */ /* 0x000fea0003800000 */
.L_x_16209:
        /* <DEDUP_REMOVED lines=17> */
.L_x_16213:
        /* <DEDUP_REMOVED lines=12> */
.L_x_16216:
[----:B------:R-:W-:Y:S02]  /*1d80*/  IMAD.MOV.U32 R102, RZ, RZ, R194 ;  /* 0x000000ffff667224 */ /* 0x000fe400078e00c2 */
.L_x_16217:
[----:B------:R-:W-:Y:S05]  /*1d90*/  BSYNC B2 ;  /* 0x0000000000027941 */ /* 0x000fea0003800000 */
.L_x_16215:
        /* <DEDUP_REMOVED lines=16> */
.L_x_16221:
[----:B------:R-:W-:Y:S05]  /*1ea0*/  BSYNC B3 ;  /* 0x0000000000037941 */ /* 0x000fea0003800000 */
.L_x_16220:
        /* <DEDUP_REMOVED lines=43> */
.L_x_16219:
[----:B------:R-:W-:Y:S05]  /*2160*/  BSYNC B2 ;  /* 0x0000000000027941 */ /* 0x000fea0003800000 */
.L_x_16218:
[----:B------:R-:W0:Y:S01]  /*2170*/  I2F.U32 R66, R102 ;  /* 0x0000006600427306 */ /* 0x000e220000201000 */
[----:B------:R-:W-:-:S05]  /*2180*/  HADD2.F32 R67, -RZ, R52.H0_H0 ;  /* 0x20000034ff437230 */ /* 0x000fca0000004100 */
[----:B------:R-:W-:Y:S02]  /*2190*/  FMUL.FTZ R67, R67, c[0x0][0x1e8] ;  /* 0x00007a0043437a20 */ /* 0x000fe40000410000 */
[----:B0-----:R-:W-:-:S05]  /*21a0*/  FFMA.FTZ R66, R66, R151, 1.1641532182693481445e-10 ;  /* 0x2f00000042427423 */ /* 0x001fca0000010097 */
[----:B------:R-:W-:-:S04]  /*21b0*/  FSETP.GTU.FTZ.AND P2, PT, R66, c[0x0][0x1e4], PT ;  /* 0x0000790042007a0b */ /* 0x000fc80003f5c000 */
[----:B------:R-:W-:Y:S02]  /*21c0*/  FSEL R67, R67, RZ, !P2 ;  /* 0x000000ff43437208 */ /* 0x000fe40005000000 */
[----:B------:R-:W-:-:S03]  /*21d0*/  SEL R197, RZ, 0x1, P2 ;  /* 0x00000001ffc57807 */ /* 0x000fc60001000000 */
[----:B------:R-:W-:-:S04]  /*21e0*/  FADD.FTZ R64, R67, R64 ;  /* 0x0000004043407221 */ /* 0x000fc80000010000 */
[----:B------:R-:W-:Y:S02]  /*21f0*/  @P0 FADD.FTZ R64, R56, R64 ;  /* 0x0000004038400221 */ /* 0x000fe40000010000 */
.L_x_16214:
        /* <DEDUP_REMOVED lines=12> */
.L_x_16223:
[----:B------:R-:W-:Y:S02]  /*22c0*/  IMAD.MOV.U32 R102, RZ, RZ, R194 ;  /* 0x000000ffff667224 */ /* 0x000fe400078e00c2 */
.L_x_16224:
[----:B------:R-:W-:Y:S05]  /*22d0*/  BSYNC B2 ;  /* 0x0000000000027941 */ /* 0x000fea0003800000 */
.L_x_16222:
        /* <DEDUP_REMOVED lines=16> */
.L_x_16228:
[----:B------:R-:W-:Y:S05]  /*23e0*/  BSYNC B3 ;  /* 0x0000000000037941 */ /* 0x000fea0003800000 */
.L_x_16227:
        /* <DEDUP_REMOVED lines=44> */
.L_x_16226:
[----:B------:R-:W-:Y:S05]  /*26b0*/  BSYNC B2 ;  /* 0x0000000000027941 */ /* 0x000fea0003800000 */
.L_x_16225:
        /* <DEDUP_REMOVED lines=14> */
.L_x_16229:
        /* <DEDUP_REMOVED lines=12> */
.L_x_16232:
[----:B------:R-:W-:Y:S02]  /*2860*/  IMAD.MOV.U32 R68, RZ, RZ, R194 ;  /* 0x000000ffff447224 */ /* 0x000fe400078e00c2 */
.L_x_16233:
[----:B------:R-:W-:Y:S05]  /*2870*/  BSYNC B2 ;  /* 0x0000000000027941 */ /* 0x000fea0003800000 */
.L_x_16231:
        /* <DEDUP_REMOVED lines=16> */
.L_x_16237:
[----:B------:R-:W-:Y:S05]  /*2980*/  BSYNC B3 ;  /* 0x0000000000037941 */ /* 0x000fea0003800000 */
.L_x_16236:
        /* <DEDUP_REMOVED lines=44> */
.L_x_16235:
[----:B------:R-:W-:Y:S05]  /*2c50*/  BSYNC B2 ;  /* 0x0000000000027941 */ /* 0x000fea0003800000 */
.L_x_16234:
[----:B------:R-:W0:Y:S01]  /*2c60*/  I2F.U32 R66, R68 ;  /* 0x0000004400427306 */ /* 0x000e220000201000 */
[----:B------:R-:W-:-:S05]  /*2c70*/  HADD2.F32 R96, -RZ, R52.H1_H1 ;  /* 0x30000034ff607230 */ /* 0x000fca0000004100 */
[----:B------:R-:W-:Y:S02]  /*2c80*/  FMUL.FTZ R96, R96, c[0x0][0x1e8] ;  /* 0x00007a0060607a20 */ /* 0x000fe40000410000 */
[----:B0-----:R-:W-:-:S05]  /*2c90*/  FFMA.FTZ R66, R66, R151, 1.1641532182693481445e-10 ;  /* 0x2f00000042427423 */ /* 0x001fca0000010097 */
[----:B------:R-:W-:-:S04]  /*2ca0*/  FSETP.GTU.FTZ.AND P2, PT, R66, c[0x0][0x1e4], PT ;  /* 0x0000790042007a0b */ /* 0x000fc80003f5c000 */
[----:B------:R-:W-:Y:S02]  /*2cb0*/  FSEL R96, R96, RZ, !P2 ;  /* 0x000000ff60607208 */ /* 0x000fe40005000000 */
[----:B------:R-:W-:-:S03]  /*2cc0*/  SEL R198, RZ, 0x1, P2 ;  /* 0x00000001ffc67807 */ /* 0x000fc60001000000 */
[----:B------:R-:W-:-:S04]  /*2cd0*/  FADD.FTZ R65, R96, R65 ;  /* 0x0000004160417221 */ /* 0x000fc80000010000 */
[----:B------:R-:W-:Y:S02]  /*2ce0*/  @P0 FADD.FTZ R65, R57, R65 ;  /* 0x0000004139410221 */ /* 0x000fe40000010000 */
.L_x_16230:
        /* <DEDUP_REMOVED lines=12> */
.L_x_16239:
[----:B------:R-:W-:Y:S02]  /*2db0*/  IMAD.MOV.U32 R68, RZ, RZ, R194 ;  /* 0x000000ffff447224 */ /* 0x000fe400078e00c2 */
.L_x_16240:
[----:B------:R-:W-:Y:S05]  /*2dc0*/  BSYNC B2 ;  /* 0x0000000000027941 */ /* 0x000fea0003800000 */
.L_x_16238:
        /* <DEDUP_REMOVED lines=16> */
.L_x_16244:
[----:B------:R-:W-:Y:S05]  /*2ed0*/  BSYNC B3 ;  /* 0x0000000000037941 */ /* 0x000fea0003800000 */
.L_x_16243:
        /* <DEDUP_REMOVED lines=44> */
.L_x_16242:
[----:B------:R-:W-:Y:S05]  /*31a0*/  BSYNC B2 ;  /* 0x0000000000027941 */ /* 0x000fea0003800000 */
.L_x_16241:
        /* <DEDUP_REMOVED lines=14> */
.L_x_16245:
        /* <DEDUP_REMOVED lines=12> */
.L_x_16248:
[----:B------:R-:W-:Y:S02]  /*3350*/  MOV R67, R194 ;  /* 0x000000c200437202 */ /* 0x000fe40000000f00 */
.L_x_16249:
[----:B------:R-:W-:Y:S05]  /*3360*/  BSYNC B2 ;  /* 0x0000000000027941 */ /* 0x000fea0003800000 */
.L_x_16247:
        /* <DEDUP_REMOVED lines=16> */
.L_x_16253:
[----:B------:R-:W-:Y:S05]  /*3470*/  BSYNC B3 ;  /* 0x0000000000037941 */ /* 0x000fea0003800000 */
.L_x_16252:
        /* <DEDUP_REMOVED lines=44> */
.L_x_16251:
[----:B------:R-:W-:Y:S05]  /*3740*/  BSYNC B2 ;  /* 0x0000000000027941 */ /* 0x000fea0003800000 */
.L_x_16250:
        /* <DEDUP_REMOVED lines=9> */
.L_x_16246:
        /* <DEDUP_REMOVED lines=12> */
.L_x_16255:
[----:B------:R-:W-:Y:S02]  /*38a0*/  IMAD.MOV.U32 R68, RZ, RZ, R194 ;  /* 0x000000ffff447224 */ /* 0x000fe400078e00c2 */
.L_x_16256:
[----:B------:R-:W-:Y:S05]  /*38b0*/  BSYNC B2 ;  /* 0x0000000000027941 */ /* 0x000fea0003800000 */
.L_x_16254:
        /* <DEDUP_REMOVED lines=16> */
.L_x_16260:
[----:B------:R-:W-:Y:S05]  /*39c0*/  BSYNC B3 ;  /* 0x0000000000037941 */ /* 0x000fea0003800000 */
.L_x_16259:
        /* <DEDUP_REMOVED lines=44> */
.L_x_16258:
[----:B------:R-:W-:Y:S05]  /*3c90*/  BSYNC B2 ;  /* 0x0000000000027941 */ /* 0x000fea0003800000 */
.L_x_16257:
        /* <DEDUP_REMOVED lines=14> */
.L_x_16261:
        /* <DEDUP_REMOVED lines=12> */
.L_x_16264:
[----:B------:R-:W-:Y:S02]  /*3e40*/  IMAD.MOV.U32 R102, RZ, RZ, R194 ;  /* 0x000000ffff667224 */ /* 0x000fe400078e00c2 */
.L_x_16265:
[----:B------:R-:W-:Y:S05]  /*3e50*/  BSYNC B2 ;  /* 0x0000000000027941 */ /* 0x000fea0003800000 */
.L_x_16263:
        /* <DEDUP_REMOVED lines=16> */
.L_x_16269:
[----:B------:R-:W-:Y:S05]  /*3f60*/  BSYNC B3 ;  /* 0x0000000000037941 */ /* 0x000fea0003800000 */
.L_x_16268:
        /* <DEDUP_REMOVED lines=44> */
.L_x_16267:
[----:B------:R-:W-:Y:S05]  /*4230*/  BSYNC B2 ;  /* 0x0000000000027941 */ /* 0x000fea0003800000 */
.L_x_16266:
        /* <DEDUP_REMOVED lines=9> */
.L_x_16262:
        /* <DEDUP_REMOVED lines=12> */
.L_x_16271:
[----:B------:R-:W-:Y:S02]  /*4390*/  IMAD.MOV.U32 R102, RZ, RZ, R194 ;  /* 0x000000ffff667224 */ /* 0x000fe400078e00c2 */
.L_x_16272:
[----:B------:R-:W-:Y:S05]  /*43a0*/  BSYNC B2 ;  /* 0x0000000000027941 */ /* 0x000fea0003800000 */
.L_x_16270:
        /* <DEDUP_REMOVED lines=16> */
.L_x_16276:
[----:B------:R-:W-:Y:S05]  /*44b0*/  BSYNC B3 ;  /* 0x0000000000037941 */ /* 0x000fea0003800000 */
.L_x_16275:
        /* <DEDUP_REMOVED lines=41> */
[----:B------:R-:W-:Y:S01]  /*4750*/  IMAD.MOV.U32 R196, RZ, RZ, R68 ;  /* 0x000000ffffc47224 */ /* 0x000fe200078e0044 */
[----:B------:R-:W-:Y:S01]  /*4760*/  LOP3.LUT R192, R69, UR26, R192, 0x96, !PT ;  /* 0x0000001a45c07c12 */ /* 0x000fe2000f8e96c0 */
[----:B------:R-:W-:Y:S02]  /*4770*/  IMAD.MOV.U32 R96, RZ, RZ, RZ ;  /* 0x000000ffff607224 */ /* 0x000fe400078e00ff */
.L_x_16274:
[----:B------:R-:W-:Y:S05]  /*4780*/  BSYNC B2 ;  /* 0x0000000000027941 */ /* 0x000fea0003800000 */
.L_x_16273:
        /* <DEDUP_REMOVED lines=12> */
.L_x_16277:
        /* <DEDUP_REMOVED lines=12> */
.L_x_16280:
[----:B------:R-:W-:Y:S02]  /*4910*/  IMAD.MOV.U32 R69, RZ, RZ, R194 ;  /* 0x000000ffff457224 */ /* 0x000fe400078e00c2 */
.L_x_16281:
[----:B------:R-:W-:Y:S05]  /*4920*/  BSYNC B2 ;  /* 0x0000000000027941 */ /* 0x000fea0003800000 */
.L_x_16279:
        /* <DEDUP_REMOVED lines=16> */
.L_x_16285:
[----:B------:R-:W-:Y:S05]  /*4a30*/  BSYNC B3 ;  /* 0x0000000000037941 */ /* 0x000fea0003800000 */
.L_x_16284:
        /* <DEDUP_REMOVED lines=44> */
.L_x_16283:
[----:B------:R-:W-:Y:S05]  /*4d00*/  BSYNC B2 ;  /* 0x0000000000027941 */ /* 0x000fea0003800000 */
.L_x_16282:
        /* <DEDUP_REMOVED lines=9> */
.L_x_16278:
        /* <DEDUP_REMOVED lines=12> */
.L_x_16287:
[----:B------:R-:W-:Y:S02]  /*4e60*/  MOV R152, R194 ;  /* 0x000000c200987202 */ /* 0x000fe40000000f00 */
.L_x_16288:
[----:B------:R-:W-:Y:S05]  /*4e70*/  BSYNC B2 ;  /* 0x0000000000027941 */ /* 0x000fea0003800000 */
.L_x_16286:
        /* <DEDUP_REMOVED lines=16> */
.L_x_16292:
[----:B------:R-:W-:Y:S05]  /*4f80*/  BSYNC B3 ;  /* 0x0000000000037941 */ /* 0x000fea0003800000 */
.L_x_16291:
        /* <DEDUP_REMOVED lines=44> */
.L_x_16290:
[----:B------:R-:W-:Y:S05]  /*5250*/  BSYNC B2 ;  /* 0x0000000000027941 */ /* 0x000fea0003800000 */
.L_x_16289:
        /* <DEDUP_REMOVED lines=12> */
.L_x_16293:
        /* <DEDUP_REMOVED lines=12> */
.L_x_16296:
[----:B------:R-:W-:Y:S02]  /*53e0*/  IMAD.MOV.U32 R70, RZ, RZ, R194 ;  /* 0x000000ffff467224 */ /* 0x000fe400078e00c2 */
.L_x_16297:
[----:B------:R-:W-:Y:S05]  /*53f0*/  BSYNC B2 ;  /* 0x0000000000027941 */ /* 0x000fea0003800000 */
.L_x_16295:
        /* <DEDUP_REMOVED lines=16> */
.L_x_16301:
[----:B------:R-:W-:Y:S05]  /*5500*/  BSYNC B3 ;  /* 0x0000000000037941 */ /* 0x000fea0003800000 */
.L_x_16300:
        /* <DEDUP_REMOVED lines=44> */
.L_x_16299:
[----:B------:R-:W-:Y:S05]  /*57d0*/  BSYNC B2 ;  /* 0x0000000000027941 */ /* 0x000fea0003800000 */
.L_x_16298:
        /* <DEDUP_REMOVED lines=9> */
.L_x_16294:
        /* <DEDUP_REMOVED lines=12> */
.L_x_16303:
[----:B------:R-:W-:Y:S02]  /*5930*/  IMAD.MOV.U32 R152, RZ, RZ, R194 ;  /* 0x000000ffff987224 */ /* 0x000fe400078e00c2 */
.L_x_16304:
[----:B------:R-:W-:Y:S05]  /*5940*/  BSYNC B2 ;  /* 0x0000000000027941 */ /* 0x000fea0003800000 */
.L_x_16302:
        /* <DEDUP_REMOVED lines=16> */
.L_x_16308:
[----:B------:R-:W-:Y:S05]  /*5a50*/  BSYNC B3 ;  /* 0x0000000000037941 */ /* 0x000fea0003800000 */
.L_x_16307:
        /* <DEDUP_REMOVED lines=44> */
.L_x_16306:
[----:B------:R-:W-:Y:S05]  /*5d20*/  BSYNC B2 ;  /* 0x0000000000027941 */ /* 0x000fea0003800000 */
.L_x_16305:
        /* <DEDUP_REMOVED lines=12> */
.L_x_16309:
        /* <DEDUP_REMOVED lines=12> */
.L_x_16312:
[----:B------:R-:W-:Y:S02]  /*5eb0*/  IMAD.MOV.U32 R152, RZ, RZ, R194 ;  /* 0x000000ffff987224 */ /* 0x000fe400078e00c2 */
.L_x_16313:
[----:B------:R-:W-:Y:S05]  /*5ec0*/  BSYNC B2 ;  /* 0x0000000000027941 */ /* 0x000fea0003800000 */
.L_x_16311:
        /* <DEDUP_REMOVED lines=16> */
.L_x_16317:
[----:B------:R-:W-:Y:S05]  /*5fd0*/  BSYNC B3 ;  /* 0x0000000000037941 */ /* 0x000fea0003800000 */
.L_x_16316:
        /* <DEDUP_REMOVED lines=44> */
.L_x_16315:
[----:B------:R-:W-:Y:S05]  /*62a0*/  BSYNC B2 ;  /* 0x0000000000027941 */ /* 0x000fea0003800000 */
.L_x_16314:
        /* <DEDUP_REMOVED lines=9> */
.L_x_16310:
        /* <DEDUP_REMOVED lines=12> */
.L_x_16319:
[----:B------:R-:W-:Y:S02]  /*6400*/  IMAD.MOV.U32 R152, RZ, RZ, R194 ;  /* 0x000000ffff987224 */ /* 0x000fe400078e00c2 */
.L_x_16320:
[----:B------:R-:W-:Y:S05]  /*6410*/  BSYNC B2 ;  /* 0x0000000000027941 */ /* 0x000fea0003800000 */
.L_x_16318:
        /* <DEDUP_REMOVED lines=16> */
.L_x_16324:
[----:B------:R-:W-:Y:S05]  /*6520*/  BSYNC B3 ;  /* 0x0000000000037941 */ /* 0x000fea0003800000 */
.L_x_16323:
        /* <DEDUP_REMOVED lines=44> */
.L_x_16322:
[----:B------:R-:W-:Y:S05]  /*67f0*/  BSYNC B2 ;  /* 0x0000000000027941 */ /* 0x000fea0003800000 */
.L_x_16321:
        /* <DEDUP_REMOVED lines=12> */
.L_x_16325:
        /* <DEDUP_REMOVED lines=12> */
.L_x_16328:
[----:B------:R-:W-:Y:S02]  /*6980*/  IMAD.MOV.U32 R152, RZ, RZ, R194 ;  /* 0x000000ffff987224 */ /* 0x000fe400078e00c2 */
.L_x_16329:
[----:B------:R-:W-:Y:S05]  /*6990*/  BSYNC B2 ;  /* 0x0000000000027941 */ /* 0x000fea0003800000 */
.L_x_16327:
        /* <DEDUP_REMOVED lines=16> */
.L_x_16333:
[----:B------:R-:W-:Y:S05]  /*6aa0*/  BSYNC B3 ;  /* 0x0000000000037941 */ /* 0x000fea0003800000 */
.L_x_16332:
        /* <DEDUP_REMOVED lines=44> */
.L_x_16331:
[----:B------:R-:W-:Y:S05]  /*6d70*/  BSYNC B2 ;  /* 0x0000000000027941 */ /* 0x000fea0003800000 */
.L_x_16330:
        /* <DEDUP_REMOVED lines=9> */
.L_x_16326:
        /* <DEDUP_REMOVED lines=51> */
.L_x_16334:
[----:B------:R-:W-:Y:S02]  /*7140*/  IADD3 R151, R205, 0x20, RZ ;  /* 0x00000020cd977810 */ /* 0x000fe40007ffe0ff */
.L_x_16205:
[----:B------:R-:W-:Y:S05]  /*7150*/  BSYNC B1 ;  /* 0x0000000000017941 */ /* 0x000fea0003800000 */
.L_x_16204:
        /* <DEDUP_REMOVED lines=31> */
.L_x_16338:
[----:B-1----:R-:W-:Y:S02]  /*7350*/  MOV R100, R194 ;  /* 0x000000c200647202 */ /* 0x002fe40000000f00 */
.L_x_16339:
[----:B------:R-:W-:Y:S05]  /*7360*/  BSYNC B2 ;  /* 0x0000000000027941 */ /* 0x000fea0003800000 */
.L_x_16337:
        /* <DEDUP_REMOVED lines=16> */
.L_x_16343:
[----:B------:R-:W-:Y:S05]  /*7470*/  BSYNC B3 ;  /* 0x0000000000037941 */ /* 0x000fea0003800000 */
.L_x_16342:
        /* <DEDUP_REMOVED lines=44> */
.L_x_16341:
[----:B------:R-:W-:Y:S05]  /*7740*/  BSYNC B2 ;  /* 0x0000000000027941 */ /* 0x000fea0003800000 */
.L_x_16340:
        /* <DEDUP_REMOVED lines=17> */
.L_x_16344:
        /* <DEDUP_REMOVED lines=12> */
.L_x_16347:
[----:B------:R-:W-:Y:S02]  /*7920*/  IMAD.MOV.U32 R73, RZ, RZ, R194 ;  /* 0x000000ffff497224 */ /* 0x000fe400078e00c2 */
.L_x_16348:
[----:B------:R-:W-:Y:S05]  /*7930*/  BSYNC B2 ;  /* 0x0000000000027941 */ /* 0x000fea0003800000 */
.L_x_16346:
        /* <DEDUP_REMOVED lines=16> */
.L_x_16352:
[----:B------:R-:W-:Y:S05]  /*7a40*/  BSYNC B3 ;  /* 0x0000000000037941 */ /* 0x000fea0003800000 */
.L_x_16351:
        /* <DEDUP_REMOVED lines=43> */
.L_x_16350:
[----:B------:R-:W-:Y:S05]  /*7d00*/  BSYNC B2 ;  /* 0x0000000000027941 */ /* 0x000fea0003800000 */
.L_x_16349:
        /* <DEDUP_REMOVED lines=9> */
.L_x_16345:
        /* <DEDUP_REMOVED lines=12> */
.L_x_16354:
[----:B------:R-:W-:Y:S02]  /*7e60*/  IMAD.MOV.U32 R102, RZ, RZ, R194 ;  /* 0x000000ffff667224 */ /* 0x000fe400078e00c2 */
.L_x_16355:
[----:B------:R-:W-:Y:S05]  /*7e70*/  BSYNC B2 ;  /* 0x0000000000027941 */ /* 0x000fea0003800000 */
.L_x_16353:
        /* <DEDUP_REMOVED lines=16> */
.L_x_16359:
[----:B------:R-:W-:Y:S05]  /*7f80*/  BSYNC B3 ;  /* 0x0000000000037941 */ /* 0x000fea0003800000 */
.L_x_16358:
        /* <DEDUP_REMOVED lines=44> */
.L_x_16357:
[----:B------:R-:W-:Y:S05]  /*8250*/  BSYNC B2 ;  /* 0x0000000000027941 */ /* 0x000fea0003800000 */
.L_x_16356:
        /* <DEDUP_REMOVED lines=14> */
.L_x_16360:
        /* <DEDUP_REMOVED lines=12> */
.L_x_16363:
[----:B------:R-:W-:Y:S02]  /*8400*/  IMAD.MOV.U32 R76, RZ, RZ, R194 ;  /* 0x000000ffff4c7224 */ /* 0x000fe400078e00c2 */
.L_x_16364:
[----:B------:R-:W-:Y:S05]  /*8410*/  BSYNC B2 ;  /* 0x0000000000027941 */ /* 0x000fea0003800000 */
.L_x_16362:
        /* <DEDUP_REMOVED lines=16> */
.L_x_16368:
[----:B------:R-:W-:Y:S05]  /*8520*/  BSYNC B3 ;  /* 0x0000000000037941 */ /* 0x000fea0003800000 */
.L_x_16367:
        /* <DEDUP_REMOVED lines=44> */
.L_x_16366:
[----:B------:R-:W-:Y:S05]  /*87f0*/  BSYNC B2 ;  /* 0x0000000000027941 */ /* 0x000fea0003800000 */
.L_x_16365:
        /* <DEDUP_REMOVED lines=9> */
.L_x_16361:
        /* <DEDUP_REMOVED lines=12> */
.L_x_16370:
[----:B------:R-:W-:Y:S02]  /*8950*/  IMAD.MOV.U32 R76, RZ, RZ, R194 ;  /* 0x000000ffff4c7224 */ /* 0x000fe400078e00c2 */
.L_x_16371:
[----:B------:R-:W-:Y:S05]  /*8960*/  BSYNC B2 ;  /* 0x0000000000027941 */ /* 0x000fea0003800000 */
.L_x_16369:
        /* <DEDUP_REMOVED lines=16> */
.L_x_16375:
[----:B------:R-:W-:Y:S05]  /*8a70*/  BSYNC B3 ;  /* 0x0000000000037941 */ /* 0x000fea0003800000 */
.L_x_16374:
        /* <DEDUP_REMOVED lines=44> */
.L_x_16373:
[----:B------:R-:W-:Y:S05]  /*8d40*/  BSYNC B2 ;  /* 0x0000000000027941 */ /* 0x000fea0003800000 */
.L_x_16372:
        /* <DEDUP_REMOVED lines=14> */
.L_x_16376:
        /* <DEDUP_REMOVED lines=12> */
.L_x_16379:
[----:B------:R-:W-:Y:S02]  /*8ef0*/  MOV R75, R194 ;  /* 0x000000c2004b7202 */ /* 0x000fe40000000f00 */
.L_x_16380:
[----:B------:R-:W-:Y:S05]  /*8f00*/  BSYNC B2 ;  /* 0x0000000000027941 */ /* 0x000fea0003800000 */
.L_x_16378:
        /* <DEDUP_REMOVED lines=16> */
.L_x_16384:
[----:B------:R-:W-:Y:S05]  /*9010*/  BSYNC B3 ;  /* 0x0000000000037941 */ /* 0x000fea0003800000 */
.L_x_16383:
        /* <DEDUP_REMOVED lines=44> */
.L_x_16382:
[----:B------:R-:W-:Y:S05]  /*92e0*/  BSYNC B2 ;  /* 0x0000000000027941 */ /* 0x000fea0003800000 */
.L_x_16381:
        /* <DEDUP_REMOVED lines=9> */
.L_x_16377:
        /* <DEDUP_REMOVED lines=12> */
.L_x_16386:
[----:B------:R-:W-:Y:S02]  /*9440*/  IMAD.MOV.U32 R76, RZ, RZ, R194 ;  /* 0x000000ffff4c7224 */ /* 0x000fe400078e00c2 */
.L_x_16387:
[----:B------:R-:W-:Y:S05]  /*9450*/  BSYNC B2 ;  /* 0x0000000000027941 */ /* 0x000fea0003800000 */
.L_x_16385:
        /* <DEDUP_REMOVED lines=16> */
.L_x_16391:
[----:B------:R-:W-:Y:S05]  /*9560*/  BSYNC B3 ;  /* 0x0000000000037941 */ /* 0x000fea0003800000 */
.L_x_16390:
        /* <DEDUP_REMOVED lines=44> */
.L_x_16389:
[----:B------:R-:W-:Y:S05]  /*9830*/  BSYNC B2 ;  /* 0x0000000000027941 */ /* 0x000fea0003800000 */
.L_x_16388:
        /* <DEDUP_REMOVED lines=14> */
.L_x_16392:
        /* <DEDUP_REMOVED lines=12> */
.L_x_16395:
[----:B------:R-:W-:Y:S02]  /*99e0*/  IMAD.MOV.U32 R102, RZ, RZ, R194 ;  /* 0x000000ffff667224 */ /* 0x000fe400078e00c2 */
.L_x_16396:
[----:B------:R-:W-:Y:S05]  /*99f0*/  BSYNC B2 ;  /* 0x0000000000027941 */ /* 0x000fea0003800000 */
.L_x_16394:
        /* <DEDUP_REMOVED lines=16> */
.L_x_16400:
[----:B------:R-:W-:Y:S05]  /*9b00*/  BSYNC B3 ;  /* 0x0000000000037941 */ /* 0x000fea0003800000 */
.L_x_16399:
        /* <DEDUP_REMOVED lines=44> */
.L_x_16398:
[----:B------:R-:W-:Y:S05]  /*9dd0*/  BSYNC B2 ;  /* 0x0000000000027941 */ /* 0x000fea0003800000 */
.L_x_16397:
        /* <DEDUP_REMOVED lines=9> */
.L_x_16393:
        /* <DEDUP_REMOVED lines=12> */
.L_x_16402:
[----:B------:R-:W-:Y:S02]  /*9f30*/  MOV R102, R194 ;  /* 0x000000c200667202 */ /* 0x000fe40000000f00 */
.L_x_16403:
[----:B------:R-:W-:Y:S05]  /*9f40*/  BSYNC B2 ;  /* 0x0000000000027941 */ /* 0x000fea0003800000 */
.L_x_16401:
        /* <DEDUP_REMOVED lines=16> */
.L_x_16407:
[----:B------:R-:W-:Y:S05]  /*a050*/  BSYNC B3 ;  /* 0x0000000000037941 */ /* 0x000fea0003800000 */
.L_x_16406:
        /* <DEDUP_REMOVED lines=44> */
.L_x_16405:
[----:B------:R-:W-:Y:S05]  /*a320*/  BSYNC B2 ;  /* 0x0000000000027941 */ /* 0x000fea0003800000 */
.L_x_16404:
        /* <DEDUP_REMOVED lines=12> */
.L_x_16408:
        /* <DEDUP_REMOVED lines=12> */
.L_x_16411:
[----:B------:R-:W-:Y:S02]  /*a4b0*/  IMAD.MOV.U32 R77, RZ, RZ, R194 ;  /* 0x000000ffff4d7224 */ /* 0x000fe400078e00c2 */
.L_x_16412:
[----:B------:R-:W-:Y:S05]  /*a4c0*/  BSYNC B2 ;  /* 0x0000000000027941 */ /* 0x000fea0003800000 */
.L_x_16410:
        /* <DEDUP_REMOVED lines=16> */
.L_x_16416:
[----:B------:R-:W-:Y:S05]  /*a5d0*/  BSYNC B3 ;  /* 0x0000000000037941 */ /* 0x000fea0003800000 */
.L_x_16415:
        /* <DEDUP_REMOVED lines=44> */
.L_x_16414:
[----:B------:R-:W-:Y:S05]  /*a8a0*/  BSYNC B2 ;  /* 0x0000000000027941 */ /* 0x000fea0003800000 */
.L_x_16413:
        /* <DEDUP_REMOVED lines=9> */
.L_x_16409:
        /* <DEDUP_REMOVED lines=12> */
.L_x_16418:
[----:B------:R-:W-:Y:S02]  /*aa00*/  IMAD.MOV.U32 R153, RZ, RZ, R194 ;  /* 0x000000ffff997224 */ /* 0x000fe400078e00c2 */
.L_x_16419:
[----:B------:R-:W-:Y:S05]  /*aa10*/  BSYNC B2 ;  /* 0x0000000000027941 */ /* 0x000fea0003800000 */
.L_x_16417:
        /* <DEDUP_REMOVED lines=16> */
.L_x_16423:
[----:B------:R-:W-:Y:S05]  /*ab20*/  BSYNC B3 ;  /* 0x0000000000037941 */ /* 0x000fea0003800000 */
.L_x_16422:
        /* <DEDUP_REMOVED lines=44> */
.L_x_16421:
[----:B------:R-:W-:Y:S05]  /*adf0*/  BSYNC B2 ;  /* 0x0000000000027941 */ /* 0x000fea0003800000 */
.L_x_16420:
        /* <DEDUP_REMOVED lines=12> */
.L_x_16424:
        /* <DEDUP_REMOVED lines=12> */
.L_x_16427:
[----:B------:R-:W-:Y:S02]  /*af80*/  IMAD.MOV.U32 R78, RZ, RZ, R194 ;  /* 0x000000ffff4e7224 */ /* 0x000fe400078e00c2 */
.L_x_16428:
[----:B------:R-:W-:Y:S05]  /*af90*/  BSYNC B2 ;  /* 0x0000000000027941 */ /* 0x000fea0003800000 */
.L_x_16426:
        /* <DEDUP_REMOVED lines=16> */
.L_x_16432:
[----:B------:R-:W-:Y:S05]  /*b0a0*/  BSYNC B3 ;  /* 0x0000000000037941 */ /* 0x000fea0003800000 */
.L_x_16431:
        /* <DEDUP_REMOVED lines=44> */
.L_x_16430:
[----:B------:R-:W-:Y:S05]  /*b370*/  BSYNC B2 ;  /* 0x0000000000027941 */ /* 0x000fea0003800000 */
.L_x_16429:
        /* <DEDUP_REMOVED lines=9> */
.L_x_16425:
        /* <DEDUP_REMOVED lines=12> */
.L_x_16434:
[----:B------:R-:W-:Y:S02]  /*b4d0*/  IMAD.MOV.U32 R153, RZ, RZ, R194 ;  /* 0x000000ffff997224 */ /* 0x000fe400078e00c2 */
.L_x_16435:
[----:B------:R-:W-:Y:S05]  /*b4e0*/  BSYNC B2 ;  /* 0x0000000000027941 */ /* 0x000fea0003800000 */
.L_x_16433:
        /* <DEDUP_REMOVED lines=16> */
.L_x_16439:
[----:B------:R-:W-:Y:S05]  /*b5f0*/  BSYNC B3 ;  /* 0x0000000000037941 */ /* 0x000fea0003800000 */
.L_x_16438:
        /* <DEDUP_REMOVED lines=44> */
.L_x_16437:
[----:B------:R-:W-:Y:S05]  /*b8c0*/  BSYNC B2 ;  /* 0x0000000000027941 */ /* 0x000fea0003800000 */
.L_x_16436:
        /* <DEDUP_REMOVED lines=12> */
.L_x_16440:
        /* <DEDUP_REMOVED lines=12> */
.L_x_16443:
[----:B------:R-:W-:Y:S02]  /*ba50*/  MOV R153, R194 ;  /* 0x000000c200997202 */ /* 0x000fe40000000f00 */
.L_x_16444:
[----:B------:R-:W-:Y:S05]  /*ba60*/  BSYNC B2 ;  /* 0x0000000000027941 */ /* 0x000fea0003800000 */
.L_x_16442:
        /* <DEDUP_REMOVED lines=16> */
.L_x_16448:
[----:B------:R-:W-:Y:S05]  /*bb70*/  BSYNC B3 ;  /* 0x0000000000037941 */ /* 0x000fea0003800000 */
.L_x_16447:
        /* <DEDUP_REMOVED lines=44> */
.L_x_16446:
[----:B------:R-:W-:Y:S05]  /*be40*/  BSYNC B2 ;  /* 0x0000000000027941 */ /* 0x000fea0003800000 */
.L_x_16445:
        /* <DEDUP_REMOVED lines=9> */
.L_x_16441:
        /* <DEDUP_REMOVED lines=12> */
.L_x_16450:
[----:B------:R-:W-:Y:S02]  /*bfa0*/  IMAD.MOV.U32 R153, RZ, RZ, R194 ;  /* 0x000000ffff997224 */ /* 0x000fe400078e00c2 */
.L_x_16451:
[----:B------:R-:W-:Y:S05]  /*bfb0*/  BSYNC B2 ;  /* 0x0000000000027941 */ /* 0x000fea0003800000 */
.L_x_16449:
        /* <DEDUP_REMOVED lines=16> */
.L_x_16455:
[----:B------:R-:W-:Y:S05]  /*c0c0*/  BSYNC B3 ;  /* 0x0000000000037941 */ /* 0x000fea0003800000 */
.L_x_16454:
        /* <DEDUP_REMOVED lines=44> */
.L_x_16453:
[----:B------:R-:W-:Y:S05]  /*c390*/  BSYNC B2 ;  /* 0x0000000000027941 */ /* 0x000fea0003800000 */
.L_x_16452:
        /* <DEDUP_REMOVED lines=12> */
.L_x_16456:
        /* <DEDUP_REMOVED lines=12> */
.L_x_16459:
[----:B------:R-:W-:Y:S02]  /*c520*/  IMAD.MOV.U32 R153, RZ, RZ, R194 ;  /* 0x000000ffff997224 */ /* 0x000fe400078e00c2 */
.L_x_16460:
[----:B------:R-:W-:Y:S05]  /*c530*/  BSYNC B2 ;  /* 0x0000000000027941 */ /* 0x000fea0003800000 */
.L_x_16458:
        /* <DEDUP_REMOVED lines=16> */
.L_x_16464:
[----:B------:R-:W-:Y:S05]  /*c640*/  BSYNC B3 ;  /* 0x0000000000037941 */ /* 0x000fea0003800000 */
.L_x_16463:
        /* <DEDUP_REMOVED lines=44> */
.L_x_16462:
[----:B------:R-:W-:Y:S05]  /*c910*/  BSYNC B2 ;  /* 0x0000000000027941 */ /* 0x000fea0003800000 */
.L_x_16461:
        /* <DEDUP_REMOVED lines=9> */
.L_x_16457:
        /* <DEDUP_REMOVED lines=51> */
.L_x_16465:
[----:B------:R-:W-:Y:S02]  /*cce0*/  IADD3 R151, R151, 0x20, RZ ;  /* 0x0000002097977810 */ /* 0x000fe40007ffe0ff */
.L_x_16336:
[----:B------:R-:W-:Y:S05]  /*ccf0*/  BSYNC B1 ;  /* 0x0000000000017941 */ /* 0x000fea0003800000 */
.L_x_16335:
        /* <DEDUP_REMOVED lines=31> */
.L_x_16469:
[----:B-1----:R-:W-:Y:S02]  /*cef0*/  IMAD.MOV.U32 R100, RZ, RZ, R194 ;  /* 0x000000ffff647224 */ /* 0x002fe400078e00c2 */
.L_x_16470:
[----:B------:R-:W-:Y:S05]  /*cf00*/  BSYNC B2 ;  /* 0x0000000000027941 */ /* 0x000fea0003800000 */
.L_x_16468:
        /* <DEDUP_REMOVED lines=16> */
.L_x_16474:
[----:B------:R-:W-:Y:S05]  /*d010*/  BSYNC B3 ;  /* 0x0000000000037941 */ /* 0x000fea0003800000 */
.L_x_16473:
        /* <DEDUP_REMOVED lines=44> */
.L_x_16472:
[----:B------:R-:W-:Y:S05]  /*d2e0*/  BSYNC B2 ;  /* 0x0000000000027941 */ /* 0x000fea0003800000 */
.L_x_16471:
        /* <DEDUP_REMOVED lines=17> */
.L_x_16475:
        /* <DEDUP_REMOVED lines=12> */
.L_x_16478:
[----:B------:R-:W-:Y:S02]  /*d4c0*/  MOV R81, R194 ;  /* 0x000000c200517202 */ /* 0x000fe40000000f00 */
.L_x_16479:
[----:B------:R-:W-:Y:S05]  /*d4d0*/  BSYNC B2 ;  /* 0x0000000000027941 */ /* 0x000fea0003800000 */
.L_x_16477:
        /* <DEDUP_REMOVED lines=16> */
.L_x_16483:
[----:B------:R-:W-:Y:S05]  /*d5e0*/  BSYNC B3 ;  /* 0x0000000000037941 */ /* 0x000fea0003800000 */
.L_x_16482:
        /* <DEDUP_REMOVED lines=43> */
.L_x_16481:
[----:B------:R-:W-:Y:S05]  /*d8a0*/  BSYNC B2 ;  /* 0x0000000000027941 */ /* 0x000fea0003800000 */
.L_x_16480:
        /* <DEDUP_REMOVED lines=9> */
.L_x_16476:
        /* <DEDUP_REMOVED lines=12> */
.L_x_16485:
[----:B------:R-:W-:Y:S02]  /*da00*/  IMAD.MOV.U32 R102, RZ, RZ, R194 ;  /* 0x000000ffff667224 */ /* 0x000fe400078e00c2 */
.L_x_16486:
[----:B------:R-:W-:Y:S05]  /*da10*/  BSYNC B2 ;  /* 0x0000000000027941 */ /* 0x000fea0003800000 */
.L_x_16484:
        /* <DEDUP_REMOVED lines=16> */
.L_x_16490:
[----:B------:R-:W-:Y:S05]  /*db20*/  BSYNC B3 ;  /* 0x0000000000037941 */ /* 0x000fea0003800000 */
.L_x_16489:
        /* <DEDUP_REMOVED lines=44> */
.L_x_16488:
[----:B------:R-:W-:Y:S05]  /*ddf0*/  BSYNC B2 ;  /* 0x0000000000027941 */ /* 0x000fea0003800000 */
.L_x_16487:
        /* <DEDUP_REMOVED lines=14> */
.L_x_16491:
        /* <DEDUP_REMOVED lines=12> */
.L_x_16494:
[----:B------:R-:W-:Y:S02]  /*dfa0*/  IMAD.MOV.U32 R84, RZ, RZ, R194 ;  /* 0x000000ffff547224 */ /* 0x000fe400078e00c2 */
.L_x_16495:
[----:B------:R-:W-:Y:S05]  /*dfb0*/  BSYNC B2 ;  /* 0x0000000000027941 */ /* 0x000fea0003800000 */
.L_x_16493:
        /* <DEDUP_REMOVED lines=16> */
.L_x_16499:
[----:B------:R-:W-:Y:S05]  /*e0c0*/  BSYNC B3 ;  /* 0x0000000000037941 */ /* 0x000fea0003800000 */
.L_x_16498:
        /* <DEDUP_REMOVED lines=44> */
.L_x_16497:
[----:B------:R-:W-:Y:S05]  /*e390*/  BSYNC B2 ;  /* 0x0000000000027941 */ /* 0x000fea0003800000 */
.L_x_16496:
        /* <DEDUP_REMOVED lines=9> */
.L_x_16492:
        /* <DEDUP_REMOVED lines=12> */
.L_x_16501:
[----:B------:R-:W-:Y:S02]  /*e4f0*/  IMAD.MOV.U32 R84, RZ, RZ, R194 ;  /* 0x000000ffff547224 */ /* 0x000fe400078e00c2 */
.L_x_16502:
[----:B------:R-:W-:Y:S05]  /*e500*/  BSYNC B2 ;  /* 0x0000000000027941 */ /* 0x000fea0003800000 */
.L_x_16500:
        /* <DEDUP_REMOVED lines=16> */
.L_x_16506:
[----:B------:R-:W-:Y:S05]  /*e610*/  BSYNC B3 ;  /* 0x0000000000037941 */ /* 0x000fea0003800000 */
.L_x_16505:
        /* <DEDUP_REMOVED lines=44> */
.L_x_16504:
[----:B------:R-:W-:Y:S05]  /*e8e0*/  BSYNC B2 ;  /* 0x0000000000027941 */ /* 0x000fea0003800000 */
.L_x_16503:
        /* <DEDUP_REMOVED lines=14> */
.L_x_16507:
        /* <DEDUP_REMOVED lines=12> */
.L_x_16510:
[----:B------:R-:W-:Y:S02]  /*ea90*/  IMAD.MOV.U32 R83, RZ, RZ, R194 ;  /* 0x000000ffff537224 */ /* 0x000fe400078e00c2 */
.L_x_16511:
[----:B------:R-:W-:Y:S05]  /*eaa0*/  BSYNC B2 ;  /* 0x0000000000027941 */ /* 0x000fea0003800000 */
.L_x_16509:
        /* <DEDUP_REMOVED lines=16> */
.L_x_16515:
[----:B------:R-:W-:Y:S05]  /*ebb0*/  BSYNC B3 ;  /* 0x0000000000037941 */ /* 0x000fea0003800000 */
.L_x_16514:
        /* <DEDUP_REMOVED lines=44> */
.L_x_16513:
[----:B------:R-:W-:Y:S05]  /*ee80*/  BSYNC B2 ;  /* 0x0000000000027941 */ /* 0x000fea0003800000 */
.L_x_16512:
        /* <DEDUP_REMOVED lines=9> */
.L_x_16508:
        /* <DEDUP_REMOVED lines=12> */
.L_x_16517:
[----:B------:R-:W-:Y:S02]  /*efe0*/  IMAD.MOV.U32 R84, RZ, RZ, R194 ;  /* 0x000000ffff547224 */ /* 0x000fe400078e00c2 */
.L_x_16518:
[----:B------:R-:W-:Y:S05]  /*eff0*/  BSYNC B2 ;  /* 0x0000000000027941 */ /* 0x000fea0003800000 */
.L_x_16516:
        /* <DEDUP_REMOVED lines=16> */
.L_x_16522:
[----:B------:R-:W-:Y:S05]  /*f100*/  BSYNC B3 ;  /* 0x0000000000037941 */ /* 0x000fea0003800000 */
.L_x_16521:
        /* <DEDUP_REMOVED lines=44> */
.L_x_16520:
[----:B------:R-:W-:Y:S05]  /*f3d0*/  BSYNC B2 ;  /* 0x0000000000027941 */ /* 0x000fea0003800000 */
.L_x_16519:
        /* <DEDUP_REMOVED lines=14> */
.L_x_16523:
        /* <DEDUP_REMOVED lines=12> */
.L_x_16526:
[----:B------:R-:W-:Y:S02]  /*f580*/  IMAD.MOV.U32 R102, RZ, RZ, R194 ;  /* 0x000000ffff667224 */ /* 0x000fe400078e00c2 */
.L_x_16527:
[----:B------:R-:W-:Y:S05]  /*f590*/  BSYNC B2 ;  /* 0x0000000000027941 */ /* 0x000fea0003800000 */
.L_x_16525:
        /* <DEDUP_REMOVED lines=16> */
.L_x_16531:
[----:B------:R-:W-:Y:S05]  /*f6a0*/  BSYNC B3 ;  /* 0x0000000000037941 */ /* 0x000fea0003800000 */
.L_x_16530:
        /* <DEDUP_REMOVED lines=44> */
.L_x_16529:
[----:B------:R-:W-:Y:S05]  /*f970*/  BSYNC B2 ;  /* 0x0000000000027941 */ /* 0x000fea0003800000 */
.L_x_16528:
        /* <DEDUP_REMOVED lines=9> */
.L_x_16524:
        /* <DEDUP_REMOVED lines=12> */
.L_x_16533:
[----:B------:R-:W-:Y:S02]  /*fad0*/  IMAD.MOV.U32 R102, RZ, RZ, R194 ;  /* 0x000000ffff667224 */ /* 0x000fe400078e00c2 */
.L_x_16534:
[----:B------:R-:W-:Y:S05]  /*fae0*/  BSYNC B2 ;  /* 0x0000000000027941 */ /* 0x000fea0003800000 */
.L_x_16532:
        /* <DEDUP_REMOVED lines=16> */
.L_x_16538:
[----:B------:R-:W-:Y:S05]  /*fbf0*/  BSYNC B3 ;  /* 0x0000000000037941 */ /* 0x000fea0003800000 */
.L_x_16537:
        /* <DEDUP_REMOVED lines=44> */
.L_x_16536:
[----:B------:R-:W-:Y:S05]  /*fec0*/  BSYNC B2 ;  /* 0x0000000000027941 */ /* 0x000fea0003800000 */
.L_x_16535:
        /* <DEDUP_REMOVED lines=12> */
.L_x_16539:
        /* <DEDUP_REMOVED lines=12> */
.L_x_16542:
[----:B------:R-:W-:Y:S02]  /*10050*/  IMAD.MOV.U32 R85, RZ, RZ, R194 ;  /* 0x000000ffff557224 */ /* 0x000fe400078e00c2 */
.L_x_16543:
[----:B------:R-:W-:Y:S05]  /*10060*/  BSYNC B2 ;  /* 0x0000000000027941 */ /* 0x000fea0003800000 */
.L_x_16541:
        /* <DEDUP_REMOVED lines=16> */
.L_x_16547:
[----:B------:R-:W-:Y:S05]  /*10170*/  BSYNC B3 ;  /* 0x0000000000037941 */ /* 0x000fea0003800000 */
.L_x_16546:
        /* <DEDUP_REMOVED lines=44> */
.L_x_16545:
[----:B------:R-:W-:Y:S05]  /*10440*/  BSYNC B2 ;  /* 0x0000000000027941 */ /* 0x000fea0003800000 */
.L_x_16544:
        /* <DEDUP_REMOVED lines=9> */
.L_x_16540:
        /* <DEDUP_REMOVED lines=12> */
.L_x_16549:
[----:B------:R-:W-:Y:S02]  /*105a0*/  IMAD.MOV.U32 R153, RZ, RZ, R194 ;  /* 0x000000ffff997224 */ /* 0x000fe400078e00c2 */
.L_x_16550:
[----:B------:R-:W-:Y:S05]  /*105b0*/  BSYNC B2 ;  /* 0x0000000000027941 */ /* 0x000fea0003800000 */
.L_x_16548:
        /* <DEDUP_REMOVED lines=16> */
.L_x_16554:
[----:B------:R-:W-:Y:S05]  /*106c0*/  BSYNC B3 ;  /* 0x0000000000037941 */ /* 0x000fea0003800000 */
.L_x_16553:
        /* <DEDUP_REMOVED lines=44> */
.L_x_16552:
[----:B------:R-:W-:Y:S05]  /*10990*/  BSYNC B2 ;  /* 0x0000000000027941 */ /* 0x000fea0003800000 */
.L_x_16551:
        /* <DEDUP_REMOVED lines=12> */
.L_x_16555:
        /* <DEDUP_REMOVED lines=12> */
.L_x_16558:
[----:B------:R-:W-:Y:S02]  /*10b20*/  IMAD.MOV.U32 R86, RZ, RZ, R194 ;  /* 0x000000ffff567224 */ /* 0x000fe400078e00c2 */
.L_x_16559:
[----:B------:R-:W-:Y:S05]  /*10b30*/  BSYNC B2 ;  /* 0x0000000000027941 */ /* 0x000fea0003800000 */
.L_x_16557:
        /* <DEDUP_REMOVED lines=16> */
.L_x_16563:
[----:B------:R-:W-:Y:S05]  /*10c40*/  BSYNC B3 ;  /* 0x0000000000037941 */ /* 0x000fea0003800000 */
.L_x_16562:
        /* <DEDUP_REMOVED lines=44> */
.L_x_16561:
[----:B------:R-:W-:Y:S05]  /*10f10*/  BSYNC B2 ;  /* 0x0000000000027941 */ /* 0x000fea0003800000 */
.L_x_16560:
        /* <DEDUP_REMOVED lines=9> */
.L_x_16556:
        /* <DEDUP_REMOVED lines=12> */
.L_x_16565:
[----:B------:R-:W-:Y:S02]  /*11070*/  IMAD.MOV.U32 R153, RZ, RZ, R194 ;  /* 0x000000ffff997224 */ /* 0x000fe400078e00c2 */
.L_x_16566:
[----:B------:R-:W-:Y:S05]  /*11080*/  BSYNC B2 ;  /* 0x0000000000027941 */ /* 0x000fea0003800000 */
.L_x_16564:
        /* <DEDUP_REMOVED lines=16> */
.L_x_16570:
[----:B------:R-:W-:Y:S05]  /*11190*/  BSYNC B3 ;  /* 0x0000000000037941 */ /* 0x000fea0003800000 */
.L_x_16569:
        /* <DEDUP_REMOVED lines=44> */
.L_x_16568:
[----:B------:R-:W-:Y:S05]  /*11460*/  BSYNC B2 ;  /* 0x0000000000027941 */ /* 0x000fea0003800000 */
.L_x_16567:
        /* <DEDUP_REMOVED lines=12> */
.L_x_16571:
        /* <DEDUP_REMOVED lines=12> */
.L_x_16574:
[----:B------:R-:W-:Y:S02]  /*115f0*/  IMAD.MOV.U32 R153, RZ, RZ, R194 ;  /* 0x000000ffff997224 */ /* 0x000fe400078e00c2 */
.L_x_16575:
[----:B------:R-:W-:Y:S05]  /*11600*/  BSYNC B2 ;  /* 0x0000000000027941 */ /* 0x000fea0003800000 */
.L_x_16573:
        /* <DEDUP_REMOVED lines=16> */
.L_x_16579:
[----:B------:R-:W-:Y:S05]  /*11710*/  BSYNC B3 ;  /* 0x0000000000037941 */ /* 0x000fea0003800000 */
.L_x_16578:
        /* <DEDUP_REMOVED lines=44> */
.L_x_16577:
[----:B------:R-:W-:Y:S05]  /*119e0*/  BSYNC B2 ;  /* 0x0000000000027941 */ /* 0x000fea0003800000 */
.L_x_16576:
        /* <DEDUP_REMOVED lines=9> */
.L_x_16572:
        /* <DEDUP_REMOVED lines=12> */
.L_x_16581:
[----:B------:R-:W-:Y:S02]  /*11b40*/  IMAD.MOV.U32 R153, RZ, RZ, R194 ;  /* 0x000000ffff997224 */ /* 0x000fe400078e00c2 */
.L_x_16582:
[----:B------:R-:W-:Y:S05]  /*11b50*/  BSYNC B2 ;  /* 0x0000000000027941 */ /* 0x000fea0003800000 */
.L_x_16580:
        /* <DEDUP_REMOVED lines=16> */
.L_x_16586:
[----:B------:R-:W-:Y:S05]  /*11c60*/  BSYNC B3 ;  /* 0x0000000000037941 */ /* 0x000fea0003800000 */
.L_x_16585:
        /* <DEDUP_REMOVED lines=44> */
.L_x_16584:
[----:B------:R-:W-:Y:S05]  /*11f30*/  BSYNC B2 ;  /* 0x0000000000027941 */ /* 0x000fea0003800000 */
.L_x_16583:
        /* <DEDUP_REMOVED lines=12> */
.L_x_16587:
        /* <DEDUP_REMOVED lines=12> */
.L_x_16590:
[----:B------:R-:W-:Y:S02]  /*120c0*/  IMAD.MOV.U32 R153, RZ, RZ, R194 ;  /* 0x000000ffff997224 */ /* 0x000fe400078e00c2 */
.L_x_16591:
[----:B------:R-:W-:Y:S05]  /*120d0*/  BSYNC B2 ;  /* 0x0000000000027941 */ /* 0x000fea0003800000 */
.L_x_16589:
        /* <DEDUP_REMOVED lines=16> */
.L_x_16595:
[----:B------:R-:W-:Y:S05]  /*121e0*/  BSYNC B3 ;  /* 0x0000000000037941 */ /* 0x000fea0003800000 */
.L_x_16594:
        /* <DEDUP_REMOVED lines=44> */
.L_x_16593:
[----:B------:R-:W-:Y:S05]  /*124b0*/  BSYNC B2 ;  /* 0x0000000000027941 */ /* 0x000fea0003800000 */
.L_x_16592:
        /* <DEDUP_REMOVED lines=9> */
.L_x_16588:
        /* <DEDUP_REMOVED lines=19> */
[C---:B------:R-:W-:Y:S02]  /*12680*/  LEA.HI.X R103, R151.reuse, c[0x0][0x18c], RZ, 0x5, P0 ;  /* 0x0000630097677a11 */ /* 0x040fe400000f2cff */
[----:B------:R-:W-:Y:S02]  /*12690*/  SHF.L.U64.HI R206, R151, 0x3, RZ ;  /* 0x0000000397ce7819 */ /* 0x000fe400000102ff */
[----:B------:R-:W-:Y:S01]  /*126a0*/  IADD3 R96, P0, R152, c[0x0][0x190], RZ ;  /* 0x0000640098607a10 */ /* 0x000fe20007f1e0ff */
[----:B------:R0:W-:Y:S01]  /*126b0*/  STG.E.128 [R102.64], R80 ;  /* 0x0000005066007986 */ /* 0x0001e2000c101d06 */
[----:B------:R-:W-:-:S02]  /*126c0*/  SEL R101, RZ, 0x1, P6 ;  /* 0x00000001ff657807 */ /* 0x000fc40003000000 */
[----:B------:R-:W-:Y:S01]  /*126d0*/  LOP3.LUT R99, R97, R153, R99, 0xfe, !PT ;  /* 0x0000009961637212 */ /* 0x000fe200078efe63 */
[----:B------:R0:W-:Y:S01]  /*126e0*/  STG.E.128 [R102.64+0x10], R84 ;  /* 0x0000105466007986 */ /* 0x0001e2000c101d06 */
[----:B------:R-:W-:Y:S02]  /*126f0*/  IADD3.X R97, R206, c[0x0][0x194], RZ, P0, !PT ;  /* 0x00006500ce617a10 */ /* 0x000fe400007fe4ff */
        /* <DEDUP_REMOVED lines=24> */
.L_x_16596:
[----:B------:R-:W-:Y:S02]  /*12880*/  IADD3 R151, R151, 0x20, RZ ;  /* 0x0000002097977810 */ /* 0x000fe40007ffe0ff */
.L_x_16467:
[----:B------:R-:W-:Y:S05]  /*12890*/  BSYNC B1 ;  /* 0x0000000000017941 */ /* 0x000fea0003800000 */
.L_x_16466:
        /* <DEDUP_REMOVED lines=31> */
.L_x_16600:
[----:B-1----:R-:W-:Y:S02]  /*12a90*/  IMAD.MOV.U32 R100, RZ, RZ, R194 ;  /* 0x000000ffff647224 */ /* 0x002fe400078e00c2 */
.L_x_16601:
[----:B------:R-:W-:Y:S05]  /*12aa0*/  BSYNC B2 ;  /* 0x0000000000027941 */ /* 0x000fea0003800000 */
.L_x_16599:
        /* <DEDUP_REMOVED lines=16> */
.L_x_16605:
[----:B------:R-:W-:Y:S05]  /*12bb0*/  BSYNC B3 ;  /* 0x0000000000037941 */ /* 0x000fea0003800000 */
.L_x_16604:
        /* <DEDUP_REMOVED lines=44> */
.L_x_16603:
[----:B------:R-:W-:Y:S05]  /*12e80*/  BSYNC B2 ;  /* 0x0000000000027941 */ /* 0x000fea0003800000 */
.L_x_16602:
        /* <DEDUP_REMOVED lines=17> */
.L_x_16606:
        /* <DEDUP_REMOVED lines=12> */
.L_x_16609:
[----:B------:R-:W-:Y:S02]  /*13060*/  IMAD.MOV.U32 R89, RZ, RZ, R194 ;  /* 0x000000ffff597224 */ /* 0x000fe400078e00c2 */
.L_x_16610:
[----:B------:R-:W-:Y:S05]  /*13070*/  BSYNC B2 ;  /* 0x0000000000027941 */ /* 0x000fea0003800000 */
.L_x_16608:
        /* <DEDUP_REMOVED lines=16> */
.L_x_16614:
[----:B------:R-:W-:Y:S05]  /*13180*/  BSYNC B3 ;  /* 0x0000000000037941 */ /* 0x000fea0003800000 */
.L_x_16613:
        /* <DEDUP_REMOVED lines=43> */
.L_x_16612:
[----:B------:R-:W-:Y:S05]  /*13440*/  BSYNC B2 ;  /* 0x0000000000027941 */ /* 0x000fea0003800000 */
.L_x_16611:
        /* <DEDUP_REMOVED lines=9> */
.L_x_16607:
        /* <DEDUP_REMOVED lines=12> */
.L_x_16616:
[----:B------:R-:W-:Y:S02]  /*135a0*/  IMAD.MOV.U32 R102, RZ, RZ, R194 ;  /* 0x000000ffff667224 */ /* 0x000fe400078e00c2 */
.L_x_16617:
[----:B------:R-:W-:Y:S05]  /*135b0*/  BSYNC B2 ;  /* 0x0000000000027941 */ /* 0x000fea0003800000 */
.L_x_16615:
        /* <DEDUP_REMOVED lines=16> */
.L_x_16621:
[----:B------:R-:W-:Y:S05]  /*136c0*/  BSYNC B3 ;  /* 0x0000000000037941 */ /* 0x000fea0003800000 */
.L_x_16620:
        /* <DEDUP_REMOVED lines=44> */
.L_x_16619:
[----:B------:R-:W-:Y:S05]  /*13990*/  BSYNC B2 ;  /* 0x0000000000027941 */ /* 0x000fea0003800000 */
.L_x_16618:
        /* <DEDUP_REMOVED lines=14> */
.L_x_16622:
        /* <DEDUP_REMOVED lines=12> */
.L_x_16625:
[----:B------:R-:W-:Y:S02]  /*13b40*/  MOV R92, R194 ;  /* 0x000000c2005c7202 */ /* 0x000fe40000000f00 */
.L_x_16626:
[----:B------:R-:W-:Y:S05]  /*13b50*/  BSYNC B2 ;  /* 0x0000000000027941 */ /* 0x000fea0003800000 */
.L_x_16624:
        /* <DEDUP_REMOVED lines=16> */
.L_x_16630:
[----:B------:R-:W-:Y:S05]  /*13c60*/  BSYNC B3 ;  /* 0x0000000000037941 */ /* 0x000fea0003800000 */
.L_x_16629:
        /* <DEDUP_REMOVED lines=44> */
.L_x_16628:
[----:B------:R-:W-:Y:S05]  /*13f30*/  BSYNC B2 ;  /* 0x0000000000027941 */ /* 0x000fea0003800000 */
.L_x_16627:
        /* <DEDUP_REMOVED lines=9> */
.L_x_16623:
        /* <DEDUP_REMOVED lines=12> */
.L_x_16632:
[----:B------:R-:W-:Y:S02]  /*14090*/  IMAD.MOV.U32 R92, RZ, RZ, R194 ;  /* 0x000000ffff5c7224 */ /* 0x000fe400078e00c2 */
.L_x_16633:
[----:B------:R-:W-:Y:S05]  /*140a0*/  BSYNC B2 ;  /* 0x0000000000027941 */ /* 0x000fea0003800000 */
.L_x_16631:
        /* <DEDUP_REMOVED lines=16> */
.L_x_16637:
[----:B------:R-:W-:Y:S05]  /*141b0*/  BSYNC B3 ;  /* 0x0000000000037941 */ /* 0x000fea0003800000 */
.L_x_16636:
        /* <DEDUP_REMOVED lines=44> */
.L_x_16635:
[----:B------:R-:W-:Y:S05]  /*14480*/  BSYNC B2 ;  /* 0x0000000000027941 */ /* 0x000fea0003800000 */
.L_x_16634:
        /* <DEDUP_REMOVED lines=14> */
.L_x_16638:
        /* <DEDUP_REMOVED lines=12> */
.L_x_16641:
[----:B------:R-:W-:Y:S02]  /*14630*/  IMAD.MOV.U32 R91, RZ, RZ, R194 ;  /* 0x000000ffff5b7224 */ /* 0x000fe400078e00c2 */
.L_x_16642:
[----:B------:R-:W-:Y:S05]  /*14640*/  BSYNC B2 ;  /* 0x0000000000027941 */ /* 0x000fea0003800000 */
.L_x_16640:
        /* <DEDUP_REMOVED lines=16> */
.L_x_16646:
[----:B------:R-:W-:Y:S05]  /*14750*/  BSYNC B3 ;  /* 0x0000000000037941 */ /* 0x000fea0003800000 */
.L_x_16645:
        /* <DEDUP_REMOVED lines=44> */
.L_x_16644:
[----:B------:R-:W-:Y:S05]  /*14a20*/  BSYNC B2 ;  /* 0x0000000000027941 */ /* 0x000fea0003800000 */
.L_x_16643:
        /* <DEDUP_REMOVED lines=9> */
.L_x_16639:
        /* <DEDUP_REMOVED lines=12> */
.L_x_16648:
[----:B------:R-:W-:Y:S02]  /*14b80*/  MOV R92, R194 ;  /* 0x000000c2005c7202 */ /* 0x000fe40000000f00 */
.L_x_16649:
[----:B------:R-:W-:Y:S05]  /*14b90*/  BSYNC B2 ;  /* 0x0000000000027941 */ /* 0x000fea0003800000 */
.L_x_16647:
        /* <DEDUP_REMOVED lines=16> */
.L_x_16653:
[----:B------:R-:W-:Y:S05]  /*14ca0*/  BSYNC B3 ;  /* 0x0000000000037941 */ /* 0x000fea0003800000 */
.L_x_16652:
        /* <DEDUP_REMOVED lines=44> */
.L_x_16651:
[----:B------:R-:W-:Y:S05]  /*14f70*/  BSYNC B2 ;  /* 0x0000000000027941 */ /* 0x000fea0003800000 */
.L_x_16650:
        /* <DEDUP_REMOVED lines=14> */
.L_x_16654:
        /* <DEDUP_REMOVED lines=12> */
.L_x_16657:
[----:B------:R-:W-:Y:S02]  /*15120*/  IMAD.MOV.U32 R102, RZ, RZ, R194 ;  /* 0x000000ffff667224 */ /* 0x000fe400078e00c2 */
.L_x_16658:
[----:B------:R-:W-:Y:S05]  /*15130*/  BSYNC B2 ;  /* 0x0000000000027941 */ /* 0x000fea0003800000 */
.L_x_16656:
        /* <DEDUP_REMOVED lines=16> */
.L_x_16662:
[----:B------:R-:W-:Y:S05]  /*15240*/  BSYNC B3 ;  /* 0x0000000000037941 */ /* 0x000fea0003800000 */
.L_x_16661:
        /* <DEDUP_REMOVED lines=44> */
.L_x_16660:
[----:B------:R-:W-:Y:S05]  /*15510*/  BSYNC B2 ;  /* 0x0000000000027941 */ /* 0x000fea0003800000 */
.L_x_16659:
        /* <DEDUP_REMOVED lines=9> */
.L_x_16655:
        /* <DEDUP_REMOVED lines=12> */
.L_x_16664:
[----:B------:R-:W-:Y:S02]  /*15670*/  IMAD.MOV.U32 R102, RZ, RZ, R194 ;  /* 0x000000ffff667224 */ /* 0x000fe400078e00c2 */
.L_x_16665:
[----:B------:R-:W-:Y:S05]  /*15680*/  BSYNC B2 ;  /* 0x0000000000027941 */ /* 0x000fea0003800000 */
.L_x_16663:
        /* <DEDUP_REMOVED lines=16> */
.L_x_16669:
[----:B------:R-:W-:Y:S05]  /*15790*/  BSYNC B3 ;  /* 0x0000000000037941 */ /* 0x000fea0003800000 */
.L_x_16668:
        /* <DEDUP_REMOVED lines=44> */
.L_x_16667:
[----:B------:R-:W-:Y:S05]  /*15a60*/  BSYNC B2 ;  /* 0x0000000000027941 */ /* 0x000fea0003800000 */
.L_x_16666:
        /* <DEDUP_REMOVED lines=12> */
.L_x_16670:
        /* <DEDUP_REMOVED lines=12> */
.L_x_16673:
[----:B------:R-:W-:Y:S02]  /*15bf0*/  IMAD.MOV.U32 R93, RZ, RZ, R194 ;  /* 0x000000ffff5d7224 */ /* 0x000fe400078e00c2 */
.L_x_16674:
[----:B------:R-:W-:Y:S05]  /*15c00*/  BSYNC B2 ;  /* 0x0000000000027941 */ /* 0x000fea0003800000 */
.L_x_16672:
        /* <DEDUP_REMOVED lines=16> */
.L_x_16678:
[----:B------:R-:W-:Y:S05]  /*15d10*/  BSYNC B3 ;  /* 0x0000000000037941 */ /* 0x000fea0003800000 */
.L_x_16677:
        /* <DEDUP_REMOVED lines=44> */
.L_x_16676:
[----:B------:R-:W-:Y:S05]  /*15fe0*/  BSYNC B2 ;  /* 0x0000000000027941 */ /* 0x000fea0003800000 */
.L_x_16675:
        /* <DEDUP_REMOVED lines=9> */
.L_x_16671:
        /* <DEDUP_REMOVED lines=12> */
.L_x_16680:
[----:B------:R-:W-:Y:S02]  /*16140*/  IMAD.MOV.U32 R153, RZ, RZ, R194 ;  /* 0x000000ffff997224 */ /* 0x000fe400078e00c2 */
.L_x_16681:
[----:B------:R-:W-:Y:S05]  /*16150*/  BSYNC B2 ;  /* 0x0000000000027941 */ /* 0x000fea0003800000 */
.L_x_16679:
        /* <DEDUP_REMOVED lines=16> */
.L_x_16685:
[----:B------:R-:W-:Y:S05]  /*16260*/  BSYNC B3 ;  /* 0x0000000000037941 */ /* 0x000fea0003800000 */
.L_x_16684:
        /* <DEDUP_REMOVED lines=44> */
.L_x_16683:
[----:B------:R-:W-:Y:S05]  /*16530*/  BSYNC B2 ;  /* 0x0000000000027941 */ /* 0x000fea0003800000 */
.L_x_16682:
        /* <DEDUP_REMOVED lines=12> */
.L_x_16686:
        /* <DEDUP_REMOVED lines=12> */
.L_x_16689:
[----:B------:R-:W-:Y:S02]  /*166c0*/  MOV R94, R194 ;  /* 0x000000c2005e7202 */ /* 0x000fe40000000f00 */
.L_x_16690:
[----:B------:R-:W-:Y:S05]  /*166d0*/  BSYNC B2 ;  /* 0x0000000000027941 */ /* 0x000fea0003800000 */
.L_x_16688:
        /* <DEDUP_REMOVED lines=16> */
.L_x_16694:
[----:B------:R-:W-:Y:S05]  /*167e0*/  BSYNC B3 ;  /* 0x0000000000037941 */ /* 0x000fea0003800000 */
.L_x_16693:
        /* <DEDUP_REMOVED lines=44> */
.L_x_16692:
[----:B------:R-:W-:Y:S05]  /*16ab0*/  BSYNC B2 ;  /* 0x0000000000027941 */ /* 0x000fea0003800000 */
.L_x_16691:
        /* <DEDUP_REMOVED lines=9> */
.L_x_16687:
        /* <DEDUP_REMOVED lines=12> */
.L_x_16696:
[----:B------:R-:W-:Y:S02]  /*16c10*/  IMAD.MOV.U32 R153, RZ, RZ, R194 ;  /* 0x000000ffff997224 */ /* 0x000fe400078e00c2 */
.L_x_16697:
[----:B------:R-:W-:Y:S05]  /*16c20*/  BSYNC B2 ;  /* 0x0000000000027941 */ /* 0x000fea0003800000 */
.L_x_16695:
        /* <DEDUP_REMOVED lines=16> */
.L_x_16701:
[----:B------:R-:W-:Y:S05]  /*16d30*/  BSYNC B3 ;  /* 0x0000000000037941 */ /* 0x000fea0003800000 */
.L_x_16700:
        /* <DEDUP_REMOVED lines=44> */
.L_x_16699:
[----:B------:R-:W-:Y:S05]  /*17000*/  BSYNC B2 ;  /* 0x0000000000027941 */ /* 0x000fea0003800000 */
.L_x_16698:
        /* <DEDUP_REMOVED lines=12> */
.L_x_16702:
        /* <DEDUP_REMOVED lines=12> */
.L_x_16705:
[----:B------:R-:W-:Y:S02]  /*17190*/  IMAD.MOV.U32 R153, RZ, RZ, R194 ;  /* 0x000000ffff997224 */ /* 0x000fe400078e00c2 */
.L_x_16706:
[----:B------:R-:W-:Y:S05]  /*171a0*/  BSYNC B2 ;  /* 0x0000000000027941 */ /* 0x000fea0003800000 */
.L_x_16704:
        /* <DEDUP_REMOVED lines=16> */
.L_x_16710:
[----:B------:R-:W-:Y:S05]  /*172b0*/  BSYNC B3 ;  /* 0x0000000000037941 */ /* 0x000fea0003800000 */
.L_x_16709:
        /* <DEDUP_REMOVED lines=44> */
.L_x_16708:
[----:B------:R-:W-:Y:S05]  /*17580*/  BSYNC B2 ;  /* 0x0000000000027941 */ /* 0x000fea0003800000 */
.L_x_16707:
        /* <DEDUP_REMOVED lines=9> */
.L_x_16703:
        /* <DEDUP_REMOVED lines=12> */
.L_x_16712:
[----:B------:R-:W-:Y:S02]  /*176e0*/  MOV R153, R194 ;  /* 0x000000c200997202 */ /* 0x000fe40000000f00 */
.L_x_16713:
[----:B------:R-:W-:Y:S05]  /*176f0*/  BSYNC B2 ;  /* 0x0000000000027941 */ /* 0x000fea0003800000 */
.L_x_16711:
        /* <DEDUP_REMOVED lines=16> */
.L_x_16717:
[----:B------:R-:W-:Y:S05]  /*17800*/  BSYNC B3 ;  /* 0x0000000000037941 */ /* 0x000fea0003800000 */
.L_x_16716:
        /* <DEDUP_REMOVED lines=44> */
.L_x_16715:
[----:B------:R-:W-:Y:S05]  /*17ad0*/  BSYNC B2 ;  /* 0x0000000000027941 */ /* 0x000fea0003800000 */
.L_x_16714:
        /* <DEDUP_REMOVED lines=12> */
.L_x_16718:
        /* <DEDUP_REMOVED lines=12> */
.L_x_16721:
[----:B------:R-:W-:Y:S02]  /*17c60*/  IMAD.MOV.U32 R153, RZ, RZ, R194 ;  /* 0x000000ffff997224 */ /* 0x000fe400078e00c2 */
.L_x_16722:
[----:B------:R-:W-:Y:S05]  /*17c70*/  BSYNC B2 ;  /* 0x0000000000027941 */ /* 0x000fea0003800000 */
.L_x_16720:
        /* <DEDUP_REMOVED lines=16> */
.L_x_16726:
[----:B------:R-:W-:Y:S05]  /*17d80*/  BSYNC B3 ;  /* 0x0000000000037941 */ /* 0x000fea0003800000 */
.L_x_16725:
        /* <DEDUP_REMOVED lines=44> */
.L_x_16724:
[----:B------:R-:W-:Y:S05]  /*18050*/  BSYNC B2 ;  /* 0x0000000000027941 */ /* 0x000fea0003800000 */
.L_x_16723:
        /* <DEDUP_REMOVED lines=9> */
.L_x_16719:
        /* <DEDUP_REMOVED lines=51> */
.L_x_16598:
[----:B------:R-:W-:Y:S05]  /*18420*/  BSYNC B1 ;  /* 0x0000000000017941 */ /* 0x000fea0003800000 */
.L_x_16597:
        /* <DEDUP_REMOVED lines=40> */
.L_x_16739:
        /* <DEDUP_REMOVED lines=86> */
.L_x_16740:
        /* <DEDUP_REMOVED lines=46> */
[----:B------:R-:W-:Y:S01]  /*18ef0*/  HFMA2.MMA R208, -RZ, RZ, 0, 9.5367431640625e-07 ;  /* 0x00000010ffd07435 */ /* 0x000fe200000001ff */
[----:B------:R-:W-:Y:S01]  /*18f00*/  FFMA.FTZ R150, R22, R102, R15 ;  /* 0x0000006616967223 */ /* 0x000fe2000001000f */
[----:B------:R-:W-:Y:S01]  /*18f10*/  F2FP.PACK_AB R99, R214, R153 ;  /* 0x00000099d663723e */ /* 0x000fe200000000ff */
[----:B------:R-:W-:-:S02]  /*18f20*/  FFMA.FTZ R153, R23, R103, R14 ;  /* 0x0000006717997223 */ /* 0x000fc4000001000e */
        /* <DEDUP_REMOVED lines=14> */
.L_x_16730:
[----:B------:R-:W-:Y:S05]  /*19010*/  BSYNC B1 ;  /* 0x0000000000017941 */ /* 0x000fea0003800000 */
.L_x_16729:
        /* <DEDUP_REMOVED lines=49> */
.L_x_16732:
[----:B------:R-:W-:Y:S05]  /*19330*/  BSYNC B1 ;  /* 0x0000000000017941 */ /* 0x000fea0003800000 */
.L_x_16731:
        /* <DEDUP_REMOVED lines=49> */
.L_x_16734:
[----:B------:R-:W-:Y:S05]  /*19650*/  BSYNC B1 ;  /* 0x0000000000017941 */ /* 0x000fea0003800000 */
.L_x_16733:
        /* <DEDUP_REMOVED lines=45> */
[----:B------:R-:W-:Y:S01]  /*19930*/  IMAD.WIDE.U32 R152, R205, R152, c[0x0][0x210] ;  /* 0x00008400cd987625 */ /* 0x000fe200078e0098 */
[----:B------:R0:W-:Y:S04]  /*19940*/  STG.E.128 [R150.64], R96 ;  /* 0x0000006096007986 */ /* 0x0001e8000c101d06 */
[----:B------:R0:W-:Y:S02]  /*19950*/  STG.E.128 [R152.64], R100 ;  /* 0x0000006498007986 */ /* 0x0001e4000c101d06 */
.L_x_16736:
[----:B------:R-:W-:Y:S05]  /*19960*/  BSYNC B1 ;  /* 0x0000000000017941 */ /* 0x000fea0003800000 */
.L_x_16735:
[----:B0-----:R-:W-:-:S04]  /*19970*/  IMAD.MOV.U32 R97, RZ, RZ, 0x4 ;  /* 0x00000004ff617424 */ /* 0x001fc800078e00ff */
[----:B------:R-:W-:-:S05]  /*19980*/  IMAD R42, R97, c[0x0][0x160], R42 ;  /* 0x00005800612a7a24 */ /* 0x000fca00078e022a */
[----:B------:R-:W-:-:S13]  /*19990*/  ISETP.GE.AND P0, PT, R42, c[0x0][0x164], PT ;  /* 0x000059002a007a0c */ /* 0x000fda0003f06270 */
[----:B------:R-:W-:Y:S01]  /*199a0*/  @P0 CALL.REL.NOINC `(.L_x_16737) ;  /* 0x0000001000000944 */ /* 0x000fe20003c00000 */
[----:B------:R-:W-:Y:S05]  /*199b0*/  BRA `(.L_x_16738) ;  /* 0xfffe7b9000007947 */ /* 0x000fea000383ffff */
.L_x_16737:
[----:B------:R-:W-:Y:S05]  /*199c0*/  BSYNC B0 ;  /* 0x0000000000007941 */ /* 0x000fea0003800000 */
.L_x_16203:
[----:B------:R-:W-:Y:S05]  /*199d0*/  EXIT ;  /* 0x000000000000794d */ /* 0x000fea0003800000 */
.L_x_16727:
[----:B------:R-:W-:Y:S01]  /*199e0*/  IMAD.MOV.U32 R100, RZ, RZ, 0x1 ;  /* 0x00000001ff647424 */ /* 0x000fe200078e00ff */
[----:B------:R-:W-:Y:S01]  /*199f0*/  MOV R96, 0x19a30 ;  /* 0x00019a3000607802 */ /* 0x000fe20000000f00 */
[----:B------:R-:W-:Y:S02]  /*19a00*/  IMAD.MOV.U32 R98, RZ, RZ, 0x1f ;  /* 0x0000001fff627424 */ /* 0x000fe400078e00ff */
[----:B------:R-:W-:Y:S02]  /*19a10*/  IMAD.MOV.U32 R151, RZ, RZ, -0x1 ;  /* 0xffffffffff977424 */ /* 0x000fe400078e00ff */
[----:B------:R-:W-:Y:S05]  /*19a20*/  CALL.REL.NOINC `($__internal_52_$__cuda_sm70_shflsync_bfly_p) ;  /* 0x000007d000007944 */ /* 0x000fea0003c00000 */
[----:B-1----:R-:W-:Y:S01]  /*19a30*/  MOV R96, R100 ;  /* 0x0000006400607202 */ /* 0x002fe20000000f00 */
[----:B0-----:R-:W-:Y:S05]  /*19a40*/  BRA `(.L_x_16739) ;  /* 0xffffec6000007947 */ /* 0x001fea000383ffff */
.L_x_16728:
[----:B0-----:R-:W-:Y:S01]  /*19a50*/  IMAD.MOV.U32 R99, RZ, RZ, R103 ;  /* 0x000000ffff637224 */ /* 0x001fe200078e0067 */
[----:B------:R-:W-:Y:S01]  /*19a60*/  MOV R96, 0x19ab0 ;  /* 0x00019ab000607802 */ /* 0x000fe20000000f00 */
[----:B------:R-:W-:Y:S02]  /*19a70*/  IMAD.MOV.U32 R100, RZ, RZ, 0x2 ;  /* 0x00000002ff647424 */ /* 0x000fe400078e00ff */
[----:B------:R-:W-:Y:S02]  /*19a80*/  IMAD.MOV.U32 R98, RZ, RZ, 0x1f ;  /* 0x0000001fff627424 */ /* 0x000fe400078e00ff */
[----:B------:R-:W-:-:S02]  /*19a90*/  IMAD.MOV.U32 R151, RZ, RZ, -0x1 ;  /* 0xffffffffff977424 */ /* 0x000fc400078e00ff */
[----:B------:R-:W-:Y:S05]  /*19aa0*/  CALL.REL.NOINC `($__internal_52_$__cuda_sm70_shflsync_bfly_p) ;  /* 0x0000075000007944 */ /* 0x000fea0003c00000 */
[----:B01----:R-:W-:Y:S01]  /*19ab0*/  FADD.FTZ R99, R103, R100 ;  /* 0x0000006467637221 */ /* 0x003fe20000010000 */
[----:B------:R-:W-:Y:S01]  /*19ac0*/  MOV R96, 0x19b10 ;  /* 0x00019b1000607802 */ /* 0x000fe20000000f00 */
[----:B------:R-:W-:-:S02]  /*19ad0*/  IMAD.MOV.U32 R100, RZ, RZ, 0x4 ;  /* 0x00000004ff647424 */ /* 0x000fc400078e00ff */
[----:B------:R-:W-:Y:S02]  /*19ae0*/  IMAD.MOV.U32 R98, RZ, RZ, 0x1f ;  /* 0x0000001fff627424 */ /* 0x000fe400078e00ff */
[----:B------:R-:W-:Y:S02]  /*19af0*/  IMAD.MOV.U32 R151, RZ, RZ, -0x1 ;  /* 0xffffffffff977424 */ /* 0x000fe400078e00ff */
[----:B------:R-:W-:Y:S05]  /*19b00*/  CALL.REL.NOINC `($__internal_52_$__cuda_sm70_shflsync_bfly_p) ;  /* 0x000006f000007944 */ /* 0x000fea0003c00000 */
[----:B01----:R-:W-:Y:S01]  /*19b10*/  FADD.FTZ R99, R99, R100 ;  /* 0x0000006463637221 */ /* 0x003fe20000010000 */
[----:B------:R-:W-:Y:S01]  /*19b20*/  HFMA2.MMA R100, -RZ, RZ, 0, 4.76837158203125e-07 ;  /* 0x00000008ff647435 */ /* 0x000fe200000001ff */
[----:B------:R-:W-:Y:S01]  /*19b30*/  IMAD.MOV.U32 R98, RZ, RZ, 0x1f ;  /* 0x0000001fff627424 */ /* 0x000fe200078e00ff */
[----:B------:R-:W-:Y:S01]  /*19b40*/  MOV R96, 0x19b70 ;  /* 0x00019b7000607802 */ /* 0x000fe20000000f00 */
[----:B------:R-:W-:-:S03]  /*19b50*/  IMAD.MOV.U32 R151, RZ, RZ, -0x1 ;  /* 0xffffffffff977424 */ /* 0x000fc600078e00ff */
[----:B------:R-:W-:Y:S05]  /*19b60*/  CALL.REL.NOINC `($__internal_52_$__cuda_sm70_shflsync_bfly_p) ;  /* 0x0000069000007944 */ /* 0x000fea0003c00000 */
[----:B01----:R-:W-:Y:S01]  /*19b70*/  FADD.FTZ R99, R99, R100 ;  /* 0x0000006463637221 */ /* 0x003fe20000010000 */
[----:B------:R-:W-:Y:S01]  /*19b80*/  MOV R96, 0x19bd0 ;  /* 0x00019bd000607802 */ /* 0x000fe20000000f00 */
[----:B------:R-:W-:Y:S02]  /*19b90*/  IMAD.MOV.U32 R100, RZ, RZ, 0x10 ;  /* 0x00000010ff647424 */ /* 0x000fe400078e00ff */
[----:B------:R-:W-:-:S02]  /*19ba0*/  IMAD.MOV.U32 R98, RZ, RZ, 0x1f ;  /* 0x0000001fff627424 */ /* 0x000fc400078e00ff */
[----:B------:R-:W-:Y:S02]  /*19bb0*/  IMAD.MOV.U32 R151, RZ, RZ, -0x1 ;  /* 0xffffffffff977424 */ /* 0x000fe400078e00ff */
[----:B------:R-:W-:Y:S05]  /*19bc0*/  CALL.REL.NOINC `($__internal_52_$__cuda_sm70_shflsync_bfly_p) ;  /* 0x0000063000007944 */ /* 0x000fea0003c00000 */
[----:B-1----:R-:W-:Y:S01]  /*19bd0*/  FADD.FTZ R100, R99, R100 ;  /* 0x0000006463647221 */ /* 0x002fe20000010000 */
[----:B------:R-:W-:Y:S02]  /*19be0*/  LOP3.LUT P4, RZ, R47, 0x20, RZ, 0xc0, !PT ;  /* 0x000000202fff7812 */ /* 0x000fe4000788c0ff */
[----:B0-----:R-:W-:Y:S01]  /*19bf0*/  MOV R151, 0xffffffff ;  /* 0xffffffff00977802 */ /* 0x001fe20000000f00 */
        /* <DEDUP_REMOVED lines=69> */
[----:B------:R-:W-:Y:S05]  /*1a050*/  CALL.REL.NOINC `($__internal_52_$__cuda_sm70_shflsync_bfly_p) ;  /* 0x000001a000007944 */ /* 0x000fea0003c00000 */
[----:B01----:R-:W-:Y:S01]  /*1a060*/  FADD.FTZ R99, R99, R100 ;  /* 0x0000006463637221 */ /* 0x003fe20000010000 */
[----:B------:R-:W-:Y:S01]  /*1a070*/  MOV R96, 0x1a0c0 ;  /* 0x0001a0c000607802 */ /* 0x000fe20000000f00 */
[----:B------:R-:W-:Y:S02]  /*1a080*/  IMAD.MOV.U32 R100, RZ, RZ, 0x2 ;  /* 0x00000002ff647424 */ /* 0x000fe400078e00ff */
[----:B------:R-:W-:Y:S02]  /*1a090*/  IMAD.MOV.U32 R98, RZ, RZ, 0x1f ;  /* 0x0000001fff627424 */ /* 0x000fe400078e00ff */
[----:B------:R-:W-:Y:S02]  /*1a0a0*/  IMAD.MOV.U32 R151, RZ, RZ, -0x1 ;  /* 0xffffffffff977424 */ /* 0x000fe400078e00ff */
[----:B------:R-:W-:Y:S05]  /*1a0b0*/  CALL.REL.NOINC `($__internal_52_$__cuda_sm70_shflsync_bfly_p) ;  /* 0x0000014000007944 */ /* 0x000fea0003c00000 */
[----:B01----:R-:W-:Y:S01]  /*1a0c0*/  FADD.FTZ R99, R99, R100 ;  /* 0x0000006463637221 */ /* 0x003fe20000010000 */
[----:B------:R-:W-:Y:S01]  /*1a0d0*/  MOV R96, 0x1a120 ;  /* 0x0001a12000607802 */ /* 0x000fe20000000f00 */
[----:B------:R-:W-:-:S02]  /*1a0e0*/  IMAD.MOV.U32 R100, RZ, RZ, 0x4 ;  /* 0x00000004ff647424 */ /* 0x000fc400078e00ff */
[----:B------:R-:W-:Y:S02]  /*1a0f0*/  IMAD.MOV.U32 R98, RZ, RZ, 0x1f ;  /* 0x0000001fff627424 */ /* 0x000fe400078e00ff */
[----:B------:R-:W-:Y:S02]  /*1a100*/  IMAD.MOV.U32 R151, RZ, RZ, -0x1 ;  /* 0xffffffffff977424 */ /* 0x000fe400078e00ff */
[----:B------:R-:W-:Y:S05]  /*1a110*/  CALL.REL.NOINC `($__internal_52_$__cuda_sm70_shflsync_bfly_p) ;  /* 0x000000e000007944 */ /* 0x000fea0003c00000 */
[----:B0-----:R-:W-:Y:S01]  /*1a120*/  HFMA2.MMA R98, -RZ, RZ, 0, 1.847743988037109375e-06 ;  /* 0x0000001fff627435 */ /* 0x001fe200000001ff */
[----:B-1----:R-:W-:Y:S01]  /*1a130*/  FADD.FTZ R99, R99, R100 ;  /* 0x0000006463637221 */ /* 0x002fe20000010000 */
[----:B------:R-:W-:Y:S01]  /*1a140*/  MOV R96, 0x1a180 ;  /* 0x0001a18000607802 */ /* 0x000fe20000000f00 */
[----:B------:R-:W-:Y:S02]  /*1a150*/  IMAD.MOV.U32 R100, RZ, RZ, 0x8 ;  /* 0x00000008ff647424 */ /* 0x000fe400078e00ff */
[----:B------:R-:W-:Y:S02]  /*1a160*/  IMAD.MOV.U32 R151, RZ, RZ, -0x1 ;  /* 0xffffffffff977424 */ /* 0x000fe400078e00ff */
[----:B------:R-:W-:Y:S05]  /*1a170*/  CALL.REL.NOINC `($__internal_52_$__cuda_sm70_shflsync_bfly_p) ;  /* 0x0000008000007944 */ /* 0x000fea0003c00000 */
[----:B-1----:R-:W-:Y:S01]  /*1a180*/  FADD.FTZ R103, R99, R100 ;  /* 0x0000006463677221 */ /* 0x002fe20000010000 */
[----:B------:R-:W-:Y:S01]  /*1a190*/  MOV R96, 0x1a1f0 ;  /* 0x0001a1f000607802 */ /* 0x000fe20000000f00 */
[----:B------:R-:W-:Y:S02]  /*1a1a0*/  IMAD.MOV.U32 R100, RZ, RZ, 0x10 ;  /* 0x00000010ff647424 */ /* 0x000fe400078e00ff */
[----:B0-----:R-:W-:-:S02]  /*1a1b0*/  IMAD.MOV.U32 R98, RZ, RZ, 0x1f ;  /* 0x0000001fff627424 */ /* 0x001fc400078e00ff */
[----:B------:R-:W-:Y:S02]  /*1a1c0*/  IMAD.MOV.U32 R151, RZ, RZ, -0x1 ;  /* 0xffffffffff977424 */ /* 0x000fe400078e00ff */
[----:B------:R-:W-:Y:S02]  /*1a1d0*/  IMAD.MOV.U32 R99, RZ, RZ, R103 ;  /* 0x000000ffff637224 */ /* 0x000fe400078e0067 */
[----:B------:R-:W-:Y:S05]  /*1a1e0*/  CALL.REL.NOINC `($__internal_52_$__cuda_sm70_shflsync_bfly_p) ;  /* 0x0000001000007944 */ /* 0x000fea0003c00000 */
[----:B01----:R-:W-:Y:S05]  /*1a1f0*/  BRA `(.L_x_16740) ;  /* 0xffffea1000007947 */ /* 0x003fea000383ffff */
        .weak           $__internal_52_$__cuda_sm70_shflsync_bfly_p
        .type           $__internal_52_$__cuda_sm70_shflsync_bfly_p,@function
        .size           $__internal_52_$__cuda_sm70_shflsync_bfly_p,(.L_x_26542 - $__internal_52_$__cuda_sm70_shflsync_bfly_p)
$__internal_52_$__cuda_sm70_shflsync_bfly_p:
[----:B------:R-:W-:Y:S01]  /*1a200*/  IMAD.MOV.U32 R97, RZ, RZ, 0x0 ;  /* 0x00000000ff617424 */ /* 0x000fe200078e00ff */
[----:B------:R-:W-:Y:S04]  /*1a210*/  WARPSYNC R151 ;  /* 0x0000009700007348 */ /* 0x000fe80003800000 */
[----:B------:R0:W1:Y:S01]  /*1a220*/  SHFL.BFLY PT, R100, R99, R100, R98 ;  /* 0x0c00006463647389 */ /* 0x00006200000e0062 */
[----:B------:R-:W-:Y:S05]  /*1a230*/  RET.REL.NODEC R96 `(_ZN10layer_norm31ln_parallel_residual_fwd_kernelINS_13Kernel_traitsI6__halfS2_fS2_fjLj1024ELj1ELj4ELj1ELj16ENS_18Kernel_traits_baseILj1024ES2_S2_fS2_fjLj128EEEEELb1ELb0ELb0EEEvNS_9FwdParamsE) ;  /* 0xfffe5dc060007950 */ /* 0x000fea0003c3ffff */
.L_x_16741:
        /* <DEDUP_REMOVED lines=12> */
.L_x_26542:


//--------------------- .text._ZN10layer_norm31ln_parallel_residual_fwd_kernelINS_13Kernel_traitsI6__halfS2_fS2_fjLj1024ELj1ELj4ELj1ELj16ENS_18Kernel_traits_baseILj1024ES2_S2_fS2_fjLj128EEEEELb1ELb0ELb1EEEvNS_9FwdParamsE --------------------------
	.section	.text._ZN10layer_norm31ln_parallel_residual_fwd_kernelINS_13Kernel_traitsI6__halfS2_fS2_fjLj1024ELj1ELj4ELj1ELj16ENS_18Kernel_traits_baseILj1024ES2_S2_fS2_fjLj128EEEEELb1ELb0ELb1EEEvNS_9FwdParamsE,"ax",@progbits
	.sectioninfo	@"SHI_REGISTERS=221"
	.align	128
        .global         _ZN10layer_norm31ln_parallel_residual_fwd_kernelINS_13Kernel_traitsI6__halfS2_fS2_fjLj1024ELj1ELj4ELj1ELj16ENS_18Kernel_traits_baseILj1024ES2_S2_fS2_fjLj128EEEEELb1ELb0ELb1EEEvNS_9FwdParamsE
        .type           _ZN10layer_norm31ln_parallel_residual_fwd_kernelINS_13Kernel_traitsI6__halfS2_fS2_fjLj1024ELj1ELj4ELj1ELj16ENS_18Kernel_traits_baseILj1024ES2_S2_fS2_fjLj128EEEEELb1ELb0ELb1EEEvNS_9FwdParamsE,@function
        .size           _ZN10layer_norm31ln_parallel_residual_fwd_kernelINS_13Kernel_traitsI6__halfS2_fS2_fjLj1024ELj1ELj4ELj1ELj16ENS_18Kernel_traits_baseILj1024ES2_S2_fS2_fjLj128EEEEELb1ELb0ELb1EEEvNS_9FwdParamsE,(.L_x_26543 - _ZN10layer_norm31ln_parallel_residual_fwd_kernelINS_13Kernel_traitsI6__halfS2_fS2_fjLj1024ELj1ELj4ELj1ELj16ENS_18Kernel_traits_baseILj1024ES2_S2_fS2_fjLj128EEEEELb1ELb0ELb1EEEvNS_9FwdParamsE)
        .other          _ZN10layer_norm31ln_parallel_residual_fwd_kernelINS_13Kernel_traitsI6__halfS2_fS2_fjLj1024ELj1ELj4ELj1ELj16ENS_18Kernel_traits_baseILj1024ES2_S2_fS2_fjLj128EEEEELb1ELb0ELb1EEEvNS_9FwdParamsE,@"STO_CUDA_ENTRY STV_DEFAULT"
_ZN10layer_norm31ln_parallel_residual_fwd_kernelINS_13Kernel_traitsI6__halfS2_fS2_fjLj1024ELj1ELj4ELj1ELj16ENS_18Kernel_traits_baseILj1024ES2_S2_fS2_fjLj128EEEEELb1ELb0ELb1EEEvNS_9FwdParamsE:
.text._ZN10layer_norm31ln_parallel_residual_fwd_kernelINS_13Kernel_traitsI6__halfS2_fS2_fjLj1024ELj1ELj4ELj1ELj16ENS_18Kernel_traits_baseILj1024ES2_S2_fS2_fjLj128EEEEELb1ELb0ELb1EEEvNS_9FwdParamsE:
        /* <DEDUP_REMOVED lines=36> */
[----:B------:R-:W-:-:S04]  /*0240*/  IADD3 R2, P4, R6, c[0x0][0x1b8], RZ ;  /* 0x00006e0006027a10 */ /* 0x000fc80007f9e0ff */
[----:B------:R-:W-:-:S07]  /*0250*/  IADD3.X R3, RZ, c[0x0][0x1bc], RZ, P4, !PT ;  /* 0x00006f00ff037a10 */ /* 0x000fce00027fe4ff */
        /* <DEDUP_REMOVED lines=44> */
[----:B------:R-:W-:Y:S01]  /*0520*/  @!P1 CS2R R56, SRZ ;  /* 0x0000000000389805 */ /* 0x000fe2000001ff00 */
[----:B------:R-:W-:Y:S01]  /*0530*/  @!P1 CS2R R58, SRZ ;  /* 0x00000000003a9805 */ /* 0x000fe2000001ff00 */
[----:B------:R-:W-:Y:S01]  /*0540*/  @!P1 CS2R R52, SRZ ;  /* 0x0000000000349805 */ /* 0x000fe2000001ff00 */
        /* <DEDUP_REMOVED lines=14> */
[--C-:B------:R-:W-:Y:S01]  /*0630*/  HADD2.F32 R151, -RZ, R44.reuse.H0_H0 ;  /* 0x2000002cff977230 */ /* 0x100fe20000004100 */
[----:B------:R-:W-:Y:S01]  /*0640*/  LOP3.LUT R20, R15, R10, R9, 0x96, !PT ;  /* 0x0000000a0f147212 */ /* 0x000fe200078e9609 */
[----:B------:R-:W-:Y:S01]  /*0650*/  IMAD.WIDE.U32 R18, R18, -0x2daee0ad, RZ ;  /* 0xd2511f5312127825 */ /* 0x000fe200078e00ff */
[----:B------:R-:W-:Y:S01]  /*0660*/  IADD3 R10, R133, -0x56f99767, RZ ;  /* 0xa9066899850a7810 */ /* 0x000fe20007ffe0ff */
[----:B------:R-:W-:Y:S01]  /*0670*/  HADD2.F32 R154, -RZ, R44.H1_H1 ;  /* 0x3000002cff9a7230 */ /* 0x000fe20000004100 */
        /* <DEDUP_REMOVED lines=20> */
[----:B------:R-:W-:Y:S01]  /*07c0*/  LOP3.LUT R188, R188, 0x3, RZ, 0xc0, !PT ;  /* 0x00000003bcbc7812 */ /* 0x000fe200078ec0ff */
[----:B------:R-:W-:Y:S01]  /*07d0*/  IMAD.WIDE.U32 R20, R20, -0x326172a9, RZ ;  /* 0xcd9e8d5714147825 */ /* 0x000fe200078e00ff */
[----:B------:R-:W-:Y:S01]  /*07e0*/  LOP3.LUT R183, R19, R16, R14, 0x96, !PT ;  /* 0x0000001013b77212 */ /* 0x000fe200078e960e */
[----:B------:R-:W-:Y:S01]  /*07f0*/  HADD2.F32 R33, -RZ, R35.H1_H1 ;  /* 0x30000023ff217230 */ /* 0x000fe20000004100 */
[----:B------:R-:W-:Y:S01]  /*0800*/  IADD3 R16, R132, -0xe443238, RZ ;  /* 0xf1bbcdc884107810 */ /* 0x000fe20007ffe0ff */
[----:B------:R-:W-:Y:S01]  /*0810*/  HADD2.F32 R34, -RZ, R40.H0_H0 ;  /* 0x20000028ff227230 */ /* 0x000fe20000004100 */
[----:B------:R-:W-:Y:S01]  /*0820*/  LOP3.LUT R184, R21, R22, R15, 0x96, !PT ;  /* 0x0000001615b87212 */ /* 0x000fe200078e960f */
[----:B------:R-:W-:Y:S01]  /*0830*/  IMAD.HI.U32 R21, R183, -0x326172a9, RZ ;  /* 0xcd9e8d57b7157827 */ /* 0x000fe200078e00ff */
[----:B------:R-:W-:-:S02]  /*0840*/  HADD2.F32 R22, -RZ, R26.H0_H0 ;  /* 0x2000001aff167230 */ /* 0x000fc40000004100 */
[----:B------:R-:W-:Y:S01]  /*0850*/  HADD2.F32 R26, -RZ, R32.H0_H0 ;  /* 0x20000020ff1a7230 */ /* 0x000fe20000004100 */
[C---:B------:R-:W-:Y:S01]  /*0860*/  IMAD.HI.U32 R19, R184.reuse, -0x2daee0ad, RZ ;  /* 0xd2511f53b8137827 */ /* 0x040fe200078e00ff */
[----:B------:R-:W-:Y:S01]  /*0870*/  LOP3.LUT R178, R21, R20, R16, 0x96, !PT ;  /* 0x0000001415b27212 */ /* 0x000fe200078e9610 */
[--C-:B------:R-:W-:Y:S02]  /*0880*/  HADD2.F32 R20, -RZ, R25.reuse.H0_H0 ;  /* 0x20000019ff147230 */ /* 0x100fe40000004100 */
        /* <DEDUP_REMOVED lines=8> */
[----:B------:R-:W-:-:S02]  /*0910*/  HADD2.F32 R25, -RZ, R27.H1_H1 ;  /* 0x3000001bff197230 */ /* 0x000fc40000004100 */
[----:B------:R-:W-:Y:S01]  /*0920*/  HADD2.F32 R27, -RZ, R32.H1_H1 ;  /* 0x30000020ff1b7230 */ /* 0x000fe20000004100 */
[----:B------:R-:W-:Y:S01]  /*0930*/  IMAD.HI.U32 R45, R176, -0x326172a9, RZ ;  /* 0xcd9e8d57b02d7827 */ /* 0x000fe200078e00ff */
[----:B------:R-:W-:Y:S01]  /*0940*/  HADD2.F32 R32, -RZ, R35.H0_H0 ;  /* 0x20000023ff207230 */ /* 0x000fe20000004100 */
[----:B------:R-:W-:Y:S01]  /*0950*/  LOP3.LUT R184, R44, R184, R159, 0x96, !PT ;  /* 0x000000b82cb87212 */ /* 0x000fe200078e969f */
[----:B------:R-:W-:Y:S01]  /*0960*/  HADD2.F32 R35, -RZ, R40.H1_H1 ;  /* 0x30000028ff237230 */ /* 0x000fe20000004100 */
[----:B------:R-:W-:Y:S01]  /*0970*/  IMAD.MOV.U32 R177, RZ, RZ, RZ ;  /* 0x000000ffffb17224 */ /* 0x000fe200078e00ff */
[--C-:B------:R-:W-:Y:S01]  /*0980*/  HADD2.F32 R36, -RZ, R41.reuse.H0_H0 ;  /* 0x20000029ff247230 */ /* 0x100fe20000004100 */
[----:B------:R-:W-:Y:S01]  /*0990*/  LOP3.LUT R183, R45, R183, R158, 0x96, !PT ;  /* 0x000000b72db77212 */ /* 0x000fe200078e969e */
[----:B------:R-:W-:Y:S01]  /*09a0*/  HADD2.F32 R37, -RZ, R41.H1_H1 ;  /* 0x30000029ff257230 */ /* 0x000fe20000004100 */
[----:B------:R-:W-:Y:S01]  /*09b0*/  IMAD R178, R178, -0x2daee0ad, RZ ;  /* 0xd2511f53b2b27824 */ /* 0x000fe200078e02ff */
[--C-:B------:R-:W-:Y:S01]  /*09c0*/  HADD2.F32 R38, -RZ, R42.reuse.H0_H0 ;  /* 0x2000002aff267230 */ /* 0x100fe20000004100 */
[----:B------:R-:W-:Y:S01]  /*09d0*/  IMAD R176, R176, -0x326172a9, RZ ;  /* 0xcd9e8d57b0b07824 */ /* 0x000fe200078e02ff */
        /* <DEDUP_REMOVED lines=39> */
.L_x_17261:
[----:B------:R-:W-:Y:S01]  /*0c50*/  ISETP.NE.U32.AND P0, PT, RZ, c[0x0][0x180], PT ;  /* 0x00006000ff007a0c */ /* 0x000fe20003f05070 */
[----:B------:R-:W-:Y:S01]  /*0c60*/  IMAD R44, R179, c[0x0][0x168], RZ ;  /* 0x00005a00b32c7a24 */ /* 0x000fe200078e02ff */
[----:B------:R-:W-:Y:S01]  /*0c70*/  ISETP.NE.U32.AND P1, PT, RZ, c[0x0][0x178], PT ;  /* 0x00005e00ff007a0c */ /* 0x000fe20003f25070 */
[----:B------:R-:W-:Y:S01]  /*0c80*/  IMAD.MOV.U32 R166, RZ, RZ, 0x10 ;  /* 0x00000010ffa67424 */ /* 0x000fe200078e00ff */
[----:B------:R-:W-:Y:S02]  /*0c90*/  ISETP.NE.AND.EX P0, PT, RZ, c[0x0][0x184], PT, P0 ;  /* 0x00006100ff007a0c */ /* 0x000fe40003f05300 */
[----:B------:R-:W-:Y:S02]  /*0ca0*/  SHF.R.S32.HI R45, RZ, 0x1f, R44 ;  /* 0x0000001fff2d7819 */ /* 0x000fe4000001142c */
[----:B------:R-:W-:-:S02]  /*0cb0*/  ISETP.NE.AND.EX P2, PT, RZ, c[0x0][0x17c], PT, P1 ;  /* 0x00005f00ff007a0c */ /* 0x000fc40003f45310 */
[----:B------:R-:W-:Y:S02]  /*0cc0*/  LEA.HI R45, R45, R44, RZ, 0x3 ;  /* 0x0000002c2d2d7211 */ /* 0x000fe400078f18ff */
        /* <DEDUP_REMOVED lines=23> */
.L_x_16743:
[----:B------:R-:W-:Y:S02]  /*0e40*/  IMAD.MOV.U32 R56, RZ, RZ, R176 ;  /* 0x000000ffff387224 */ /* 0x000fe400078e00b0 */
.L_x_16744:
[----:B------:R-:W-:Y:S05]  /*0e50*/  BSYNC B0 ;  /* 0x0000000000007941 */ /* 0x000fea0003800000 */
.L_x_16742:
        /* <DEDUP_REMOVED lines=16> */
.L_x_16748:
[----:B------:R-:W-:Y:S05]  /*0f60*/  BSYNC B1 ;  /* 0x0000000000017941 */ /* 0x000fea0003800000 */
.L_x_16747:
        /* <DEDUP_REMOVED lines=44> */
.L_x_16746:
[----:B------:R-:W-:Y:S05]  /*1230*/  BSYNC B0 ;  /* 0x0000000000007941 */ /* 0x000fea0003800000 */
.L_x_16745:
[----:B0-----:R-:W0:Y:S01]  /*1240*/  I2F.U32 R48, R56 ;  /* 0x0000003800307306 */ /* 0x001e220000201000 */
[----:B------:R-:W-:Y:S01]  /*1250*/  IMAD.MOV.U32 R191, RZ, RZ, 0x2f800000 ;  /* 0x2f800000ffbf7424 */ /* 0x000fe200078e00ff */
[----:B------:R-:W-:Y:S01]  /*1260*/  ISETP.NE.U32.AND P1, PT, RZ, c[0x0][0x178], PT ;  /* 0x00005e00ff007a0c */ /* 0x000fe20003f25070 */
[----:B-----5:R-:W-:Y:S01]  /*1270*/  HADD2.F32 R49, -RZ, R44.H0_H0 ;  /* 0x2000002cff317230 */ /* 0x020fe20000004100 */
[----:B------:R-:W-:-:S02]  /*1280*/  LOP3.LUT R175, R175, 0xffffffef, RZ, 0xc0, !PT ;  /* 0xffffffefafaf7812 */ /* 0x000fc400078ec0ff */
        /* <DEDUP_REMOVED lines=12> */
.L_x_16749:
        /* <DEDUP_REMOVED lines=12> */
.L_x_16752:
[----:B------:R-:W-:Y:S02]  /*1410*/  IMAD.MOV.U32 R56, RZ, RZ, R176 ;  /* 0x000000ffff387224 */ /* 0x000fe400078e00b0 */
.L_x_16753:
[----:B------:R-:W-:Y:S05]  /*1420*/  BSYNC B0 ;  /* 0x0000000000007941 */ /* 0x000fea0003800000 */
.L_x_16751:
        /* <DEDUP_REMOVED lines=16> */
.L_x_16757:
[----:B------:R-:W-:Y:S05]  /*1530*/  BSYNC B1 ;  /* 0x0000000000017941 */ /* 0x000fea0003800000 */
.L_x_16756:
        /* <DEDUP_REMOVED lines=44> */
.L_x_16755:
[----:B------:R-:W-:Y:S05]  /*1800*/  BSYNC B0 ;  /* 0x0000000000007941 */ /* 0x000fea0003800000 */
.L_x_16754:
        /* <DEDUP_REMOVED lines=9> */
.L_x_16750:
        /* <DEDUP_REMOVED lines=12> */
.L_x_16759:
[----:B------:R-:W-:Y:S02]  /*1960*/  IMAD.MOV.U32 R56, RZ, RZ, R176 ;  /* 0x000000ffff387224 */ /* 0x000fe400078e00b0 */
.L_x_16760:
[----:B------:R-:W-:Y:S05]  /*1970*/  BSYNC B0 ;  /* 0x0000000000007941 */ /* 0x000fea0003800000 */
.L_x_16758:
        /* <DEDUP_REMOVED lines=16> */
.L_x_16764:
[----:B------:R-:W-:Y:S05]  /*1a80*/  BSYNC B1 ;  /* 0x0000000000017941 */ /* 0x000fea0003800000 */
.L_x_16763:
        /* <DEDUP_REMOVED lines=44> */
.L_x_16762:
[----:B------:R-:W-:Y:S05]  /*1d50*/  BSYNC B0 ;  /* 0x0000000000007941 */ /* 0x000fea0003800000 */
.L_x_16761:
        /* <DEDUP_REMOVED lines=14> */
.L_x_16765:
        /* <DEDUP_REMOVED lines=12> */
.L_x_16768:
[----:B------:R-:W-:Y:S02]  /*1f00*/  IMAD.MOV.U32 R56, RZ, RZ, R176 ;  /* 0x000000ffff387224 */ /* 0x000fe400078e00b0 */
.L_x_16769:
[----:B------:R-:W-:Y:S05]  /*1f10*/  BSYNC B0 ;  /* 0x0000000000007941 */ /* 0x000fea0003800000 */
.L_x_16767:
        /* <DEDUP_REMOVED lines=16> */
.L_x_16773:
[----:B------:R-:W-:Y:S05]  /*2020*/  BSYNC B1 ;  /* 0x0000000000017941 */ /* 0x000fea0003800000 */
.L_x_16772:
        /* <DEDUP_REMOVED lines=44> */
.L_x_16771:
[----:B------:R-:W-:Y:S05]  /*22f0*/  BSYNC B0 ;  /* 0x0000000000007941 */ /* 0x000fea0003800000 */
.L_x_16770:
        /* <DEDUP_REMOVED lines=9> */
.L_x_16766:
        /* <DEDUP_REMOVED lines=12> */
.L_x_16775:
[----:B------:R-:W-:Y:S02]  /*2450*/  IMAD.MOV.U32 R56, RZ, RZ, R176 ;  /* 0x000000ffff387224 */ /* 0x000fe400078e00b0 */
.L_x_16776:
[----:B------:R-:W-:Y:S05]  /*2460*/  BSYNC B0 ;  /* 0x0000000000007941 */ /* 0x000fea0003800000 */
.L_x_16774:
        /* <DEDUP_REMOVED lines=16> */
.L_x_16780:
[----:B------:R-:W-:Y:S05]  /*2570*/  BSYNC B1 ;  /* 0x0000000000017941 */ /* 0x000fea0003800000 */
.L_x_16779:
        /* <DEDUP_REMOVED lines=44> */
.L_x_16778:
[----:B------:R-:W-:Y:S05]  /*2840*/  BSYNC B0 ;  /* 0x0000000000007941 */ /* 0x000fea0003800000 */
.L_x_16777:
        /* <DEDUP_REMOVED lines=13> */
.L_x_16781:
        /* <DEDUP_REMOVED lines=12> */
.L_x_16784:
[----:B------:R-:W-:Y:S02]  /*29e0*/  IMAD.MOV.U32 R55, RZ, RZ, R176 ;  /* 0x000000ffff377224 */ /* 0x000fe400078e00b0 */
.L_x_16785:
[----:B------:R-:W-:Y:S05]  /*29f0*/  BSYNC B0 ;  /* 0x0000000000007941 */ /* 0x000fea0003800000 */
.L_x_16783:
        /* <DEDUP_REMOVED lines=16> */
.L_x_16789:
[----:B------:R-:W-:Y:S05]  /*2b00*/  BSYNC B1 ;  /* 0x0000000000017941 */ /* 0x000fea0003800000 */
.L_x_16788:
        /* <DEDUP_REMOVED lines=44> */
.L_x_16787:
[----:B------:R-:W-:Y:S05]  /*2dd0*/  BSYNC B0 ;  /* 0x0000000000007941 */ /* 0x000fea0003800000 */
.L_x_16786:
        /* <DEDUP_REMOVED lines=9> */
.L_x_16782:
        /* <DEDUP_REMOVED lines=12> */
.L_x_16791:
[----:B------:R-:W-:Y:S02]  /*2f30*/  IMAD.MOV.U32 R55, RZ, RZ, R176 ;  /* 0x000000ffff377224 */ /* 0x000fe400078e00b0 */
.L_x_16792:
[----:B------:R-:W-:Y:S05]  /*2f40*/  BSYNC B0 ;  /* 0x0000000000007941 */ /* 0x000fea0003800000 */
.L_x_16790:
        /* <DEDUP_REMOVED lines=16> */
.L_x_16796:
[----:B------:R-:W-:Y:S05]  /*3050*/  BSYNC B1 ;  /* 0x0000000000017941 */ /* 0x000fea0003800000 */
.L_x_16795:
        /* <DEDUP_REMOVED lines=44> */
.L_x_16794:
[----:B------:R-:W-:Y:S05]  /*3320*/  BSYNC B0 ;  /* 0x0000000000007941 */ /* 0x000fea0003800000 */
.L_x_16793:
        /* <DEDUP_REMOVED lines=13> */
.L_x_16797:
        /* <DEDUP_REMOVED lines=12> */
.L_x_16800:
[----:B------:R-:W-:Y:S02]  /*34c0*/  IMAD.MOV.U32 R56, RZ, RZ, R176 ;  /* 0x000000ffff387224 */ /* 0x000fe400078e00b0 */
.L_x_16801:
[----:B------:R-:W-:Y:S05]  /*34d0*/  BSYNC B0 ;  /* 0x0000000000007941 */ /* 0x000fea0003800000 */
.L_x_16799:
        /* <DEDUP_REMOVED lines=16> */
.L_x_16805:
[----:B------:R-:W-:Y:S05]  /*35e0*/  BSYNC B1 ;  /* 0x0000000000017941 */ /* 0x000fea0003800000 */
.L_x_16804:
        /* <DEDUP_REMOVED lines=44> */
.L_x_16803:
[----:B------:R-:W-:Y:S05]  /*38b0*/  BSYNC B0 ;  /* 0x0000000000007941 */ /* 0x000fea0003800000 */
.L_x_16802:
        /* <DEDUP_REMOVED lines=9> */
.L_x_16798:
        /* <DEDUP_REMOVED lines=12> */
.L_x_16807:
[----:B------:R-:W-:Y:S02]  /*3a10*/  IMAD.MOV.U32 R56, RZ, RZ, R176 ;  /* 0x000000ffff387224 */ /* 0x000fe400078e00b0 */
.L_x_16808:
[----:B------:R-:W-:Y:S05]  /*3a20*/  BSYNC B0 ;  /* 0x0000000000007941 */ /* 0x000fea0003800000 */
.L_x_16806:
        /* <DEDUP_REMOVED lines=16> */
.L_x_16812:
[----:B------:R-:W-:Y:S05]  /*3b30*/  BSYNC B1 ;  /* 0x0000000000017941 */ /* 0x000fea0003800000 */
.L_x_16811:
        /* <DEDUP_REMOVED lines=44> */
.L_x_16810:
[----:B------:R-:W-:Y:S05]  /*3e00*/  BSYNC B0 ;  /* 0x0000000000007941 */ /* 0x000fea0003800000 */
.L_x_16809:
        /* <DEDUP_REMOVED lines=12> */
.L_x_16813:
        /* <DEDUP_REMOVED lines=12> */
.L_x_16816:
[----:B------:R-:W-:Y:S02]  /*3f90*/  IMAD.MOV.U32 R56, RZ, RZ, R176 ;  /* 0x000000ffff387224 */ /* 0x000fe400078e00b0 */
.L_x_16817:
[----:B------:R-:W-:Y:S05]  /*3fa0*/  BSYNC B0 ;  /* 0x0000000000007941 */ /* 0x000fea0003800000 */
.L_x_16815:
        /* <DEDUP_REMOVED lines=16> */
.L_x_16821:
[----:B------:R-:W-:Y:S05]  /*40b0*/  BSYNC B1 ;  /* 0x0000000000017941 */ /* 0x000fea0003800000 */
.L_x_16820:
        /* <DEDUP_REMOVED lines=44> */
.L_x_16819:
[----:B------:R-:W-:Y:S05]  /*4380*/  BSYNC B0 ;  /* 0x0000000000007941 */ /* 0x000fea0003800000 */
.L_x_16818:
        /* <DEDUP_REMOVED lines=9> */
.L_x_16814:
        /* <DEDUP_REMOVED lines=12> */
.L_x_16823:
[----:B------:R-:W-:Y:S02]  /*44e0*/  IMAD.MOV.U32 R56, RZ, RZ, R176 ;  /* 0x000000ffff387224 */ /* 0x000fe400078e00b0 */
.L_x_16824:
[----:B------:R-:W-:Y:S05]  /*44f0*/  BSYNC B0 ;  /* 0x0000000000007941 */ /* 0x000fea0003800000 */
.L_x_16822:
        /* <DEDUP_REMOVED lines=16> */
.L_x_16828:
[----:B------:R-:W-:Y:S05]  /*4600*/  BSYNC B1 ;  /* 0x0000000000017941 */ /* 0x000fea0003800000 */
.L_x_16827:
        /* <DEDUP_REMOVED lines=44> */
.L_x_16826:
[----:B------:R-:W-:Y:S05]  /*48d0*/  BSYNC B0 ;  /* 0x0000000000007941 */ /* 0x000fea0003800000 */
.L_x_16825:
        /* <DEDUP_REMOVED lines=12> */
.L_x_16829:
        /* <DEDUP_REMOVED lines=12> */
.L_x_16832:
[----:B------:R-:W-:Y:S02]  /*4a60*/  IMAD.MOV.U32 R46, RZ, RZ, R176 ;  /* 0x000000ffff2e7224 */ /* 0x000fe400078e00b0 */
.L_x_16833:
[----:B------:R-:W-:Y:S05]  /*4a70*/  BSYNC B0 ;  /* 0x0000000000007941 */ /* 0x000fea0003800000 */
.L_x_16831:
        /* <DEDUP_REMOVED lines=16> */
.L_x_16837:
[----:B------:R-:W-:Y:S05]  /*4b80*/  BSYNC B1 ;  /* 0x0000000000017941 */ /* 0x000fea0003800000 */
.L_x_16836:
        /* <DEDUP_REMOVED lines=44> */
.L_x_16835:
[----:B------:R-:W-:Y:S05]  /*4e50*/  BSYNC B0 ;  /* 0x0000000000007941 */ /* 0x000fea0003800000 */
.L_x_16834:
        /* <DEDUP_REMOVED lines=9> */
.L_x_16830:
        /* <DEDUP_REMOVED lines=12> */
.L_x_16839:
[----:B------:R-:W-:Y:S02]  /*4fb0*/  IMAD.MOV.U32 R46, RZ, RZ, R176 ;  /* 0x000000ffff2e7224 */ /* 0x000fe400078e00b0 */
.L_x_16840:
[----:B------:R-:W-:Y:S05]  /*4fc0*/  BSYNC B0 ;  /* 0x0000000000007941 */ /* 0x000fea0003800000 */
.L_x_16838:
        /* <DEDUP_REMOVED lines=16> */
.L_x_16844:
[----:B------:R-:W-:Y:S05]  /*50d0*/  BSYNC B1 ;  /* 0x0000000000017941 */ /* 0x000fea0003800000 */
.L_x_16843:
        /* <DEDUP_REMOVED lines=44> */
.L_x_16842:
[----:B------:R-:W-:Y:S05]  /*53a0*/  BSYNC B0 ;  /* 0x0000000000007941 */ /* 0x000fea0003800000 */
.L_x_16841:
        /* <DEDUP_REMOVED lines=12> */
.L_x_16845:
        /* <DEDUP_REMOVED lines=12> */
.L_x_16848:
[----:B------:R-:W-:Y:S02]  /*5530*/  IMAD.MOV.U32 R46, RZ, RZ, R176 ;  /* 0x000000ffff2e7224 */ /* 0x000fe400078e00b0 */
.L_x_16849:
[----:B------:R-:W-:Y:S05]  /*5540*/  BSYNC B0 ;  /* 0x0000000000007941 */ /* 0x000fea0003800000 */
.L_x_16847:
        /* <DEDUP_REMOVED lines=16> */
.L_x_16853:
[----:B------:R-:W-:Y:S05]  /*5650*/  BSYNC B1 ;  /* 0x0000000000017941 */ /* 0x000fea0003800000 */
.L_x_16852:
        /* <DEDUP_REMOVED lines=44> */
.L_x_16851:
[----:B------:R-:W-:Y:S05]  /*5920*/  BSYNC B0 ;  /* 0x0000000000007941 */ /* 0x000fea0003800000 */
.L_x_16850:
        /* <DEDUP_REMOVED lines=9> */
.L_x_16846:
        /* <DEDUP_REMOVED lines=12> */
.L_x_16855:
[----:B------:R-:W-:Y:S02]  /*5a80*/  IMAD.MOV.U32 R46, RZ, RZ, R176 ;  /* 0x000000ffff2e7224 */ /* 0x000fe400078e00b0 */
.L_x_16856:
[----:B------:R-:W-:Y:S05]  /*5a90*/  BSYNC B0 ;  /* 0x0000000000007941 */ /* 0x000fea0003800000 */
.L_x_16854:
        /* <DEDUP_REMOVED lines=16> */
.L_x_16860:
[----:B------:R-:W-:Y:S05]  /*5ba0*/  BSYNC B1 ;  /* 0x0000000000017941 */ /* 0x000fea0003800000 */
.L_x_16859:
        /* <DEDUP_REMOVED lines=44> */
.L_x_16858:
[----:B------:R-:W-:Y:S05]  /*5e70*/  BSYNC B0 ;  /* 0x0000000000007941 */ /* 0x000fea0003800000 */
.L_x_16857:
        /* <DEDUP_REMOVED lines=12> */
.L_x_16861:
        /* <DEDUP_REMOVED lines=12> */
.L_x_16864:
[----:B------:R-:W-:Y:S02]  /*6000*/  MOV R52, R176 ;  /* 0x000000b000347202 */ /* 0x000fe40000000f00 */
.L_x_16865:
[----:B------:R-:W-:Y:S05]  /*6010*/  BSYNC B0 ;  /* 0x0000000000007941 */ /* 0x000fea0003800000 */
.L_x_16863:
        /* <DEDUP_REMOVED lines=18> */
.L_x_16869:
[----:B------:R-:W-:Y:S05]  /*6140*/  BSYNC B1 ;  /* 0x0000000000017941 */ /* 0x000fea0003800000 */
.L_x_16868:
        /* <DEDUP_REMOVED lines=44> */
.L_x_16867:
[----:B------:R-:W-:Y:S05]  /*6410*/  BSYNC B0 ;  /* 0x0000000000007941 */ /* 0x000fea0003800000 */
.L_x_16866:
        /* <DEDUP_REMOVED lines=9> */
.L_x_16862:
[----:B------:R-:W-:Y:S01]  /*64b0*/  P2R R44, PR, RZ, 0x2 ;  /* 0x00000002ff2c7803 */ /* 0x000fe20000000000 */
[----:B------:R-:W-:Y:S01]  /*64c0*/  IMAD.MOV.U32 R192, RZ, RZ, 0x20 ;  /* 0x00000020ffc07424 */ /* 0x000fe200078e00ff */
[----:B------:R-:W-:Y:S01]  /*64d0*/  ISETP.NE.AND P1, PT, R55, RZ, PT ;  /* 0x000000ff3700720c */ /* 0x000fe20003f25270 */
[----:B------:R-:W-:Y:S01]  /*64e0*/  IMAD.MOV.U32 R190, RZ, RZ, 0x8 ;  /* 0x00000008ffbe7424 */ /* 0x000fe200078e00ff */
[----:B------:R-:W-:Y:S02]  /*64f0*/  SEL R46, RZ, 0x1000000, P5 ;  /* 0x01000000ff2e7807 */ /* 0x000fe40002800000 */
[----:B------:R-:W-:Y:S01]  /*6500*/  SEL R45, RZ, 0x10000, P4 ;  /* 0x00010000ff2d7807 */ /* 0x000fe20002000000 */
[----:B------:R-:W-:Y:S01]  /*6510*/  IMAD.WIDE.U32 R52, R186, R190, c[0x0][0x190] ;  /* 0x00006400ba347625 */ /* 0x000fe200078e00be */
[----:B------:R-:W-:Y:S02]  /*6520*/  SEL R50, RZ, 0x100, P3 ;  /* 0x00000100ff327807 */ /* 0x000fe40001800000 */
[----:B------:R-:W-:-:S02]  /*6530*/  LOP3.LUT P4, RZ, R175, 0x8, RZ, 0xc0, !PT ;  /* 0x00000008afff7812 */ /* 0x000fc4000788c0ff */
[----:B------:R-:W-:Y:S01]  /*6540*/  ISETP.NE.AND P3, PT, R54, RZ, PT ;  /* 0x000000ff3600720c */ /* 0x000fe20003f65270 */
[----:B------:R-:W-:Y:S01]  /*6550*/  IMAD.WIDE.U32 R54, R186, R192, c[0x0][0x188] ;  /* 0x00006200ba367625 */ /* 0x000fe200078e00c0 */
[----:B------:R-:W-:Y:S02]  /*6560*/  SEL R48, RZ, 0x1, P1 ;  /* 0x00000001ff307807 */ /* 0x000fe40000800000 */
[----:B------:R-:W-:Y:S02]  /*6570*/  ISETP.NE.AND P1, PT, R44, RZ, PT ;  /* 0x000000ff2c00720c */ /* 0x000fe40003f25270 */
[----:B------:R-:W-:Y:S01]  /*6580*/  LOP3.LUT R50, R50, R46, R45, 0xfe, !PT ;  /* 0x0000002e32327212 */ /* 0x000fe200078efe2d */
[----:B------:R-:W-:Y:S01]  /*6590*/  IMAD.WIDE.U32 R48, R48, 0x1000000, RZ ;  /* 0x0100000030307825 */ /* 0x000fe200078e00ff */
[----:B------:R-:W-:Y:S01]  /*65a0*/  SEL R44, RZ, 0x1, P3 ;  /* 0x00000001ff2c7807 */ /* 0x000fe20001800000 */
[----:B------:R0:W-:Y:S01]  /*65b0*/  STG.E.128 [R54.64], R68 ;  /* 0x0000004436007986 */ /* 0x0001e2000c101d04 */
[----:B------:R-:W-:-:S02]  /*65c0*/  SEL R46, RZ, 0x1, P4 ;  /* 0x00000001ff2e7807 */ /* 0x000fc40002000000 */
[----:B------:R-:W-:Y:S01]  /*65d0*/  SEL R51, RZ, 0x1, P2 ;  /* 0x00000001ff337807 */ /* 0x000fe20001000000 */
[----:B------:R-:W-:Y:S01]  /*65e0*/  IMAD.WIDE.U32 R44, R44, 0x10000, RZ ;  /* 0x000100002c2c7825 */ /* 0x000fe200078e00ff */
[----:B------:R-:W-:Y:S01]  /*65f0*/  LOP3.LUT P5, RZ, R175, 0x10, RZ, 0xc0, !PT ;  /* 0x00000010afff7812 */ /* 0x000fe200078ac0ff */
[----:B------:R0:W-:Y:S01]  /*6600*/  STG.E.128 [R54.64+0x10], R64 ;  /* 0x0000104036007986 */ /* 0x0001e2000c101d04 */
[----:B------:R-:W-:Y:S01]  /*6610*/  LOP3.LUT R51, R49, R50, R51, 0xfe, !PT ;  /* 0x0000003231337212 */ /* 0x000fe200078efe33 */
[----:B------:R-:W-:Y:S01]  /*6620*/  IMAD.WIDE.U32 R46, R46, 0x100, RZ ;  /* 0x000001002e2e7825 */ /* 0x000fe200078e00ff */
[----:B------:R-:W-:Y:S02]  /*6630*/  SEL R49, RZ, 0x1, P5 ;  /* 0x00000001ff317807 */ /* 0x000fe40002800000 */
[----:B------:R-:W-:Y:S02]  /*6640*/  LOP3.LUT P6, RZ, R175, 0x20, RZ, 0xc0, !PT ;  /* 0x00000020afff7812 */ /* 0x000fe400078cc0ff */
[----:B------:R-:W-:-:S02]  /*6650*/  LOP3.LUT R48, R46, R48, R44, 0xfe, !PT ;  /* 0x000000302e307212 */ /* 0x000fc400078efe2c */
[----:B------:R-:W-:Y:S02]  /*6660*/  LOP3.LUT R47, R47, R51, R45, 0xfe, !PT ;  /* 0x000000332f2f7212 */ /* 0x000fe400078efe2d */
[----:B------:R-:W-:Y:S02]  /*6670*/  LOP3.LUT R46, R48, R49, RZ, 0xfc, !PT ;  /* 0x00000031302e7212 */ /* 0x000fe400078efcff */
        /* <DEDUP_REMOVED lines=25> */
.L_x_16870:
        /* <DEDUP_REMOVED lines=16> */
.L_x_16872:
[----:B-1----:R-:W-:Y:S02]  /*6910*/  IMAD.MOV.U32 R57, RZ, RZ, R176 ;  /* 0x000000ffff397224 */ /* 0x002fe400078e00b0 */
.L_x_16873:
[----:B------:R-:W-:Y:S05]  /*6920*/  BSYNC B0 ;  /* 0x0000000000007941 */ /* 0x000fea0003800000 */
.L_x_16871:
        /* <DEDUP_REMOVED lines=16> */
.L_x_16877:
[----:B------:R-:W-:Y:S05]  /*6a30*/  BSYNC B1 ;  /* 0x0000000000017941 */ /* 0x000fea0003800000 */
.L_x_16876:
        /* <DEDUP_REMOVED lines=44> */
.L_x_16875:
[----:B------:R-:W-:Y:S05]  /*6d00*/  BSYNC B0 ;  /* 0x0000000000007941 */ /* 0x000fea0003800000 */
.L_x_16874:
        /* <DEDUP_REMOVED lines=14> */
.L_x_16878:
        /* <DEDUP_REMOVED lines=12> */
.L_x_16881:
[----:B------:R-:W-:Y:S02]  /*6eb0*/  MOV R56, R176 ;  /* 0x000000b000387202 */ /* 0x000fe40000000f00 */
.L_x_16882:
[----:B------:R-:W-:Y:S05]  /*6ec0*/  BSYNC B0 ;  /* 0x0000000000007941 */ /* 0x000fea0003800000 */
.L_x_16880:
        /* <DEDUP_REMOVED lines=16> */
.L_x_16886:
[----:B------:R-:W-:Y:S05]  /*6fd0*/  BSYNC B1 ;  /* 0x0000000000017941 */ /* 0x000fea0003800000 */
.L_x_16885:
        /* <DEDUP_REMOVED lines=44> */
.L_x_16884:
[----:B------:R-:W-:Y:S05]  /*72a0*/  BSYNC B0 ;  /* 0x0000000000007941 */ /* 0x000fea0003800000 */
.L_x_16883:
        /* <DEDUP_REMOVED lines=9> */
.L_x_16879:
        /* <DEDUP_REMOVED lines=12> */
.L_x_16888:
[----:B------:R-:W-:Y:S02]  /*7400*/  MOV R56, R176 ;  /* 0x000000b000387202 */ /* 0x000fe40000000f00 */
.L_x_16889:
[----:B------:R-:W-:Y:S05]  /*7410*/  BSYNC B0 ;  /* 0x0000000000007941 */ /* 0x000fea0003800000 */
.L_x_16887:
        /* <DEDUP_REMOVED lines=16> */
.L_x_16893:
[----:B------:R-:W-:Y:S05]  /*7520*/  BSYNC B1 ;  /* 0x0000000000017941 */ /* 0x000fea0003800000 */
.L_x_16892:
        /* <DEDUP_REMOVED lines=44> */
.L_x_16891:
[----:B------:R-:W-:Y:S05]  /*77f0*/  BSYNC B0 ;  /* 0x0000000000007941 */ /* 0x000fea0003800000 */
.L_x_16890:
        /* <DEDUP_REMOVED lines=14> */
.L_x_16894:
        /* <DEDUP_REMOVED lines=12> */
.L_x_16897:
[----:B------:R-:W-:Y:S02]  /*79a0*/  IMAD.MOV.U32 R56, RZ, RZ, R176 ;  /* 0x000000ffff387224 */ /* 0x000fe400078e00b0 */
.L_x_16898:
[----:B------:R-:W-:Y:S05]  /*79b0*/  BSYNC B0 ;  /* 0x0000000000007941 */ /* 0x000fea0003800000 */
.L_x_16896:
        /* <DEDUP_REMOVED lines=16> */
.L_x_16902:
[----:B------:R-:W-:Y:S05]  /*7ac0*/  BSYNC B1 ;  /* 0x0000000000017941 */ /* 0x000fea0003800000 */
.L_x_16901:
        /* <DEDUP_REMOVED lines=44> */
.L_x_16900:
[----:B------:R-:W-:Y:S05]  /*7d90*/  BSYNC B0 ;  /* 0x0000000000007941 */ /* 0x000fea0003800000 */
.L_x_16899:
        /* <DEDUP_REMOVED lines=9> */
.L_x_16895:
        /* <DEDUP_REMOVED lines=12> */
.L_x_16904:
[----:B------:R-:W-:Y:S02]  /*7ef0*/  IMAD.MOV.U32 R56, RZ, RZ, R176 ;  /* 0x000000ffff387224 */ /* 0x000fe400078e00b0 */
.L_x_16905:
[----:B------:R-:W-:Y:S05]  /*7f00*/  BSYNC B0 ;  /* 0x0000000000007941 */ /* 0x000fea0003800000 */
.L_x_16903:
        /* <DEDUP_REMOVED lines=16> */
.L_x_16909:
[----:B------:R-:W-:Y:S05]  /*8010*/  BSYNC B1 ;  /* 0x0000000000017941 */ /* 0x000fea0003800000 */
.L_x_16908:
        /* <DEDUP_REMOVED lines=44> */
.L_x_16907:
[----:B------:R-:W-:Y:S05]  /*82e0*/  BSYNC B0 ;  /* 0x0000000000007941 */ /* 0x000fea0003800000 */
.L_x_16906:
        /* <DEDUP_REMOVED lines=14> */
.L_x_16910:
        /* <DEDUP_REMOVED lines=12> */
.L_x_16913:
[----:B------:R-:W-:Y:S02]  /*8490*/  IMAD.MOV.U32 R56, RZ, RZ, R176 ;  /* 0x000000ffff387224 */ /* 0x000fe400078e00b0 */
.L_x_16914:
[----:B------:R-:W-:Y:S05]  /*84a0*/  BSYNC B0 ;  /* 0x0000000000007941 */ /* 0x000fea0003800000 */
.L_x_16912:
        /* <DEDUP_REMOVED lines=16> */
.L_x_16918:
[----:B------:R-:W-:Y:S05]  /*85b0*/  BSYNC B1 ;  /* 0x0000000000017941 */ /* 0x000fea0003800000 */
.L_x_16917:
        /* <DEDUP_REMOVED lines=44> */
.L_x_16916:
[----:B------:R-:W-:Y:S05]  /*8880*/  BSYNC B0 ;  /* 0x0000000000007941 */ /* 0x000fea0003800000 */
.L_x_16915:
        /* <DEDUP_REMOVED lines=9> */
.L_x_16911:
        /* <DEDUP_REMOVED lines=12> */
.L_x_16920:
[----:B------:R-:W-:Y:S02]  /*89e0*/  IMAD.MOV.U32 R56, RZ, RZ, R176 ;  /* 0x000000ffff387224 */ /* 0x000fe400078e00b0 */
.L_x_16921:
[----:B------:R-:W-:Y:S05]  /*89f0*/  BSYNC B0 ;  /* 0x0000000000007941 */ /* 0x000fea0003800000 */
.L_x_16919:
        /* <DEDUP_REMOVED lines=16> */
.L_x_16925:
[----:B------:R-:W-:Y:S05]  /*8b00*/  BSYNC B1 ;  /* 0x0000000000017941 */ /* 0x000fea0003800000 */
.L_x_16924:
        /* <DEDUP_REMOVED lines=44> */
.L_x_16923:
[----:B------:R-:W-:Y:S05]  /*8dd0*/  BSYNC B0 ;  /* 0x0000000000007941 */ /* 0x000fea0003800000 */
.L_x_16922:
        /* <DEDUP_REMOVED lines=14> */
.L_x_16926:
        /* <DEDUP_REMOVED lines=12> */
.L_x_16929:
[----:B------:R-:W-:Y:S02]  /*8f80*/  IMAD.MOV.U32 R54, RZ, RZ, R176 ;  /* 0x000000ffff367224 */ /* 0x000fe400078e00b0 */
.L_x_16930:
[----:B------:R-:W-:Y:S05]  /*8f90*/  BSYNC B0 ;  /* 0x0000000000007941 */ /* 0x000fea0003800000 */
.L_x_16928:
        /* <DEDUP_REMOVED lines=16> */
.L_x_16934:
[----:B------:R-:W-:Y:S05]  /*90a0*/  BSYNC B1 ;  /* 0x0000000000017941 */ /* 0x000fea0003800000 */
.L_x_16933:
        /* <DEDUP_REMOVED lines=44> */
.L_x_16932:
[----:B------:R-:W-:Y:S05]  /*9370*/  BSYNC B0 ;  /* 0x0000000000007941 */ /* 0x000fea0003800000 */
.L_x_16931:
        /* <DEDUP_REMOVED lines=9> */
.L_x_16927:
        /* <DEDUP_REMOVED lines=12> */
.L_x_16936:
[----:B------:R-:W-:Y:S02]  /*94d0*/  IMAD.MOV.U32 R54, RZ, RZ, R176 ;  /* 0x000000ffff367224 */ /* 0x000fe400078e00b0 */
.L_x_16937:
[----:B------:R-:W-:Y:S05]  /*94e0*/  BSYNC B0 ;  /* 0x0000000000007941 */ /* 0x000fea0003800000 */
.L_x_16935:
        /* <DEDUP_REMOVED lines=16> */
.L_x_16941:
[----:B------:R-:W-:Y:S05]  /*95f0*/  BSYNC B1 ;  /* 0x0000000000017941 */ /* 0x000fea0003800000 */
.L_x_16940:
        /* <DEDUP_REMOVED lines=44> */
.L_x_16939:
[----:B------:R-:W-:Y:S05]  /*98c0*/  BSYNC B0 ;  /* 0x0000000000007941 */ /* 0x000fea0003800000 */
.L_x_16938:
        /* <DEDUP_REMOVED lines=12> */
.L_x_16942:
        /* <DEDUP_REMOVED lines=12> */
.L_x_16945:
[----:B------:R-:W-:Y:S02]  /*9a50*/  IMAD.MOV.U32 R54, RZ, RZ, R176 ;  /* 0x000000ffff367224 */ /* 0x000fe400078e00b0 */
.L_x_16946:
[----:B------:R-:W-:Y:S05]  /*9a60*/  BSYNC B0 ;  /* 0x0000000000007941 */ /* 0x000fea0003800000 */
.L_x_16944:
        /* <DEDUP_REMOVED lines=16> */
.L_x_16950:
[----:B------:R-:W-:Y:S05]  /*9b70*/  BSYNC B1 ;  /* 0x0000000000017941 */ /* 0x000fea0003800000 */
.L_x_16949:
        /* <DEDUP_REMOVED lines=44> */
.L_x_16948:
[----:B------:R-:W-:Y:S05]  /*9e40*/  BSYNC B0 ;  /* 0x0000000000007941 */ /* 0x000fea0003800000 */
.L_x_16947:
        /* <DEDUP_REMOVED lines=9> */
.L_x_16943:
        /* <DEDUP_REMOVED lines=12> */
.L_x_16952:
[----:B------:R-:W-:Y:S02]  /*9fa0*/  IMAD.MOV.U32 R54, RZ, RZ, R176 ;  /* 0x000000ffff367224 */ /* 0x000fe400078e00b0 */
.L_x_16953:
[----:B------:R-:W-:Y:S05]  /*9fb0*/  BSYNC B0 ;  /* 0x0000000000007941 */ /* 0x000fea0003800000 */
.L_x_16951:
        /* <DEDUP_REMOVED lines=16> */
.L_x_16957:
[----:B------:R-:W-:Y:S05]  /*a0c0*/  BSYNC B1 ;  /* 0x0000000000017941 */ /* 0x000fea0003800000 */
.L_x_16956:
        /* <DEDUP_REMOVED lines=44> */
.L_x_16955:
[----:B------:R-:W-:Y:S05]  /*a390*/  BSYNC B0 ;  /* 0x0000000000007941 */ /* 0x000fea0003800000 */
.L_x_16954:
        /* <DEDUP_REMOVED lines=12> */
.L_x_16958:
        /* <DEDUP_REMOVED lines=12> */
.L_x_16961:
[----:B------:R-:W-:Y:S02]  /*a520*/  MOV R46, R176 ;  /* 0x000000b0002e7202 */ /* 0x000fe40000000f00 */
.L_x_16962:
[----:B------:R-:W-:Y:S05]  /*a530*/  BSYNC B0 ;  /* 0x0000000000007941 */ /* 0x000fea0003800000 */
.L_x_16960:
        /* <DEDUP_REMOVED lines=16> */
.L_x_16966:
[----:B------:R-:W-:Y:S05]  /*a640*/  BSYNC B1 ;  /* 0x0000000000017941 */ /* 0x000fea0003800000 */
.L_x_16965:
        /* <DEDUP_REMOVED lines=44> */
.L_x_16964:
[----:B------:R-:W-:Y:S05]  /*a910*/  BSYNC B0 ;  /* 0x0000000000007941 */ /* 0x000fea0003800000 */
.L_x_16963:
        /* <DEDUP_REMOVED lines=9> */
.L_x_16959:
        /* <DEDUP_REMOVED lines=12> */
.L_x_16968:
[----:B------:R-:W-:Y:S02]  /*aa70*/  MOV R46, R176 ;  /* 0x000000b0002e7202 */ /* 0x000fe40000000f00 */
.L_x_16969:
[----:B------:R-:W-:Y:S05]  /*aa80*/  BSYNC B0 ;  /* 0x0000000000007941 */ /* 0x000fea0003800000 */
.L_x_16967:
        /* <DEDUP_REMOVED lines=16> */
.L_x_16973:
[----:B------:R-:W-:Y:S05]  /*ab90*/  BSYNC B1 ;  /* 0x0000000000017941 */ /* 0x000fea0003800000 */
.L_x_16972:
        /* <DEDUP_REMOVED lines=44> */
.L_x_16971:
[----:B------:R-:W-:Y:S05]  /*ae60*/  BSYNC B0 ;  /* 0x0000000000007941 */ /* 0x000fea0003800000 */
.L_x_16970:
        /* <DEDUP_REMOVED lines=12> */
.L_x_16974:
        /* <DEDUP_REMOVED lines=12> */
.L_x_16977:
[----:B------:R-:W-:Y:S02]  /*aff0*/  IMAD.MOV.U32 R46, RZ, RZ, R176 ;  /* 0x000000ffff2e7224 */ /* 0x000fe400078e00b0 */
.L_x_16978:
[----:B------:R-:W-:Y:S05]  /*b000*/  BSYNC B0 ;  /* 0x0000000000007941 */ /* 0x000fea0003800000 */
.L_x_16976:
        /* <DEDUP_REMOVED lines=16> */
.L_x_16982:
[----:B------:R-:W-:Y:S05]  /*b110*/  BSYNC B1 ;  /* 0x0000000000017941 */ /* 0x000fea0003800000 */
.L_x_16981:
        /* <DEDUP_REMOVED lines=44> */
.L_x_16980:
[----:B------:R-:W-:Y:S05]  /*b3e0*/  BSYNC B0 ;  /* 0x0000000000007941 */ /* 0x000fea0003800000 */
.L_x_16979:
        /* <DEDUP_REMOVED lines=9> */
.L_x_16975:
        /* <DEDUP_REMOVED lines=12> */
.L_x_16984:
[----:B------:R-:W-:Y:S02]  /*b540*/  IMAD.MOV.U32 R46, RZ, RZ, R176 ;  /* 0x000000ffff2e7224 */ /* 0x000fe400078e00b0 */
.L_x_16985:
[----:B------:R-:W-:Y:S05]  /*b550*/  BSYNC B0 ;  /* 0x0000000000007941 */ /* 0x000fea0003800000 */
.L_x_16983:
        /* <DEDUP_REMOVED lines=16> */
.L_x_16989:
[----:B------:R-:W-:Y:S05]  /*b660*/  BSYNC B1 ;  /* 0x0000000000017941 */ /* 0x000fea0003800000 */
.L_x_16988:
        /* <DEDUP_REMOVED lines=44> */
.L_x_16987:
[----:B------:R-:W-:Y:S05]  /*b930*/  BSYNC B0 ;  /* 0x0000000000007941 */ /* 0x000fea0003800000 */
.L_x_16986:
        /* <DEDUP_REMOVED lines=12> */
.L_x_16990:
        /* <DEDUP_REMOVED lines=12> */
.L_x_16993:
[----:B------:R-:W-:Y:S02]  /*bac0*/  IMAD.MOV.U32 R52, RZ, RZ, R176 ;  /* 0x000000ffff347224 */ /* 0x000fe400078e00b0 */
.L_x_16994:
[----:B------:R-:W-:Y:S05]  /*bad0*/  BSYNC B0 ;  /* 0x0000000000007941 */ /* 0x000fea0003800000 */
.L_x_16992:
        /* <DEDUP_REMOVED lines=18> */
.L_x_16998:
[----:B------:R-:W-:Y:S05]  /*bc00*/  BSYNC B1 ;  /* 0x0000000000017941 */ /* 0x000fea0003800000 */
.L_x_16997:
        /* <DEDUP_REMOVED lines=44> */
.L_x_16996:
[----:B------:R-:W-:Y:S05]  /*bed0*/  BSYNC B0 ;  /* 0x0000000000007941 */ /* 0x000fea0003800000 */
.L_x_16995:
        /* <DEDUP_REMOVED lines=9> */
.L_x_16991:
        /* <DEDUP_REMOVED lines=52> */
.L_x_16999:
        /* <DEDUP_REMOVED lines=16> */
.L_x_17001:
[----:B-1----:R-:W-:Y:S02]  /*c3b0*/  MOV R117, R176 ;  /* 0x000000b000757202 */ /* 0x002fe40000000f00 */
.L_x_17002:
[----:B------:R-:W-:Y:S05]  /*c3c0*/  BSYNC B0 ;  /* 0x0000000000007941 */ /* 0x000fea0003800000 */
.L_x_17000:
        /* <DEDUP_REMOVED lines=16> */
.L_x_17006:
[----:B------:R-:W-:Y:S05]  /*c4d0*/  BSYNC B1 ;  /* 0x0000000000017941 */ /* 0x000fea0003800000 */
.L_x_17005:
        /* <DEDUP_REMOVED lines=44> */
.L_x_17004:
[----:B------:R-:W-:Y:S05]  /*c7a0*/  BSYNC B0 ;  /* 0x0000000000007941 */ /* 0x000fea0003800000 */
.L_x_17003:
        /* <DEDUP_REMOVED lines=14> */
.L_x_17007:
        /* <DEDUP_REMOVED lines=12> */
.L_x_17010:
[----:B------:R-:W-:Y:S02]  /*c950*/  IMAD.MOV.U32 R53, RZ, RZ, R176 ;  /* 0x000000ffff357224 */ /* 0x000fe400078e00b0 */
.L_x_17011:
[----:B------:R-:W-:Y:S05]  /*c960*/  BSYNC B0 ;  /* 0x0000000000007941 */ /* 0x000fea0003800000 */
.L_x_17009:
        /* <DEDUP_REMOVED lines=16> */
.L_x_17015:
[----:B------:R-:W-:Y:S05]  /*ca70*/  BSYNC B1 ;  /* 0x0000000000017941 */ /* 0x000fea0003800000 */
.L_x_17014:
        /* <DEDUP_REMOVED lines=44> */
.L_x_17013:
[----:B------:R-:W-:Y:S05]  /*cd40*/  BSYNC B0 ;  /* 0x0000000000007941 */ /* 0x000fea0003800000 */
.L_x_17012:
        /* <DEDUP_REMOVED lines=9> */
.L_x_17008:
        /* <DEDUP_REMOVED lines=12> */
.L_x_17017:
[----:B------:R-:W-:Y:S02]  /*cea0*/  IMAD.MOV.U32 R118, RZ, RZ, R176 ;  /* 0x000000ffff767224 */ /* 0x000fe400078e00b0 */
.L_x_17018:
[----:B------:R-:W-:Y:S05]  /*ceb0*/  BSYNC B0 ;  /* 0x0000000000007941 */ /* 0x000fea0003800000 */
.L_x_17016:
        /* <DEDUP_REMOVED lines=16> */
.L_x_17022:
[----:B------:R-:W-:Y:S05]  /*cfc0*/  BSYNC B1 ;  /* 0x0000000000017941 */ /* 0x000fea0003800000 */
.L_x_17021:
        /* <DEDUP_REMOVED lines=44> */
.L_x_17020:
[----:B------:R-:W-:Y:S05]  /*d290*/  BSYNC B0 ;  /* 0x0000000000007941 */ /* 0x000fea0003800000 */
.L_x_17019:
        /* <DEDUP_REMOVED lines=14> */
.L_x_17023:
        /* <DEDUP_REMOVED lines=12> */
.L_x_17026:
[----:B------:R-:W-:Y:S02]  /*d440*/  IMAD.MOV.U32 R118, RZ, RZ, R176 ;  /* 0x000000ffff767224 */ /* 0x000fe400078e00b0 */
.L_x_17027:
[----:B------:R-:W-:Y:S05]  /*d450*/  BSYNC B0 ;  /* 0x0000000000007941 */ /* 0x000fea0003800000 */
.L_x_17025:
        /* <DEDUP_REMOVED lines=16> */
.L_x_17031:
[----:B------:R-:W-:Y:S05]  /*d560*/  BSYNC B1 ;  /* 0x0000000000017941 */ /* 0x000fea0003800000 */
.L_x_17030:
        /* <DEDUP_REMOVED lines=44> */
.L_x_17029:
[----:B------:R-:W-:Y:S05]  /*d830*/  BSYNC B0 ;  /* 0x0000000000007941 */ /* 0x000fea0003800000 */
.L_x_17028:
        /* <DEDUP_REMOVED lines=9> */
.L_x_17024:
        /* <DEDUP_REMOVED lines=12> */
.L_x_17033:
[----:B------:R-:W-:Y:S02]  /*d990*/  IMAD.MOV.U32 R118, RZ, RZ, R176 ;  /* 0x000000ffff767224 */ /* 0x000fe400078e00b0 */
.L_x_17034:
[----:B------:R-:W-:Y:S05]  /*d9a0*/  BSYNC B0 ;  /* 0x0000000000007941 */ /* 0x000fea0003800000 */
.L_x_17032:
        /* <DEDUP_REMOVED lines=16> */
.L_x_17038:
[----:B------:R-:W-:Y:S05]  /*dab0*/  BSYNC B1 ;  /* 0x0000000000017941 */ /* 0x000fea0003800000 */
.L_x_17037:
        /* <DEDUP_REMOVED lines=44> */
.L_x_17036:
[----:B------:R-:W-:Y:S05]  /*dd80*/  BSYNC B0 ;  /* 0x0000000000007941 */ /* 0x000fea0003800000 */
.L_x_17035:
        /* <DEDUP_REMOVED lines=14> */
.L_x_17039:
        /* <DEDUP_REMOVED lines=12> */
.L_x_17042:
[----:B------:R-:W-:Y:S02]  /*df30*/  IMAD.MOV.U32 R55, RZ, RZ, R176 ;  /* 0x000000ffff377224 */ /* 0x000fe400078e00b0 */
.L_x_17043:
[----:B------:R-:W-:Y:S05]  /*df40*/  BSYNC B0 ;  /* 0x0000000000007941 */ /* 0x000fea0003800000 */
.L_x_17041:
        /* <DEDUP_REMOVED lines=16> */
.L_x_17047:
[----:B------:R-:W-:Y:S05]  /*e050*/  BSYNC B1 ;  /* 0x0000000000017941 */ /* 0x000fea0003800000 */
.L_x_17046:
        /* <DEDUP_REMOVED lines=44> */
.L_x_17045:
[----:B------:R-:W-:Y:S05]  /*e320*/  BSYNC B0 ;  /* 0x0000000000007941 */ /* 0x000fea0003800000 */
.L_x_17044:
        /* <DEDUP_REMOVED lines=9> */
.L_x_17040:
        /* <DEDUP_REMOVED lines=12> */
.L_x_17049:
[----:B------:R-:W-:Y:S02]  /*e480*/  IMAD.MOV.U32 R162, RZ, RZ, R176 ;  /* 0x000000ffffa27224 */ /* 0x000fe400078e00b0 */
.L_x_17050:
[----:B------:R-:W-:Y:S05]  /*e490*/  BSYNC B0 ;  /* 0x0000000000007941 */ /* 0x000fea0003800000 */
.L_x_17048:
        /* <DEDUP_REMOVED lines=16> */
.L_x_17054:
[----:B------:R-:W-:Y:S05]  /*e5a0*/  BSYNC B1 ;  /* 0x0000000000017941 */ /* 0x000fea0003800000 */
.L_x_17053:
        /* <DEDUP_REMOVED lines=44> */
.L_x_17052:
[----:B------:R-:W-:Y:S05]  /*e870*/  BSYNC B0 ;  /* 0x0000000000007941 */ /* 0x000fea0003800000 */
.L_x_17051:
        /* <DEDUP_REMOVED lines=14> */
.L_x_17055:
        /* <DEDUP_REMOVED lines=12> */
.L_x_17058:
[----:B------:R-:W-:Y:S02]  /*ea20*/  IMAD.MOV.U32 R118, RZ, RZ, R176 ;  /* 0x000000ffff767224 */ /* 0x000fe400078e00b0 */
.L_x_17059:
[----:B------:R-:W-:Y:S05]  /*ea30*/  BSYNC B0 ;  /* 0x0000000000007941 */ /* 0x000fea0003800000 */
.L_x_17057:
        /* <DEDUP_REMOVED lines=16> */
.L_x_17063:
[----:B------:R-:W-:Y:S05]  /*eb40*/  BSYNC B1 ;  /* 0x0000000000017941 */ /* 0x000fea0003800000 */
.L_x_17062:
        /* <DEDUP_REMOVED lines=44> */
.L_x_17061:
[----:B------:R-:W-:Y:S05]  /*ee10*/  BSYNC B0 ;  /* 0x0000000000007941 */ /* 0x000fea0003800000 */
.L_x_17060:
        /* <DEDUP_REMOVED lines=9> */
.L_x_17056:
        /* <DEDUP_REMOVED lines=12> */
.L_x_17065:
[----:B------:R-:W-:Y:S02]  /*ef70*/  IMAD.MOV.U32 R118, RZ, RZ, R176 ;  /* 0x000000ffff767224 */ /* 0x000fe400078e00b0 */
.L_x_17066:
[----:B------:R-:W-:Y:S05]  /*ef80*/  BSYNC B0 ;  /* 0x0000000000007941 */ /* 0x000fea0003800000 */
.L_x_17064:
        /* <DEDUP_REMOVED lines=16> */
.L_x_17070:
[----:B------:R-:W-:Y:S05]  /*f090*/  BSYNC B1 ;  /* 0x0000000000017941 */ /* 0x000fea0003800000 */
.L_x_17069:
        /* <DEDUP_REMOVED lines=44> */
.L_x_17068:
[----:B------:R-:W-:Y:S05]  /*f360*/  BSYNC B0 ;  /* 0x0000000000007941 */ /* 0x000fea0003800000 */
.L_x_17067:
        /* <DEDUP_REMOVED lines=12> */
.L_x_17071:
        /* <DEDUP_REMOVED lines=12> */
.L_x_17074:
[----:B------:R-:W-:Y:S02]  /*f4f0*/  MOV R49, R176 ;  /* 0x000000b000317202 */ /* 0x000fe40000000f00 */
.L_x_17075:
[----:B------:R-:W-:Y:S05]  /*f500*/  BSYNC B0 ;  /* 0x0000000000007941 */ /* 0x000fea0003800000 */
.L_x_17073:
        /* <DEDUP_REMOVED lines=16> */
.L_x_17079:
[----:B------:R-:W-:Y:S05]  /*f610*/  BSYNC B1 ;  /* 0x0000000000017941 */ /* 0x000fea0003800000 */
.L_x_17078:
        /* <DEDUP_REMOVED lines=44> */
.L_x_17077:
[----:B------:R-:W-:Y:S05]  /*f8e0*/  BSYNC B0 ;  /* 0x0000000000007941 */ /* 0x000fea0003800000 */
.L_x_17076:
        /* <DEDUP_REMOVED lines=9> */
.L_x_17072:
        /* <DEDUP_REMOVED lines=12> */
.L_x_17081:
[----:B------:R-:W-:Y:S02]  /*fa40*/  MOV R162, R176 ;  /* 0x000000b000a27202 */ /* 0x000fe40000000f00 */
.L_x_17082:
[----:B------:R-:W-:Y:S05]  /*fa50*/  BSYNC B0 ;  /* 0x0000000000007941 */ /* 0x000fea0003800000 */
.L_x_17080:
        /* <DEDUP_REMOVED lines=16> */
.L_x_17086:
[----:B------:R-:W-:Y:S05]  /*fb60*/  BSYNC B1 ;  /* 0x0000000000017941 */ /* 0x000fea0003800000 */
.L_x_17085:
        /* <DEDUP_REMOVED lines=44> */
.L_x_17084:
[----:B------:R-:W-:Y:S05]  /*fe30*/  BSYNC B0 ;  /* 0x0000000000007941 */ /* 0x000fea0003800000 */
.L_x_17083:
        /* <DEDUP_REMOVED lines=12> */
.L_x_17087:
        /* <DEDUP_REMOVED lines=12> */
.L_x_17090:
[----:B------:R-:W-:Y:S02]  /*ffc0*/  IMAD.MOV.U32 R46, RZ, RZ, R176 ;  /* 0x000000ffff2e7224 */ /* 0x000fe400078e00b0 */
.L_x_17091:
[----:B------:R-:W-:Y:S05]  /*ffd0*/  BSYNC B0 ;  /* 0x0000000000007941 */ /* 0x000fea0003800000 */
.L_x_17089:
        /* <DEDUP_REMOVED lines=16> */
.L_x_17095:
[----:B------:R-:W-:Y:S05]  /*100e0*/  BSYNC B1 ;  /* 0x0000000000017941 */ /* 0x000fea0003800000 */
.L_x_17094:
        /* <DEDUP_REMOVED lines=44> */
.L_x_17093:
[----:B------:R-:W-:Y:S05]  /*103b0*/  BSYNC B0 ;  /* 0x0000000000007941 */ /* 0x000fea0003800000 */
.L_x_17092:
        /* <DEDUP_REMOVED lines=9> */
.L_x_17088:
        /* <DEDUP_REMOVED lines=12> */
.L_x_17097:
[----:B------:R-:W-:Y:S02]  /*10510*/  IMAD.MOV.U32 R46, RZ, RZ, R176 ;  /* 0x000000ffff2e7224 */ /* 0x000fe400078e00b0 */
.L_x_17098:
[----:B------:R-:W-:Y:S05]  /*10520*/  BSYNC B0 ;  /* 0x0000000000007941 */ /* 0x000fea0003800000 */
.L_x_17096:
        /* <DEDUP_REMOVED lines=16> */
.L_x_17102:
[----:B------:R-:W-:Y:S05]  /*10630*/  BSYNC B1 ;  /* 0x0000000000017941 */ /* 0x000fea0003800000 */
.L_x_17101:
        /* <DEDUP_REMOVED lines=44> */
.L_x_17100:
[----:B------:R-:W-:Y:S05]  /*10900*/  BSYNC B0 ;  /* 0x0000000000007941 */ /* 0x000fea0003800000 */
.L_x_17099:
        /* <DEDUP_REMOVED lines=12> */
.L_x_17103:
        /* <DEDUP_REMOVED lines=12> */
.L_x_17106:
[----:B------:R-:W-:Y:S02]  /*10a90*/  IMAD.MOV.U32 R46, RZ, RZ, R176 ;  /* 0x000000ffff2e7224 */ /* 0x000fe400078e00b0 */
.L_x_17107:
[----:B------:R-:W-:Y:S05]  /*10aa0*/  BSYNC B0 ;  /* 0x0000000000007941 */ /* 0x000fea0003800000 */
.L_x_17105:
        /* <DEDUP_REMOVED lines=16> */
.L_x_17111:
[----:B------:R-:W-:Y:S05]  /*10bb0*/  BSYNC B1 ;  /* 0x0000000000017941 */ /* 0x000fea0003800000 */
.L_x_17110:
        /* <DEDUP_REMOVED lines=44> */
.L_x_17109:
[----:B------:R-:W-:Y:S05]  /*10e80*/  BSYNC B0 ;  /* 0x0000000000007941 */ /* 0x000fea0003800000 */
.L_x_17108:
        /* <DEDUP_REMOVED lines=9> */
.L_x_17104:
        /* <DEDUP_REMOVED lines=12> */
.L_x_17113:
[----:B------:R-:W-:Y:S02]  /*10fe0*/  IMAD.MOV.U32 R46, RZ, RZ, R176 ;  /* 0x000000ffff2e7224 */ /* 0x000fe400078e00b0 */
.L_x_17114:
[----:B------:R-:W-:Y:S05]  /*10ff0*/  BSYNC B0 ;  /* 0x0000000000007941 */ /* 0x000fea0003800000 */
.L_x_17112:
        /* <DEDUP_REMOVED lines=16> */
.L_x_17118:
[----:B------:R-:W-:Y:S05]  /*11100*/  BSYNC B1 ;  /* 0x0000000000017941 */ /* 0x000fea0003800000 */
.L_x_17117:
        /* <DEDUP_REMOVED lines=44> */
.L_x_17116:
[----:B------:R-:W-:Y:S05]  /*113d0*/  BSYNC B0 ;  /* 0x0000000000007941 */ /* 0x000fea0003800000 */
.L_x_17115:
        /* <DEDUP_REMOVED lines=12> */
.L_x_17119:
        /* <DEDUP_REMOVED lines=12> */
.L_x_17122:
[----:B------:R-:W-:Y:S02]  /*11560*/  IMAD.MOV.U32 R162, RZ, RZ, R176 ;  /* 0x000000ffffa27224 */ /* 0x000fe400078e00b0 */
.L_x_17123:
[----:B------:R-:W-:Y:S05]  /*11570*/  BSYNC B0 ;  /* 0x0000000000007941 */ /* 0x000fea0003800000 */
.L_x_17121:
        /* <DEDUP_REMOVED lines=18> */
.L_x_17127:
[----:B------:R-:W-:Y:S05]  /*116a0*/  BSYNC B1 ;  /* 0x0000000000017941 */ /* 0x000fea0003800000 */
.L_x_17126:
        /* <DEDUP_REMOVED lines=44> */
.L_x_17125:
[----:B------:R-:W-:Y:S05]  /*11970*/  BSYNC B0 ;  /* 0x0000000000007941 */ /* 0x000fea0003800000 */
.L_x_17124:
        /* <DEDUP_REMOVED lines=9> */
.L_x_17120:
        /* <DEDUP_REMOVED lines=52> */
.L_x_17128:
        /* <DEDUP_REMOVED lines=16> */
.L_x_17130:
[----:B-1----:R-:W-:Y:S02]  /*11e50*/  IMAD.MOV.U32 R166, RZ, RZ, R176 ;  /* 0x000000ffffa67224 */ /* 0x002fe400078e00b0 */
.L_x_17131:
[----:B------:R-:W-:Y:S05]  /*11e60*/  BSYNC B0 ;  /* 0x0000000000007941 */ /* 0x000fea0003800000 */
.L_x_17129:
        /* <DEDUP_REMOVED lines=16> */
.L_x_17135:
[----:B------:R-:W-:Y:S05]  /*11f70*/  BSYNC B1 ;  /* 0x0000000000017941 */ /* 0x000fea0003800000 */
.L_x_17134:
        /* <DEDUP_REMOVED lines=44> */
.L_x_17133:
[----:B------:R-:W-:Y:S05]  /*12240*/  BSYNC B0 ;  /* 0x0000000000007941 */ /* 0x000fea0003800000 */
.L_x_17132:
        /* <DEDUP_REMOVED lines=14> */
.L_x_17136:
        /* <DEDUP_REMOVED lines=12> */
.L_x_17139:
[----:B------:R-:W-:Y:S02]  /*123f0*/  IMAD.MOV.U32 R188, RZ, RZ, R176 ;  /* 0x000000ffffbc7224 */ /* 0x000fe400078e00b0 */
.L_x_17140:
[----:B------:R-:W-:Y:S05]  /*12400*/  BSYNC B0 ;  /* 0x0000000000007941 */ /* 0x000fea0003800000 */
.L_x_17138:
        /* <DEDUP_REMOVED lines=16> */
.L_x_17144:
[----:B------:R-:W-:Y:S05]  /*12510*/  BSYNC B1 ;  /* 0x0000000000017941 */ /* 0x000fea0003800000 */
.L_x_17143:
        /* <DEDUP_REMOVED lines=44> */
.L_x_17142:
[----:B------:R-:W-:Y:S05]  /*127e0*/  BSYNC B0 ;  /* 0x0000000000007941 */ /* 0x000fea0003800000 */
.L_x_17141:
        /* <DEDUP_REMOVED lines=9> */
.L_x_17137:
        /* <DEDUP_REMOVED lines=12> */
.L_x_17146:
[----:B------:R-:W-:Y:S02]  /*12940*/  IMAD.MOV.U32 R188, RZ, RZ, R176 ;  /* 0x000000ffffbc7224 */ /* 0x000fe400078e00b0 */
.L_x_17147:
[----:B------:R-:W-:Y:S05]  /*12950*/  BSYNC B0 ;  /* 0x0000000000007941 */ /* 0x000fea0003800000 */
.L_x_17145:
        /* <DEDUP_REMOVED lines=16> */
.L_x_17151:
[----:B------:R-:W-:Y:S05]  /*12a60*/  BSYNC B1 ;  /* 0x0000000000017941 */ /* 0x000fea0003800000 */
.L_x_17150:
        /* <DEDUP_REMOVED lines=44> */
.L_x_17149:
[----:B------:R-:W-:Y:S05]  /*12d30*/  BSYNC B0 ;  /* 0x0000000000007941 */ /* 0x000fea0003800000 */
.L_x_17148:
        /* <DEDUP_REMOVED lines=14> */
.L_x_17152:
        /* <DEDUP_REMOVED lines=12> */
.L_x_17155:
[----:B------:R-:W-:Y:S02]  /*12ee0*/  IMAD.MOV.U32 R116, RZ, RZ, R176 ;  /* 0x000000ffff747224 */ /* 0x000fe400078e00b0 */
.L_x_17156:
[----:B------:R-:W-:Y:S05]  /*12ef0*/  BSYNC B0 ;  /* 0x0000000000007941 */ /* 0x000fea0003800000 */
.L_x_17154:
        /* <DEDUP_REMOVED lines=16> */
.L_x_17160:
[----:B------:R-:W-:Y:S05]  /*13000*/  BSYNC B1 ;  /* 0x0000000000017941 */ /* 0x000fea0003800000 */
.L_x_17159:
        /* <DEDUP_REMOVED lines=44> */
.L_x_17158:
[----:B------:R-:W-:Y:S05]  /*132d0*/  BSYNC B0 ;  /* 0x0000000000007941 */ /* 0x000fea0003800000 */
.L_x_17157:
        /* <DEDUP_REMOVED lines=9> */
.L_x_17153:
        /* <DEDUP_REMOVED lines=12> */
.L_x_17162:
[----:B------:R-:W-:Y:S02]  /*13430*/  IMAD.MOV.U32 R116, RZ, RZ, R176 ;  /* 0x000000ffff747224 */ /* 0x000fe400078e00b0 */
.L_x_17163:
[----:B------:R-:W-:Y:S05]  /*13440*/  BSYNC B0 ;  /* 0x0000000000007941 */ /* 0x000fea0003800000 */
.L_x_17161:
        /* <DEDUP_REMOVED lines=16> */
.L_x_17167:
[----:B------:R-:W-:Y:S05]  /*13550*/  BSYNC B1 ;  /* 0x0000000000017941 */ /* 0x000fea0003800000 */
.L_x_17166:
        /* <DEDUP_REMOVED lines=44> */
.L_x_17165:
[----:B------:R-:W-:Y:S05]  /*13820*/  BSYNC B0 ;  /* 0x0000000000007941 */ /* 0x000fea0003800000 */
.L_x_17164:
        /* <DEDUP_REMOVED lines=14> */
.L_x_17168:
        /* <DEDUP_REMOVED lines=12> */
.L_x_17171:
[----:B------:R-:W-:Y:S02]  /*139d0*/  IMAD.MOV.U32 R193, RZ, RZ, R176 ;  /* 0x000000ffffc17224 */ /* 0x000fe400078e00b0 */
.L_x_17172:
[----:B------:R-:W-:Y:S05]  /*139e0*/  BSYNC B0 ;  /* 0x0000000000007941 */ /* 0x000fea0003800000 */
.L_x_17170:
        /* <DEDUP_REMOVED lines=16> */
.L_x_17176:
[----:B------:R-:W-:Y:S05]  /*13af0*/  BSYNC B1 ;  /* 0x0000000000017941 */ /* 0x000fea0003800000 */
.L_x_17175:
        /* <DEDUP_REMOVED lines=44> */
.L_x_17174:
[----:B------:R-:W-:Y:S05]  /*13dc0*/  BSYNC B0 ;  /* 0x0000000000007941 */ /* 0x000fea0003800000 */
.L_x_17173:
        /* <DEDUP_REMOVED lines=9> */
.L_x_17169:
        /* <DEDUP_REMOVED lines=12> */
.L_x_17178:
[----:B------:R-:W-:Y:S02]  /*13f20*/  IMAD.MOV.U32 R193, RZ, RZ, R176 ;  /* 0x000000ffffc17224 */ /* 0x000fe400078e00b0 */
.L_x_17179:
[----:B------:R-:W-:Y:S05]  /*13f30*/  BSYNC B0 ;  /* 0x0000000000007941 */ /* 0x000fea0003800000 */
.L_x_17177:
        /* <DEDUP_REMOVED lines=16> */
.L_x_17183:
[----:B------:R-:W-:Y:S05]  /*14040*/  BSYNC B1 ;  /* 0x0000000000017941 */ /* 0x000fea0003800000 */
.L_x_17182:
        /* <DEDUP_REMOVED lines=44> */
.L_x_17181:
[----:B------:R-:W-:Y:S05]  /*14310*/  BSYNC B0 ;  /* 0x0000000000007941 */ /* 0x000fea0003800000 */
.L_x_17180:
        /* <DEDUP_REMOVED lines=14> */
.L_x_17184:
        /* <DEDUP_REMOVED lines=12> */
.L_x_17187:
[----:B------:R-:W-:Y:S02]  /*144c0*/  MOV R188, R176 ;  /* 0x000000b000bc7202 */ /* 0x000fe40000000f00 */
.L_x_17188:
[----:B------:R-:W-:Y:S05]  /*144d0*/  BSYNC B0 ;  /* 0x0000000000007941 */ /* 0x000fea0003800000 */
.L_x_17186:
        /* <DEDUP_REMOVED lines=16> */
.L_x_17192:
[----:B------:R-:W-:Y:S05]  /*145e0*/  BSYNC B1 ;  /* 0x0000000000017941 */ /* 0x000fea0003800000 */
.L_x_17191:
        /* <DEDUP_REMOVED lines=44> */
.L_x_17190:
[----:B------:R-:W-:Y:S05]  /*148b0*/  BSYNC B0 ;  /* 0x0000000000007941 */ /* 0x000fea0003800000 */
.L_x_17189:
        /* <DEDUP_REMOVED lines=9> */
.L_x_17185:
        /* <DEDUP_REMOVED lines=12> */
.L_x_17194:
[----:B------:R-:W-:Y:S02]  /*14a10*/  MOV R188, R176 ;  /* 0x000000b000bc7202 */ /* 0x000fe40000000f00 */
.L_x_17195:
[----:B------:R-:W-:Y:S05]  /*14a20*/  BSYNC B0 ;  /* 0x0000000000007941 */ /* 0x000fea0003800000 */
.L_x_17193:
        /* <DEDUP_REMOVED lines=16> */
.L_x_17199:
[----:B------:R-:W-:Y:S05]  /*14b30*/  BSYNC B1 ;  /* 0x0000000000017941 */ /* 0x000fea0003800000 */
.L_x_17198:
        /* <DEDUP_REMOVED lines=44> */
.L_x_17197:
[----:B------:R-:W-:Y:S05]  /*14e00*/  BSYNC B0 ;  /* 0x0000000000007941 */ /* 0x000fea0003800000 */
.L_x_17196:
        /* <DEDUP_REMOVED lines=12> */
.L_x_17200:
        /* <DEDUP_REMOVED lines=12> */
.L_x_17203:
[----:B------:R-:W-:Y:S02]  /*14f90*/  IMAD.MOV.U32 R193, RZ, RZ, R176 ;  /* 0x000000ffffc17224 */ /* 0x000fe400078e00b0 */
.L_x_17204:
[----:B------:R-:W-:Y:S05]  /*14fa0*/  BSYNC B0 ;  /* 0x0000000000007941 */ /* 0x000fea0003800000 */
.L_x_17202:
        /* <DEDUP_REMOVED lines=16> */
.L_x_17208:
[----:B------:R-:W-:Y:S05]  /*150b0*/  BSYNC B1 ;  /* 0x0000000000017941 */ /* 0x000fea0003800000 */
.L_x_17207:
        /* <DEDUP_REMOVED lines=44> */
.L_x_17206:
[----:B------:R-:W-:Y:S05]  /*15380*/  BSYNC B0 ;  /* 0x0000000000007941 */ /* 0x000fea0003800000 */
.L_x_17205:
        /* <DEDUP_REMOVED lines=9> */
.L_x_17201:
        /* <DEDUP_REMOVED lines=12> */
.L_x_17210:
[----:B------:R-:W-:Y:S02]  /*154e0*/  IMAD.MOV.U32 R193, RZ, RZ, R176 ;  /* 0x000000ffffc17224 */ /* 0x000fe400078e00b0 */
.L_x_17211:
[----:B------:R-:W-:Y:S05]  /*154f0*/  BSYNC B0 ;  /* 0x0000000000007941 */ /* 0x000fea0003800000 */
.L_x_17209:
        /* <DEDUP_REMOVED lines=16> */
.L_x_17215:
[----:B------:R-:W-:Y:S05]  /*15600*/  BSYNC B1 ;  /* 0x0000000000017941 */ /* 0x000fea0003800000 */
.L_x_17214:
        /* <DEDUP_REMOVED lines=44> */
.L_x_17213:
[----:B------:R-:W-:Y:S05]  /*158d0*/  BSYNC B0 ;  /* 0x0000000000007941 */ /* 0x000fea0003800000 */
.L_x_17212:
        /* <DEDUP_REMOVED lines=12> */
.L_x_17216:
        /* <DEDUP_REMOVED lines=12> */
.L_x_17219:
[----:B------:R-:W-:Y:S02]  /*15a60*/  IMAD.MOV.U32 R193, RZ, RZ, R176 ;  /* 0x000000ffffc17224 */ /* 0x000fe400078e00b0 */
.L_x_17220:
[----:B------:R-:W-:Y:S05]  /*15a70*/  BSYNC B0 ;  /* 0x0000000000007941 */ /* 0x000fea0003800000 */
.L_x_17218:
        /* <DEDUP_REMOVED lines=16> */
.L_x_17224:
[----:B------:R-:W-:Y:S05]  /*15b80*/  BSYNC B1 ;  /* 0x0000000000017941 */ /* 0x000fea0003800000 */
.L_x_17223:
        /* <DEDUP_REMOVED lines=44> */
.L_x_17222:
[----:B------:R-:W-:Y:S05]  /*15e50*/  BSYNC B0 ;  /* 0x0000000000007941 */ /* 0x000fea0003800000 */
.L_x_17221:
        /* <DEDUP_REMOVED lines=9> */
.L_x_17217:
        /* <DEDUP_REMOVED lines=12> */
.L_x_17226:
[----:B------:R-:W-:Y:S02]  /*15fb0*/  IMAD.MOV.U32 R193, RZ, RZ, R176 ;  /* 0x000000ffffc17224 */ /* 0x000fe400078e00b0 */
.L_x_17227:
[----:B------:R-:W-:Y:S05]  /*15fc0*/  BSYNC B0 ;  /* 0x0000000000007941 */ /* 0x000fea0003800000 */
.L_x_17225:
        /* <DEDUP_REMOVED lines=16> */
.L_x_17231:
[----:B------:R-:W-:Y:S05]  /*160d0*/  BSYNC B1 ;  /* 0x0000000000017941 */ /* 0x000fea0003800000 */
.L_x_17230:
        /* <DEDUP_REMOVED lines=44> */
.L_x_17229:
[----:B------:R-:W-:Y:S05]  /*163a0*/  BSYNC B0 ;  /* 0x0000000000007941 */ /* 0x000fea0003800000 */
.L_x_17228:
        /* <DEDUP_REMOVED lines=12> */
.L_x_17232:
        /* <DEDUP_REMOVED lines=12> */
.L_x_17235:
[----:B------:R-:W-:Y:S02]  /*16530*/  IMAD.MOV.U32 R193, RZ, RZ, R176 ;  /* 0x000000ffffc17224 */ /* 0x000fe400078e00b0 */
.L_x_17236:
[----:B------:R-:W-:Y:S05]  /*16540*/  BSYNC B0 ;  /* 0x0000000000007941 */ /* 0x000fea0003800000 */
.L_x_17234:
        /* <DEDUP_REMOVED lines=16> */
.L_x_17240:
[----:B------:R-:W-:Y:S05]  /*16650*/  BSYNC B1 ;  /* 0x0000000000017941 */ /* 0x000fea0003800000 */
.L_x_17239:
        /* <DEDUP_REMOVED lines=44> */
.L_x_17238:
[----:B------:R-:W-:Y:S05]  /*16920*/  BSYNC B0 ;  /* 0x0000000000007941 */ /* 0x000fea0003800000 */
.L_x_17237:
        /* <DEDUP_REMOVED lines=9> */
.L_x_17233:
        /* <DEDUP_REMOVED lines=12> */
.L_x_17242:
[----:B------:R-:W-:Y:S02]  /*16a80*/  IMAD.MOV.U32 R193, RZ, RZ, R176 ;  /* 0x000000ffffc17224 */ /* 0x000fe400078e00b0 */
.L_x_17243:
[----:B------:R-:W-:Y:S05]  /*16a90*/  BSYNC B0 ;  /* 0x0000000000007941 */ /* 0x000fea0003800000 */
.L_x_17241:
        /* <DEDUP_REMOVED lines=16> */
.L_x_17247:
[----:B------:R-:W-:Y:S05]  /*16ba0*/  BSYNC B1 ;  /* 0x0000000000017941 */ /* 0x000fea0003800000 */
.L_x_17246:
        /* <DEDUP_REMOVED lines=44> */
.L_x_17245:
[----:B------:R-:W-:Y:S05]  /*16e70*/  BSYNC B0 ;  /* 0x0000000000007941 */ /* 0x000fea0003800000 */
.L_x_17244:
        /* <DEDUP_REMOVED lines=12> */
.L_x_17248:
        /* <DEDUP_REMOVED lines=12> */
.L_x_17251:
[----:B------:R-:W-:Y:S02]  /*17000*/  IMAD.MOV.U32 R193, RZ, RZ, R176 ;  /* 0x000000ffffc17224 */ /* 0x000fe400078e00b0 */
.L_x_17252:
[----:B------:R-:W-:Y:S05]  /*17010*/  BSYNC B0 ;  /* 0x0000000000007941 */ /* 0x000fea0003800000 */
.L_x_17250:
        /* <DEDUP_REMOVED lines=16> */
.L_x_17256:
[----:B------:R-:W-:Y:S05]  /*17120*/  BSYNC B1 ;  /* 0x0000000000017941 */ /* 0x000fea0003800000 */
.L_x_17255:
        /* <DEDUP_REMOVED lines=44> */
.L_x_17254:
[----:B------:R-:W-:Y:S05]  /*173f0*/  BSYNC B0 ;  /* 0x0000000000007941 */ /* 0x000fea0003800000 */
.L_x_17253:
        /* <DEDUP_REMOVED lines=9> */
.L_x_17249:
        /* <DEDUP_REMOVED lines=78> */
.L_x_17257:
[----:B0-----:R-:W-:Y:S01]  /*17970*/  FADD.FTZ R164, R192, R119 ;  /* 0x00000077c0a47221 */ /* 0x001fe20000010000 */
[----:B------:R-:W-:Y:S05]  /*17980*/  BRA.DIV ~URZ, `(.L_x_17258) ;  /* 0x000016427f007947 */ /* 0x000fea000b800000 */
[----:B------:R0:W1:Y:S02]  /*17990*/  SHFL.BFLY PT, R162, R164, 0x1, 0x1f ;  /* 0x0c201f00a4a27f89 */ /* 0x00006400000e0000 */
.L_x_17262:
        /* <DEDUP_REMOVED lines=84> */
.L_x_17263:
[----:B------:R-:W-:Y:S01]  /*17ee0*/  ULDC.U8 UR6, c[0x0][0x1f0] ;  /* 0x00007c0000067ab9 */ /* 0x000fe20000000000 */
[----:B------:R-:W-:Y:S01]  /*17ef0*/  FMUL.FTZ R167, R165, R165 ;  /* 0x000000a5a5a77220 */ /* 0x000fe20000410000 */
[----:B------:R-:W-:Y:S01]  /*17f00*/  ISETP.NE.AND P0, PT, RZ, UR6, PT ;  /* 0x00000006ff007c0c */ /* 0x000fe2000bf05270 */
[----:B-1----:R-:W-:Y:S01]  /*17f10*/  FADD.FTZ R189, R189, R164 ;  /* 0x000000a4bdbd7221 */ /* 0x002fe20000010000 */
[----:B------:R-:W-:Y:S01]  /*17f20*/  HADD2.F32 R197, -RZ, R111.H1_H1 ;  /* 0x3000006fffc57230 */ /* 0x000fe20000004100 */
[----:B------:R-:W-:Y:S01]  /*17f30*/  IMAD.MOV.U32 R166, RZ, RZ, c[0x0][0x1e0] ;  /* 0x00007800ffa67624 */ /* 0x000fe200078e00ff */
[----:B------:R-:W-:Y:S01]  /*17f40*/  FSEL R167, R167, RZ, P0 ;  /* 0x000000ffa7a77208 */ /* 0x000fe20000000000 */
[----:B0-----:R-:W-:Y:S01]  /*17f50*/  IMAD.MOV.U32 R164, RZ, RZ, 0x4 ;  /* 0x00000004ffa47424 */ /* 0x001fe200078e00ff */
        /* <DEDUP_REMOVED lines=9> */
[C---:B------:R-:W-:Y:S01]  /*17ff0*/  FADD.FTZ R193, -R189.reuse, R44 ;  /* 0x0000002cbdc17221 */ /* 0x040fe20000010100 */
[----:B------:R-:W-:Y:S01]  /*18000*/  HADD2.F32 R205, -RZ, R108.H1_H1 ;  /* 0x3000006cffcd7230 */ /* 0x000fe20000004100 */
[----:B------:R-:W1:Y:S01]  /*18010*/  MUFU.RSQ R195, R166 ;  /* 0x000000a600c37308 */ /* 0x000e620000001400 */
[C---:B------:R-:W-:Y:S01]  /*18020*/  FADD.FTZ R167, -R189.reuse, R45 ;  /* 0x0000002dbda77221 */ /* 0x040fe20000010100 */
[----:B------:R-:W-:Y:S01]  /*18030*/  HADD2.F32 R201, -RZ, R109.H1_H1 ;  /* 0x3000006dffc97230 */ /* 0x000fe20000004100 */
[----:B------:R-:W-:Y:S01]  /*18040*/  FADD.FTZ R59, -R189, R59 ;  /* 0x0000003bbd3b7221 */ /* 0x000fe20000010100 */
[----:B------:R-:W-:Y:S01]  /*18050*/  HADD2.F32 R204, -RZ, R90.H1_H1 ;  /* 0x3000005affcc7230 */ /* 0x000fe20000004100 */
[----:B------:R-:W-:Y:S01]  /*18060*/  @!P1 IMAD.WIDE R44, R179, R164, c[0x0][0x1a8] ;  /* 0x00006a00b32c9625 */ /* 0x000fe200078e02a4 */
[----:B------:R-:W-:-:S02]  /*18070*/  HADD2.F32 R214, -RZ, R88.H1_H1 ;  /* 0x30000058ffd67230 */ /* 0x000fc40000004100 */
[----:B------:R-:W-:Y:S01]  /*18080*/  HADD2.F32 R213, -RZ, R88.H0_H0 ;  /* 0x20000058ffd57230 */ /* 0x000fe20000004100 */
[C---:B------:R-:W-:Y:S01]  /*18090*/  FADD.FTZ R70, -R189.reuse, R70 ;  /* 0x00000046bd467221 */ /* 0x040fe20000010100 */
[----:B------:R-:W-:Y:S01]  /*180a0*/  HADD2.F32 R208, -RZ, R87.H1_H1 ;  /* 0x30000057ffd07230 */ /* 0x000fe20000004100 */
[C---:B------:R-:W-:Y:S01]  /*180b0*/  FADD.FTZ R67, -R189.reuse, R67 ;  /* 0x00000043bd437221 */ /* 0x040fe20000010100 */
[----:B------:R-:W-:Y:S01]  /*180c0*/  HADD2.F32 R209, -RZ, R103.H1_H1 ;  /* 0x30000067ffd17230 */ /* 0x000fe20000004100 */
[C---:B------:R-:W-:Y:S01]  /*180d0*/  FADD.FTZ R62, -R189.reuse, R62 ;  /* 0x0000003ebd3e7221 */ /* 0x040fe20000010100 */
[----:B------:R-:W-:Y:S01]  /*180e0*/  HADD2.F32 R217, -RZ, R102.H1_H1 ;  /* 0x30000066ffd97230 */ /* 0x000fe20000004100 */
[C---:B------:R-:W-:Y:S01]  /*180f0*/  FADD.FTZ R65, -R189.reuse, R65 ;  /* 0x00000041bd417221 */ /* 0x040fe20000010100 */
[----:B-1----:R1:W-:Y:S01]  /*18100*/  @!P1 STG.E [R44.64], R195 ;  /* 0x000000c32c009986 */ /* 0x0023e2000c101904 */
[C---:B------:R-:W-:Y:S01]  /*18110*/  FADD.FTZ R66, -R189.reuse, R66 ;  /* 0x00000042bd427221 */ /* 0x040fe20000010100 */
[----:B------:R-:W-:Y:S01]  /*18120*/  HADD2.F32 R212, -RZ, R101.H0_H0 ;  /* 0x20000065ffd47230 */ /* 0x000fe20000004100 */
[C---:B------:R-:W-:Y:S01]  /*18130*/  FADD.FTZ R48, -R189.reuse, R48 ;  /* 0x00000030bd307221 */ /* 0x040fe20000010100 */
[----:B------:R-:W-:Y:S01]  /*18140*/  HADD2.F32 R216, -RZ, R85.H1_H1 ;  /* 0x30000055ffd87230 */ /* 0x000fe20000004100 */
[C---:B------:R-:W-:Y:S01]  /*18150*/  FADD.FTZ R51, -R189.reuse, R51 ;  /* 0x00000033bd337221 */ /* 0x040fe20000010100 */
[----:B------:R-:W-:Y:S01]  /*18160*/  HADD2.F32 R215, -RZ, R101.H1_H1 ;  /* 0x30000065ffd77230 */ /* 0x000fe20000004100 */
[----:B------:R-:W-:-:S02]  /*18170*/  FADD.FTZ R71, -R189, R71 ;  /* 0x00000047bd477221 */ /* 0x000fc40000010100 */
[C---:B0-----:R-:W-:Y:S02]  /*18180*/  FADD.FTZ R162, -R189.reuse, R55 ;  /* 0x00000037bda27221 */ /* 0x041fe40000010100 */
[C---:B------:R-:W-:Y:S01]  /*18190*/  FADD.FTZ R202, -R189.reuse, R60 ;  /* 0x0000003cbdca7221 */ /* 0x040fe20000010100 */
[----:B-1----:R-:W-:Y:S01]  /*181a0*/  HADD2.F32 R44, -RZ, R115.H0_H0 ;  /* 0x20000073ff2c7230 */ /* 0x002fe20000004100 */
[C---:B------:R-:W-:Y:S02]  /*181b0*/  FADD.FTZ R58, -R189.reuse, R58 ;  /* 0x0000003abd3a7221 */ /* 0x040fe40000010100 */
[C---:B------:R-:W-:Y:S02]  /*181c0*/  FADD.FTZ R165, -R189.reuse, R50 ;  /* 0x00000032bda57221 */ /* 0x040fe40000010100 */
[C---:B------:R-:W-:Y:S02]  /*181d0*/  FADD.FTZ R46, -R189.reuse, R46 ;  /* 0x0000002ebd2e7221 */ /* 0x040fe40000010100 */
[----:B------:R-:W-:-:S02]  /*181e0*/  FADD.FTZ R166, -R189, R116 ;  /* 0x00000074bda67221 */ /* 0x000fc40000010100 */
[----:B------:R-:W-:Y:S01]  /*181f0*/  FMUL.FTZ R194, R195, R59 ;  /* 0x0000003bc3c27220 */ /* 0x000fe20000410000 */
[----:B------:R-:W-:Y:S01]  /*18200*/  HADD2.F32 R59, -RZ, R99.H0_H0 ;  /* 0x20000063ff3b7230 */ /* 0x000fe20000004100 */
[C---:B------:R-:W-:Y:S02]  /*18210*/  FADD.FTZ R60, -R189.reuse, R61 ;  /* 0x0000003dbd3c7221 */ /* 0x040fe40000010100 */
[----:B------:R-:W-:Y:S02]  /*18220*/  FADD.FTZ R190, -R189, R47 ;  /* 0x0000002fbdbe7221 */ /* 0x000fe40000010100 */
[C---:B------:R-:W-:Y:S02]  /*18230*/  FMUL.FTZ R55, R195.reuse, R70 ;  /* 0x00000046c3377220 */ /* 0x040fe40000410000 */
[C---:B------:R-:W-:Y:S02]  /*18240*/  FMUL.FTZ R50, R195.reuse, R67 ;  /* 0x00000043c3327220 */ /* 0x040fe40000410000 */
[----:B------:R-:W-:-:S02]  /*18250*/  FMUL.FTZ R116, R195, R62 ;  /* 0x0000003ec3747220 */ /* 0x000fc40000410000 */
[C---:B------:R-:W-:Y:S02]  /*18260*/  FADD.FTZ R64, -R189.reuse, R64 ;  /* 0x00000040bd407221 */ /* 0x040fe40000010100 */
[----:B------:R-:W-:Y:S02]  /*18270*/  FADD.FTZ R61, -R189, R56 ;  /* 0x00000038bd3d7221 */ /* 0x000fe40000010100 */
[C---:B------:R-:W-:Y:S02]  /*18280*/  FMUL.FTZ R70, R195.reuse, R65 ;  /* 0x00000041c3467220 */ /* 0x040fe40000410000 */
[C---:B------:R-:W-:Y:S02]  /*18290*/  FMUL.FTZ R47, R195.reuse, R66 ;  /* 0x00000042c32f7220 */ /* 0x040fe40000410000 */
[C---:B------:R-:W-:Y:S01]  /*182a0*/  FMUL.FTZ R62, R195.reuse, R48 ;  /* 0x00000030c33e7220 */ /* 0x040fe20000410000 */
[----:B------:R-:W-:Y:S01]  /*182b0*/  HADD2.F32 R48, -RZ, R99.H1_H1 ;  /* 0x30000063ff307230 */ /* 0x000fe20000004100 */
[C---:B------:R-:W-:Y:S01]  /*182c0*/  FMUL.FTZ R67, R195.reuse, R51 ;  /* 0x00000033c3437220 */ /* 0x040fe20000410000 */
[----:B------:R-:W-:Y:S01]  /*182d0*/  HADD2.F32 R51, -RZ, R115.H1_H1 ;  /* 0x30000073ff337230 */ /* 0x000fe20000004100 */
[----:B------:R-:W-:-:S02]  /*182e0*/  FMUL.FTZ R56, R195, R71 ;  /* 0x00000047c3387220 */ /* 0x000fc40000410000 */
[----:B------:R-:W-:Y:S02]  /*182f0*/  FMUL.FTZ R65, R195, R162 ;  /* 0x000000a2c3417220 */ /* 0x000fe40000410000 */
[----:B------:R-:W-:Y:S02]  /*18300*/  FADD.FTZ R57, -R189, R57 ;  /* 0x00000039bd397221 */ /* 0x000fe40000010100 */
[C---:B------:R-:W-:Y:S01]  /*18310*/  FMUL.FTZ R71, R195.reuse, R58 ;  /* 0x0000003ac3477220 */ /* 0x040fe20000410000 */
[----:B------:R-:W-:Y:S01]  /*18320*/  HADD2.F32 R58, -RZ, R98.H0_H0 ;  /* 0x20000062ff3a7230 */ /* 0x000fe20000004100 */
[----:B------:R-:W-:Y:S01]  /*18330*/  FMUL.FTZ R162, R195, R46 ;  /* 0x0000002ec3a27220 */ /* 0x000fe20000410000 */
[----:B------:R-:W-:Y:S01]  /*18340*/  HADD2.F32 R46, -RZ, R114.H0_H0 ;  /* 0x20000072ff2e7230 */ /* 0x000fe20000004100 */
[C---:B------:R-:W-:Y:S02]  /*18350*/  FADD.FTZ R68, -R189.reuse, R68 ;  /* 0x00000044bd447221 */ /* 0x040fe40000010100 */
[----:B------:R-:W-:-:S02]  /*18360*/  FADD.FTZ R52, -R189, R52 ;  /* 0x00000034bd347221 */ /* 0x000fc40000010100 */
[C---:B------:R-:W-:Y:S02]  /*18370*/  FADD.FTZ R163, -R189.reuse, R49 ;  /* 0x00000031bda37221 */ /* 0x040fe40000010100 */
[----:B------:R-:W-:Y:S02]  /*18380*/  FADD.FTZ R199, -R189, R63 ;  /* 0x0000003fbdc77221 */ /* 0x000fe40000010100 */
[----:B------:R-:W-:Y:S02]  /*18390*/  FMUL.FTZ R49, R195, R64 ;  /* 0x00000040c3317220 */ /* 0x000fe40000410000 */
[----:B------:R-:W-:Y:S02]  /*183a0*/  FFMA.FTZ R59, R47, R59, R24 ;  /* 0x0000003b2f3b7223 */ /* 0x000fe40000010018 */
[C---:B------:R-:W-:Y:S02]  /*183b0*/  FADD.FTZ R69, -R189.reuse, R69 ;  /* 0x00000045bd457221 */ /* 0x040fe40000010100 */
[----:B------:R-:W-:-:S02]  /*183c0*/  FADD.FTZ R191, -R189, R53 ;  /* 0x00000035bdbf7221 */ /* 0x000fc40000010100 */
[C---:B------:R-:W-:Y:S02]  /*183d0*/  FADD.FTZ R63, -R189.reuse, R54 ;  /* 0x00000036bd3f7221 */ /* 0x040fe40000010100 */
[C---:B------:R-:W-:Y:S02]  /*183e0*/  FADD.FTZ R117, -R189.reuse, R117 ;  /* 0x00000075bd757221 */ /* 0x040fe40000010100 */
[C---:B------:R-:W-:Y:S02]  /*183f0*/  FADD.FTZ R118, -R189.reuse, R118 ;  /* 0x00000076bd767221 */ /* 0x040fe40000010100 */
[----:B------:R-:W-:Y:S01]  /*18400*/  FADD.FTZ R192, -R189, R119 ;  /* 0x00000077bdc07221 */ /* 0x000fe20000010100 */
[----:B------:R-:W-:Y:S01]  /*18410*/  HADD2.F32 R119, -RZ, R94.H0_H0 ;  /* 0x2000005eff777230 */ /* 0x000fe20000004100 */
[----:B------:R-:W-:Y:S02]  /*18420*/  FFMA.FTZ R47, R47, R44, R134 ;  /* 0x0000002c2f2f7223 */ /* 0x000fe40000010086 */
[----:B------:R-:W-:Y:S01]  /*18430*/  FMUL.FTZ R189, R195, R57 ;  /* 0x00000039c3bd7220 */ /* 0x000fe20000410000 */
[----:B------:R-:W-:Y:S01]  /*18440*/  HADD2.F32 R57, -RZ, R97.H0_H0 ;  /* 0x20000061ff397230 */ /* 0x000fe20000004100 */
[----:B------:R-:W-:-:S02]  /*18450*/  FFMA.FTZ R48, R50, R48, R25 ;  /* 0x0000003032307223 */ /* 0x000fc40000010019 */
[----:B------:R-:W-:Y:S01]  /*18460*/  FFMA.FTZ R44, R50, R51, R136 ;  /* 0x00000033322c7223 */ /* 0x000fe20000010088 */
[--C-:B------:R-:W-:Y:S01]  /*18470*/  HADD2.F32 R50, -RZ, R113.reuse.H0_H0 ;  /* 0x20000071ff327230 */ /* 0x100fe20000004100 */
[C---:B------:R-:W-:Y:S01]  /*18480*/  FMUL.FTZ R53, R195.reuse, R68 ;  /* 0x00000044c3357220 */ /* 0x040fe20000410000 */
[----:B------:R-:W-:Y:S01]  /*18490*/  HADD2.F32 R68, -RZ, R113.H1_H1 ;  /* 0x30000071ff447230 */ /* 0x000fe20000004100 */
[----:B------:R-:W-:Y:S01]  /*184a0*/  FMUL.FTZ R66, R195, R52 ;  /* 0x00000034c3427220 */ /* 0x000fe20000410000 */
[----:B------:R-:W-:Y:S01]  /*184b0*/  HADD2.F32 R52, -RZ, R97.H1_H1 ;  /* 0x30000061ff347230 */ /* 0x000fe20000004100 */
[C---:B------:R-:W-:Y:S01]  /*184c0*/  FFMA.FTZ R58, R49.reuse, R58, R22 ;  /* 0x0000003a313a7223 */ /* 0x040fe20000010016 */
[----:B------:R-:W-:Y:S01]  /*184d0*/  HADD2.F32 R51, -RZ, R98.H1_H1 ;  /* 0x30000062ff337230 */ /* 0x000fe20000004100 */
[----:B------:R-:W-:Y:S01]  /*184e0*/  FFMA.FTZ R46, R49, R46, R130 ;  /* 0x0000002e312e7223 */ /* 0x000fe20000010082 */
[----:B------:R-:W-:Y:S01]  /*184f0*/  HADD2.F32 R49, -RZ, R114.H1_H1 ;  /* 0x30000072ff317230 */ /* 0x000fe20000004100 */
[C---:B------:R-:W-:Y:S01]  /*18500*/  FMUL.FTZ R54, R195.reuse, R69 ;  /* 0x00000045c3367220 */ /* 0x040fe20000410000 */
[----:B------:R-:W-:Y:S01]  /*18510*/  F2FP.PACK_AB R59, R48, R59 ;  /* 0x0000003b303b723e */ /* 0x000fe200000000ff */
[C---:B------:R-:W-:Y:S01]  /*18520*/  FMUL.FTZ R64, R195.reuse, R63 ;  /* 0x0000003fc3407220 */ /* 0x040fe20000410000 */
[----:B------:R-:W-:Y:S01]  /*18530*/  HADD2.F32 R48, -RZ, R84.H0_H0 ;  /* 0x20000054ff307230 */ /* 0x000fe20000004100 */
[C---:B------:R-:W-:Y:S01]  /*18540*/  FMUL.FTZ R69, R195.reuse, R61 ;  /* 0x0000003dc3457220 */ /* 0x040fe20000410000 */
[----:B------:R-:W-:Y:S01]  /*18550*/  F2FP.PACK_AB R47, R44, R47 ;  /* 0x0000002f2c2f723e */ /* 0x000fe200000000ff */
[----:B------:R-:W-:-:S02]  /*18560*/  FMUL.FTZ R63, R195, R165 ;  /* 0x000000a5c33f7220 */ /* 0x000fc40000410000 */
[----:B------:R-:W-:Y:S02]  /*18570*/  FMUL.FTZ R45, R195, R167 ;  /* 0x000000a7c32d7220 */ /* 0x000fe40000410000 */
[C---:B------:R-:W-:Y:S02]  /*18580*/  FFMA.FTZ R57, R55.reuse, R57, R20 ;  /* 0x0000003937397223 */ /* 0x040fe40000010014 */
[----:B------:R-:W-:Y:S02]  /*18590*/  FFMA.FTZ R50, R55, R50, R128 ;  /* 0x0000003237327223 */ /* 0x000fe40000010080 */
[C---:B------:R-:W-:Y:S02]  /*185a0*/  FMUL.FTZ R61, R195.reuse, R163 ;  /* 0x000000a3c33d7220 */ /* 0x040fe40000410000 */
[C---:B------:R-:W-:Y:S02]  /*185b0*/  FMUL.FTZ R165, R195.reuse, R166 ;  /* 0x000000a6c3a57220 */ /* 0x040fe40000410000 */
[----:B------:R-:W-:Y:S01]  /*185c0*/  FMUL.FTZ R167, R195, R118 ;  /* 0x00000076c3a77220 */ /* 0x000fe20000410000 */
[----:B------:R-:W-:Y:S01]  /*185d0*/  HADD2.F32 R118, -RZ, R112.H0_H0 ;  /* 0x20000070ff767230 */ /* 0x000fe20000004100 */
[----:B------:R-:W-:-:S02]  /*185e0*/  FFMA.FTZ R52, R56, R52, R21 ;  /* 0x0000003438347223 */ /* 0x000fc40000010015 */
[----:B------:R-:W-:Y:S01]  /*185f0*/  FFMA.FTZ R55, R56, R68, R129 ;  /* 0x0000004438377223 */ /* 0x000fe20000010081 */
[--C-:B------:R-:W-:Y:S01]  /*18600*/  HADD2.F32 R56, -RZ, R96.reuse.H0_H0 ;  /* 0x20000060ff387230 */ /* 0x100fe20000004100 */
[C---:B------:R-:W-:Y:S01]  /*18610*/  FMUL.FTZ R202, R195.reuse, R202 ;  /* 0x000000cac3ca7220 */ /* 0x040fe20000410000 */
[----:B------:R-:W-:Y:S01]  /*18620*/  HADD2.F32 R68, -RZ, R96.H1_H1 ;  /* 0x30000060ff447230 */ /* 0x000fe20000004100 */
[C---:B------:R-:W-:Y:S01]  /*18630*/  FMUL.FTZ R60, R195.reuse, R60 ;  /* 0x0000003cc33c7220 */ /* 0x040fe20000410000 */
[----:B------:R-:W-:Y:S01]  /*18640*/  F2FP.PACK_AB R57, R52, R57 ;  /* 0x000000393439723e */ /* 0x000fe200000000ff */
[C---:B------:R-:W-:Y:S02]  /*18650*/  FMUL.FTZ R199, R195.reuse, R199 ;  /* 0x000000c7c3c77220 */ /* 0x040fe40000410000 */
[C---:B------:R-:W-:Y:S02]  /*18660*/  FMUL.FTZ R191, R195.reuse, R191 ;  /* 0x000000bfc3bf7220 */ /* 0x040fe40000410000 */
[----:B------:R-:W-:-:S02]  /*18670*/  FMUL.FTZ R193, R195, R193 ;  /* 0x000000c1c3c17220 */ /* 0x000fc40000410000 */
[C---:B------:R-:W-:Y:S01]  /*18680*/  FMUL.FTZ R163, R195.reuse, R190 ;  /* 0x000000bec3a37220 */ /* 0x040fe20000410000 */
[----:B------:R-:W-:Y:S01]  /*18690*/  HADD2.F32 R190, -RZ, R111.H0_H0 ;  /* 0x2000006fffbe7230 */ /* 0x000fe20000004100 */
[C---:B------:R-:W-:Y:S01]  /*186a0*/  FMUL.FTZ R166, R195.reuse, R117 ;  /* 0x00000075c3a67220 */ /* 0x040fe20000410000 */
[--C-:B------:R-:W-:Y:S01]  /*186b0*/  HADD2.F32 R117, -RZ, R95.reuse.H1_H1 ;  /* 0x3000005fff757230 */ /* 0x100fe20000004100 */
[----:B------:R-:W-:Y:S01]  /*186c0*/  FMUL.FTZ R192, R195, R192 ;  /* 0x000000c0c3c07220 */ /* 0x000fe20000410000 */
[----:B------:R-:W-:Y:S01]  /*186d0*/  HADD2.F32 R195, -RZ, R112.H1_H1 ;  /* 0x30000070ffc37230 */ /* 0x000fe20000004100 */
[C---:B------:R-:W-:Y:S02]  /*186e0*/  FFMA.FTZ R51, R70.reuse, R51, R23 ;  /* 0x0000003346337223 */ /* 0x040fe40000010017 */
[----:B------:R-:W-:Y:S01]  /*186f0*/  FFMA.FTZ R49, R70, R49, R131 ;  /* 0x0000003146317223 */ /* 0x000fe20000010083 */
[----:B------:R-:W-:Y:S01]  /*18700*/  HADD2.F32 R70, -RZ, R95.H0_H0 ;  /* 0x2000005fff467230 */ /* 0x000fe20000004100 */
[----:B------:R-:W-:Y:S01]  /*18710*/  FFMA.FTZ R56, R53, R56, R18 ;  /* 0x0000003835387223 */ /* 0x000fe20000010012 */
[----:B------:R-:W-:Y:S01]  /*18720*/  F2FP.PACK_AB R58, R51, R58 ;  /* 0x0000003a333a723e */ /* 0x000fe200000000ff */
[----:B------:R-:W-:Y:S01]  /*18730*/  FFMA.FTZ R118, R53, R118, R126 ;  /* 0x0000007635767223 */ /* 0x000fe2000001007e */
[----:B------:R-:W-:Y:S01]  /*18740*/  HADD2.F32 R51, -RZ, R100.H1_H1 ;  /* 0x30000064ff337230 */ /* 0x000fe20000004100 */
[C---:B------:R-:W-:Y:S01]  /*18750*/  FFMA.FTZ R53, R54.reuse, R68, R19 ;  /* 0x0000004436357223 */ /* 0x040fe20000010013 */
[----:B------:R-:W-:Y:S01]  /*18760*/  F2FP.PACK_AB R46, R49, R46 ;  /* 0x0000002e312e723e */ /* 0x000fe200000000ff */
[----:B------:R-:W-:Y:S01]  /*18770*/  FFMA.FTZ R195, R54, R195, R127 ;  /* 0x000000c336c37223 */ /* 0x000fe2000001007f */
[--C-:B------:R-:W-:Y:S01]  /*18780*/  HADD2.F32 R54, -RZ, R110.reuse.H0_H0 ;  /* 0x2000006eff367230 */ /* 0x100fe20000004100 */
[----:B------:R-:W-:Y:S01]  /*18790*/  FFMA.FTZ R70, R71, R70, R32 ;  /* 0x0000004647467223 */ /* 0x000fe20000010020 */
[----:B------:R-:W-:Y:S01]  /*187a0*/  F2FP.PACK_AB R56, R53, R56 ;  /* 0x000000383538723e */ /* 0x000fe200000000ff */
[----:B------:R-:W-:Y:S01]  /*187b0*/  FFMA.FTZ R71, R71, R190, R141 ;  /* 0x000000be47477223 */ /* 0x000fe2000001008d */
[----:B------:R-:W-:Y:S01]  /*187c0*/  HADD2.F32 R190, -RZ, R110.H1_H1 ;  /* 0x3000006effbe7230 */ /* 0x000fe20000004100 */
[----:B------:R-:W-:Y:S01]  /*187d0*/  FFMA.FTZ R119, R69, R119, R30 ;  /* 0x0000007745777223 */ /* 0x000fe2000001001e */
[----:B------:R-:W-:Y:S01]  /*187e0*/  F2FP.PACK_AB R44, R195, R118 ;  /* 0x00000076c32c723e */ /* 0x000fe200000000ff */
[----:B------:R-:W-:-:S02]  /*187f0*/  FFMA.FTZ R54, R69, R54, R139 ;  /* 0x0000003645367223 */ /* 0x000fc4000001008b */
[----:B------:R-:W-:Y:S01]  /*18800*/  FFMA.FTZ R68, R194, R197, R144 ;  /* 0x000000c5c2447223 */ /* 0x000fe20000010090 */
[----:B------:R-:W-:Y:S01]  /*18810*/  HADD2.F32 R197, -RZ, R93.H0_H0 ;  /* 0x2000005dffc57230 */ /* 0x000fe20000004100 */
[C---:B------:R-:W-:Y:S02]  /*18820*/  FFMA.FTZ R196, R189.reuse, R196, R31 ;  /* 0x000000c4bdc47223 */ /* 0x040fe4000001001f */
[----:B------:R-:W-:Y:S01]  /*18830*/  FFMA.FTZ R69, R189, R190, R142 ;  /* 0x000000bebd457223 */ /* 0x000fe2000001008e */
[----:B------:R-:W-:Y:S01]  /*18840*/  HADD2.F32 R189, -RZ, R92.H0_H0 ;  /* 0x2000005cffbd7230 */ /* 0x000fe20000004100 */
[----:B------:R-:W-:Y:S01]  /*18850*/  FFMA.FTZ R200, R116, R197, R28 ;  /* 0x000000c574c87223 */ /* 0x000fe2000001001c */
[----:B------:R-:W-:Y:S01]  /*18860*/  HADD2.F32 R190, -RZ, R108.H0_H0 ;  /* 0x2000006cffbe7230 */ /* 0x000fe20000004100 */
[----:B------:R-:W-:Y:S01]  /*18870*/  FFMA.FTZ R203, R199, R198, R29 ;  /* 0x000000c6c7cb7223 */ /* 0x000fe2000001001d */
[--C-:B------:R-:W-:Y:S01]  /*18880*/  HADD2.F32 R197, -RZ, R91.reuse.H0_H0 ;  /* 0x2000005bffc57230 */ /* 0x100fe20000004100 */
[C---:B------:R-:W-:Y:S01]  /*18890*/  FFMA.FTZ R206, R202.reuse, R189, R26 ;  /* 0x000000bdcace7223 */ /* 0x040fe2000001001a */
[----:B------:R-:W-:Y:S01]  /*188a0*/  HADD2.F32 R198, -RZ, R91.H1_H1 ;  /* 0x3000005bffc67230 */ /* 0x000fe20000004100 */
[----:B------:R-:W-:Y:S01]  /*188b0*/  FFMA.FTZ R202, R202, R190, R135 ;  /* 0x000000becaca7223 */ /* 0x000fe20000010087 */
[--C-:B------:R-:W-:Y:S01]  /*188c0*/  HADD2.F32 R189, -RZ, R107.reuse.H1_H1 ;  /* 0x3000006bffbd7230 */ /* 0x100fe20000004100 */
[----:B------:R-:W-:Y:S01]  /*188d0*/  FFMA.FTZ R117, R194, R117, R33 ;  /* 0x00000075c2757223 */ /* 0x000fe20000010021 */
[----:B------:R-:W-:Y:S01]  /*188e0*/  HADD2.F32 R190, -RZ, R107.H0_H0 ;  /* 0x2000006bffbe7230 */ /* 0x000fe20000004100 */
[C---:B------:R-:W-:Y:S01]  /*188f0*/  FFMA.FTZ R207, R60.reuse, R207, R27 ;  /* 0x000000cf3ccf7223 */ /* 0x040fe2000001001b */
[----:B------:R-:W-:Y:S01]  /*18900*/  HADD2.F32 R194, -RZ, R109.H0_H0 ;  /* 0x2000006dffc27230 */ /* 0x000fe20000004100 */
[----:B------:R-:W-:Y:S01]  /*18910*/  FFMA.FTZ R205, R60, R205, R138 ;  /* 0x000000cd3ccd7223 */ /* 0x000fe2000001008a */
[----:B------:R-:W-:Y:S01]  /*18920*/  F2FP.PACK_AB R54, R69, R54 ;  /* 0x000000364536723e */ /* 0x000fe200000000ff */
[----:B------:R-:W-:Y:S01]  /*18930*/  FFMA.FTZ R199, R199, R201, R140 ;  /* 0x000000c9c7c77223 */ /* 0x000fe2000001008c */
[----:B------:R-:W-:Y:S01]  /*18940*/  HADD2.F32 R201, -RZ, R90.H0_H0 ;  /* 0x2000005affc97230 */ /* 0x000fe20000004100 */
[----:B------:R-:W-:Y:S01]  /*18950*/  FFMA.FTZ R197, R63, R197, R40 ;  /* 0x000000c53fc57223 */ /* 0x000fe20000010028 */
[----:B------:R-:W-:Y:S01]  /*18960*/  F2FP.PACK_AB R49, R203, R200 ;  /* 0x000000c8cb31723e */ /* 0x000fe200000000ff */
[----:B------:R-:W-:-:S02]  /*18970*/  FFMA.FTZ R198, R67, R198, R41 ;  /* 0x000000c643c67223 */ /* 0x000fc40000010029 */
[----:B------:R-:W-:Y:S01]  /*18980*/  FFMA.FTZ R60, R67, R189, R152 ;  /* 0x000000bd433c7223 */ /* 0x000fe20000010098 */
[----:B------:R-:W-:Y:S01]  /*18990*/  HADD2.F32 R67, -RZ, R89.H0_H0 ;  /* 0x20000059ff437230 */ /* 0x000fe20000004100 */
[----:B------:R-:W-:Y:S01]  /*189a0*/  FFMA.FTZ R63, R63, R190, R149 ;  /* 0x000000be3f3f7223 */ /* 0x000fe20000010095 */
[--C-:B------:R-:W-:Y:S01]  /*189b0*/  HADD2.F32 R190, -RZ, R106.reuse.H0_H0 ;  /* 0x2000006affbe7230 */ /* 0x100fe20000004100 */
        /* <DEDUP_REMOVED lines=8> */
[C---:B------:R-:W-:Y:S01]  /*18a40*/  FFMA.FTZ R204, R61.reuse, R204, R39 ;  /* 0x000000cc3dcc7223 */ /* 0x040fe20000010027 */
[----:B------:R-:W-:Y:S01]  /*18a50*/  F2FP.PACK_AB R63, R60, R63 ;  /* 0x0000003f3c3f723e */ /* 0x000fe200000000ff */
[----:B------:R-:W-:Y:S01]  /*18a60*/  FFMA.FTZ R64, R64, R189, R145 ;  /* 0x000000bd40407223 */ /* 0x000fe20000010091 */
[----:B------:R-:W-:Y:S01]  /*18a70*/  HADD2.F32 R189, -RZ, R104.H1_H1 ;  /* 0x30000068ffbd7230 */ /* 0x000fe20000004100 */
[----:B------:R-:W-:Y:S01]  /*18a80*/  FFMA.FTZ R61, R61, R194, R150 ;  /* 0x000000c23d3d7223 */ /* 0x000fe20000010096 */
[----:B------:R-:W-:Y:S01]  /*18a90*/  HADD2.F32 R194, -RZ, R105.H1_H1 ;  /* 0x30000069ffc27230 */ /* 0x000fe20000004100 */
[----:B------:R-:W-:-:S02]  /*18aa0*/  FFMA.FTZ R214, R191, R214, R35 ;  /* 0x000000d6bfd67223 */ /* 0x000fc40000010023 */
[----:B------:R-:W-:Y:S01]  /*18ab0*/  FFMA.FTZ R211, R65, R190, R37 ;  /* 0x000000be41d37223 */ /* 0x000fe20000010025 */
[----:B------:R-:W-:Y:S01]  /*18ac0*/  HADD2.F32 R190, -RZ, R103.H0_H0 ;  /* 0x20000067ffbe7230 */ /* 0x000fe20000004100 */
[----:B------:R-:W-:Y:S01]  /*18ad0*/  FFMA.FTZ R191, R191, R189, R146 ;  /* 0x000000bdbfbf7223 */ /* 0x000fe20000010092 */
[----:B------:R-:W-:Y:S01]  /*18ae0*/  HADD2.F32 R189, -RZ, R86.H0_H0 ;  /* 0x20000056ffbd7230 */ /* 0x000fe20000004100 */
[----:B------:R-:W-:Y:S01]  /*18af0*/  FFMA.FTZ R65, R65, R194, R148 ;  /* 0x000000c241417223 */ /* 0x000fe20000010094 */
[----:B------:R-:W-:Y:S01]  /*18b00*/  HADD2.F32 R194, -RZ, R102.H0_H0 ;  /* 0x20000066ffc27230 */ /* 0x000fe20000004100 */
[C---:B------:R-:W-:Y:S01]  /*18b10*/  FFMA.FTZ R213, R66.reuse, R213, R34 ;  /* 0x000000d542d57223 */ /* 0x040fe20000010022 */
[----:B------:R-:W-:Y:S01]  /*18b20*/  F2FP.PACK_AB R62, R61, R62 ;  /* 0x0000003e3d3e723e */ /* 0x000fe200000000ff */
[----:B------:R-:W-:Y:S01]  /*18b30*/  FFMA.FTZ R66, R66, R67, R143 ;  /* 0x0000004342427223 */ /* 0x000fe2000001008f */
[----:B------:R-:W-:Y:S01]  /*18b40*/  HADD2.F32 R67, -RZ, R87.H0_H0 ;  /* 0x20000057ff437230 */ /* 0x000fe20000004100 */
[----:B------:R-:W-:Y:S01]  /*18b50*/  FFMA.FTZ R189, R165, R189, R122 ;  /* 0x000000bda5bd7223 */ /* 0x000fe2000001007a */
[----:B------:R-:W-:Y:S01]  /*18b60*/  F2FP.PACK_AB R61, R65, R64 ;  /* 0x00000040413d723e */ /* 0x000fe200000000ff */
[----:B------:R-:W-:Y:S01]  /*18b70*/  FFMA.FTZ R165, R165, R194, R155 ;  /* 0x000000c2a5a57223 */ /* 0x000fe2000001009b */
[----:B------:R-:W-:Y:S01]  /*18b80*/  HADD2.F32 R194, -RZ, R86.H1_H1 ;  /* 0x30000056ffc27230 */ /* 0x000fe20000004100 */
[----:B------:R-:W-:Y:S01]  /*18b90*/  FFMA.FTZ R67, R167, R67, R124 ;  /* 0x00000043a7437223 */ /* 0x000fe2000001007c */
[----:B------:R-:W-:Y:S01]  /*18ba0*/  F2FP.PACK_AB R60, R191, R66 ;  /* 0x00000042bf3c723e */ /* 0x000fe200000000ff */
[----:B------:R-:W-:-:S02]  /*18bb0*/  FFMA.FTZ R167, R167, R190, R157 ;  /* 0x000000bea7a77223 */ /* 0x000fc4000001009d */
[C---:B------:R-:W-:Y:S02]  /*18bc0*/  FFMA.FTZ R190, R192.reuse, R208, R125 ;  /* 0x000000d0c0be7223 */ /* 0x040fe4000001007d */
[----:B------:R-:W-:Y:S01]  /*18bd0*/  FFMA.FTZ R192, R192, R209, R185 ;  /* 0x000000d1c0c07223 */ /* 0x000fe200000100b9 */
[----:B------:R-:W-:Y:S01]  /*18be0*/  HADD2.F32 R209, -RZ, R85.H0_H0 ;  /* 0x20000055ffd17230 */ /* 0x000fe20000004100 */
[----:B------:R-:W-:Y:S01]  /*18bf0*/  FFMA.FTZ R194, R166, R194, R123 ;  /* 0x000000c2a6c27223 */ /* 0x000fe2000001007b */
[----:B------:R-:W-:Y:S01]  /*18c00*/  F2FP.PACK_AB R67, R190, R67 ;  /* 0x00000043be43723e */ /* 0x000fe200000000ff */
[----:B------:R-:W-:Y:S02]  /*18c10*/  FFMA.FTZ R166, R166, R217, R160 ;  /* 0x000000d9a6a67223 */ /* 0x000fe400000100a0 */
[----:B------:R-:W-:Y:S01]  /*18c20*/  IMAD.SHL.U32 R217, R186, 0x10, RZ ;  /* 0x00000010bad97824 */ /* 0x000fe200078e00ff */
[----:B------:R-:W-:Y:S01]  /*18c30*/  F2FP.PACK_AB R66, R194, R189 ;  /* 0x000000bdc242723e */ /* 0x000fe200000000ff */
[----:B------:R-:W-:-:S02]  /*18c40*/  FFMA.FTZ R208, R162, R209, R120 ;  /* 0x000000d1a2d07223 */ /* 0x000fc40000010078 */
[----:B------:R-:W-:Y:S01]  /*18c50*/  FFMA.FTZ R162, R162, R212, R153 ;  /* 0x000000d4a2a27223 */ /* 0x000fe20000010099 */
[----:B------:R-:W-:Y:S01]  /*18c60*/  HADD2.F32 R212, -RZ, R100.H0_H0 ;  /* 0x20000064ffd47230 */ /* 0x000fe20000004100 */
[----:B------:R-:W-:Y:S01]  /*18c70*/  FFMA.FTZ R209, R163, R216, R121 ;  /* 0x000000d8a3d17223 */ /* 0x000fe20000010079 */
[----:B------:R-:W-:Y:S01]  /*18c80*/  IADD3 R52, P0, R217, c[0x0][0x208], RZ ;  /* 0x00008200d9347a10 */ /* 0x000fe20007f1e0ff */
[----:B------:R-:W-:Y:S01]  /*18c90*/  HADD2.F32 R216, -RZ, R84.H1_H1 ;  /* 0x30000054ffd87230 */ /* 0x000fe20000004100 */
[----:B------:R-:W-:Y:S02]  /*18ca0*/  FFMA.FTZ R163, R163, R215, R156 ;  /* 0x000000d7a3a37223 */ /* 0x000fe4000001009c */
[C---:B------:R-:W-:Y:S01]  /*18cb0*/  FFMA.FTZ R215, R193.reuse, R48, R42 ;  /* 0x00000030c1d77223 */ /* 0x040fe2000001002a */
[----:B------:R-:W-:Y:S01]  /*18cc0*/  IADD3.X R53, R218, c[0x0][0x20c], RZ, P0, !PT ;  /* 0x00008300da357a10 */ /* 0x000fe200007fe4ff */
[----:B------:R-:W-:Y:S01]  /*18cd0*/  FFMA.FTZ R193, R193, R212, R151 ;  /* 0x000000d4c1c17223 */ /* 0x000fe20000010097 */
[----:B------:R-:W-:Y:S01]  /*18ce0*/  F2FP.PACK_AB R48, R207, R206 ;  /* 0x000000cecf30723e */ /* 0x000fe200000000ff */
[----:B------:R-:W-:Y:S01]  /*18cf0*/  FFMA.FTZ R216, R45, R216, R43 ;  /* 0x000000d82dd87223 */ /* 0x000fe2000001002b */
[----:B------:R-:W-:Y:S01]  /*18d00*/  F2FP.PACK_AB R65, R209, R208 ;  /* 0x000000d0d141723e */ /* 0x000fe200000000ff */
[----:B------:R-:W-:Y:S01]  /*18d10*/  FFMA.FTZ R212, R45, R51, R154 ;  /* 0x000000332dd47223 */ /* 0x000fe2000001009a */
[----:B------:R-:W-:Y:S01]  /*18d20*/  F2FP.PACK_AB R45, R55, R50 ;  /* 0x00000032372d723e */ /* 0x000fe200000000ff */
[----:B------:R0:W-:Y:S01]  /*18d30*/  STG.E.128 [R52.64], R56 ;  /* 0x0000003834007986 */ /* 0x0001e2000c101d04 */
[----:B------:R-:W-:Y:S01]  /*18d40*/  F2FP.PACK_AB R55, R68, R71 ;  /* 0x000000474437723e */ /* 0x000fe200000000ff */
[----:B------:R-:W-:Y:S01]  /*18d50*/  IMAD.MOV.U32 R195, RZ, RZ, 0x10 ;  /* 0x00000010ffc37424 */ /* 0x000fe200078e00ff */
[----:B------:R-:W-:Y:S01]  /*18d60*/  IADD3 R68, P0, R217, c[0x0][0x210], RZ ;  /* 0x00008400d9447a10 */ /* 0x000fe20007f1e0ff */
[----:B------:R-:W-:Y:S01]  /*18d70*/  IMAD R179, R164, c[0x0][0x160], R179 ;  /* 0x00005800a4b37a24 */ /* 0x000fe200078e02b3 */
[----:B------:R-:W-:-:S02]  /*18d80*/  F2FP.PACK_AB R50, R196, R119 ;  /* 0x00000077c432723e */ /* 0x000fc400000000ff */
[----:B------:R-:W-:Y:S02]  /*18d90*/  IADD3.X R69, R218, c[0x0][0x214], RZ, P0, !PT ;  /* 0x00008500da457a10 */ /* 0x000fe400007fe4ff */
[----:B------:R-:W-:Y:S02]  /*18da0*/  F2FP.PACK_AB R51, R117, R70 ;  /* 0x000000467533723e */ /* 0x000fe400000000ff */
[----:B------:R-:W-:Y:S01]  /*18db0*/  F2FP.PACK_AB R64, R216, R215 ;  /* 0x000000d7d840723e */ /* 0x000fe200000000ff */
[----:B------:R1:W-:Y:S01]  /*18dc0*/  STG.E.128 [R68.64], R44 ;  /* 0x0000002c44007986 */ /* 0x0003e2000c101d04 */
[----:B0-----:R-:W-:Y:S02]  /*18dd0*/  F2FP.PACK_AB R53, R199, R116 ;  /* 0x00000074c735723e */ /* 0x001fe400000000ff */
[----:B------:R-:W-:Y:S02]  /*18de0*/  IADD3 R116, R186, 0x20, RZ ;  /* 0x00000020ba747810 */ /* 0x000fe40007ffe0ff */
[----:B------:R-:W-:-:S02]  /*18df0*/  F2FP.PACK_AB R52, R205, R202 ;  /* 0x000000cacd34723e */ /* 0x000fc400000000ff */
[----:B------:R-:W-:Y:S01]  /*18e00*/  IADD3 R186, R186, 0x40, RZ ;  /* 0x00000040baba7810 */ /* 0x000fe20007ffe0ff */
[----:B------:R-:W-:Y:S01]  /*18e10*/  IMAD.WIDE.U32 R118, R116, R195, c[0x0][0x208] ;  /* 0x0000820074767625 */ /* 0x000fe200078e00c3 */
[----:B------:R-:W-:Y:S02]  /*18e20*/  F2FP.PACK_AB R56, R214, R213 ;  /* 0x000000d5d638723e */ /* 0x000fe400000000ff */
[----:B------:R-:W-:Y:S01]  /*18e30*/  F2FP.PACK_AB R57, R211, R210 ;  /* 0x000000d2d339723e */ /* 0x000fe200000000ff */
[-C--:B------:R-:W-:Y:S01]  /*18e40*/  IMAD.WIDE.U32 R116, R116, R195.reuse, c[0x0][0x210] ;  /* 0x0000840074747625 */ /* 0x080fe200078e00c3 */
[----:B-1----:R-:W-:Y:S01]  /*18e50*/  SHF.L.U32 R44, R187, 0x4, RZ ;  /* 0x00000004bb2c7819 */ /* 0x002fe200000006ff */
[----:B------:R0:W-:Y:S01]  /*18e60*/  STG.E.128 [R118.64], R48 ;  /* 0x0000003076007986 */ /* 0x0001e2000c101d04 */
[----:B------:R-:W-:Y:S01]  /*18e70*/  SHF.R.U32.HI R187, RZ, 0x1c, R187 ;  /* 0x0000001cffbb7819 */ /* 0x000fe200000116bb */
[----:B------:R-:W-:Y:S01]  /*18e80*/  IMAD.WIDE.U32 R70, R186, R195, c[0x0][0x208] ;  /* 0x00008200ba467625 */ /* 0x000fe200078e00c3 */
[----:B------:R-:W-:Y:S01]  /*18e90*/  F2FP.PACK_AB R58, R204, R201 ;  /* 0x000000c9cc3a723e */ /* 0x000fe200000000ff */
[----:B------:R1:W-:Y:S01]  /*18ea0*/  STG.E.128 [R116.64], R52 ;  /* 0x0000003474007986 */ /* 0x0003e2000c101d04 */
[----:B------:R-:W-:-:S02]  /*18eb0*/  F2FP.PACK_AB R59, R198, R197 ;  /* 0x000000c5c63b723e */ /* 0x000fc400000000ff */
[----:B------:R-:W-:Y:S02]  /*18ec0*/  F2FP.PACK_AB R47, R192, R167 ;  /* 0x000000a7c02f723e */ /* 0x000fe400000000ff */
[----:B------:R-:W-:Y:S01]  /*18ed0*/  F2FP.PACK_AB R46, R166, R165 ;  /* 0x000000a5a62e723e */ /* 0x000fe200000000ff */
[----:B------:R2:W-:Y:S01]  /*18ee0*/  STG.E.128 [R70.64], R56 ;  /* 0x0000003846007986 */ /* 0x0005e2000c101d04 */
[----:B------:R-:W-:Y:S02]  /*18ef0*/  F2FP.PACK_AB R45, R163, R162 ;  /* 0x000000a2a32d723e */ /* 0x000fe400000000ff */
[C---:B0-----:R-:W-:Y:S02]  /*18f00*/  IADD3 R50, P0, R44.reuse, c[0x0][0x208], RZ ;  /* 0x000082002c327a10 */ /* 0x041fe40007f1e0ff */
[----:B------:R-:W-:Y:S01]  /*18f10*/  IADD3 R48, P1, R44, c[0x0][0x210], RZ ;  /* 0x000084002c307a10 */ /* 0x000fe20007f3e0ff */
[----:B-1----:R-:W-:Y:S01]  /*18f20*/  IMAD.WIDE.U32 R52, R186, R195, c[0x0][0x210] ;  /* 0x00008400ba347625 */ /* 0x002fe200078e00c3 */
[----:B------:R-:W-:-:S02]  /*18f30*/  IADD3.X R51, R187, c[0x0][0x20c], RZ, P0, !PT ;  /* 0x00008300bb337a10 */ /* 0x000fc400007fe4ff */
[----:B------:R-:W-:Y:S02]  /*18f40*/  IADD3.X R49, R187, c[0x0][0x214], RZ, P1, !PT ;  /* 0x00008500bb317a10 */ /* 0x000fe40000ffe4ff */
[----:B------:R-:W-:Y:S01]  /*18f50*/  F2FP.PACK_AB R44, R212, R193 ;  /* 0x000000c1d42c723e */ /* 0x000fe200000000ff */
[----:B------:R2:W-:Y:S01]  /*18f60*/  STG.E.128 [R52.64], R60 ;  /* 0x0000003c34007986 */ /* 0x0005e2000c101d04 */
[----:B------:R-:W-:-:S03]  /*18f70*/  ISETP.GE.AND P0, PT, R179, c[0x0][0x164], PT ;  /* 0x00005900b3007a0c */ /* 0x000fc60003f06270 */
[----:B------:R2:W-:Y:S04]  /*18f80*/  STG.E.128 [R50.64], R64 ;  /* 0x0000004032007986 */ /* 0x0005e8000c101d04 */
[----:B------:R2:W-:Y:S06]  /*18f90*/  STG.E.128 [R48.64], R44 ;  /* 0x0000002c30007986 */ /* 0x0005ec000c101d04 */
[----:B--2---:R-:W-:Y:S01]  /*18fa0*/  @P0 CALL.REL.NOINC `(.L_x_17260) ;  /* 0x0000001000000944 */ /* 0x004fe20003c00000 */
[----:B------:R-:W-:Y:S05]  /*18fb0*/  BRA `(.L_x_17261) ;  /* 0xfffe7c9000007947 */ /* 0x000fea000383ffff */
.L_x_17260:
[----:B------:R-:W-:Y:S05]  /*18fc0*/  EXIT ;  /* 0x000000000000794d */ /* 0x000fea0003800000 */
.L_x_17258:
[----:B------:R-:W-:Y:S01]  /*18fd0*/  IMAD.MOV.U32 R189, RZ, RZ, 0x1 ;  /* 0x00000001ffbd7424 */ /* 0x000fe200078e00ff */
[----:B------:R-:W-:Y:S01]  /*18fe0*/  MOV R162, 0x19020 ;  /* 0x0001902000a27802 */ /* 0x000fe20000000f00 */
[----:B------:R-:W-:-:S02]  /*18ff0*/  IMAD.MOV.U32 R166, RZ, RZ, 0x1f ;  /* 0x0000001fffa67424 */ /* 0x000fc400078e00ff */
[----:B------:R-:W-:Y:S02]  /*19000*/  IMAD.MOV.U32 R167, RZ, RZ, -0x1 ;  /* 0xffffffffffa77424 */ /* 0x000fe400078e00ff */
[----:B------:R-:W-:Y:S05]  /*19010*/  CALL.REL.NOINC `($__internal_53_$__cuda_sm70_shflsync_bfly_p) ;  /* 0x000007a000007944 */ /* 0x000fea0003c00000 */
[----:B-1----:R-:W-:Y:S01]  /*19020*/  IMAD.MOV.U32 R162, RZ, RZ, R189 ;  /* 0x000000ffffa27224 */ /* 0x002fe200078e00bd */
[----:B0-----:R-:W-:Y:S05]  /*19030*/  BRA `(.L_x_17262) ;  /* 0xffffe96000007947 */ /* 0x001fea000383ffff */
.L_x_17259:
[----:B0-----:R-:W-:Y:S01]  /*19040*/  MOV R164, R190 ;  /* 0x000000be00a47202 */ /* 0x001fe20000000f00 */
[----:B------:R-:W-:Y:S01]  /*19050*/  IMAD.MOV.U32 R189, RZ, RZ, 0x2 ;  /* 0x00000002ffbd7424 */ /* 0x000fe200078e00ff */
[----:B------:R-:W-:Y:S01]  /*19060*/  MOV R162, 0x190a0 ;  /* 0x000190a000a27802 */ /* 0x000fe20000000f00 */
[----:B------:R-:W-:Y:S02]  /*19070*/  IMAD.MOV.U32 R166, RZ, RZ, 0x1f ;  /* 0x0000001fffa67424 */ /* 0x000fe400078e00ff */
[----:B------:R-:W-:Y:S02]  /*19080*/  IMAD.MOV.U32 R167, RZ, RZ, -0x1 ;  /* 0xffffffffffa77424 */ /* 0x000fe400078e00ff */
[----:B------:R-:W-:Y:S05]  /*19090*/  CALL.REL.NOINC `($__internal_53_$__cuda_sm70_shflsync_bfly_p) ;  /* 0x0000072000007944 */ /* 0x000fea0003c00000 */
[----:B0-----:R-:W-:Y:S01]  /*190a0*/  HFMA2.MMA R166, -RZ, RZ, 0, 1.847743988037109375e-06 ;  /* 0x0000001fffa67435 */ /* 0x001fe200000001ff */
[----:B-1----:R-:W-:Y:S01]  /*190b0*/  FADD.FTZ R164, R190, R189 ;  /* 0x000000bdbea47221 */ /* 0x002fe20000010000 */
[----:B------:R-:W-:Y:S01]  /*190c0*/  MOV R162, 0x19100 ;  /* 0x0001910000a27802 */ /* 0x000fe20000000f00 */
[----:B------:R-:W-:Y:S02]  /*190d0*/  IMAD.MOV.U32 R189, RZ, RZ, 0x4 ;  /* 0x00000004ffbd7424 */ /* 0x000fe400078e00ff */
[----:B------:R-:W-:-:S02]  /*190e0*/  IMAD.MOV.U32 R167, RZ, RZ, -0x1 ;  /* 0xffffffffffa77424 */ /* 0x000fc400078e00ff */
[----:B------:R-:W-:Y:S05]  /*190f0*/  CALL.REL.NOINC `($__internal_53_$__cuda_sm70_shflsync_bfly_p) ;  /* 0x000006c000007944 */ /* 0x000fea0003c00000 */
[----:B01----:R-:W-:Y:S01]  /*19100*/  FADD.FTZ R164, R164, R189 ;  /* 0x000000bda4a47221 */ /* 0x003fe20000010000 */
[----:B------:R-:W-:Y:S01]  /*19110*/  MOV R162, 0x19160 ;  /* 0x0001916000a27802 */ /* 0x000fe20000000f00 */
[----:B------:R-:W-:-:S02]  /*19120*/  IMAD.MOV.U32 R189, RZ, RZ, 0x8 ;  /* 0x00000008ffbd7424 */ /* 0x000fc400078e00ff */
[----:B------:R-:W-:Y:S02]  /*19130*/  IMAD.MOV.U32 R166, RZ, RZ, 0x1f ;  /* 0x0000001fffa67424 */ /* 0x000fe400078e00ff */
[----:B------:R-:W-:Y:S02]  /*19140*/  IMAD.MOV.U32 R167, RZ, RZ, -0x1 ;  /* 0xffffffffffa77424 */ /* 0x000fe400078e00ff */
[----:B------:R-:W-:Y:S05]  /*19150*/  CALL.REL.NOINC `($__internal_53_$__cuda_sm70_shflsync_bfly_p) ;  /* 0x0000066000007944 */ /* 0x000fea0003c00000 */
[----:B01----:R-:W-:Y:S01]  /*19160*/  FADD.FTZ R164, R164, R189 ;  /* 0x000000bda4a47221 */ /* 0x003fe20000010000 */
[----:B------:R-:W-:Y:S01]  /*19170*/  MOV R189, 0x10 ;  /* 0x0000001000bd7802 */ /* 0x000fe20000000f00 */
[----:B------:R-:W-:Y:S01]  /*19180*/  IMAD.MOV.U32 R166, RZ, RZ, 0x1f ;  /* 0x0000001fffa67424 */ /* 0x000fe200078e00ff */
[----:B------:R-:W-:Y:S01]  /*19190*/  MOV R162, 0x191c0 ;  /* 0x000191c000a27802 */ /* 0x000fe20000000f00 */
[----:B------:R-:W-:Y:S02]  /*191a0*/  IMAD.MOV.U32 R167, RZ, RZ, -0x1 ;  /* 0xffffffffffa77424 */ /* 0x000fe400078e00ff */
[----:B------:R-:W-:Y:S05]  /*191b0*/  CALL.REL.NOINC `($__internal_53_$__cuda_sm70_shflsync_bfly_p) ;  /* 0x0000060000007944 */ /* 0x000fea0003c00000 */
        /* <DEDUP_REMOVED lines=70> */
[----:B------:R-:W-:Y:S05]  /*19620*/  CALL.REL.NOINC `($__internal_53_$__cuda_sm70_shflsync_bfly_p) ;  /* 0x0000019000007944 */ /* 0x000fea0003c00000 */
[----:B01----:R-:W-:Y:S01]  /*19630*/  FADD.FTZ R164, R164, R189 ;  /* 0x000000bda4a47221 */ /* 0x003fe20000010000 */
[----:B------:R-:W-:Y:S01]  /*19640*/  MOV R162, 0x19690 ;  /* 0x0001969000a27802 */ /* 0x000fe20000000f00 */
[----:B------:R-:W-:Y:S02]  /*19650*/  IMAD.MOV.U32 R189, RZ, RZ, 0x2 ;  /* 0x00000002ffbd7424 */ /* 0x000fe400078e00ff */
[----:B------:R-:W-:Y:S02]  /*19660*/  IMAD.MOV.U32 R166, RZ, RZ, 0x1f ;  /* 0x0000001fffa67424 */ /* 0x000fe400078e00ff */
[----:B------:R-:W-:Y:S02]  /*19670*/  IMAD.MOV.U32 R167, RZ, RZ, -0x1 ;  /* 0xffffffffffa77424 */ /* 0x000fe400078e00ff */
[----:B------:R-:W-:Y:S05]  /*19680*/  CALL.REL.NOINC `($__internal_53_$__cuda_sm70_shflsync_bfly_p) ;  /* 0x0000013000007944 */ /* 0x000fea0003c00000 */
[----:B0-----:R-:W-:Y:S01]  /*19690*/  HFMA2.MMA R166, -RZ, RZ, 0, 1.847743988037109375e-06 ;  /* 0x0000001fffa67435 */ /* 0x001fe200000001ff */
[----:B-1----:R-:W-:Y:S01]  /*196a0*/  FADD.FTZ R164, R164, R189 ;  /* 0x000000bda4a47221 */ /* 0x002fe20000010000 */
[----:B------:R-:W-:Y:S01]  /*196b0*/  MOV R162, 0x196f0 ;  /* 0x000196f000a27802 */ /* 0x000fe20000000f00 */
[----:B------:R-:W-:-:S02]  /*196c0*/  IMAD.MOV.U32 R189, RZ, RZ, 0x4 ;  /* 0x00000004ffbd7424 */ /* 0x000fc400078e00ff */
[----:B------:R-:W-:Y:S02]  /*196d0*/  IMAD.MOV.U32 R167, RZ, RZ, -0x1 ;  /* 0xffffffffffa77424 */ /* 0x000fe400078e00ff */
[----:B------:R-:W-:Y:S05]  /*196e0*/  CALL.REL.NOINC `($__internal_53_$__cuda_sm70_shflsync_bfly_p) ;  /* 0x000000d000007944 */ /* 0x000fea0003c00000 */
[----:B01----:R-:W-:Y:S01]  /*196f0*/  FADD.FTZ R164, R164, R189 ;  /* 0x000000bda4a47221 */ /* 0x003fe20000010000 */
[----:B------:R-:W-:Y:S01]  /*19700*/  MOV R162, 0x19750 ;  /* 0x0001975000a27802 */ /* 0x000fe20000000f00 */
[----:B------:R-:W-:Y:S02]  /*19710*/  IMAD.MOV.U32 R189, RZ, RZ, 0x8 ;  /* 0x00000008ffbd7424 */ /* 0x000fe400078e00ff */
[----:B------:R-:W-:Y:S02]  /*19720*/  IMAD.MOV.U32 R166, RZ, RZ, 0x1f ;  /* 0x0000001fffa67424 */ /* 0x000fe400078e00ff */
[----:B------:R-:W-:Y:S02]  /*19730*/  IMAD.MOV.U32 R167, RZ, RZ, -0x1 ;  /* 0xffffffffffa77424 */ /* 0x000fe400078e00ff */
[----:B------:R-:W-:Y:S05]  /*19740*/  CALL.REL.NOINC `($__internal_53_$__cuda_sm70_shflsync_bfly_p) ;  /* 0x0000007000007944 */ /* 0x000fea0003c00000 */
[----:B01----:R-:W-:Y:S01]  /*19750*/  FADD.FTZ R164, R164, R189 ;  /* 0x000000bda4a47221 */ /* 0x003fe20000010000 */
[----:B------:R-:W-:Y:S01]  /*19760*/  MOV R189, 0x10 ;  /* 0x0000001000bd7802 */ /* 0x000fe20000000f00 */
[----:B------:R-:W-:Y:S01]  /*19770*/  IMAD.MOV.U32 R166, RZ, RZ, 0x1f ;  /* 0x0000001fffa67424 */ /* 0x000fe200078e00ff */
[----:B------:R-:W-:Y:S01]  /*19780*/  MOV R162, 0x197b0 ;  /* 0x000197b000a27802 */ /* 0x000fe20000000f00 */
[----:B------:R-:W-:-:S02]  /*19790*/  IMAD.MOV.U32 R167, RZ, RZ, -0x1 ;  /* 0xffffffffffa77424 */ /* 0x000fc400078e00ff */
[----:B------:R-:W-:Y:S05]  /*197a0*/  CALL.REL.NOINC `($__internal_53_$__cuda_sm70_shflsync_bfly_p) ;  /* 0x0000001000007944 */ /* 0x000fea0003c00000 */
[----:B01----:R-:W-:Y:S05]  /*197b0*/  BRA `(.L_x_17263) ;  /* 0xffffe72000007947 */ /* 0x003fea000383ffff */
        .weak           $__internal_53_$__cuda_sm70_shflsync_bfly_p
        .type           $__internal_53_$__cuda_sm70_shflsync_bfly_p,@function
        .size           $__internal_53_$__cuda_sm70_shflsync_bfly_p,(.L_x_26543 - $__internal_53_$__cuda_sm70_shflsync_bfly_p)
$__internal_53_$__cuda_sm70_shflsync_bfly_p:
[----:B------:R-:W-:Y:S01]  /*197c0*/  IMAD.MOV.U32 R163, RZ, RZ, 0x0 ;  /* 0x00000000ffa37424 */ /* 0x000fe200078e00ff */
[----:B------:R-:W-:Y:S04]  /*197d0*/  WARPSYNC R167 ;  /* 0x000000a700007348 */ /* 0x000fe80003800000 */
[----:B------:R0:W1:Y:S01]  /*197e0*/  SHFL.BFLY PT, R189, R164, R189, R166 ;  /* 0x0c0000bda4bd7389 */ /* 0x00006200000e00a6 */
[----:B------:R-:W-:Y:S05]  /*197f0*/  RET.REL.NODEC R162 `(_ZN10layer_norm31ln_parallel_residual_fwd_kernelINS_13Kernel_traitsI6__halfS2_fS2_fjLj1024ELj1ELj4ELj1ELj16ENS_18Kernel_traits_baseILj1024ES2_S2_fS2_fjLj128EEEEELb1ELb0ELb1EEEvNS_9FwdParamsE) ;  /* 0xfffe6800a2007950 */ /* 0x000fea0003c3ffff */
.L_x_17264:
        /* <DEDUP_REMOVED lines=16> */
.L_x_26543:


//--------------------- .text._ZN10layer_norm31ln_parallel_residual_fwd_kernelINS_13Kernel_traitsI6__halfS2_fS2_fjLj1024ELj1ELj4ELj1ELj16ENS_18Kernel_traits_baseILj1024ES2_S2_fS2_fjLj128EEEEELb1ELb1ELb0EEEvNS_9FwdParamsE --------------------------
	.section	.text._ZN10layer_norm31ln_parallel_residual_fwd_kernelINS_13Kernel_traitsI6__halfS2_fS2_fjLj1024ELj1ELj4ELj1ELj16ENS_18Kernel_traits_baseILj1024ES2_S2_fS2_fjLj128EEEEELb1ELb1ELb0EEEvNS_9FwdParamsE,"ax",@progbits
	.sectioninfo	@"SHI_REGISTERS=149"
	.align	128
        .global         _ZN10layer_norm31ln_parallel_residual_fwd_kernelINS_13Kernel_traitsI6__halfS2_fS2_fjLj1024ELj1ELj4ELj1ELj16ENS_18Kernel_traits_baseILj1024ES2_S2_fS2_fjLj128EEEEELb1ELb1ELb0EEEvNS_9FwdParamsE
        .type           _ZN10layer_norm31ln_parallel_residual_fwd_kernelINS_13Kernel_traitsI6__halfS2_fS2_fjLj1024ELj1ELj4ELj1ELj16ENS_18Kernel_traits_baseILj1024ES2_S2_fS2_fjLj128EEEEELb1ELb1ELb0EEEvNS_9FwdParamsE,@function
        .size           _ZN10layer_norm31ln_parallel_residual_fwd_kernelINS_13Kernel_traitsI6__halfS2_fS2_fjLj1024ELj1ELj4ELj1ELj16ENS_18Kernel_traits_baseILj1024ES2_S2_fS2_fjLj128EEEEELb1ELb1ELb0EEEvNS_9FwdParamsE,(.L_x_26544 - _ZN10layer_norm31ln_parallel_residual_fwd_kernelINS_13Kernel_traitsI6__halfS2_fS2_fjLj1024ELj1ELj4ELj1ELj16ENS_18Kernel_traits_baseILj1024ES2_S2_fS2_fjLj128EEEEELb1ELb1ELb0EEEvNS_9FwdParamsE)
        .other          _ZN10layer_norm31ln_parallel_residual_fwd_kernelINS_13Kernel_traitsI6__halfS2_fS2_fjLj1024ELj1ELj4ELj1ELj16ENS_18Kernel_traits_baseILj1024ES2_S2_fS2_fjLj128EEEEELb1ELb1ELb0EEEvNS_9FwdParamsE,@"STO_CUDA_ENTRY STV_DEFAULT"
_ZN10layer_norm31ln_parallel_residual_fwd_kernelINS_13Kernel_traitsI6__halfS2_fS2_fjLj1024ELj1ELj4ELj1ELj16ENS_18Kernel_traits_baseILj1024ES2_S2_fS2_fjLj128EEEEELb1ELb1ELb0EEEvNS_9FwdParamsE:
.text._ZN10layer_norm31ln_parallel_residual_fwd_kernelINS_13Kernel_traitsI6__halfS2_fS2_fjLj1024ELj1ELj4ELj1ELj16ENS_18Kernel_traits_baseILj1024ES2_S2_fS2_fjLj128EEEEELb1ELb1ELb0EEEvNS_9FwdParamsE:
        /* <DEDUP_REMOVED lines=25> */
[----:B---3--:R-:W-:-:S04]  /*0190*/  @P0 IADD3 R56, P1, R4, c[0x0][0x240], RZ ;  /* 0x0000900004380a10 */ /* 0x008fc80007f3e0ff */
[----:B------:R-:W-:-:S04]  /*01a0*/  @P0 IADD3.X R57, RZ, R5, RZ, P1, !PT ;  /* 0x00000005ff390210 */ /* 0x000fc80000ffe4ff */
        /* <DEDUP_REMOVED lines=80> */
.L_x_17266:
[----:B0-----:R-:W-:Y:S05]  /*06b0*/  BSYNC B0 ;  /* 0x0000000000007941 */ /* 0x001fea0003800000 */
.L_x_17265:
        /* <DEDUP_REMOVED lines=13> */
.L_x_17268:
[----:B0-----:R-:W-:Y:S05]  /*0790*/  BSYNC B0 ;  /* 0x0000000000007941 */ /* 0x001fea0003800000 */
.L_x_17267:
        /* <DEDUP_REMOVED lines=13> */
.L_x_17270:
[----:B0-----:R-:W-:Y:S05]  /*0870*/  BSYNC B0 ;  /* 0x0000000000007941 */ /* 0x001fea0003800000 */
.L_x_17269:
        /* <DEDUP_REMOVED lines=12> */
.L_x_17272:
[----:B0-----:R-:W-:Y:S05]  /*0940*/  BSYNC B0 ;  /* 0x0000000000007941 */ /* 0x001fea0003800000 */
.L_x_17271:
        /* <DEDUP_REMOVED lines=13> */
[----:B------:R-:W-:Y:S01]  /*0a20*/  IMAD.HI.U32 R35, R122, -0x326172a9, RZ ;  /* 0xcd9e8d577a237827 */ /* 0x000fe200078e00ff */
[----:B------:R-:W-:Y:S01]  /*0a30*/  HADD2.F32 R16, -RZ, R4.H1_H1 ;  /* 0x30000004ff107230 */ /* 0x000fe20000004100 */
[----:B------:R-:W-:Y:S01]  /*0a40*/  LOP3.LUT R120, R33, UR26, R120, 0x96, !PT ;  /* 0x0000001a21787c12 */ /* 0x000fe2000f8e9678 */
[--C-:B------:R-:W-:Y:S01]  /*0a50*/  HADD2.F32 R15, -RZ, R5.reuse.H0_H0 ;  /* 0x20000005ff0f7230 */ /* 0x100fe20000004100 */
[----:B------:R-:W-:Y:S01]  /*0a60*/  LOP3.LUT R121, R56, 0x3, RZ, 0xc0, !PT ;  /* 0x0000000338797812 */ /* 0x000fe200078ec0ff */
[----:B------:R-:W-:Y:S01]  /*0a70*/  HADD2.F32 R14, -RZ, R5.H1_H1 ;  /* 0x30000005ff0e7230 */ /* 0x000fe20000004100 */
[----:B------:R-:W-:Y:S01]  /*0a80*/  LOP3.LUT R118, R35, UR25, R118, 0x96, !PT ;  /* 0x0000001923767c12 */ /* 0x000fe2000f8e9676 */
[--C-:B------:R-:W-:Y:S01]  /*0a90*/  HADD2.F32 R13, -RZ, R6.reuse.H0_H0 ;  /* 0x20000006ff0d7230 */ /* 0x100fe20000004100 */
[----:B------:R-:W-:Y:S01]  /*0aa0*/  IMAD R122, R122, -0x326172a9, RZ ;  /* 0xcd9e8d577a7a7824 */ /* 0x000fe200078e02ff */
        /* <DEDUP_REMOVED lines=58> */
.L_x_17808:
[----:B------:R-:W0:Y:S01]  /*0e50*/  S2R R138, SR_TID.X ;  /* 0x00000000008a7919 */ /* 0x000e220000002100 */
[----:B------:R-:W-:Y:S01]  /*0e60*/  IMAD R76, R26, c[0x0][0x168], RZ ;  /* 0x00005a001a4c7a24 */ /* 0x000fe200078e02ff */
[----:B------:R-:W-:Y:S01]  /*0e70*/  LOP3.LUT P0, RZ, R31, 0x20, RZ, 0xc0, !PT ;  /* 0x000000201fff7812 */ /* 0x000fe2000780c0ff */
[----:B------:R-:W-:Y:S03]  /*0e80*/  BSSY B1, `(.L_x_17274) ;  /* 0x00005be000017945 */ /* 0x000fe60003800000 */
[----:B------:R-:W-:-:S04]  /*0e90*/  SHF.R.S32.HI R77, RZ, 0x1f, R76 ;  /* 0x0000001fff4d7819 */ /* 0x000fc8000001144c */
[----:B------:R-:W-:Y:S02]  /*0ea0*/  LEA.HI R77, R77, R76, RZ, 0x3 ;  /* 0x0000004c4d4d7211 */ /* 0x000fe400078f18ff */
[----:B0-----:R-:W-:-:S04]  /*0eb0*/  LOP3.LUT R138, R138, 0x1f, RZ, 0xc0, !PT ;  /* 0x0000001f8a8a7812 */ /* 0x001fc800078ec0ff */
[----:B------:R-:W-:-:S04]  /*0ec0*/  LEA.HI.SX32 R125, R77, R138, 0x1d ;  /* 0x0000008a4d7d7211 */ /* 0x000fc800078feaff */
[----:B------:R-:W-:Y:S01]  /*0ed0*/  MOV R139, R125 ;  /* 0x0000007d008b7202 */ /* 0x000fe20000000f00 */
        /* <DEDUP_REMOVED lines=29> */
.L_x_17277:
[----:B0-----:R-:W-:Y:S02]  /*10b0*/  IMAD.MOV.U32 R134, RZ, RZ, R122 ;  /* 0x000000ffff867224 */ /* 0x001fe400078e007a */
.L_x_17278:
[----:B------:R-:W-:Y:S05]  /*10c0*/  BSYNC B2 ;  /* 0x0000000000027941 */ /* 0x000fea0003800000 */
.L_x_17276:
        /* <DEDUP_REMOVED lines=16> */
.L_x_17282:
[----:B------:R-:W-:Y:S05]  /*11d0*/  BSYNC B3 ;  /* 0x0000000000037941 */ /* 0x000fea0003800000 */
.L_x_17281:
        /* <DEDUP_REMOVED lines=44> */
.L_x_17280:
[----:B------:R-:W-:Y:S05]  /*14a0*/  BSYNC B2 ;  /* 0x0000000000027941 */ /* 0x000fea0003800000 */
.L_x_17279:
        /* <DEDUP_REMOVED lines=17> */
.L_x_17283:
        /* <DEDUP_REMOVED lines=12> */
.L_x_17286:
[----:B------:R-:W-:Y:S02]  /*1680*/  IMAD.MOV.U32 R45, RZ, RZ, R122 ;  /* 0x000000ffff2d7224 */ /* 0x000fe400078e007a */
.L_x_17287:
[----:B------:R-:W-:Y:S05]  /*1690*/  BSYNC B2 ;  /* 0x0000000000027941 */ /* 0x000fea0003800000 */
.L_x_17285:
        /* <DEDUP_REMOVED lines=16> */
.L_x_17291:
[----:B------:R-:W-:Y:S05]  /*17a0*/  BSYNC B3 ;  /* 0x0000000000037941 */ /* 0x000fea0003800000 */
.L_x_17290:
        /* <DEDUP_REMOVED lines=44> */
.L_x_17289:
[----:B------:R-:W-:Y:S05]  /*1a70*/  BSYNC B2 ;  /* 0x0000000000027941 */ /* 0x000fea0003800000 */
.L_x_17288:
        /* <DEDUP_REMOVED lines=9> */
.L_x_17284:
        /* <DEDUP_REMOVED lines=12> */
.L_x_17293:
[----:B------:R-:W-:Y:S02]  /*1bd0*/  IMAD.MOV.U32 R134, RZ, RZ, R122 ;  /* 0x000000ffff867224 */ /* 0x000fe400078e007a */
.L_x_17294:
[----:B------:R-:W-:Y:S05]  /*1be0*/  BSYNC B2 ;  /* 0x0000000000027941 */ /* 0x000fea0003800000 */
.L_x_17292:
        /* <DEDUP_REMOVED lines=16> */
.L_x_17298:
[----:B------:R-:W-:Y:S05]  /*1cf0*/  BSYNC B3 ;  /* 0x0000000000037941 */ /* 0x000fea0003800000 */
.L_x_17297:
        /* <DEDUP_REMOVED lines=44> */
.L_x_17296:
[----:B------:R-:W-:Y:S05]  /*1fc0*/  BSYNC B2 ;  /* 0x0000000000027941 */ /* 0x000fea0003800000 */
.L_x_17295:
        /* <DEDUP_REMOVED lines=14> */
.L_x_17299:
        /* <DEDUP_REMOVED lines=12> */
.L_x_17302:
[----:B------:R-:W-:Y:S02]  /*2170*/  MOV R48, R122 ;  /* 0x0000007a00307202 */ /* 0x000fe40000000f00 */
.L_x_17303:
[----:B------:R-:W-:Y:S05]  /*2180*/  BSYNC B2 ;  /* 0x0000000000027941 */ /* 0x000fea0003800000 */
.L_x_17301:
        /* <DEDUP_REMOVED lines=16> */
.L_x_17307:
[----:B------:R-:W-:Y:S05]  /*2290*/  BSYNC B3 ;  /* 0x0000000000037941 */ /* 0x000fea0003800000 */
.L_x_17306:
        /* <DEDUP_REMOVED lines=44> */
.L_x_17305:
[----:B------:R-:W-:Y:S05]  /*2560*/  BSYNC B2 ;  /* 0x0000000000027941 */ /* 0x000fea0003800000 */
.L_x_17304:
        /* <DEDUP_REMOVED lines=9> */
.L_x_17300:
        /* <DEDUP_REMOVED lines=12> */
.L_x_17309:
[----:B------:R-:W-:Y:S02]  /*26c0*/  IMAD.MOV.U32 R48, RZ, RZ, R122 ;  /* 0x000000ffff307224 */ /* 0x000fe400078e007a */
.L_x_17310:
[----:B------:R-:W-:Y:S05]  /*26d0*/  BSYNC B2 ;  /* 0x0000000000027941 */ /* 0x000fea0003800000 */
.L_x_17308:
        /* <DEDUP_REMOVED lines=16> */
.L_x_17314:
[----:B------:R-:W-:Y:S05]  /*27e0*/  BSYNC B3 ;  /* 0x0000000000037941 */ /* 0x000fea0003800000 */
.L_x_17313:
        /* <DEDUP_REMOVED lines=44> */
.L_x_17312:
[----:B------:R-:W-:Y:S05]  /*2ab0*/  BSYNC B2 ;  /* 0x0000000000027941 */ /* 0x000fea0003800000 */
.L_x_17311:
        /* <DEDUP_REMOVED lines=14> */
.L_x_17315:
        /* <DEDUP_REMOVED lines=12> */
.L_x_17318:
[----:B------:R-:W-:Y:S02]  /*2c60*/  IMAD.MOV.U32 R47, RZ, RZ, R122 ;  /* 0x000000ffff2f7224 */ /* 0x000fe400078e007a */
.L_x_17319:
[----:B------:R-:W-:Y:S05]  /*2c70*/  BSYNC B2 ;  /* 0x0000000000027941 */ /* 0x000fea0003800000 */
.L_x_17317:
        /* <DEDUP_REMOVED lines=16> */
.L_x_17323:
[----:B------:R-:W-:Y:S05]  /*2d80*/  BSYNC B3 ;  /* 0x0000000000037941 */ /* 0x000fea0003800000 */
.L_x_17322:
        /* <DEDUP_REMOVED lines=44> */
.L_x_17321:
[----:B------:R-:W-:Y:S05]  /*3050*/  BSYNC B2 ;  /* 0x0000000000027941 */ /* 0x000fea0003800000 */
.L_x_17320:
        /* <DEDUP_REMOVED lines=9> */
.L_x_17316:
        /* <DEDUP_REMOVED lines=12> */
.L_x_17325:
[----:B------:R-:W-:Y:S02]  /*31b0*/  MOV R48, R122 ;  /* 0x0000007a00307202 */ /* 0x000fe40000000f00 */
.L_x_17326:
[----:B------:R-:W-:Y:S05]  /*31c0*/  BSYNC B2 ;  /* 0x0000000000027941 */ /* 0x000fea0003800000 */
.L_x_17324:
        /* <DEDUP_REMOVED lines=16> */
.L_x_17330:
[----:B------:R-:W-:Y:S05]  /*32d0*/  BSYNC B3 ;  /* 0x0000000000037941 */ /* 0x000fea0003800000 */
.L_x_17329:
        /* <DEDUP_REMOVED lines=44> */
.L_x_17328:
[----:B------:R-:W-:Y:S05]  /*35a0*/  BSYNC B2 ;  /* 0x0000000000027941 */ /* 0x000fea0003800000 */
.L_x_17327:
        /* <DEDUP_REMOVED lines=14> */
.L_x_17331:
        /* <DEDUP_REMOVED lines=12> */
.L_x_17334:
[----:B------:R-:W-:Y:S02]  /*3750*/  IMAD.MOV.U32 R134, RZ, RZ, R122 ;  /* 0x000000ffff867224 */ /* 0x000fe400078e007a */
.L_x_17335:
[----:B------:R-:W-:Y:S05]  /*3760*/  BSYNC B2 ;  /* 0x0000000000027941 */ /* 0x000fea0003800000 */
.L_x_17333:
        /* <DEDUP_REMOVED lines=16> */
.L_x_17339:
[----:B------:R-:W-:Y:S05]  /*3870*/  BSYNC B3 ;  /* 0x0000000000037941 */ /* 0x000fea0003800000 */
.L_x_17338:
        /* <DEDUP_REMOVED lines=44> */
.L_x_17337:
[----:B------:R-:W-:Y:S05]  /*3b40*/  BSYNC B2 ;  /* 0x0000000000027941 */ /* 0x000fea0003800000 */
.L_x_17336:
        /* <DEDUP_REMOVED lines=9> */
.L_x_17332:
        /* <DEDUP_REMOVED lines=12> */
.L_x_17341:
[----:B------:R-:W-:Y:S02]  /*3ca0*/  IMAD.MOV.U32 R134, RZ, RZ, R122 ;  /* 0x000000ffff867224 */ /* 0x000fe400078e007a */
.L_x_17342:
[----:B------:R-:W-:Y:S05]  /*3cb0*/  BSYNC B2 ;  /* 0x0000000000027941 */ /* 0x000fea0003800000 */
.L_x_17340:
        /* <DEDUP_REMOVED lines=16> */
.L_x_17346:
[----:B------:R-:W-:Y:S05]  /*3dc0*/  BSYNC B3 ;  /* 0x0000000000037941 */ /* 0x000fea0003800000 */
.L_x_17345:
        /* <DEDUP_REMOVED lines=44> */
.L_x_17344:
[----:B------:R-:W-:Y:S05]  /*4090*/  BSYNC B2 ;  /* 0x0000000000027941 */ /* 0x000fea0003800000 */
.L_x_17343:
        /* <DEDUP_REMOVED lines=12> */
.L_x_17347:
        /* <DEDUP_REMOVED lines=12> */
.L_x_17350:
[----:B------:R-:W-:Y:S02]  /*4220*/  IMAD.MOV.U32 R49, RZ, RZ, R122 ;  /* 0x000000ffff317224 */ /* 0x000fe400078e007a */
.L_x_17351:
[----:B------:R-:W-:Y:S05]  /*4230*/  BSYNC B2 ;  /* 0x0000000000027941 */ /* 0x000fea0003800000 */
.L_x_17349:
        /* <DEDUP_REMOVED lines=16> */
.L_x_17355:
[----:B------:R-:W-:Y:S05]  /*4340*/  BSYNC B3 ;  /* 0x0000000000037941 */ /* 0x000fea0003800000 */
.L_x_17354:
        /* <DEDUP_REMOVED lines=44> */
.L_x_17353:
[----:B------:R-:W-:Y:S05]  /*4610*/  BSYNC B2 ;  /* 0x0000000000027941 */ /* 0x000fea0003800000 */
.L_x_17352:
        /* <DEDUP_REMOVED lines=9> */
.L_x_17348:
        /* <DEDUP_REMOVED lines=12> */
.L_x_17357:
[----:B------:R-:W-:Y:S02]  /*4770*/  IMAD.MOV.U32 R137, RZ, RZ, R122 ;  /* 0x000000ffff897224 */ /* 0x000fe400078e007a */
.L_x_17358:
[----:B------:R-:W-:Y:S05]  /*4780*/  BSYNC B2 ;  /* 0x0000000000027941 */ /* 0x000fea0003800000 */
.L_x_17356:
        /* <DEDUP_REMOVED lines=16> */
.L_x_17362:
[----:B------:R-:W-:Y:S05]  /*4890*/  BSYNC B3 ;  /* 0x0000000000037941 */ /* 0x000fea0003800000 */
.L_x_17361:
        /* <DEDUP_REMOVED lines=44> */
.L_x_17360:
[----:B------:R-:W-:Y:S05]  /*4b60*/  BSYNC B2 ;  /* 0x0000000000027941 */ /* 0x000fea0003800000 */
.L_x_17359:
        /* <DEDUP_REMOVED lines=12> */
.L_x_17363:
        /* <DEDUP_REMOVED lines=12> */
.L_x_17366:
[----:B------:R-:W-:Y:S02]  /*4cf0*/  MOV R50, R122 ;  /* 0x0000007a00327202 */ /* 0x000fe40000000f00 */
.L_x_17367:
[----:B------:R-:W-:Y:S05]  /*4d00*/  BSYNC B2 ;  /* 0x0000000000027941 */ /* 0x000fea0003800000 */
.L_x_17365:
        /* <DEDUP_REMOVED lines=16> */
.L_x_17371:
[----:B------:R-:W-:Y:S05]  /*4e10*/  BSYNC B3 ;  /* 0x0000000000037941 */ /* 0x000fea0003800000 */
.L_x_17370:
        /* <DEDUP_REMOVED lines=44> */
.L_x_17369:
[----:B------:R-:W-:Y:S05]  /*50e0*/  BSYNC B2 ;  /* 0x0000000000027941 */ /* 0x000fea0003800000 */
.L_x_17368:
        /* <DEDUP_REMOVED lines=9> */
.L_x_17364:
        /* <DEDUP_REMOVED lines=12> */
.L_x_17373:
[----:B------:R-:W-:Y:S02]  /*5240*/  IMAD.MOV.U32 R137, RZ, RZ, R122 ;  /* 0x000000ffff897224 */ /* 0x000fe400078e007a */
.L_x_17374:
[----:B------:R-:W-:Y:S05]  /*5250*/  BSYNC B2 ;  /* 0x0000000000027941 */ /* 0x000fea0003800000 */
.L_x_17372:
        /* <DEDUP_REMOVED lines=16> */
.L_x_17378:
[----:B------:R-:W-:Y:S05]  /*5360*/  BSYNC B3 ;  /* 0x0000000000037941 */ /* 0x000fea0003800000 */
.L_x_17377:
        /* <DEDUP_REMOVED lines=44> */
.L_x_17376:
[----:B------:R-:W-:Y:S05]  /*5630*/  BSYNC B2 ;  /* 0x0000000000027941 */ /* 0x000fea0003800000 */
.L_x_17375:
        /* <DEDUP_REMOVED lines=12> */
.L_x_17379:
        /* <DEDUP_REMOVED lines=12> */
.L_x_17382:
[----:B------:R-:W-:Y:S02]  /*57c0*/  IMAD.MOV.U32 R137, RZ, RZ, R122 ;  /* 0x000000ffff897224 */ /* 0x000fe400078e007a */
.L_x_17383:
[----:B------:R-:W-:Y:S05]  /*57d0*/  BSYNC B2 ;  /* 0x0000000000027941 */ /* 0x000fea0003800000 */
.L_x_17381:
        /* <DEDUP_REMOVED lines=16> */
.L_x_17387:
[----:B------:R-:W-:Y:S05]  /*58e0*/  BSYNC B3 ;  /* 0x0000000000037941 */ /* 0x000fea0003800000 */
.L_x_17386:
        /* <DEDUP_REMOVED lines=44> */
.L_x_17385:
[----:B------:R-:W-:Y:S05]  /*5bb0*/  BSYNC B2 ;  /* 0x0000000000027941 */ /* 0x000fea0003800000 */
.L_x_17384:
        /* <DEDUP_REMOVED lines=9> */
.L_x_17380:
        /* <DEDUP_REMOVED lines=12> */
.L_x_17389:
[----:B------:R-:W-:Y:S02]  /*5d10*/  MOV R137, R122 ;  /* 0x0000007a00897202 */ /* 0x000fe40000000f00 */
.L_x_17390:
[----:B------:R-:W-:Y:S05]  /*5d20*/  BSYNC B2 ;  /* 0x0000000000027941 */ /* 0x000fea0003800000 */
.L_x_17388:
        /* <DEDUP_REMOVED lines=16> */
.L_x_17394:
[----:B------:R-:W-:Y:S05]  /*5e30*/  BSYNC B3 ;  /* 0x0000000000037941 */ /* 0x000fea0003800000 */
.L_x_17393:
        /* <DEDUP_REMOVED lines=44> */
.L_x_17392:
[----:B------:R-:W-:Y:S05]  /*6100*/  BSYNC B2 ;  /* 0x0000000000027941 */ /* 0x000fea0003800000 */
.L_x_17391:
        /* <DEDUP_REMOVED lines=12> */
.L_x_17395:
        /* <DEDUP_REMOVED lines=12> */
.L_x_17398:
[----:B------:R-:W-:Y:S02]  /*6290*/  IMAD.MOV.U32 R137, RZ, RZ, R122 ;  /* 0x000000ffff897224 */ /* 0x000fe400078e007a */
.L_x_17399:
[----:B------:R-:W-:Y:S05]  /*62a0*/  BSYNC B2 ;  /* 0x0000000000027941 */ /* 0x000fea0003800000 */
.L_x_17397:
        /* <DEDUP_REMOVED lines=16> */
.L_x_17403:
[----:B------:R-:W-:Y:S05]  /*63b0*/  BSYNC B3 ;  /* 0x0000000000037941 */ /* 0x000fea0003800000 */
.L_x_17402:
        /* <DEDUP_REMOVED lines=44> */
.L_x_17401:
[----:B------:R-:W-:Y:S05]  /*6680*/  BSYNC B2 ;  /* 0x0000000000027941 */ /* 0x000fea0003800000 */
.L_x_17400:
        /* <DEDUP_REMOVED lines=9> */
.L_x_17396:
        /* <DEDUP_REMOVED lines=51> */
.L_x_17404:
[----:B------:R-:W-:Y:S02]  /*6a50*/  IADD3 R139, R125, 0x20, RZ ;  /* 0x000000207d8b7810 */ /* 0x000fe40007ffe0ff */
.L_x_17275:
[----:B------:R-:W-:Y:S05]  /*6a60*/  BSYNC B1 ;  /* 0x0000000000017941 */ /* 0x000fea0003800000 */
.L_x_17274:
        /* <DEDUP_REMOVED lines=31> */
.L_x_17408:
[----:B-1----:R-:W-:Y:S02]  /*6c60*/  IMAD.MOV.U32 R134, RZ, RZ, R122 ;  /* 0x000000ffff867224 */ /* 0x002fe400078e007a */
.L_x_17409:
[----:B------:R-:W-:Y:S05]  /*6c70*/  BSYNC B2 ;  /* 0x0000000000027941 */ /* 0x000fea0003800000 */
.L_x_17407:
        /* <DEDUP_REMOVED lines=16> */
.L_x_17413:
[----:B------:R-:W-:Y:S05]  /*6d80*/  BSYNC B3 ;  /* 0x0000000000037941 */ /* 0x000fea0003800000 */
.L_x_17412:
        /* <DEDUP_REMOVED lines=44> */
.L_x_17411:
[----:B------:R-:W-:Y:S05]  /*7050*/  BSYNC B2 ;  /* 0x0000000000027941 */ /* 0x000fea0003800000 */
.L_x_17410:
[----:B------:R-:W0:Y:S01]  /*7060*/  I2F.U32 R53, R134 ;  /* 0x0000008600357306 */ /* 0x000e220000201000 */
[----:B------:R-:W-:Y:S01]  /*7070*/  HFMA2.MMA R136, -RZ, RZ, 0.1171875, 0 ;  /* 0x2f800000ff887435 */ /* 0x000fe200000001ff */
[----:B------:R-:W-:Y:S01]  /*7080*/  ISETP.NE.U32.AND P1, PT, RZ, c[0x0][0x178], PT ;  /* 0x00005e00ff007a0c */ /* 0x000fe20003f25070 */
[----:B-----5:R-:W-:Y:S01]  /*7090*/  HADD2.F32 R52, -RZ, R56.H0_H0 ;  /* 0x20000038ff347230 */ /* 0x020fe20000004100 */
[----:B------:R-:W-:Y:S02]  /*70a0*/  LOP3.LUT R31, R31, 0xfffffff7, RZ, 0xc0, !PT ;  /* 0xfffffff71f1f7812 */ /* 0x000fe400078ec0ff */
[----:B------:R-:W-:-:S02]  /*70b0*/  ISETP.NE.AND.EX P1, PT, RZ, c[0x0][0x17c], PT, P1 ;  /* 0x00005f00ff007a0c */ /* 0x000fc40003f25310 */
        /* <DEDUP_REMOVED lines=11> */
.L_x_17414:
        /* <DEDUP_REMOVED lines=12> */
.L_x_17417:
[----:B------:R-:W-:Y:S02]  /*7230*/  IMAD.MOV.U32 R53, RZ, RZ, R122 ;  /* 0x000000ffff357224 */ /* 0x000fe400078e007a */
.L_x_17418:
[----:B------:R-:W-:Y:S05]  /*7240*/  BSYNC B2 ;  /* 0x0000000000027941 */ /* 0x000fea0003800000 */
.L_x_17416:
        /* <DEDUP_REMOVED lines=16> */
.L_x_17422:
[----:B------:R-:W-:Y:S05]  /*7350*/  BSYNC B3 ;  /* 0x0000000000037941 */ /* 0x000fea0003800000 */
.L_x_17421:
        /* <DEDUP_REMOVED lines=44> */
.L_x_17420:
[----:B------:R-:W-:Y:S05]  /*7620*/  BSYNC B2 ;  /* 0x0000000000027941 */ /* 0x000fea0003800000 */
.L_x_17419:
        /* <DEDUP_REMOVED lines=9> */
.L_x_17415:
        /* <DEDUP_REMOVED lines=12> */
.L_x_17424:
[----:B------:R-:W-:Y:S02]  /*7780*/  MOV R134, R122 ;  /* 0x0000007a00867202 */ /* 0x000fe40000000f00 */
.L_x_17425:
[----:B------:R-:W-:Y:S05]  /*7790*/  BSYNC B2 ;  /* 0x0000000000027941 */ /* 0x000fea0003800000 */
.L_x_17423:
        /* <DEDUP_REMOVED lines=16> */
.L_x_17429:
[----:B------:R-:W-:Y:S05]  /*78a0*/  BSYNC B3 ;  /* 0x0000000000037941 */ /* 0x000fea0003800000 */
.L_x_17428:
        /* <DEDUP_REMOVED lines=44> */
.L_x_17427:
[----:B------:R-:W-:Y:S05]  /*7b70*/  BSYNC B2 ;  /* 0x0000000000027941 */ /* 0x000fea0003800000 */
.L_x_17426:
        /* <DEDUP_REMOVED lines=14> */
.L_x_17430:
        /* <DEDUP_REMOVED lines=12> */
.L_x_17433:
[----:B------:R-:W-:Y:S02]  /*7d20*/  IMAD.MOV.U32 R56, RZ, RZ, R122 ;  /* 0x000000ffff387224 */ /* 0x000fe400078e007a */
.L_x_17434:
[----:B------:R-:W-:Y:S05]  /*7d30*/  BSYNC B2 ;  /* 0x0000000000027941 */ /* 0x000fea0003800000 */
.L_x_17432:
        /* <DEDUP_REMOVED lines=16> */
.L_x_17438:
[----:B------:R-:W-:Y:S05]  /*7e40*/  BSYNC B3 ;  /* 0x0000000000037941 */ /* 0x000fea0003800000 */
.L_x_17437:
        /* <DEDUP_REMOVED lines=44> */
.L_x_17436:
[----:B------:R-:W-:Y:S05]  /*8110*/  BSYNC B2 ;  /* 0x0000000000027941 */ /* 0x000fea0003800000 */
.L_x_17435:
        /* <DEDUP_REMOVED lines=9> */
.L_x_17431:
        /* <DEDUP_REMOVED lines=12> */
.L_x_17440:
[----:B------:R-:W-:Y:S02]  /*8270*/  IMAD.MOV.U32 R56, RZ, RZ, R122 ;  /* 0x000000ffff387224 */ /* 0x000fe400078e007a */
.L_x_17441:
[----:B------:R-:W-:Y:S05]  /*8280*/  BSYNC B2 ;  /* 0x0000000000027941 */ /* 0x000fea0003800000 */
.L_x_17439:
        /* <DEDUP_REMOVED lines=16> */
.L_x_17445:
[----:B------:R-:W-:Y:S05]  /*8390*/  BSYNC B3 ;  /* 0x0000000000037941 */ /* 0x000fea0003800000 */
.L_x_17444:
        /* <DEDUP_REMOVED lines=44> */
.L_x_17443:
[----:B------:R-:W-:Y:S05]  /*8660*/  BSYNC B2 ;  /* 0x0000000000027941 */ /* 0x000fea0003800000 */
.L_x_17442:
        /* <DEDUP_REMOVED lines=14> */
.L_x_17446:
        /* <DEDUP_REMOVED lines=12> */
.L_x_17449:
[----:B------:R-:W-:Y:S02]  /*8810*/  IMAD.MOV.U32 R55, RZ, RZ, R122 ;  /* 0x000000ffff377224 */ /* 0x000fe400078e007a */
.L_x_17450:
[----:B------:R-:W-:Y:S05]  /*8820*/  BSYNC B2 ;  /* 0x0000000000027941 */ /* 0x000fea0003800000 */
.L_x_17448:
        /* <DEDUP_REMOVED lines=16> */
.L_x_17454:
[----:B------:R-:W-:Y:S05]  /*8930*/  BSYNC B3 ;  /* 0x0000000000037941 */ /* 0x000fea0003800000 */
.L_x_17453:
        /* <DEDUP_REMOVED lines=44> */
.L_x_17452:
[----:B------:R-:W-:Y:S05]  /*8c00*/  BSYNC B2 ;  /* 0x0000000000027941 */ /* 0x000fea0003800000 */
.L_x_17451:
        /* <DEDUP_REMOVED lines=9> */
.L_x_17447:
        /* <DEDUP_REMOVED lines=12> */
.L_x_17456:
[----:B------:R-:W-:Y:S02]  /*8d60*/  IMAD.MOV.U32 R56, RZ, RZ, R122 ;  /* 0x000000ffff387224 */ /* 0x000fe400078e007a */
.L_x_17457:
[----:B------:R-:W-:Y:S05]  /*8d70*/  BSYNC B2 ;  /* 0x0000000000027941 */ /* 0x000fea0003800000 */
.L_x_17455:
        /* <DEDUP_REMOVED lines=16> */
.L_x_17461:
[----:B------:R-:W-:Y:S05]  /*8e80*/  BSYNC B3 ;  /* 0x0000000000037941 */ /* 0x000fea0003800000 */
.L_x_17460:
        /* <DEDUP_REMOVED lines=44> */
.L_x_17459:
[----:B------:R-:W-:Y:S05]  /*9150*/  BSYNC B2 ;  /* 0x0000000000027941 */ /* 0x000fea0003800000 */
.L_x_17458:
        /* <DEDUP_REMOVED lines=14> */
.L_x_17462:
        /* <DEDUP_REMOVED lines=12> */
.L_x_17465:
[----:B------:R-:W-:Y:S02]  /*9300*/  MOV R134, R122 ;  /* 0x0000007a00867202 */ /* 0x000fe40000000f00 */
.L_x_17466:
[----:B------:R-:W-:Y:S05]  /*9310*/  BSYNC B2 ;  /* 0x0000000000027941 */ /* 0x000fea0003800000 */
.L_x_17464:
        /* <DEDUP_REMOVED lines=16> */
.L_x_17470:
[----:B------:R-:W-:Y:S05]  /*9420*/  BSYNC B3 ;  /* 0x0000000000037941 */ /* 0x000fea0003800000 */
.L_x_17469:
        /* <DEDUP_REMOVED lines=44> */
.L_x_17468:
[----:B------:R-:W-:Y:S05]  /*96f0*/  BSYNC B2 ;  /* 0x0000000000027941 */ /* 0x000fea0003800000 */
.L_x_17467:
        /* <DEDUP_REMOVED lines=9> */
.L_x_17463:
        /* <DEDUP_REMOVED lines=12> */
.L_x_17472:
[----:B------:R-:W-:Y:S02]  /*9850*/  IMAD.MOV.U32 R134, RZ, RZ, R122 ;  /* 0x000000ffff867224 */ /* 0x000fe400078e007a */
.L_x_17473:
[----:B------:R-:W-:Y:S05]  /*9860*/  BSYNC B2 ;  /* 0x0000000000027941 */ /* 0x000fea0003800000 */
.L_x_17471:
        /* <DEDUP_REMOVED lines=16> */
.L_x_17477:
[----:B------:R-:W-:Y:S05]  /*9970*/  BSYNC B3 ;  /* 0x0000000000037941 */ /* 0x000fea0003800000 */
.L_x_17476:
        /* <DEDUP_REMOVED lines=44> */
.L_x_17475:
[----:B------:R-:W-:Y:S05]  /*9c40*/  BSYNC B2 ;  /* 0x0000000000027941 */ /* 0x000fea0003800000 */
.L_x_17474:
        /* <DEDUP_REMOVED lines=12> */
.L_x_17478:
        /* <DEDUP_REMOVED lines=12> */
.L_x_17481:
[----:B------:R-:W-:Y:S02]  /*9dd0*/  IMAD.MOV.U32 R57, RZ, RZ, R122 ;  /* 0x000000ffff397224 */ /* 0x000fe400078e007a */
.L_x_17482:
[----:B------:R-:W-:Y:S05]  /*9de0*/  BSYNC B2 ;  /* 0x0000000000027941 */ /* 0x000fea0003800000 */
.L_x_17480:
        /* <DEDUP_REMOVED lines=16> */
.L_x_17486:
[----:B------:R-:W-:Y:S05]  /*9ef0*/  BSYNC B3 ;  /* 0x0000000000037941 */ /* 0x000fea0003800000 */
.L_x_17485:
        /* <DEDUP_REMOVED lines=44> */
.L_x_17484:
[----:B------:R-:W-:Y:S05]  /*a1c0*/  BSYNC B2 ;  /* 0x0000000000027941 */ /* 0x000fea0003800000 */
.L_x_17483:
        /* <DEDUP_REMOVED lines=9> */
.L_x_17479:
        /* <DEDUP_REMOVED lines=12> */
.L_x_17488:
[----:B------:R-:W-:Y:S02]  /*a320*/  MOV R137, R122 ;  /* 0x0000007a00897202 */ /* 0x000fe40000000f00 */
.L_x_17489:
[----:B------:R-:W-:Y:S05]  /*a330*/  BSYNC B2 ;  /* 0x0000000000027941 */ /* 0x000fea0003800000 */
.L_x_17487:
        /* <DEDUP_REMOVED lines=16> */
.L_x_17493:
[----:B------:R-:W-:Y:S05]  /*a440*/  BSYNC B3 ;  /* 0x0000000000037941 */ /* 0x000fea0003800000 */
.L_x_17492:
        /* <DEDUP_REMOVED lines=44> */
.L_x_17491:
[----:B------:R-:W-:Y:S05]  /*a710*/  BSYNC B2 ;  /* 0x0000000000027941 */ /* 0x000fea0003800000 */
.L_x_17490:
        /* <DEDUP_REMOVED lines=12> */
.L_x_17494:
        /* <DEDUP_REMOVED lines=12> */
.L_x_17497:
[----:B------:R-:W-:Y:S02]  /*a8a0*/  IMAD.MOV.U32 R58, RZ, RZ, R122 ;  /* 0x000000ffff3a7224 */ /* 0x000fe400078e007a */
.L_x_17498:
[----:B------:R-:W-:Y:S05]  /*a8b0*/  BSYNC B2 ;  /* 0x0000000000027941 */ /* 0x000fea0003800000 */
.L_x_17496:
        /* <DEDUP_REMOVED lines=16> */
.L_x_17502:
[----:B------:R-:W-:Y:S05]  /*a9c0*/  BSYNC B3 ;  /* 0x0000000000037941 */ /* 0x000fea0003800000 */
.L_x_17501:
        /* <DEDUP_REMOVED lines=44> */
.L_x_17500:
[----:B------:R-:W-:Y:S05]  /*ac90*/  BSYNC B2 ;  /* 0x0000000000027941 */ /* 0x000fea0003800000 */
.L_x_17499:
        /* <DEDUP_REMOVED lines=9> */
.L_x_17495:
        /* <DEDUP_REMOVED lines=12> */
.L_x_17504:
[----:B------:R-:W-:Y:S02]  /*adf0*/  IMAD.MOV.U32 R137, RZ, RZ, R122 ;  /* 0x000000ffff897224 */ /* 0x000fe400078e007a */
.L_x_17505:
[----:B------:R-:W-:Y:S05]  /*ae00*/  BSYNC B2 ;  /* 0x0000000000027941 */ /* 0x000fea0003800000 */
.L_x_17503:
        /* <DEDUP_REMOVED lines=16> */
.L_x_17509:
[----:B------:R-:W-:Y:S05]  /*af10*/  BSYNC B3 ;  /* 0x0000000000037941 */ /* 0x000fea0003800000 */
.L_x_17508:
        /* <DEDUP_REMOVED lines=44> */
.L_x_17507:
[----:B------:R-:W-:Y:S05]  /*b1e0*/  BSYNC B2 ;  /* 0x0000000000027941 */ /* 0x000fea0003800000 */
.L_x_17506:
        /* <DEDUP_REMOVED lines=12> */
.L_x_17510:
        /* <DEDUP_REMOVED lines=12> */
.L_x_17513:
[----:B------:R-:W-:Y:S02]  /*b370*/  IMAD.MOV.U32 R137, RZ, RZ, R122 ;  /* 0x000000ffff897224 */ /* 0x000fe400078e007a */
.L_x_17514:
[----:B------:R-:W-:Y:S05]  /*b380*/  BSYNC B2 ;  /* 0x0000000000027941 */ /* 0x000fea0003800000 */
.L_x_17512:
        /* <DEDUP_REMOVED lines=16> */
.L_x_17518:
[----:B------:R-:W-:Y:S05]  /*b490*/  BSYNC B3 ;  /* 0x0000000000037941 */ /* 0x000fea0003800000 */
.L_x_17517:
        /* <DEDUP_REMOVED lines=44> */
.L_x_17516:
[----:B------:R-:W-:Y:S05]  /*b760*/  BSYNC B2 ;  /* 0x0000000000027941 */ /* 0x000fea0003800000 */
.L_x_17515:
        /* <DEDUP_REMOVED lines=9> */
.L_x_17511:
        /* <DEDUP_REMOVED lines=12> */
.L_x_17520:
[----:B------:R-:W-:Y:S02]  /*b8c0*/  IMAD.MOV.U32 R137, RZ, RZ, R122 ;  /* 0x000000ffff897224 */ /* 0x000fe400078e007a */
.L_x_17521:
[----:B------:R-:W-:Y:S05]  /*b8d0*/  BSYNC B2 ;  /* 0x0000000000027941 */ /* 0x000fea0003800000 */
.L_x_17519:
        /* <DEDUP_REMOVED lines=16> */
.L_x_17525:
[----:B------:R-:W-:Y:S05]  /*b9e0*/  BSYNC B3 ;  /* 0x0000000000037941 */ /* 0x000fea0003800000 */
.L_x_17524:
        /* <DEDUP_REMOVED lines=44> */
.L_x_17523:
[----:B------:R-:W-:Y:S05]  /*bcb0*/  BSYNC B2 ;  /* 0x0000000000027941 */ /* 0x000fea0003800000 */
.L_x_17522:
        /* <DEDUP_REMOVED lines=12> */
.L_x_17526:
        /* <DEDUP_REMOVED lines=12> */
.L_x_17529:
[----:B------:R-:W-:Y:S02]  /*be40*/  MOV R137, R122 ;  /* 0x0000007a00897202 */ /* 0x000fe40000000f00 */
.L_x_17530:
[----:B------:R-:W-:Y:S05]  /*be50*/  BSYNC B2 ;  /* 0x0000000000027941 */ /* 0x000fea0003800000 */
.L_x_17528:
        /* <DEDUP_REMOVED lines=16> */
.L_x_17534:
[----:B------:R-:W-:Y:S05]  /*bf60*/  BSYNC B3 ;  /* 0x0000000000037941 */ /* 0x000fea0003800000 */
.L_x_17533:
        /* <DEDUP_REMOVED lines=44> */
.L_x_17532:
[----:B------:R-:W-:Y:S05]  /*c230*/  BSYNC B2 ;  /* 0x0000000000027941 */ /* 0x000fea0003800000 */
.L_x_17531:
        /* <DEDUP_REMOVED lines=9> */
.L_x_17527:
        /* <DEDUP_REMOVED lines=51> */
.L_x_17535:
[----:B------:R-:W-:Y:S02]  /*c600*/  IADD3 R139, R139, 0x20, RZ ;  /* 0x000000208b8b7810 */ /* 0x000fe40007ffe0ff */
.L_x_17406:
[----:B------:R-:W-:Y:S05]  /*c610*/  BSYNC B1 ;  /* 0x0000000000017941 */ /* 0x000fea0003800000 */
.L_x_17405:
        /* <DEDUP_REMOVED lines=31> */
.L_x_17539:
[----:B-1----:R-:W-:Y:S02]  /*c810*/  IMAD.MOV.U32 R134, RZ, RZ, R122 ;  /* 0x000000ffff867224 */ /* 0x002fe400078e007a */
.L_x_17540:
[----:B------:R-:W-:Y:S05]  /*c820*/  BSYNC B2 ;  /* 0x0000000000027941 */ /* 0x000fea0003800000 */
.L_x_17538:
        /* <DEDUP_REMOVED lines=16> */
.L_x_17544:
[----:B------:R-:W-:Y:S05]  /*c930*/  BSYNC B3 ;  /* 0x0000000000037941 */ /* 0x000fea0003800000 */
.L_x_17543:
        /* <DEDUP_REMOVED lines=44> */
.L_x_17542:
[----:B------:R-:W-:Y:S05]  /*cc00*/  BSYNC B2 ;  /* 0x0000000000027941 */ /* 0x000fea0003800000 */
.L_x_17541:
        /* <DEDUP_REMOVED lines=17> */
.L_x_17545:
        /* <DEDUP_REMOVED lines=12> */
.L_x_17548:
[----:B------:R-:W-:Y:S02]  /*cde0*/  IMAD.MOV.U32 R61, RZ, RZ, R122 ;  /* 0x000000ffff3d7224 */ /* 0x000fe400078e007a */
.L_x_17549:
[----:B------:R-:W-:Y:S05]  /*cdf0*/  BSYNC B2 ;  /* 0x0000000000027941 */ /* 0x000fea0003800000 */
.L_x_17547:
        /* <DEDUP_REMOVED lines=16> */
.L_x_17553:
[----:B------:R-:W-:Y:S05]  /*cf00*/  BSYNC B3 ;  /* 0x0000000000037941 */ /* 0x000fea0003800000 */
.L_x_17552:
        /* <DEDUP_REMOVED lines=44> */
.L_x_17551:
[----:B------:R-:W-:Y:S05]  /*d1d0*/  BSYNC B2 ;  /* 0x0000000000027941 */ /* 0x000fea0003800000 */
.L_x_17550:
        /* <DEDUP_REMOVED lines=9> */
.L_x_17546:
        /* <DEDUP_REMOVED lines=12> */
.L_x_17555:
[----:B------:R-:W-:Y:S02]  /*d330*/  IMAD.MOV.U32 R134, RZ, RZ, R122 ;  /* 0x000000ffff867224 */ /* 0x000fe400078e007a */
.L_x_17556:
[----:B------:R-:W-:Y:S05]  /*d340*/  BSYNC B2 ;  /* 0x0000000000027941 */ /* 0x000fea0003800000 */
.L_x_17554:
        /* <DEDUP_REMOVED lines=16> */
.L_x_17560:
[----:B------:R-:W-:Y:S05]  /*d450*/  BSYNC B3 ;  /* 0x0000000000037941 */ /* 0x000fea0003800000 */
.L_x_17559:
        /* <DEDUP_REMOVED lines=44> */
.L_x_17558:
[----:B------:R-:W-:Y:S05]  /*d720*/  BSYNC B2 ;  /* 0x0000000000027941 */ /* 0x000fea0003800000 */
.L_x_17557:
        /* <DEDUP_REMOVED lines=14> */
.L_x_17561:
        /* <DEDUP_REMOVED lines=12> */
.L_x_17564:
[----:B------:R-:W-:Y:S02]  /*d8d0*/  MOV R64, R122 ;  /* 0x0000007a00407202 */ /* 0x000fe40000000f00 */
.L_x_17565:
[----:B------:R-:W-:Y:S05]  /*d8e0*/  BSYNC B2 ;  /* 0x0000000000027941 */ /* 0x000fea0003800000 */
.L_x_17563:
        /* <DEDUP_REMOVED lines=16> */
.L_x_17569:
[----:B------:R-:W-:Y:S05]  /*d9f0*/  BSYNC B3 ;  /* 0x0000000000037941 */ /* 0x000fea0003800000 */
.L_x_17568:
        /* <DEDUP_REMOVED lines=44> */
.L_x_17567:
[----:B------:R-:W-:Y:S05]  /*dcc0*/  BSYNC B2 ;  /* 0x0000000000027941 */ /* 0x000fea0003800000 */
.L_x_17566:
        /* <DEDUP_REMOVED lines=9> */
.L_x_17562:
        /* <DEDUP_REMOVED lines=12> */
.L_x_17571:
[----:B------:R-:W-:Y:S02]  /*de20*/  IMAD.MOV.U32 R64, RZ, RZ, R122 ;  /* 0x000000ffff407224 */ /* 0x000fe400078e007a */
.L_x_17572:
[----:B------:R-:W-:Y:S05]  /*de30*/  BSYNC B2 ;  /* 0x0000000000027941 */ /* 0x000fea0003800000 */
.L_x_17570:
        /* <DEDUP_REMOVED lines=16> */
.L_x_17576:
[----:B------:R-:W-:Y:S05]  /*df40*/  BSYNC B3 ;  /* 0x0000000000037941 */ /* 0x000fea0003800000 */
.L_x_17575:
        /* <DEDUP_REMOVED lines=44> */
.L_x_17574:
[----:B------:R-:W-:Y:S05]  /*e210*/  BSYNC B2 ;  /* 0x0000000000027941 */ /* 0x000fea0003800000 */
.L_x_17573:
        /* <DEDUP_REMOVED lines=14> */
.L_x_17577:
        /* <DEDUP_REMOVED lines=12> */
.L_x_17580:
[----:B------:R-:W-:Y:S02]  /*e3c0*/  IMAD.MOV.U32 R63, RZ, RZ, R122 ;  /* 0x000000ffff3f7224 */ /* 0x000fe400078e007a */
.L_x_17581:
[----:B------:R-:W-:Y:S05]  /*e3d0*/  BSYNC B2 ;  /* 0x0000000000027941 */ /* 0x000fea0003800000 */
.L_x_17579:
        /* <DEDUP_REMOVED lines=16> */
.L_x_17585:
[----:B------:R-:W-:Y:S05]  /*e4e0*/  BSYNC B3 ;  /* 0x0000000000037941 */ /* 0x000fea0003800000 */
.L_x_17584:
        /* <DEDUP_REMOVED lines=44> */
.L_x_17583:
[----:B------:R-:W-:Y:S05]  /*e7b0*/  BSYNC B2 ;  /* 0x0000000000027941 */ /* 0x000fea0003800000 */
.L_x_17582:
        /* <DEDUP_REMOVED lines=9> */
.L_x_17578:
        /* <DEDUP_REMOVED lines=12> */
.L_x_17587:
[----:B------:R-:W-:Y:S02]  /*e910*/  MOV R64, R122 ;  /* 0x0000007a00407202 */ /* 0x000fe40000000f00 */
.L_x_17588:
[----:B------:R-:W-:Y:S05]  /*e920*/  BSYNC B2 ;  /* 0x0000000000027941 */ /* 0x000fea0003800000 */
.L_x_17586:
        /* <DEDUP_REMOVED lines=16> */
.L_x_17592:
[----:B------:R-:W-:Y:S05]  /*ea30*/  BSYNC B3 ;  /* 0x0000000000037941 */ /* 0x000fea0003800000 */
.L_x_17591:
        /* <DEDUP_REMOVED lines=44> */
.L_x_17590:
[----:B------:R-:W-:Y:S05]  /*ed00*/  BSYNC B2 ;  /* 0x0000000000027941 */ /* 0x000fea0003800000 */
.L_x_17589:
        /* <DEDUP_REMOVED lines=14> */
.L_x_17593:
        /* <DEDUP_REMOVED lines=12> */
.L_x_17596:
[----:B------:R-:W-:Y:S02]  /*eeb0*/  IMAD.MOV.U32 R134, RZ, RZ, R122 ;  /* 0x000000ffff867224 */ /* 0x000fe400078e007a */
.L_x_17597:
[----:B------:R-:W-:Y:S05]  /*eec0*/  BSYNC B2 ;  /* 0x0000000000027941 */ /* 0x000fea0003800000 */
.L_x_17595:
        /* <DEDUP_REMOVED lines=16> */
.L_x_17601:
[----:B------:R-:W-:Y:S05]  /*efd0*/  BSYNC B3 ;  /* 0x0000000000037941 */ /* 0x000fea0003800000 */
.L_x_17600:
        /* <DEDUP_REMOVED lines=44> */
.L_x_17599:
[----:B------:R-:W-:Y:S05]  /*f2a0*/  BSYNC B2 ;  /* 0x0000000000027941 */ /* 0x000fea0003800000 */
.L_x_17598:
        /* <DEDUP_REMOVED lines=9> */
.L_x_17594:
        /* <DEDUP_REMOVED lines=12> */
.L_x_17603:
[----:B------:R-:W-:Y:S02]  /*f400*/  IMAD.MOV.U32 R134, RZ, RZ, R122 ;  /* 0x000000ffff867224 */ /* 0x000fe400078e007a */
.L_x_17604:
[----:B------:R-:W-:Y:S05]  /*f410*/  BSYNC B2 ;  /* 0x0000000000027941 */ /* 0x000fea0003800000 */
.L_x_17602:
        /* <DEDUP_REMOVED lines=16> */
.L_x_17608:
[----:B------:R-:W-:Y:S05]  /*f520*/  BSYNC B3 ;  /* 0x0000000000037941 */ /* 0x000fea0003800000 */
.L_x_17607:
        /* <DEDUP_REMOVED lines=44> */
.L_x_17606:
[----:B------:R-:W-:Y:S05]  /*f7f0*/  BSYNC B2 ;  /* 0x0000000000027941 */ /* 0x000fea0003800000 */
.L_x_17605:
        /* <DEDUP_REMOVED lines=12> */
.L_x_17609:
        /* <DEDUP_REMOVED lines=12> */
.L_x_17612:
[----:B------:R-:W-:Y:S02]  /*f980*/  IMAD.MOV.U32 R65, RZ, RZ, R122 ;  /* 0x000000ffff417224 */ /* 0x000fe400078e007a */
.L_x_17613:
[----:B------:R-:W-:Y:S05]  /*f990*/  BSYNC B2 ;  /* 0x0000000000027941 */ /* 0x000fea0003800000 */
.L_x_17611:
        /* <DEDUP_REMOVED lines=16> */
.L_x_17617:
[----:B------:R-:W-:Y:S05]  /*faa0*/  BSYNC B3 ;  /* 0x0000000000037941 */ /* 0x000fea0003800000 */
.L_x_17616:
        /* <DEDUP_REMOVED lines=44> */
.L_x_17615:
[----:B------:R-:W-:Y:S05]  /*fd70*/  BSYNC B2 ;  /* 0x0000000000027941 */ /* 0x000fea0003800000 */
.L_x_17614:
        /* <DEDUP_REMOVED lines=9> */
.L_x_17610:
        /* <DEDUP_REMOVED lines=12> */
.L_x_17619:
[----:B------:R-:W-:Y:S02]  /*fed0*/  IMAD.MOV.U32 R137, RZ, RZ, R122 ;  /* 0x000000ffff897224 */ /* 0x000fe400078e007a */
.L_x_17620:
[----:B------:R-:W-:Y:S05]  /*fee0*/  BSYNC B2 ;  /* 0x0000000000027941 */ /* 0x000fea0003800000 */
.L_x_17618:
        /* <DEDUP_REMOVED lines=16> */
.L_x_17624:
[----:B------:R-:W-:Y:S05]  /*fff0*/  BSYNC B3 ;  /* 0x0000000000037941 */ /* 0x000fea0003800000 */
.L_x_17623:
        /* <DEDUP_REMOVED lines=44> */
.L_x_17622:
[----:B------:R-:W-:Y:S05]  /*102c0*/  BSYNC B2 ;  /* 0x0000000000027941 */ /* 0x000fea0003800000 */
.L_x_17621:
        /* <DEDUP_REMOVED lines=12> */
.L_x_17625:
        /* <DEDUP_REMOVED lines=12> */
.L_x_17628:
[----:B------:R-:W-:Y:S02]  /*10450*/  MOV R66, R122 ;  /* 0x0000007a00427202 */ /* 0x000fe40000000f00 */
.L_x_17629:
[----:B------:R-:W-:Y:S05]  /*10460*/  BSYNC B2 ;  /* 0x0000000000027941 */ /* 0x000fea0003800000 */
.L_x_17627:
        /* <DEDUP_REMOVED lines=16> */
.L_x_17633:
[----:B------:R-:W-:Y:S05]  /*10570*/  BSYNC B3 ;  /* 0x0000000000037941 */ /* 0x000fea0003800000 */
.L_x_17632:
        /* <DEDUP_REMOVED lines=44> */
.L_x_17631:
[----:B------:R-:W-:Y:S05]  /*10840*/  BSYNC B2 ;  /* 0x0000000000027941 */ /* 0x000fea0003800000 */
.L_x_17630:
        /* <DEDUP_REMOVED lines=9> */
.L_x_17626:
        /* <DEDUP_REMOVED lines=12> */
.L_x_17635:
[----:B------:R-:W-:Y:S02]  /*109a0*/  IMAD.MOV.U32 R137, RZ, RZ, R122 ;  /* 0x000000ffff897224 */ /* 0x000fe400078e007a */
.L_x_17636:
[----:B------:R-:W-:Y:S05]  /*109b0*/  BSYNC B2 ;  /* 0x0000000000027941 */ /* 0x000fea0003800000 */
.L_x_17634:
        /* <DEDUP_REMOVED lines=16> */
.L_x_17640:
[----:B------:R-:W-:Y:S05]  /*10ac0*/  BSYNC B3 ;  /* 0x0000000000037941 */ /* 0x000fea0003800000 */
.L_x_17639:
        /* <DEDUP_REMOVED lines=44> */
.L_x_17638:
[----:B------:R-:W-:Y:S05]  /*10d90*/  BSYNC B2 ;  /* 0x0000000000027941 */ /* 0x000fea0003800000 */
.L_x_17637:
        /* <DEDUP_REMOVED lines=12> */
.L_x_17641:
        /* <DEDUP_REMOVED lines=12> */
.L_x_17644:
[----:B------:R-:W-:Y:S02]  /*10f20*/  IMAD.MOV.U32 R137, RZ, RZ, R122 ;  /* 0x000000ffff897224 */ /* 0x000fe400078e007a */
.L_x_17645:
[----:B------:R-:W-:Y:S05]  /*10f30*/  BSYNC B2 ;  /* 0x0000000000027941 */ /* 0x000fea0003800000 */
.L_x_17643:
        /* <DEDUP_REMOVED lines=16> */
.L_x_17649:
[----:B------:R-:W-:Y:S05]  /*11040*/  BSYNC B3 ;  /* 0x0000000000037941 */ /* 0x000fea0003800000 */
.L_x_17648:
        /* <DEDUP_REMOVED lines=44> */
.L_x_17647:
[----:B------:R-:W-:Y:S05]  /*11310*/  BSYNC B2 ;  /* 0x0000000000027941 */ /* 0x000fea0003800000 */
.L_x_17646:
        /* <DEDUP_REMOVED lines=9> */
.L_x_17642:
        /* <DEDUP_REMOVED lines=12> */
.L_x_17651:
[----:B------:R-:W-:Y:S02]  /*11470*/  MOV R137, R122 ;  /* 0x0000007a00897202 */ /* 0x000fe40000000f00 */
.L_x_17652:
[----:B------:R-:W-:Y:S05]  /*11480*/  BSYNC B2 ;  /* 0x0000000000027941 */ /* 0x000fea0003800000 */
.L_x_17650:
        /* <DEDUP_REMOVED lines=16> */
.L_x_17656:
[----:B------:R-:W-:Y:S05]  /*11590*/  BSYNC B3 ;  /* 0x0000000000037941 */ /* 0x000fea0003800000 */
.L_x_17655:
        /* <DEDUP_REMOVED lines=44> */
.L_x_17654:
[----:B------:R-:W-:Y:S05]  /*11860*/  BSYNC B2 ;  /* 0x0000000000027941 */ /* 0x000fea0003800000 */
.L_x_17653:
        /* <DEDUP_REMOVED lines=12> */
.L_x_17657:
        /* <DEDUP_REMOVED lines=12> */
.L_x_17660:
[----:B------:R-:W-:Y:S02]  /*119f0*/  IMAD.MOV.U32 R137, RZ, RZ, R122 ;  /* 0x000000ffff897224 */ /* 0x000fe400078e007a */
.L_x_17661:
[----:B------:R-:W-:Y:S05]  /*11a00*/  BSYNC B2 ;  /* 0x0000000000027941 */ /* 0x000fea0003800000 */
.L_x_17659:
        /* <DEDUP_REMOVED lines=16> */
.L_x_17665:
[----:B------:R-:W-:Y:S05]  /*11b10*/  BSYNC B3 ;  /* 0x0000000000037941 */ /* 0x000fea0003800000 */
.L_x_17664:
        /* <DEDUP_REMOVED lines=44> */
.L_x_17663:
[----:B------:R-:W-:Y:S05]  /*11de0*/  BSYNC B2 ;  /* 0x0000000000027941 */ /* 0x000fea0003800000 */
.L_x_17662:
        /* <DEDUP_REMOVED lines=9> */
.L_x_17658:
        /* <DEDUP_REMOVED lines=51> */
.L_x_17666:
[----:B------:R-:W-:Y:S02]  /*121b0*/  IADD3 R139, R139, 0x20, RZ ;  /* 0x000000208b8b7810 */ /* 0x000fe40007ffe0ff */
.L_x_17537:
[----:B------:R-:W-:Y:S05]  /*121c0*/  BSYNC B1 ;  /* 0x0000000000017941 */ /* 0x000fea0003800000 */
.L_x_17536:
        /* <DEDUP_REMOVED lines=31> */
.L_x_17670:
[----:B-1----:R-:W-:Y:S02]  /*123c0*/  IMAD.MOV.U32 R134, RZ, RZ, R122 ;  /* 0x000000ffff867224 */ /* 0x002fe400078e007a */
.L_x_17671:
[----:B------:R-:W-:Y:S05]  /*123d0*/  BSYNC B2 ;  /* 0x0000000000027941 */ /* 0x000fea0003800000 */
.L_x_17669:
        /* <DEDUP_REMOVED lines=16> */
.L_x_17675:
[----:B------:R-:W-:Y:S05]  /*124e0*/  BSYNC B3 ;  /* 0x0000000000037941 */ /* 0x000fea0003800000 */
.L_x_17674:
        /* <DEDUP_REMOVED lines=44> */
.L_x_17673:
[----:B------:R-:W-:Y:S05]  /*127b0*/  BSYNC B2 ;  /* 0x0000000000027941 */ /* 0x000fea0003800000 */
.L_x_17672:
        /* <DEDUP_REMOVED lines=17> */
.L_x_17676:
        /* <DEDUP_REMOVED lines=12> */
.L_x_17679:
[----:B------:R-:W-:Y:S02]  /*12990*/  IMAD.MOV.U32 R69, RZ, RZ, R122 ;  /* 0x000000ffff457224 */ /* 0x000fe400078e007a */
.L_x_17680:
[----:B------:R-:W-:Y:S05]  /*129a0*/  BSYNC B2 ;  /* 0x0000000000027941 */ /* 0x000fea0003800000 */
.L_x_17678:
        /* <DEDUP_REMOVED lines=16> */
.L_x_17684:
[----:B------:R-:W-:Y:S05]  /*12ab0*/  BSYNC B3 ;  /* 0x0000000000037941 */ /* 0x000fea0003800000 */
.L_x_17683:
        /* <DEDUP_REMOVED lines=44> */
.L_x_17682:
[----:B------:R-:W-:Y:S05]  /*12d80*/  BSYNC B2 ;  /* 0x0000000000027941 */ /* 0x000fea0003800000 */
.L_x_17681:
        /* <DEDUP_REMOVED lines=9> */
.L_x_17677:
        /* <DEDUP_REMOVED lines=12> */
.L_x_17686:
[----:B------:R-:W-:Y:S02]  /*12ee0*/  MOV R134, R122 ;  /* 0x0000007a00867202 */ /* 0x000fe40000000f00 */
.L_x_17687:
[----:B------:R-:W-:Y:S05]  /*12ef0*/  BSYNC B2 ;  /* 0x0000000000027941 */ /* 0x000fea0003800000 */
.L_x_17685:
        /* <DEDUP_REMOVED lines=16> */
.L_x_17691:
[----:B------:R-:W-:Y:S05]  /*13000*/  BSYNC B3 ;  /* 0x0000000000037941 */ /* 0x000fea0003800000 */
.L_x_17690:
        /* <DEDUP_REMOVED lines=44> */
.L_x_17689:
[----:B------:R-:W-:Y:S05]  /*132d0*/  BSYNC B2 ;  /* 0x0000000000027941 */ /* 0x000fea0003800000 */
.L_x_17688:
        /* <DEDUP_REMOVED lines=14> */
.L_x_17692:
        /* <DEDUP_REMOVED lines=12> */
.L_x_17695:
[----:B------:R-:W-:Y:S02]  /*13480*/  IMAD.MOV.U32 R72, RZ, RZ, R122 ;  /* 0x000000ffff487224 */ /* 0x000fe400078e007a */
.L_x_17696:
[----:B------:R-:W-:Y:S05]  /*13490*/  BSYNC B2 ;  /* 0x0000000000027941 */ /* 0x000fea0003800000 */
.L_x_17694:
        /* <DEDUP_REMOVED lines=16> */
.L_x_17700:
[----:B------:R-:W-:Y:S05]  /*135a0*/  BSYNC B3 ;  /* 0x0000000000037941 */ /* 0x000fea0003800000 */
.L_x_17699:
        /* <DEDUP_REMOVED lines=44> */
.L_x_17698:
[----:B------:R-:W-:Y:S05]  /*13870*/  BSYNC B2 ;  /* 0x0000000000027941 */ /* 0x000fea0003800000 */
.L_x_17697:
        /* <DEDUP_REMOVED lines=9> */
.L_x_17693:
        /* <DEDUP_REMOVED lines=12> */
.L_x_17702:
[----:B------:R-:W-:Y:S02]  /*139d0*/  IMAD.MOV.U32 R72, RZ, RZ, R122 ;  /* 0x000000ffff487224 */ /* 0x000fe400078e007a */
.L_x_17703:
[----:B------:R-:W-:Y:S05]  /*139e0*/  BSYNC B2 ;  /* 0x0000000000027941 */ /* 0x000fea0003800000 */
.L_x_17701:
        /* <DEDUP_REMOVED lines=16> */
.L_x_17707:
[----:B------:R-:W-:Y:S05]  /*13af0*/  BSYNC B3 ;  /* 0x0000000000037941 */ /* 0x000fea0003800000 */
.L_x_17706:
        /* <DEDUP_REMOVED lines=44> */
.L_x_17705:
[----:B------:R-:W-:Y:S05]  /*13dc0*/  BSYNC B2 ;  /* 0x0000000000027941 */ /* 0x000fea0003800000 */
.L_x_17704:
        /* <DEDUP_REMOVED lines=14> */
.L_x_17708:
        /* <DEDUP_REMOVED lines=12> */
.L_x_17711:
[----:B------:R-:W-:Y:S02]  /*13f70*/  IMAD.MOV.U32 R71, RZ, RZ, R122 ;  /* 0x000000ffff477224 */ /* 0x000fe400078e007a */
.L_x_17712:
[----:B------:R-:W-:Y:S05]  /*13f80*/  BSYNC B2 ;  /* 0x0000000000027941 */ /* 0x000fea0003800000 */
.L_x_17710:
        /* <DEDUP_REMOVED lines=16> */
.L_x_17716:
[----:B------:R-:W-:Y:S05]  /*14090*/  BSYNC B3 ;  /* 0x0000000000037941 */ /* 0x000fea0003800000 */
.L_x_17715:
        /* <DEDUP_REMOVED lines=44> */
.L_x_17714:
[----:B------:R-:W-:Y:S05]  /*14360*/  BSYNC B2 ;  /* 0x0000000000027941 */ /* 0x000fea0003800000 */
.L_x_17713:
        /* <DEDUP_REMOVED lines=9> */
.L_x_17709:
        /* <DEDUP_REMOVED lines=12> */
.L_x_17718:
[----:B------:R-:W-:Y:S02]  /*144c0*/  IMAD.MOV.U32 R72, RZ, RZ, R122 ;  /* 0x000000ffff487224 */ /* 0x000fe400078e007a */
.L_x_17719:
[----:B------:R-:W-:Y:S05]  /*144d0*/  BSYNC B2 ;  /* 0x0000000000027941 */ /* 0x000fea0003800000 */
.L_x_17717:
        /* <DEDUP_REMOVED lines=16> */
.L_x_17723:
[----:B------:R-:W-:Y:S05]  /*145e0*/  BSYNC B3 ;  /* 0x0000000000037941 */ /* 0x000fea0003800000 */
.L_x_17722:
        /* <DEDUP_REMOVED lines=44> */
.L_x_17721:
[----:B------:R-:W-:Y:S05]  /*148b0*/  BSYNC B2 ;  /* 0x0000000000027941 */ /* 0x000fea0003800000 */
.L_x_17720:
        /* <DEDUP_REMOVED lines=14> */
.L_x_17724:
        /* <DEDUP_REMOVED lines=12> */
.L_x_17727:
[----:B------:R-:W-:Y:S02]  /*14a60*/  MOV R134, R122 ;  /* 0x0000007a00867202 */ /* 0x000fe40000000f00 */
.L_x_17728:
[----:B------:R-:W-:Y:S05]  /*14a70*/  BSYNC B2 ;  /* 0x0000000000027941 */ /* 0x000fea0003800000 */
.L_x_17726:
        /* <DEDUP_REMOVED lines=16> */
.L_x_17732:
[----:B------:R-:W-:Y:S05]  /*14b80*/  BSYNC B3 ;  /* 0x0000000000037941 */ /* 0x000fea0003800000 */
.L_x_17731:
        /* <DEDUP_REMOVED lines=44> */
.L_x_17730:
[----:B------:R-:W-:Y:S05]  /*14e50*/  BSYNC B2 ;  /* 0x0000000000027941 */ /* 0x000fea0003800000 */
.L_x_17729:
        /* <DEDUP_REMOVED lines=9> */
.L_x_17725:
        /* <DEDUP_REMOVED lines=12> */
.L_x_17734:
[----:B------:R-:W-:Y:S02]  /*14fb0*/  IMAD.MOV.U32 R134, RZ, RZ, R122 ;  /* 0x000000ffff867224 */ /* 0x000fe400078e007a */
.L_x_17735:
[----:B------:R-:W-:Y:S05]  /*14fc0*/  BSYNC B2 ;  /* 0x0000000000027941 */ /* 0x000fea0003800000 */
.L_x_17733:
        /* <DEDUP_REMOVED lines=16> */
.L_x_17739:
[----:B------:R-:W-:Y:S05]  /*150d0*/  BSYNC B3 ;  /* 0x0000000000037941 */ /* 0x000fea0003800000 */
.L_x_17738:
        /* <DEDUP_REMOVED lines=44> */
.L_x_17737:
[----:B------:R-:W-:Y:S05]  /*153a0*/  BSYNC B2 ;  /* 0x0000000000027941 */ /* 0x000fea0003800000 */
.L_x_17736:
        /* <DEDUP_REMOVED lines=12> */
.L_x_17740:
        /* <DEDUP_REMOVED lines=12> */
.L_x_17743:
[----:B------:R-:W-:Y:S02]  /*15530*/  IMAD.MOV.U32 R73, RZ, RZ, R122 ;  /* 0x000000ffff497224 */ /* 0x000fe400078e007a */
.L_x_17744:
[----:B------:R-:W-:Y:S05]  /*15540*/  BSYNC B2 ;  /* 0x0000000000027941 */ /* 0x000fea0003800000 */
.L_x_17742:
        /* <DEDUP_REMOVED lines=16> */
.L_x_17748:
[----:B------:R-:W-:Y:S05]  /*15650*/  BSYNC B3 ;  /* 0x0000000000037941 */ /* 0x000fea0003800000 */
.L_x_17747:
        /* <DEDUP_REMOVED lines=44> */
.L_x_17746:
[----:B------:R-:W-:Y:S05]  /*15920*/  BSYNC B2 ;  /* 0x0000000000027941 */ /* 0x000fea0003800000 */
.L_x_17745:
        /* <DEDUP_REMOVED lines=9> */
.L_x_17741:
        /* <DEDUP_REMOVED lines=12> */
.L_x_17750:
[----:B------:R-:W-:Y:S02]  /*15a80*/  MOV R137, R122 ;  /* 0x0000007a00897202 */ /* 0x000fe40000000f00 */
.L_x_17751:
[----:B------:R-:W-:Y:S05]  /*15a90*/  BSYNC B2 ;  /* 0x0000000000027941 */ /* 0x000fea0003800000 */
.L_x_17749:
        /* <DEDUP_REMOVED lines=16> */
.L_x_17755:
[----:B------:R-:W-:Y:S05]  /*15ba0*/  BSYNC B3 ;  /* 0x0000000000037941 */ /* 0x000fea0003800000 */
.L_x_17754:
        /* <DEDUP_REMOVED lines=44> */
.L_x_17753:
[----:B------:R-:W-:Y:S05]  /*15e70*/  BSYNC B2 ;  /* 0x0000000000027941 */ /* 0x000fea0003800000 */
.L_x_17752:
        /* <DEDUP_REMOVED lines=12> */
.L_x_17756:
        /* <DEDUP_REMOVED lines=12> */
.L_x_17759:
[----:B------:R-:W-:Y:S02]  /*16000*/  IMAD.MOV.U32 R74, RZ, RZ, R122 ;  /* 0x000000ffff4a7224 */ /* 0x000fe400078e007a */
.L_x_17760:
[----:B------:R-:W-:Y:S05]  /*16010*/  BSYNC B2 ;  /* 0x0000000000027941 */ /* 0x000fea0003800000 */
.L_x_17758:
        /* <DEDUP_REMOVED lines=16> */
.L_x_17764:
[----:B------:R-:W-:Y:S05]  /*16120*/  BSYNC B3 ;  /* 0x0000000000037941 */ /* 0x000fea0003800000 */
.L_x_17763:
        /* <DEDUP_REMOVED lines=44> */
.L_x_17762:
[----:B------:R-:W-:Y:S05]  /*163f0*/  BSYNC B2 ;  /* 0x0000000000027941 */ /* 0x000fea0003800000 */
.L_x_17761:
        /* <DEDUP_REMOVED lines=9> */
.L_x_17757:
        /* <DEDUP_REMOVED lines=12> */
.L_x_17766:
[----:B------:R-:W-:Y:S02]  /*16550*/  IMAD.MOV.U32 R137, RZ, RZ, R122 ;  /* 0x000000ffff897224 */ /* 0x000fe400078e007a */
.L_x_17767:
[----:B------:R-:W-:Y:S05]  /*16560*/  BSYNC B2 ;  /* 0x0000000000027941 */ /* 0x000fea0003800000 */
.L_x_17765:
        /* <DEDUP_REMOVED lines=16> */
.L_x_17771:
[----:B------:R-:W-:Y:S05]  /*16670*/  BSYNC B3 ;  /* 0x0000000000037941 */ /* 0x000fea0003800000 */
.L_x_17770:
        /* <DEDUP_REMOVED lines=44> */
.L_x_17769:
[----:B------:R-:W-:Y:S05]  /*16940*/  BSYNC B2 ;  /* 0x0000000000027941 */ /* 0x000fea0003800000 */
.L_x_17768:
        /* <DEDUP_REMOVED lines=12> */
.L_x_17772:
        /* <DEDUP_REMOVED lines=12> */
.L_x_17775:
[----:B------:R-:W-:Y:S02]  /*16ad0*/  IMAD.MOV.U32 R137, RZ, RZ, R122 ;  /* 0x000000ffff897224 */ /* 0x000fe400078e007a */
.L_x_17776:
[----:B------:R-:W-:Y:S05]  /*16ae0*/  BSYNC B2 ;  /* 0x0000000000027941 */ /* 0x000fea0003800000 */
.L_x_17774:
        /* <DEDUP_REMOVED lines=16> */
.L_x_17780:
[----:B------:R-:W-:Y:S05]  /*16bf0*/  BSYNC B3 ;  /* 0x0000000000037941 */ /* 0x000fea0003800000 */
.L_x_17779:
        /* <DEDUP_REMOVED lines=44> */
.L_x_17778:
[----:B------:R-:W-:Y:S05]  /*16ec0*/  BSYNC B2 ;  /* 0x0000000000027941 */ /* 0x000fea0003800000 */
.L_x_17777:
        /* <DEDUP_REMOVED lines=9> */
.L_x_17773:
        /* <DEDUP_REMOVED lines=12> */
.L_x_17782:
[----:B------:R-:W-:Y:S02]  /*17020*/  IMAD.MOV.U32 R137, RZ, RZ, R122 ;  /* 0x000000ffff897224 */ /* 0x000fe400078e007a */
.L_x_17783:
[----:B------:R-:W-:Y:S05]  /*17030*/  BSYNC B2 ;  /* 0x0000000000027941 */ /* 0x000fea0003800000 */
.L_x_17781:
        /* <DEDUP_REMOVED lines=16> */
.L_x_17787:
[----:B------:R-:W-:Y:S05]  /*17140*/  BSYNC B3 ;  /* 0x0000000000037941 */ /* 0x000fea0003800000 */
.L_x_17786:
        /* <DEDUP_REMOVED lines=44> */
.L_x_17785:
[----:B------:R-:W-:Y:S05]  /*17410*/  BSYNC B2 ;  /* 0x0000000000027941 */ /* 0x000fea0003800000 */
.L_x_17784:
        /* <DEDUP_REMOVED lines=12> */
.L_x_17788:
        /* <DEDUP_REMOVED lines=12> */
.L_x_17791:
[----:B------:R-:W-:Y:S02]  /*175a0*/  IMAD.MOV.U32 R137, RZ, RZ, R122 ;  /* 0x000000ffff897224 */ /* 0x000fe400078e007a */
.L_x_17792:
[----:B------:R-:W-:Y:S05]  /*175b0*/  BSYNC B2 ;  /* 0x0000000000027941 */ /* 0x000fea0003800000 */
.L_x_17790:
        /* <DEDUP_REMOVED lines=16> */
.L_x_17796:
[----:B------:R-:W-:Y:S05]  /*176c0*/  BSYNC B3 ;  /* 0x0000000000037941 */ /* 0x000fea0003800000 */
.L_x_17795:
        /* <DEDUP_REMOVED lines=44> */
.L_x_17794:
[----:B------:R-:W-:Y:S05]  /*17990*/  BSYNC B2 ;  /* 0x0000000000027941 */ /* 0x000fea0003800000 */
.L_x_17793:
        /* <DEDUP_REMOVED lines=9> */
.L_x_17789:
        /* <DEDUP_REMOVED lines=51> */
.L_x_17668:
[----:B------:R-:W-:Y:S05]  /*17d60*/  BSYNC B1 ;  /* 0x0000000000017941 */ /* 0x000fea0003800000 */
.L_x_17667:
        /* <DEDUP_REMOVED lines=40> */
.L_x_17809:
        /* <DEDUP_REMOVED lines=86> */
.L_x_17810:
        /* <DEDUP_REMOVED lines=12> */
[----:B------:R-:W-:Y:S01]  /*18610*/  @!P3 MOV R77, 0x4 ;  /* 0x00000004004db802 */ /* 0x000fe20000000f00 */
[----:B------:R1:W-:Y:S04]  /*18620*/  @!P3 STG.E [R78.64], R135 ;  /* 0x000000874e00b986 */ /* 0x0003e8000c101906 */
        /* <DEDUP_REMOVED lines=36> */
.L_x_17800:
[----:B------:R-:W-:Y:S05]  /*18870*/  BSYNC B1 ;  /* 0x0000000000017941 */ /* 0x000fea0003800000 */
.L_x_17799:
        /* <DEDUP_REMOVED lines=35> */
.L_x_17802:
[----:B------:R-:W-:Y:S05]  /*18ab0*/  BSYNC B1 ;  /* 0x0000000000017941 */ /* 0x000fea0003800000 */
.L_x_17801:
        /* <DEDUP_REMOVED lines=35> */
.L_x_17804:
[----:B------:R-:W-:Y:S05]  /*18cf0*/  BSYNC B1 ;  /* 0x0000000000017941 */ /* 0x000fea0003800000 */
.L_x_17803:
        /* <DEDUP_REMOVED lines=25> */
[----:B------:R-:W-:Y:S02]  /*18e90*/  FFMA.FTZ R136, R110, R136, R119 ;  /* 0x000000886e887223 */ /* 0x000fe40000010077 */
[----:B------:R-:W-:Y:S02]  /*18ea0*/  FFMA.FTZ R137, R108, R142, R117 ;  /* 0x0000008e6c897223 */ /* 0x000fe40000010075 */
[----:B------:R-:W-:Y:S01]  /*18eb0*/  FFMA.FTZ R138, R106, R138, R115 ;  /* 0x0000008a6a8a7223 */ /* 0x000fe20000010073 */
[----:B------:R-:W-:Y:S01]  /*18ec0*/  F2FP.PACK_AB R79, R136, R79 ;  /* 0x0000004f884f723e */ /* 0x000fe200000000ff */
[----:B------:R-:W-:Y:S01]  /*18ed0*/  IMAD.MOV.U32 R134, RZ, RZ, 0x10 ;  /* 0x00000010ff867424 */ /* 0x000fe200078e00ff */
[----:B------:R-:W-:-:S02]  /*18ee0*/  F2FP.PACK_AB R78, R137, R140 ;  /* 0x0000008c894e723e */ /* 0x000fc400000000ff */
[----:B------:R-:W-:Y:S01]  /*18ef0*/  F2FP.PACK_AB R77, R138, R77 ;  /* 0x0000004d8a4d723e */ /* 0x000fe200000000ff */
[----:B------:R-:W-:-:S05]  /*18f00*/  IMAD.WIDE.U32 R134, R125, R134, c[0x0][0x208] ;  /* 0x000082007d867625 */ /* 0x000fca00078e0086 */
[----:B------:R0:W-:Y:S02]  /*18f10*/  STG.E.128 [R134.64], R76 ;  /* 0x0000004c86007986 */ /* 0x0001e4000c101d06 */
.L_x_17806:
[----:B------:R-:W-:Y:S05]  /*18f20*/  BSYNC B1 ;  /* 0x0000000000017941 */ /* 0x000fea0003800000 */
.L_x_17805:
[----:B01----:R-:W-:-:S04]  /*18f30*/  IMAD.MOV.U32 R77, RZ, RZ, 0x4 ;  /* 0x00000004ff4d7424 */ /* 0x003fc800078e00ff */
[----:B------:R-:W-:-:S05]  /*18f40*/  IMAD R26, R77, c[0x0][0x160], R26 ;  /* 0x000058004d1a7a24 */ /* 0x000fca00078e021a */
[----:B------:R-:W-:-:S13]  /*18f50*/  ISETP.GE.AND P0, PT, R26, c[0x0][0x164], PT ;  /* 0x000059001a007a0c */ /* 0x000fda0003f06270 */
[----:B------:R-:W-:Y:S01]  /*18f60*/  @P0 CALL.REL.NOINC `(.L_x_17807) ;  /* 0x0000001000000944 */ /* 0x000fe20003c00000 */
[----:B------:R-:W-:Y:S05]  /*18f70*/  BRA `(.L_x_17808) ;  /* 0xfffe7ed000007947 */ /* 0x000fea000383ffff */
.L_x_17807:
[----:B------:R-:W-:Y:S05]  /*18f80*/  BSYNC B0 ;  /* 0x0000000000007941 */ /* 0x000fea0003800000 */
.L_x_17273:
[----:B------:R-:W-:Y:S05]  /*18f90*/  EXIT ;  /* 0x000000000000794d */ /* 0x000fea0003800000 */
.L_x_17797:
[----:B------:R-:W-:Y:S01]  /*18fa0*/  HFMA2.MMA R137, -RZ, RZ, 0, 5.9604644775390625e-08 ;  /* 0x00000001ff897435 */ /* 0x000fe200000001ff */
[----:B------:R-:W-:Y:S01]  /*18fb0*/  IMAD.MOV.U32 R78, RZ, RZ, R79 ;  /* 0x000000ffff4e7224 */ /* 0x000fe200078e004f */
[----:B------:R-:W-:Y:S01]  /*18fc0*/  MOV R76, 0x19000 ;  /* 0x00019000004c7802 */ /* 0x000fe20000000f00 */
[----:B------:R-:W-:Y:S02]  /*18fd0*/  IMAD.MOV.U32 R136, RZ, RZ, 0x1f ;  /* 0x0000001fff887424 */ /* 0x000fe400078e00ff */
[----:B------:R-:W-:Y:S02]  /*18fe0*/  IMAD.MOV.U32 R139, RZ, RZ, -0x1 ;  /* 0xffffffffff8b7424 */ /* 0x000fe400078e00ff */
[----:B------:R-:W-:Y:S05]  /*18ff0*/  CALL.REL.NOINC `($__internal_54_$__cuda_sm70_shflsync_bfly_p) ;  /* 0x000007d000007944 */ /* 0x000fea0003c00000 */
[----:B-1----:R-:W-:Y:S01]  /*19000*/  IMAD.MOV.U32 R76, RZ, RZ, R137 ;  /* 0x000000ffff4c7224 */ /* 0x002fe200078e0089 */
[----:B0-----:R-:W-:Y:S05]  /*19010*/  BRA `(.L_x_17809) ;  /* 0xffffefd000007947 */ /* 0x001fea000383ffff */
.L_x_17798:
[----:B------:R-:W-:Y:S01]  /*19020*/  IMAD.MOV.U32 R78, RZ, RZ, R138 ;  /* 0x000000ffff4e7224 */ /* 0x000fe200078e008a */
[----:B------:R-:W-:Y:S01]  /*19030*/  MOV R139, 0xffffffff ;  /* 0xffffffff008b7802 */ /* 0x000fe20000000f00 */
[----:B------:R-:W-:Y:S01]  /*19040*/  IMAD.MOV.U32 R137, RZ, RZ, 0x2 ;  /* 0x00000002ff897424 */ /* 0x000fe200078e00ff */
[----:B------:R-:W-:Y:S01]  /*19050*/  MOV R76, 0x19080 ;  /* 0x00019080004c7802 */ /* 0x000fe20000000f00 */
[----:B------:R-:W-:-:S02]  /*19060*/  IMAD.MOV.U32 R136, RZ, RZ, 0x1f ;  /* 0x0000001fff887424 */ /* 0x000fc400078e00ff */
[----:B0-----:R-:W-:Y:S05]  /*19070*/  CALL.REL.NOINC `($__internal_54_$__cuda_sm70_shflsync_bfly_p) ;  /* 0x0000075000007944 */ /* 0x001fea0003c00000 */
[----:B01----:R-:W-:Y:S01]  /*19080*/  FADD.FTZ R78, R138, R137 ;  /* 0x000000898a4e7221 */ /* 0x003fe20000010000 */
[----:B------:R-:W-:Y:S01]  /*19090*/  MOV R76, 0x190e0 ;  /* 0x000190e0004c7802 */ /* 0x000fe20000000f00 */
[----:B------:R-:W-:-:S02]  /*190a0*/  IMAD.MOV.U32 R137, RZ, RZ, 0x4 ;  /* 0x00000004ff897424 */ /* 0x000fc400078e00ff */
[----:B------:R-:W-:Y:S02]  /*190b0*/  IMAD.MOV.U32 R136, RZ, RZ, 0x1f ;  /* 0x0000001fff887424 */ /* 0x000fe400078e00ff */
[----:B------:R-:W-:Y:S02]  /*190c0*/  IMAD.MOV.U32 R139, RZ, RZ, -0x1 ;  /* 0xffffffffff8b7424 */ /* 0x000fe400078e00ff */
[----:B------:R-:W-:Y:S05]  /*190d0*/  CALL.REL.NOINC `($__internal_54_$__cuda_sm70_shflsync_bfly_p) ;  /* 0x000006f000007944 */ /* 0x000fea0003c00000 */
[----:B01----:R-:W-:Y:S01]  /*190e0*/  FADD.FTZ R78, R78, R137 ;  /* 0x000000894e4e7221 */ /* 0x003fe20000010000 */
[----:B------:R-:W-:Y:S01]  /*190f0*/  MOV R76, 0x19140 ;  /* 0x00019140004c7802 */ /* 0x000fe20000000f00 */
[----:B------:R-:W-:Y:S02]  /*19100*/  IMAD.MOV.U32 R137, RZ, RZ, 0x8 ;  /* 0x00000008ff897424 */ /* 0x000fe400078e00ff */
[----:B------:R-:W-:Y:S02]  /*19110*/  IMAD.MOV.U32 R136, RZ, RZ, 0x1f ;  /* 0x0000001fff887424 */ /* 0x000fe400078e00ff */
[----:B------:R-:W-:Y:S02]  /*19120*/  IMAD.MOV.U32 R139, RZ, RZ, -0x1 ;  /* 0xffffffffff8b7424 */ /* 0x000fe400078e00ff */
[----:B------:R-:W-:Y:S05]  /*19130*/  CALL.REL.NOINC `($__internal_54_$__cuda_sm70_shflsync_bfly_p) ;  /* 0x0000069000007944 */ /* 0x000fea0003c00000 */
[----:B01----:R-:W-:Y:S01]  /*19140*/  FADD.FTZ R78, R78, R137 ;  /* 0x000000894e4e7221 */ /* 0x003fe20000010000 */
[----:B------:R-:W-:Y:S01]  /*19150*/  HFMA2.MMA R137, -RZ, RZ, 0, 9.5367431640625e-07 ;  /* 0x00000010ff897435 */ /* 0x000fe200000001ff */
[----:B------:R-:W-:Y:S01]  /*19160*/  IMAD.MOV.U32 R136, RZ, RZ, 0x1f ;  /* 0x0000001fff887424 */ /* 0x000fe200078e00ff */
[----:B------:R-:W-:Y:S01]  /*19170*/  MOV R76, 0x191a0 ;  /* 0x000191a0004c7802 */ /* 0x000fe20000000f00 */
[----:B------:R-:W-:-:S03]  /*19180*/  IMAD.MOV.U32 R139, RZ, RZ, -0x1 ;  /* 0xffffffffff8b7424 */ /* 0x000fc600078e00ff */
[----:B------:R-:W-:Y:S05]  /*19190*/  CALL.REL.NOINC `($__internal_54_$__cuda_sm70_shflsync_bfly_p) ;  /* 0x0000063000007944 */ /* 0x000fea0003c00000 */
[----:B-1----:R-:W-:Y:S01]  /*191a0*/  FADD.FTZ R135, R78, R137 ;  /* 0x000000894e877221 */ /* 0x002fe20000010000 */
[----:B------:R-:W-:Y:S01]  /*191b0*/  LOP3.LUT P4, RZ, R31, 0x20, RZ, 0xc0, !PT ;  /* 0x000000201fff7812 */ /* 0x000fe2000788c0ff */
[----:B------:R-:W-:-:S02]  /*191c0*/  IMAD.MOV.U32 R137, RZ, RZ, 0x1 ;  /* 0x00000001ff897424 */ /* 0x000fc400078e00ff */
[----:B------:R-:W-:Y:S02]  /*191d0*/  FMUL.FTZ R135, R135, c[0x0][0x1e0] ;  /* 0x0000780087877a20 */ /* 0x000fe40000410000 */
[----:B0-----:R-:W-:Y:S02]  /*191e0*/  IMAD.MOV.U32 R136, RZ, RZ, 0x1f ;  /* 0x0000001fff887424 */ /* 0x001fe400078e00ff */
        /* <DEDUP_REMOVED lines=67> */
[----:B------:R-:W-:Y:S05]  /*19620*/  CALL.REL.NOINC `($__internal_54_$__cuda_sm70_shflsync_bfly_p) ;  /* 0x000001a000007944 */ /* 0x000fea0003c00000 */
[----:B01----:R-:W-:Y:S01]  /*19630*/  FADD.FTZ R78, R78, R137 ;  /* 0x000000894e4e7221 */ /* 0x003fe20000010000 */
[----:B------:R-:W-:Y:S01]  /*19640*/  MOV R136, 0x1f ;  /* 0x0000001f00887802 */ /* 0x000fe20000000f00 */
[----:B------:R-:W-:Y:S01]  /*19650*/  IMAD.MOV.U32 R137, RZ, RZ, 0x2 ;  /* 0x00000002ff897424 */ /* 0x000fe200078e00ff */
[----:B------:R-:W-:Y:S01]  /*19660*/  MOV R76, 0x19690 ;  /* 0x00019690004c7802 */ /* 0x000fe20000000f00 */
[----:B------:R-:W-:Y:S02]  /*19670*/  IMAD.MOV.U32 R139, RZ, RZ, -0x1 ;  /* 0xffffffffff8b7424 */ /* 0x000fe400078e00ff */
[----:B------:R-:W-:Y:S05]  /*19680*/  CALL.REL.NOINC `($__internal_54_$__cuda_sm70_shflsync_bfly_p) ;  /* 0x0000014000007944 */ /* 0x000fea0003c00000 */
[----:B01----:R-:W-:Y:S01]  /*19690*/  FADD.FTZ R78, R78, R137 ;  /* 0x000000894e4e7221 */ /* 0x003fe20000010000 */
[----:B------:R-:W-:Y:S01]  /*196a0*/  MOV R76, 0x196f0 ;  /* 0x000196f0004c7802 */ /* 0x000fe20000000f00 */
[----:B------:R-:W-:Y:S02]  /*196b0*/  IMAD.MOV.U32 R137, RZ, RZ, 0x4 ;  /* 0x00000004ff897424 */ /* 0x000fe400078e00ff */
[----:B------:R-:W-:Y:S02]  /*196c0*/  IMAD.MOV.U32 R136, RZ, RZ, 0x1f ;  /* 0x0000001fff887424 */ /* 0x000fe400078e00ff */
[----:B------:R-:W-:-:S02]  /*196d0*/  IMAD.MOV.U32 R139, RZ, RZ, -0x1 ;  /* 0xffffffffff8b7424 */ /* 0x000fc400078e00ff */
[----:B------:R-:W-:Y:S05]  /*196e0*/  CALL.REL.NOINC `($__internal_54_$__cuda_sm70_shflsync_bfly_p) ;  /* 0x000000e000007944 */ /* 0x000fea0003c00000 */
[----:B01----:R-:W-:Y:S01]  /*196f0*/  FADD.FTZ R78, R78, R137 ;  /* 0x000000894e4e7221 */ /* 0x003fe20000010000 */
[----:B------:R-:W-:Y:S01]  /*19700*/  MOV R139, 0xffffffff ;  /* 0xffffffff008b7802 */ /* 0x000fe20000000f00 */
[----:B------:R-:W-:Y:S01]  /*19710*/  IMAD.MOV.U32 R137, RZ, RZ, 0x8 ;  /* 0x00000008ff897424 */ /* 0x000fe200078e00ff */
[----:B------:R-:W-:Y:S01]  /*19720*/  MOV R76, 0x19750 ;  /* 0x00019750004c7802 */ /* 0x000fe20000000f00 */
[----:B------:R-:W-:-:S02]  /*19730*/  IMAD.MOV.U32 R136, RZ, RZ, 0x1f ;  /* 0x0000001fff887424 */ /* 0x000fc400078e00ff */
[----:B------:R-:W-:Y:S05]  /*19740*/  CALL.REL.NOINC `($__internal_54_$__cuda_sm70_shflsync_bfly_p) ;  /* 0x0000008000007944 */ /* 0x000fea0003c00000 */
[----:B-1----:R-:W-:Y:S01]  /*19750*/  FADD.FTZ R134, R78, R137 ;  /* 0x000000894e867221 */ /* 0x002fe20000010000 */
[----:B------:R-:W-:Y:S01]  /*19760*/  MOV R76, 0x197c0 ;  /* 0x000197c0004c7802 */ /* 0x000fe20000000f00 */
[----:B------:R-:W-:-:S02]  /*19770*/  IMAD.MOV.U32 R137, RZ, RZ, 0x10 ;  /* 0x00000010ff897424 */ /* 0x000fc400078e00ff */
[----:B0-----:R-:W-:Y:S02]  /*19780*/  IMAD.MOV.U32 R136, RZ, RZ, 0x1f ;  /* 0x0000001fff887424 */ /* 0x001fe400078e00ff */
[----:B------:R-:W-:Y:S02]  /*19790*/  IMAD.MOV.U32 R139, RZ, RZ, -0x1 ;  /* 0xffffffffff8b7424 */ /* 0x000fe400078e00ff */
[----:B------:R-:W-:Y:S02]  /*197a0*/  IMAD.MOV.U32 R78, RZ, RZ, R134 ;  /* 0x000000ffff4e7224 */ /* 0x000fe400078e0086 */
[----:B------:R-:W-:Y:S05]  /*197b0*/  CALL.REL.NOINC `($__internal_54_$__cuda_sm70_shflsync_bfly_p) ;  /* 0x0000001000007944 */ /* 0x000fea0003c00000 */
[----:B01----:R-:W-:Y:S05]  /*197c0*/  BRA `(.L_x_17810) ;  /* 0xffffed8000007947 */ /* 0x003fea000383ffff */
        .weak           $__internal_54_$__cuda_sm70_shflsync_bfly_p
        .type           $__internal_54_$__cuda_sm70_shflsync_bfly_p,@function
        .size           $__internal_54_$__cuda_sm70_shflsync_bfly_p,(.L_x_26544 - $__internal_54_$__cuda_sm70_shflsync_bfly_p)
$__internal_54_$__cuda_sm70_shflsync_bfly_p:
[----:B------:R-:W-:Y:S01]  /*197d0*/  IMAD.MOV.U32 R77, RZ, RZ, 0x0 ;  /* 0x00000000ff4d7424 */ /* 0x000fe200078e00ff */
[----:B------:R-:W-:Y:S04]  /*197e0*/  WARPSYNC R139 ;  /* 0x0000008b00007348 */ /* 0x000fe80003800000 */
[----:B------:R0:W1:Y:S01]  /*197f0*/  SHFL.BFLY PT, R137, R78, R137, R136 ;  /* 0x0c0000894e897389 */ /* 0x00006200000e0088 */
[----:B------:R-:W-:Y:S05]  /*19800*/  RET.REL.NODEC R76 `(_ZN10layer_norm31ln_parallel_residual_fwd_kernelINS_13Kernel_traitsI6__halfS2_fS2_fjLj1024ELj1ELj4ELj1ELj16ENS_18Kernel_traits_baseILj1024ES2_S2_fS2_fjLj128EEEEELb1ELb1ELb0EEEvNS_9FwdParamsE) ;  /* 0xfffe67f04c007950 */ /* 0x000fea0003c3ffff */
.L_x_17811:
        /* <DEDUP_REMOVED lines=15> */
.L_x_26544:


//--------------------- .text._ZN10layer_norm31ln_parallel_residual_fwd_kernelINS_13Kernel_traitsI6__halfS2_fS2_fjLj1024ELj1ELj4ELj1ELj16ENS_18Kernel_traits_baseILj1024ES2_S2_fS2_fjLj128EEEEELb1ELb1ELb1EEEvNS_9FwdParamsE --------------------------
	.section	.text._ZN10layer_norm31ln_parallel_residual_fwd_kernelINS_13Kernel_traitsI6__halfS2_fS2_fjLj1024ELj1ELj4ELj1ELj16ENS_18Kernel_traits_baseILj1024ES2_S2_fS2_fjLj128EEEEELb1ELb1ELb1EEEvNS_9FwdParamsE,"ax",@progbits
	.sectioninfo	@"SHI_REGISTERS=128"
	.align	128
        .global         _ZN10layer_norm31ln_parallel_residual_fwd_kernelINS_13Kernel_traitsI6__halfS2_fS2_fjLj1024ELj1ELj4ELj1ELj16ENS_18Kernel_traits_baseILj1024ES2_S2_fS2_fjLj128EEEEELb1ELb1ELb1EEEvNS_9FwdParamsE
        .type           _ZN10layer_norm31ln_parallel_residual_fwd_kernelINS_13Kernel_traitsI6__halfS2_fS2_fjLj1024ELj1ELj4ELj1ELj16ENS_18Kernel_traits_baseILj1024ES2_S2_fS2_fjLj128EEEEELb1ELb1ELb1EEEvNS_9FwdParamsE,@function
        .size           _ZN10layer_norm31ln_parallel_residual_fwd_kernelINS_13Kernel_traitsI6__halfS2_fS2_fjLj1024ELj1ELj4ELj1ELj16ENS_18Kernel_traits_baseILj1024ES2_S2_fS2_fjLj128EEEEELb1ELb1ELb1EEEvNS_9FwdParamsE,(.L_x_26545 - _ZN10layer_norm31ln_parallel_residual_fwd_kernelINS_13Kernel_traitsI6__halfS2_fS2_fjLj1024ELj1ELj4ELj1ELj16ENS_18Kernel_traits_baseILj1024ES2_S2_fS2_fjLj128EEEEELb1ELb1ELb1EEEvNS_9FwdParamsE)
        .other          _ZN10layer_norm31ln_parallel_residual_fwd_kernelINS_13Kernel_traitsI6__halfS2_fS2_fjLj1024ELj1ELj4ELj1ELj16ENS_18Kernel_traits_baseILj1024ES2_S2_fS2_fjLj128EEEEELb1ELb1ELb1EEEvNS_9FwdParamsE,@"STO_CUDA_ENTRY STV_DEFAULT"
_ZN10layer_norm31ln_parallel_residual_fwd_kernelINS_13Kernel_traitsI6__halfS2_fS2_fjLj1024ELj1ELj4ELj1ELj16ENS_18Kernel_traits_baseILj1024ES2_S2_fS2_fjLj128EEEEELb1ELb1ELb1EEEvNS_9FwdParamsE:
.text._ZN10layer_norm31ln_parallel_residual_fwd_kernelINS_13Kernel_traitsI6__halfS2_fS2_fjLj1024ELj1ELj4ELj1ELj16ENS_18Kernel_traits_baseILj1024ES2_S2_fS2_fjLj128EEEEELb1ELb1ELb1EEEvNS_9FwdParamsE:
        /* <DEDUP_REMOVED lines=10> */
[----:B------:R-:W-:-:S05]  /*00a0*/  @P0 MOV R8, R0 ;  /* 0x0000000000080202 */ /* 0x000fca0000000f00 */
[----:B------:R-:W3:Y:S04]  /*00b0*/  @P0 LDG.E.64 R4, [R8.64] ;  /* 0x0000000608040981 */ /* 0x000ee8000c1e1b00 */
[----:B------:R-:W0:Y:S04]  /*00c0*/  S2R R23, SR_TID.X ;  /* 0x0000000000177919 */ /* 0x000e280000002100 */
[----:B------:R-:W0:Y:S02]  /*00d0*/  S2R R32, SR_CTAID.X ;  /* 0x0000000000207919 */ /* 0x000e240000002500 */
[----:B0-----:R-:W-:-:S04]  /*00e0*/  IMAD R22, R32, c[0x0][0x0], R23 ;  /* 0x0000000020167a24 */ /* 0x001fc800078e0217 */
[----:B------:R-:W-:Y:S01]  /*00f0*/  IMAD.WIDE.U32 R6, R22, -0x326172a9, RZ ;  /* 0xcd9e8d5716067825 */ /* 0x000fe200078e00ff */
[----:B--2---:R0:W1:Y:S01]  /*0100*/  @P0 R2UR UR4, R2 ;  /* 0x00000000020403c2 */ /* 0x00406200000e0000 */
[----:B---3--:R-:W-:-:S07]  /*0110*/  @P0 IADD3 R0, P1, R4, c[0x0][0x240], RZ ;  /* 0x0000900004000a10 */ /* 0x008fce0007f3e0ff */
[----:B------:R2:W3:Y:S01]  /*0120*/  @P0 R2UR UR5, R3 ;  /* 0x00000000030503c2 */ /* 0x0004e200000e0000 */
[----:B0-----:R-:W-:Y:S02]  /*0130*/  IMAD.SHL.U32 R2, R23, 0x10, RZ ;  /* 0x0000001017027824 */ /* 0x001fe400078e00ff */
[----:B------:R-:W-:Y:S01]  /*0140*/  @P0 IMAD.X R9, RZ, RZ, R5, P1 ;  /* 0x000000ffff090224 */ /* 0x000fe200008e0605 */
[----:B------:R-:W-:Y:S02]  /*0150*/  ISETP.NE.U32.AND P0, PT, RZ, c[0x0][0x218], PT ;  /* 0x00008600ff007a0c */ /* 0x000fe40003f05070 */
[----:B------:R-:W-:Y:S02]  /*0160*/  LOP3.LUT R33, R2, 0x1f0, RZ, 0xc0, !PT ;  /* 0x000001f002217812 */ /* 0x000fe400078ec0ff */
[--C-:B------:R-:W-:Y:S02]  /*0170*/  SHF.R.U64 R21, R0, 0x2, R9.reuse ;  /* 0x0000000200157819 */ /* 0x100fe40000001209 */
[----:B------:R-:W-:-:S02]  /*0180*/  SHF.R.U32.HI R20, RZ, 0x2, R9 ;  /* 0x00000002ff147819 */ /* 0x000fc40000011609 */
[----:B------:R-:W-:Y:S01]  /*0190*/  ISETP.NE.AND.EX P0, PT, RZ, c[0x0][0x21c], PT, P0 ;  /* 0x00008700ff007a0c */ /* 0x000fe20003f05300 */
[----:B------:R-:W-:Y:S01]  /*01a0*/  IMAD.WIDE.U32 R4, R21, -0x2daee0ad, RZ ;  /* 0xd2511f5315047825 */ /* 0x000fe200078e00ff */
[----:B------:R-:W-:Y:S02]  /*01b0*/  IADD3 R2, P1, R33, c[0x0][0x218], RZ ;  /* 0x0000860021027a10 */ /* 0x000fe40007f3e0ff */
[----:B-1----:R-:W-:Y:S01]  /*01c0*/  LOP3.LUT R8, R7, UR4, R20, 0x96, !PT ;  /* 0x0000000407087c12 */ /* 0x002fe2000f8e9614 */
[----:B------:R-:W-:Y:S02]  /*01d0*/  UIADD3 UR9, UR4, -0x61c88647, URZ ;  /* 0x9e3779b904097890 */ /* 0x000fe4000fffe03f */
[----:B------:R-:W-:Y:S01]  /*01e0*/  UIADD3 UR11, UR4, 0x3c6ef372, URZ ;  /* 0x3c6ef372040b7890 */ /* 0x000fe2000fffe03f */
[----:B--2---:R-:W-:Y:S01]  /*01f0*/  IMAD.X R3, RZ, RZ, c[0x0][0x21c], P1 ;  /* 0x00008700ff037624 */ /* 0x004fe200008e06ff */
[----:B------:R-:W-:Y:S01]  /*0200*/  UIADD3 UR13, UR4, -0x255992d5, URZ ;  /* 0xdaa66d2b040d7890 */ /* 0x000fe2000fffe03f */
[----:B------:R-:W-:Y:S01]  /*0210*/  IMAD.WIDE.U32 R8, R8, -0x2daee0ad, RZ ;  /* 0xd2511f5308087825 */ /* 0x000fe200078e00ff */
[----:B---3--:R-:W-:Y:S01]  /*0220*/  LOP3.LUT R10, R5, UR5, RZ, 0x3c, !PT ;  /* 0x00000005050a7c12 */ /* 0x008fe2000f8e3cff */
[----:B------:R-:W-:-:S02]  /*0230*/  UIADD3 UR10, UR5, -0x4498517b, URZ ;  /* 0xbb67ae85050a7890 */ /* 0x000fc4000fffe03f */
[----:B------:R-:W-:Y:S02]  /*0240*/  UIADD3 UR12, UR5, 0x76cf5d0a, URZ ;  /* 0x76cf5d0a050c7890 */ /* 0x000fe4000fffe03f */
[----:B------:R-:W-:Y:S01]  /*0250*/  UIADD3 UR14, UR5, 0x32370b8f, URZ ;  /* 0x32370b8f050e7890 */ /* 0x000fe2000fffe03f */
[----:B------:R-:W-:Y:S01]  /*0260*/  IMAD.WIDE.U32 R10, R10, -0x326172a9, RZ ;  /* 0xcd9e8d570a0a7825 */ /* 0x000fe200078e00ff */
[----:B------:R-:W-:Y:S01]  /*0270*/  LOP3.LUT R7, R9, UR10, R4, 0x96, !PT ;  /* 0x0000000a09077c12 */ /* 0x000fe2000f8e9604 */
[----:B------:R-:W-:Y:S02]  /*0280*/  UIADD3 UR15, UR4, 0x78dde6e4, URZ ;  /* 0x78dde6e4040f7890 */ /* 0x000fe4000fffe03f */
[----:B------:R-:W-:Y:S01]  /*0290*/  UIADD3 UR16, UR5, -0x126145ec, URZ ;  /* 0xed9eba1405107890 */ /* 0x000fe2000fffe03f */
[----:B------:R-:W-:Y:S01]  /*02a0*/  LOP3.LUT R4, R11, UR9, R6, 0x96, !PT ;  /* 0x000000090b047c12 */ /* 0x000fe2000f8e9606 */
[----:B------:R-:W-:Y:S01]  /*02b0*/  IMAD.WIDE.U32 R6, R7, -0x326172a9, RZ ;  /* 0xcd9e8d5707067825 */ /* 0x000fe200078e00ff */
[----:B------:R-:W-:-:S02]  /*02c0*/  UIADD3 UR18, UR5, -0x56f99767, URZ ;  /* 0xa906689905127890 */ /* 0x000fc4000fffe03f */
[----:B------:R-:W-:Y:S01]  /*02d0*/  UIADD3 UR17, UR4, 0x1715609d, URZ ;  /* 0x1715609d04117890 */ /* 0x000fe2000fffe03f */
[----:B------:R-:W-:Y:S01]  /*02e0*/  IMAD.WIDE.U32 R4, R4, -0x2daee0ad, RZ ;  /* 0xd2511f5304047825 */ /* 0x000fe200078e00ff */
[----:B------:R-:W-:Y:S01]  /*02f0*/  LOP3.LUT R9, R7, UR11, R10, 0x96, !PT ;  /* 0x0000000b07097c12 */ /* 0x000fe2000f8e960a */
[----:B------:R-:W-:Y:S01]  /*0300*/  UIADD3 UR19, UR4, -0x4ab325aa, URZ ;  /* 0xb54cda5604137890 */ /* 0x000fe2000fffe03f */
[----:B------:R-:W-:Y:S01]  /*0310*/  SHF.R.U32.HI R23, RZ, 0x5, R23 ;  /* 0x00000005ff177819 */ /* 0x000fe20000011617 */
[----:B------:R-:W-:Y:S01]  /*0320*/  UIADD3 UR20, UR5, 0x646e171e, URZ ;  /* 0x646e171e05147890 */ /* 0x000fe2000fffe03f */
[----:B------:R-:W-:Y:S01]  /*0330*/  LOP3.LUT R10, R5, UR12, R8, 0x96, !PT ;  /* 0x0000000c050a7c12 */ /* 0x000fe2000f8e9608 */
[----:B------:R-:W-:Y:S01]  /*0340*/  IMAD.WIDE.U32 R8, R9, -0x2daee0ad, RZ ;  /* 0xd2511f5309087825 */ /* 0x000fe200078e00ff */
[----:B------:R0:W5:Y:S03]  /*0350*/  @P0 LDG.E.128 R16, [R2.64] ;  /* 0x0000000602100981 */ /* 0x000166000c1e1d00 */
        /* <DEDUP_REMOVED lines=9> */
[----:B------:R-:W-:Y:S01]  /*03f0*/  IMAD.WIDE.U32 R28, R28, -0x2daee0ad, RZ ;  /* 0xd2511f531c1c7825 */ /* 0x000fe200078e00ff */
[----:B------:R0:W5:Y:S03]  /*0400*/  @P0 LDG.E.128 R8, [R2.64+0x600] ;  /* 0x0006000602080981 */ /* 0x000166000c1e1d00 */
[----:B------:R-:W-:Y:S01]  /*0410*/  IMAD.WIDE.U32 R30, R30, -0x326172a9, RZ ;  /* 0xcd9e8d571e1e7825 */ /* 0x000fe200078e00ff */
[----:B------:R-:W-:-:S04]  /*0420*/  LOP3.LUT R27, R29, UR18, R24, 0x96, !PT ;  /* 0x000000121d1b7c12 */ /* 0x000fc8000f8e9618 */
[----:B------:R-:W-:Y:S01]  /*0430*/  LOP3.LUT R24, R31, UR17, R26, 0x96, !PT ;  /* 0x000000111f187c12 */ /* 0x000fe2000f8e961a */
[----:B------:R-:W-:-:S04]  /*0440*/  IMAD.WIDE.U32 R26, R27, -0x326172a9, RZ ;  /* 0xcd9e8d571b1a7825 */ /* 0x000fc800078e00ff */
[----:B------:R-:W-:Y:S01]  /*0450*/  IMAD.WIDE.U32 R24, R24, -0x2daee0ad, RZ ;  /* 0xd2511f5318187825 */ /* 0x000fe200078e00ff */
[----:B------:R-:W-:-:S03]  /*0460*/  LOP3.LUT R29, R27, UR19, R30, 0x96, !PT ;  /* 0x000000131b1d7c12 */ /* 0x000fc6000f8e961e */
[----:B0-----:R-:W-:Y:S01]  /*0470*/  IMAD R3, R32, 0x4, R23 ;  /* 0x0000000420037824 */ /* 0x001fe200078e0217 */
        /* <DEDUP_REMOVED lines=17> */
[----:B------:R0:W5:Y:S04]  /*0590*/  LDG.E.128 R68, [R24.64] ;  /* 0x0000000618447981 */ /* 0x000168000c1e1d00 */
[----:B------:R0:W5:Y:S04]  /*05a0*/  LDG.E.128 R64, [R24.64+0x200] ;  /* 0x0002000618407981 */ /* 0x000168000c1e1d00 */
[----:B------:R0:W5:Y:S04]  /*05b0*/  LDG.E.128 R60, [R24.64+0x400] ;  /* 0x00040006183c7981 */ /* 0x000168000c1e1d00 */
[----:B------:R0:W5:Y:S02]  /*05c0*/  LDG.E.128 R56, [R24.64+0x600] ;  /* 0x0006000618387981 */ /* 0x000164000c1e1d00 */
[----:B-----5:R-:W-:Y:S01]  /*05d0*/  @!P0 CS2R R12, SRZ ;  /* 0x00000000000c8805 */ /* 0x020fe2000001ff00 */
[----:B------:R-:W-:Y:S01]  /*05e0*/  @!P0 CS2R R14, SRZ ;  /* 0x00000000000e8805 */ /* 0x000fe2000001ff00 */
[----:B------:R-:W-:Y:S01]  /*05f0*/  @!P0 CS2R R4, SRZ ;  /* 0x0000000000048805 */ /* 0x000fe2000001ff00 */
[----:B------:R-:W-:Y:S01]  /*0600*/  @!P0 CS2R R6, SRZ ;  /* 0x0000000000068805 */ /* 0x000fe2000001ff00 */
[----:B------:R-:W-:Y:S01]  /*0610*/  @!P0 CS2R R8, SRZ ;  /* 0x0000000000088805 */ /* 0x000fe2000001ff00 */
[----:B------:R-:W-:Y:S01]  /*0620*/  @!P0 CS2R R10, SRZ ;  /* 0x00000000000a8805 */ /* 0x000fe2000001ff00 */
[--C-:B------:R-:W-:Y:S01]  /*0630*/  HADD2.F32 R113, -RZ, R13.reuse.H0_H0 ;  /* 0x2000000dff717230 */ /* 0x100fe20000004100 */
[----:B------:R-:W-:Y:S01]  /*0640*/  UIADD3 UR26, UR5, -0x695add53, URZ ;  /* 0x96a522ad051a7890 */ /* 0x000fe2000fffe03f */
[----:B------:R-:W-:Y:S01]  /*0650*/  HADD2.F32 R112, -RZ, R13.H1_H1 ;  /* 0x3000000dff707230 */ /* 0x000fe20000004100 */
[----:B------:R-:W-:Y:S01]  /*0660*/  @!P0 CS2R R16, SRZ ;  /* 0x0000000000108805 */ /* 0x000fe2000001ff00 */
[----:B------:R-:W-:Y:S01]  /*0670*/  @!P0 CS2R R18, SRZ ;  /* 0x0000000000128805 */ /* 0x000fe2000001ff00 */
[--C-:B------:R-:W-:Y:S01]  /*0680*/  HADD2.F32 R109, -RZ, R15.reuse.H0_H0 ;  /* 0x2000000fff6d7230 */ /* 0x100fe20000004100 */
[----:B------:R-:W-:Y:S01]  /*0690*/  UIADD3 UR25, UR4, -0x700cb87f, URZ ;  /* 0x8ff3478104197890 */ /* 0x000fe2000fffe03f */
[----:B------:R-:W-:Y:S01]  /*06a0*/  HADD2.F32 R108, -RZ, R15.H1_H1 ;  /* 0x3000000fff6c7230 */ /* 0x000fe20000004100 */
[----:B------:R-:W-:Y:S01]  /*06b0*/  IMAD R82, R26, -0x2daee0ad, RZ ;  /* 0xd2511f531a527824 */ /* 0x000fe200078e02ff */
[--C-:B------:R-:W-:Y:S01]  /*06c0*/  HADD2.F32 R107, -RZ, R4.reuse.H0_H0 ;  /* 0x20000004ff6b7230 */ /* 0x100fe20000004100 */
[----:B------:R-:W-:Y:S01]  /*06d0*/  IMAD.HI.U32 R13, R27, -0x2daee0ad, RZ ;  /* 0xd2511f531b0d7827 */ /* 0x000fe200078e00ff */
[----:B------:R-:W-:Y:S01]  /*06e0*/  HADD2.F32 R106, -RZ, R4.H1_H1 ;  /* 0x30000004ff6a7230 */ /* 0x000fe20000004100 */
[----:B------:R-:W-:Y:S01]  /*06f0*/  BSSY B0, `(.L_x_17812) ;  /* 0x00017bb000007945 */ /* 0x000fe20003800000 */
[--C-:B------:R-:W-:Y:S01]  /*0700*/  HADD2.F32 R105, -RZ, R5.reuse.H0_H0 ;  /* 0x20000005ff697230 */ /* 0x100fe20000004100 */
[----:B------:R-:W-:Y:S01]  /*0710*/  IMAD R2, R2, -0x326172a9, RZ ;  /* 0xcd9e8d5702027824 */ /* 0x000fe200078e02ff */
[----:B------:R-:W-:Y:S01]  /*0720*/  HADD2.F32 R104, -RZ, R5.H1_H1 ;  /* 0x30000005ff687230 */ /* 0x000fe20000004100 */
[----:B------:R-:W-:Y:S01]  /*0730*/  IMAD.HI.U32 R15, R23, -0x326172a9, RZ ;  /* 0xcd9e8d57170f7827 */ /* 0x000fe200078e00ff */
[--C-:B------:R-:W-:Y:S01]  /*0740*/  HADD2.F32 R103, -RZ, R6.reuse.H0_H0 ;  /* 0x20000006ff677230 */ /* 0x100fe20000004100 */
[----:B------:R-:W-:Y:S01]  /*0750*/  LOP3.LUT R82, R13, UR26, R82, 0x96, !PT ;  /* 0x0000001a0d527c12 */ /* 0x000fe2000f8e9652 */
[----:B------:R-:W-:Y:S01]  /*0760*/  HADD2.F32 R102, -RZ, R6.H1_H1 ;  /* 0x30000006ff667230 */ /* 0x000fe20000004100 */
[----:B------:R-:W-:Y:S01]  /*0770*/  LOP3.LUT R93, R0, 0x3, RZ, 0xc0, !PT ;  /* 0x00000003005d7812 */ /* 0x000fe200078ec0ff */
[--C-:B------:R-:W-:Y:S01]  /*0780*/  HADD2.F32 R101, -RZ, R7.reuse.H0_H0 ;  /* 0x20000007ff657230 */ /* 0x100fe20000004100 */
[----:B------:R-:W-:Y:S01]  /*0790*/  LOP3.LUT R2, R15, UR25, R2, 0x96, !PT ;  /* 0x000000190f027c12 */ /* 0x000fe2000f8e9602 */
[----:B------:R-:W-:Y:S01]  /*07a0*/  HADD2.F32 R100, -RZ, R7.H1_H1 ;  /* 0x30000007ff647230 */ /* 0x000fe20000004100 */
[----:B------:R-:W-:Y:S01]  /*07b0*/  IMAD R0, R23, -0x326172a9, RZ ;  /* 0xcd9e8d5717007824 */ /* 0x000fe200078e02ff */
        /* <DEDUP_REMOVED lines=8> */
[----:B------:R-:W-:Y:S01]  /*0840*/  HADD2.F32 R114, -RZ, R12.H1_H1 ;  /* 0x3000000cff727230 */ /* 0x000fe20000004100 */
[----:B------:R-:W-:Y:S01]  /*0850*/  IMAD.MOV.U32 R12, RZ, RZ, R20 ;  /* 0x000000ffff0c7224 */ /* 0x000fe200078e0014 */
[--C-:B------:R-:W-:Y:S02]  /*0860*/  HADD2.F32 R6, -RZ, R10.reuse.H0_H0 ;  /* 0x2000000aff067230 */ /* 0x100fe40000004100 */
[----:B------:R-:W-:Y:S01]  /*0870*/  HADD2.F32 R7, -RZ, R10.H1_H1 ;  /* 0x3000000aff077230 */ /* 0x000fe20000004100 */
[----:B------:R-:W-:Y:S01]  /*0880*/  MOV R10, R22 ;  /* 0x00000016000a7202 */ /* 0x000fe20000000f00 */
[--C-:B------:R-:W-:Y:S02]  /*0890*/  HADD2.F32 R8, -RZ, R11.reuse.H0_H0 ;  /* 0x2000000bff087230 */ /* 0x100fe40000004100 */
[----:B------:R-:W-:Y:S01]  /*08a0*/  HADD2.F32 R9, -RZ, R11.H1_H1 ;  /* 0x3000000bff097230 */ /* 0x000fe20000004100 */
[----:B------:R-:W-:Y:S01]  /*08b0*/  IMAD.MOV.U32 R11, RZ, RZ, R21 ;  /* 0x000000ffff0b7224 */ /* 0x000fe200078e0015 */
        /* <DEDUP_REMOVED lines=9> */
[----:B0-----:R-:W-:Y:S02]  /*0950*/  HADD2.F32 R110, -RZ, R14.H1_H1 ;  /* 0x3000000eff6e7230 */ /* 0x001fe40000004100 */
.L_x_18332:
        /* <DEDUP_REMOVED lines=8> */
[----:B------:R-:W-:Y:S02]  /*09e0*/  LEA.HI R17, R17, R16, RZ, 0x3 ;  /* 0x0000001011117211 */ /* 0x000fe400078f18ff */
[----:B0-----:R-:W-:-:S05]  /*09f0*/  LOP3.LUT R19, R18, 0x1f, RZ, 0xc0, !PT ;  /* 0x0000001f12137812 */ /* 0x001fca00078ec0ff */
[----:B------:R-:W-:Y:S01]  /*0a00*/  @P0 IMAD.MOV.U32 R18, RZ, RZ, 0x20 ;  /* 0x00000020ff120424 */ /* 0x000fe200078e00ff */
[----:B------:R-:W-:Y:S02]  /*0a10*/  ISETP.NE.AND P1, PT, R93, 0x1, PT ;  /* 0x000000015d00780c */ /* 0x000fe40003f25270 */
[----:B------:R-:W-:Y:S01]  /*0a20*/  LEA.HI.SX32 R83, R17, R19, 0x1d ;  /* 0x0000001311537211 */ /* 0x000fe200078feaff */
[----:B------:R-:W-:Y:S01]  /*0a30*/  BSSY B1, `(.L_x_17813) ;  /* 0x0000014000017945 */ /* 0x000fe20003800000 */
[----:B------:R-:W-:-:S03]  /*0a40*/  P2R R86, PR, RZ, 0x4 ;  /* 0x00000004ff567803 */ /* 0x000fc60000000000 */
[----:B------:R-:W-:-:S04]  /*0a50*/  @P2 IMAD.WIDE.U32 R16, R83, R96, c[0x0][0x178] ;  /* 0x00005e0053102625 */ /* 0x000fc800078e0060 */
[C---:B------:R-:W-:Y:S01]  /*0a60*/  @P0 IMAD.WIDE.U32 R18, R83.reuse, R18, c[0x0][0x180] ;  /* 0x0000600053120625 */ /* 0x040fe200078e0012 */
[----:B------:R0:W5:Y:S03]  /*0a70*/  @P2 LDG.E.128 R52, [R16.64] ;  /* 0x0000000610342981 */ /* 0x000166000c1e1d00 */
[----:B------:R-:W-:Y:S01]  /*0a80*/  IMAD.WIDE.U32 R20, R83, R96, c[0x0][0x170] ;  /* 0x00005c0053147625 */ /* 0x000fe200078e0060 */
[----:B------:R0:W5:Y:S04]  /*0a90*/  @P0 LDG.E.128 R48, [R18.64] ;  /* 0x0000000612300981 */ /* 0x000168000c1e1d00 */
[----:B------:R0:W5:Y:S04]  /*0aa0*/  @P0 LDG.E.128 R44, [R18.64+0x10] ;  /* 0x00001006122c0981 */ /* 0x000168000c1e1d00 */
[----:B0-----:R0:W5:Y:S01]  /*0ab0*/  LDG.E.128 R16, [R20.64] ;  /* 0x0000000614107981 */ /* 0x001162000c1e1d00 */
        /* <DEDUP_REMOVED lines=10> */
.L_x_17814:
[----:B------:R-:W-:Y:S02]  /*0b60*/  IMAD.MOV.U32 R28, RZ, RZ, R0 ;  /* 0x000000ffff1c7224 */ /* 0x000fe400078e0000 */
.L_x_17815:
[----:B------:R-:W-:Y:S05]  /*0b70*/  BSYNC B1 ;  /* 0x0000000000017941 */ /* 0x000fea0003800000 */
.L_x_17813:
        /* <DEDUP_REMOVED lines=16> */
.L_x_17819:
[----:B------:R-:W-:Y:S05]  /*0c80*/  BSYNC B2 ;  /* 0x0000000000027941 */ /* 0x000fea0003800000 */
.L_x_17818:
[----:B0-----:R-:W-:Y:S01]  /*0c90*/  IMAD.HI.U32 R21, R10, -0x326172a9, RZ ;  /* 0xcd9e8d570a157827 */ /* 0x001fe200078e00ff */
        /* <DEDUP_REMOVED lines=42> */
.L_x_17817:
[----:B------:R-:W-:Y:S05]  /*0f40*/  BSYNC B1 ;  /* 0x0000000000017941 */ /* 0x000fea0003800000 */
.L_x_17816:
[----:B0-----:R-:W0:Y:S01]  /*0f50*/  I2F.U32 R20, R28 ;  /* 0x0000001c00147306 */ /* 0x001e220000201000 */
        /* <DEDUP_REMOVED lines=15> */
.L_x_17820:
        /* <DEDUP_REMOVED lines=12> */
.L_x_17823:
[----:B------:R-:W-:Y:S02]  /*1110*/  IMAD.MOV.U32 R21, RZ, RZ, R0 ;  /* 0x000000ffff157224 */ /* 0x000fe400078e0000 */
.L_x_17824:
[----:B------:R-:W-:Y:S05]  /*1120*/  BSYNC B1 ;  /* 0x0000000000017941 */ /* 0x000fea0003800000 */
.L_x_17822:
        /* <DEDUP_REMOVED lines=16> */
.L_x_17828:
[----:B------:R-:W-:Y:S05]  /*1230*/  BSYNC B2 ;  /* 0x0000000000027941 */ /* 0x000fea0003800000 */
.L_x_17827:
        /* <DEDUP_REMOVED lines=43> */
.L_x_17826:
[----:B------:R-:W-:Y:S05]  /*14f0*/  BSYNC B1 ;  /* 0x0000000000017941 */ /* 0x000fea0003800000 */
.L_x_17825:
        /* <DEDUP_REMOVED lines=9> */
.L_x_17821:
        /* <DEDUP_REMOVED lines=12> */
.L_x_17830:
[----:B------:R-:W-:Y:S02]  /*1650*/  MOV R21, R0 ;  /* 0x0000000000157202 */ /* 0x000fe40000000f00 */
.L_x_17831:
[----:B------:R-:W-:Y:S05]  /*1660*/  BSYNC B1 ;  /* 0x0000000000017941 */ /* 0x000fea0003800000 */
.L_x_17829:
        /* <DEDUP_REMOVED lines=16> */
.L_x_17835:
[----:B------:R-:W-:Y:S05]  /*1770*/  BSYNC B2 ;  /* 0x0000000000027941 */ /* 0x000fea0003800000 */
.L_x_17834:
        /* <DEDUP_REMOVED lines=43> */
.L_x_17833:
[----:B------:R-:W-:Y:S05]  /*1a30*/  BSYNC B1 ;  /* 0x0000000000017941 */ /* 0x000fea0003800000 */
.L_x_17832:
        /* <DEDUP_REMOVED lines=13> */
.L_x_17836:
        /* <DEDUP_REMOVED lines=12> */
.L_x_17839:
[----:B------:R-:W-:Y:S02]  /*1bd0*/  IMAD.MOV.U32 R21, RZ, RZ, R0 ;  /* 0x000000ffff157224 */ /* 0x000fe400078e0000 */
.L_x_17840:
[----:B------:R-:W-:Y:S05]  /*1be0*/  BSYNC B1 ;  /* 0x0000000000017941 */ /* 0x000fea0003800000 */
.L_x_17838:
        /* <DEDUP_REMOVED lines=16> */
.L_x_17844:
[----:B------:R-:W-:Y:S05]  /*1cf0*/  BSYNC B2 ;  /* 0x0000000000027941 */ /* 0x000fea0003800000 */
.L_x_17843:
        /* <DEDUP_REMOVED lines=43> */
.L_x_17842:
[----:B------:R-:W-:Y:S05]  /*1fb0*/  BSYNC B1 ;  /* 0x0000000000017941 */ /* 0x000fea0003800000 */
.L_x_17841:
        /* <DEDUP_REMOVED lines=9> */
.L_x_17837:
        /* <DEDUP_REMOVED lines=12> */
.L_x_17846:
[----:B------:R-:W-:Y:S02]  /*2110*/  IMAD.MOV.U32 R21, RZ, RZ, R0 ;  /* 0x000000ffff157224 */ /* 0x000fe400078e0000 */
.L_x_17847:
[----:B------:R-:W-:Y:S05]  /*2120*/  BSYNC B1 ;  /* 0x0000000000017941 */ /* 0x000fea0003800000 */
.L_x_17845:
        /* <DEDUP_REMOVED lines=16> */
.L_x_17851:
[----:B------:R-:W-:Y:S05]  /*2230*/  BSYNC B2 ;  /* 0x0000000000027941 */ /* 0x000fea0003800000 */
.L_x_17850:
        /* <DEDUP_REMOVED lines=42> */
[----:B------:R-:W-:Y:S02]  /*24e0*/  IMAD.MOV.U32 R22, RZ, RZ, RZ ;  /* 0x000000ffff167224 */ /* 0x000fe400078e00ff */
.L_x_17849:
[----:B------:R-:W-:Y:S05]  /*24f0*/  BSYNC B1 ;  /* 0x0000000000017941 */ /* 0x000fea0003800000 */
.L_x_17848:
        /* <DEDUP_REMOVED lines=13> */
.L_x_17852:
        /* <DEDUP_REMOVED lines=12> */
.L_x_17855:
[----:B------:R-:W-:Y:S02]  /*2690*/  IMAD.MOV.U32 R30, RZ, RZ, R0 ;  /* 0x000000ffff1e7224 */ /* 0x000fe400078e0000 */
.L_x_17856:
[----:B------:R-:W-:Y:S05]  /*26a0*/  BSYNC B1 ;  /* 0x0000000000017941 */ /* 0x000fea0003800000 */
.L_x_17854:
        /* <DEDUP_REMOVED lines=16> */
.L_x_17860:
[----:B------:R-:W-:Y:S05]  /*27b0*/  BSYNC B2 ;  /* 0x0000000000027941 */ /* 0x000fea0003800000 */
.L_x_17859:
        /* <DEDUP_REMOVED lines=43> */
.L_x_17858:
[----:B------:R-:W-:Y:S05]  /*2a70*/  BSYNC B1 ;  /* 0x0000000000017941 */ /* 0x000fea0003800000 */
.L_x_17857:
        /* <DEDUP_REMOVED lines=9> */
.L_x_17853:
        /* <DEDUP_REMOVED lines=12> */
.L_x_17862:
[----:B------:R-:W-:Y:S02]  /*2bd0*/  IMAD.MOV.U32 R30, RZ, RZ, R0 ;  /* 0x000000ffff1e7224 */ /* 0x000fe400078e0000 */
.L_x_17863:
[----:B------:R-:W-:Y:S05]  /*2be0*/  BSYNC B1 ;  /* 0x0000000000017941 */ /* 0x000fea0003800000 */
.L_x_17861:
        /* <DEDUP_REMOVED lines=16> */
.L_x_17867:
[----:B------:R-:W-:Y:S05]  /*2cf0*/  BSYNC B2 ;  /* 0x0000000000027941 */ /* 0x000fea0003800000 */
.L_x_17866:
        /* <DEDUP_REMOVED lines=43> */
.L_x_17865:
[----:B------:R-:W-:Y:S05]  /*2fb0*/  BSYNC B1 ;  /* 0x0000000000017941 */ /* 0x000fea0003800000 */
.L_x_17864:
        /* <DEDUP_REMOVED lines=13> */
.L_x_17868:
        /* <DEDUP_REMOVED lines=12> */
.L_x_17871:
[----:B------:R-:W-:Y:S02]  /*3150*/  IMAD.MOV.U32 R30, RZ, RZ, R0 ;  /* 0x000000ffff1e7224 */ /* 0x000fe400078e0000 */
.L_x_17872:
[----:B------:R-:W-:Y:S05]  /*3160*/  BSYNC B1 ;  /* 0x0000000000017941 */ /* 0x000fea0003800000 */
.L_x_17870:
        /* <DEDUP_REMOVED lines=16> */
.L_x_17876:
[----:B------:R-:W-:Y:S05]  /*3270*/  BSYNC B2 ;  /* 0x0000000000027941 */ /* 0x000fea0003800000 */
.L_x_17875:
        /* <DEDUP_REMOVED lines=43> */
.L_x_17874:
[----:B------:R-:W-:Y:S05]  /*3530*/  BSYNC B1 ;  /* 0x0000000000017941 */ /* 0x000fea0003800000 */
.L_x_17873:
        /* <DEDUP_REMOVED lines=9> */
.L_x_17869:
        /* <DEDUP_REMOVED lines=12> */
.L_x_17878:
[----:B------:R-:W-:Y:S02]  /*3690*/  MOV R30, R0 ;  /* 0x00000000001e7202 */ /* 0x000fe40000000f00 */
.L_x_17879:
[----:B------:R-:W-:Y:S05]  /*36a0*/  BSYNC B1 ;  /* 0x0000000000017941 */ /* 0x000fea0003800000 */
.L_x_17877:
        /* <DEDUP_REMOVED lines=16> */
.L_x_17883:
[----:B------:R-:W-:Y:S05]  /*37b0*/  BSYNC B2 ;  /* 0x0000000000027941 */ /* 0x000fea0003800000 */
.L_x_17882:
        /* <DEDUP_REMOVED lines=43> */
.L_x_17881:
[----:B------:R-:W-:Y:S05]  /*3a70*/  BSYNC B1 ;  /* 0x0000000000017941 */ /* 0x000fea0003800000 */
.L_x_17880:
        /* <DEDUP_REMOVED lines=12> */
.L_x_17884:
        /* <DEDUP_REMOVED lines=12> */
.L_x_17887:
[----:B------:R-:W-:Y:S02]  /*3c00*/  IMAD.MOV.U32 R30, RZ, RZ, R0 ;  /* 0x000000ffff1e7224 */ /* 0x000fe400078e0000 */
.L_x_17888:
[----:B------:R-:W-:Y:S05]  /*3c10*/  BSYNC B1 ;  /* 0x0000000000017941 */ /* 0x000fea0003800000 */
.L_x_17886:
        /* <DEDUP_REMOVED lines=16> */
.L_x_17892:
[----:B------:R-:W-:Y:S05]  /*3d20*/  BSYNC B2 ;  /* 0x0000000000027941 */ /* 0x000fea0003800000 */
.L_x_17891:
        /* <DEDUP_REMOVED lines=43> */
.L_x_17890:
[----:B------:R-:W-:Y:S05]  /*3fe0*/  BSYNC B1 ;  /* 0x0000000000017941 */ /* 0x000fea0003800000 */
.L_x_17889:
        /* <DEDUP_REMOVED lines=9> */
.L_x_17885:
        /* <DEDUP_REMOVED lines=12> */
.L_x_17894:
[----:B------:R-:W-:Y:S02]  /*4140*/  IMAD.MOV.U32 R30, RZ, RZ, R0 ;  /* 0x000000ffff1e7224 */ /* 0x000fe400078e0000 */
.L_x_17895:
[----:B------:R-:W-:Y:S05]  /*4150*/  BSYNC B1 ;  /* 0x0000000000017941 */ /* 0x000fea0003800000 */
.L_x_17893:
        /* <DEDUP_REMOVED lines=16> */
.L_x_17899:
[----:B------:R-:W-:Y:S05]  /*4260*/  BSYNC B2 ;  /* 0x0000000000027941 */ /* 0x000fea0003800000 */
.L_x_17898:
        /* <DEDUP_REMOVED lines=43> */
.L_x_17897:
[----:B------:R-:W-:Y:S05]  /*4520*/  BSYNC B1 ;  /* 0x0000000000017941 */ /* 0x000fea0003800000 */
.L_x_17896:
        /* <DEDUP_REMOVED lines=12> */
.L_x_17900:
        /* <DEDUP_REMOVED lines=12> */
.L_x_17903:
[----:B------:R-:W-:Y:S02]  /*46b0*/  IMAD.MOV.U32 R18, RZ, RZ, R0 ;  /* 0x000000ffff127224 */ /* 0x000fe400078e0000 */
.L_x_17904:
[----:B------:R-:W-:Y:S05]  /*46c0*/  BSYNC B1 ;  /* 0x0000000000017941 */ /* 0x000fea0003800000 */
.L_x_17902:
        /* <DEDUP_REMOVED lines=16> */
.L_x_17908:
[----:B------:R-:W-:Y:S05]  /*47d0*/  BSYNC B2 ;  /* 0x0000000000027941 */ /* 0x000fea0003800000 */
.L_x_17907:
        /* <DEDUP_REMOVED lines=43> */
.L_x_17906:
[----:B------:R-:W-:Y:S05]  /*4a90*/  BSYNC B1 ;  /* 0x0000000000017941 */ /* 0x000fea0003800000 */
.L_x_17905:
        /* <DEDUP_REMOVED lines=9> */
.L_x_17901:
        /* <DEDUP_REMOVED lines=12> */
.L_x_17910:
[----:B------:R-:W-:Y:S02]  /*4bf0*/  IMAD.MOV.U32 R18, RZ, RZ, R0 ;  /* 0x000000ffff127224 */ /* 0x000fe400078e0000 */
.L_x_17911:
[----:B------:R-:W-:Y:S05]  /*4c00*/  BSYNC B1 ;  /* 0x0000000000017941 */ /* 0x000fea0003800000 */
.L_x_17909:
        /* <DEDUP_REMOVED lines=16> */
.L_x_17915:
[----:B------:R-:W-:Y:S05]  /*4d10*/  BSYNC B2 ;  /* 0x0000000000027941 */ /* 0x000fea0003800000 */
.L_x_17914:
        /* <DEDUP_REMOVED lines=43> */
.L_x_17913:
[----:B------:R-:W-:Y:S05]  /*4fd0*/  BSYNC B1 ;  /* 0x0000000000017941 */ /* 0x000fea0003800000 */
.L_x_17912:
        /* <DEDUP_REMOVED lines=12> */
.L_x_17916:
        /* <DEDUP_REMOVED lines=12> */
.L_x_17919:
[----:B------:R-:W-:Y:S02]  /*5160*/  IMAD.MOV.U32 R18, RZ, RZ, R0 ;  /* 0x000000ffff127224 */ /* 0x000fe400078e0000 */
.L_x_17920:
[----:B------:R-:W-:Y:S05]  /*5170*/  BSYNC B1 ;  /* 0x0000000000017941 */ /* 0x000fea0003800000 */
.L_x_17918:
        /* <DEDUP_REMOVED lines=16> */
.L_x_17924:
[----:B------:R-:W-:Y:S05]  /*5280*/  BSYNC B2 ;  /* 0x0000000000027941 */ /* 0x000fea0003800000 */
.L_x_17923:
        /* <DEDUP_REMOVED lines=43> */
.L_x_17922:
[----:B------:R-:W-:Y:S05]  /*5540*/  BSYNC B1 ;  /* 0x0000000000017941 */ /* 0x000fea0003800000 */
.L_x_17921:
        /* <DEDUP_REMOVED lines=9> */
.L_x_17917:
        /* <DEDUP_REMOVED lines=12> */
.L_x_17926:
[----:B------:R-:W-:Y:S02]  /*56a0*/  MOV R18, R0 ;  /* 0x0000000000127202 */ /* 0x000fe40000000f00 */
.L_x_17927:
[----:B------:R-:W-:Y:S05]  /*56b0*/  BSYNC B1 ;  /* 0x0000000000017941 */ /* 0x000fea0003800000 */
.L_x_17925:
        /* <DEDUP_REMOVED lines=16> */
.L_x_17931:
[----:B------:R-:W-:Y:S05]  /*57c0*/  BSYNC B2 ;  /* 0x0000000000027941 */ /* 0x000fea0003800000 */
.L_x_17930:
        /* <DEDUP_REMOVED lines=43> */
.L_x_17929:
[----:B------:R-:W-:Y:S05]  /*5a80*/  BSYNC B1 ;  /* 0x0000000000017941 */ /* 0x000fea0003800000 */
.L_x_17928:
        /* <DEDUP_REMOVED lines=12> */
.L_x_17932:
        /* <DEDUP_REMOVED lines=12> */
.L_x_17935:
[----:B------:R-:W-:Y:S02]  /*5c10*/  IMAD.MOV.U32 R28, RZ, RZ, R0 ;  /* 0x000000ffff1c7224 */ /* 0x000fe400078e0000 */
.L_x_17936:
[----:B------:R-:W-:Y:S05]  /*5c20*/  BSYNC B1 ;  /* 0x0000000000017941 */ /* 0x000fea0003800000 */
.L_x_17934:
        /* <DEDUP_REMOVED lines=18> */
.L_x_17940:
[----:B------:R-:W-:Y:S05]  /*5d50*/  BSYNC B2 ;  /* 0x0000000000027941 */ /* 0x000fea0003800000 */
.L_x_17939:
        /* <DEDUP_REMOVED lines=43> */
.L_x_17938:
[----:B------:R-:W-:Y:S05]  /*6010*/  BSYNC B1 ;  /* 0x0000000000017941 */ /* 0x000fea0003800000 */
.L_x_17937:
        /* <DEDUP_REMOVED lines=9> */
.L_x_17933:
[----:B------:R-:W-:Y:S01]  /*60b0*/  P2R R22, PR, RZ, 0x2 ;  /* 0x00000002ff167803 */ /* 0x000fe20000000000 */
[----:B------:R-:W-:Y:S01]  /*60c0*/  HFMA2.MMA R120, -RZ, RZ, 0, 4.76837158203125e-07 ;  /* 0x00000008ff787435 */ /* 0x000fe200000001ff */
[----:B------:R-:W-:Y:S01]  /*60d0*/  ISETP.NE.AND P1, PT, R17, RZ, PT ;  /* 0x000000ff1100720c */ /* 0x000fe20003f25270 */
[----:B------:R-:W-:Y:S01]  /*60e0*/  IMAD.MOV.U32 R125, RZ, RZ, 0x20 ;  /* 0x00000020ff7d7424 */ /* 0x000fe200078e00ff */
[----:B------:R-:W-:Y:S02]  /*60f0*/  SEL R17, RZ, 0x10000, P4 ;  /* 0x00010000ff117807 */ /* 0x000fe40002000000 */
[----:B------:R-:W-:Y:S02]  /*6100*/  SEL R18, RZ, 0x100, P3 ;  /* 0x00000100ff127807 */ /* 0x000fe40001800000 */
[----:B------:R-:W-:Y:S02]  /*6110*/  SEL R19, RZ, 0x1000000, P5 ;  /* 0x01000000ff137807 */ /* 0x000fe40002800000 */
[----:B------:R-:W-:-:S02]  /*6120*/  ISETP.NE.AND P4, PT, R16, RZ, PT ;  /* 0x000000ff1000720c */ /* 0x000fc40003f85270 */
[----:B------:R-:W-:Y:S02]  /*6130*/  ISETP.NE.AND P3, PT, R21, RZ, PT ;  /* 0x000000ff1500720c */ /* 0x000fe40003f65270 */
[----:B------:R-:W-:Y:S02]  /*6140*/  ISETP.NE.AND P5, PT, R20, RZ, PT ;  /* 0x000000ff1400720c */ /* 0x000fe40003fa5270 */
[----:B------:R-:W-:Y:S02]  /*6150*/  SEL R20, RZ, 0x1, P1 ;  /* 0x00000001ff147807 */ /* 0x000fe40000800000 */
[----:B------:R-:W-:Y:S02]  /*6160*/  ISETP.NE.AND P1, PT, R22, RZ, PT ;  /* 0x000000ff1600720c */ /* 0x000fe40003f25270 */
[----:B------:R-:W-:Y:S01]  /*6170*/  SEL R22, RZ, 0x1, P3 ;  /* 0x00000001ff167807 */ /* 0x000fe20001800000 */
[----:B------:R-:W-:Y:S01]  /*6180*/  IMAD.WIDE.U32 R20, R20, 0x1000000, RZ ;  /* 0x0100000014147825 */ /* 0x000fe200078e00ff */
[----:B------:R-:W-:-:S02]  /*6190*/  SEL R16, RZ, 0x1, P4 ;  /* 0x00000001ff107807 */ /* 0x000fc40002000000 */
[----:B------:R-:W-:Y:S01]  /*61a0*/  LOP3.LUT R18, R18, R19, R17, 0xfe, !PT ;  /* 0x0000001312127212 */ /* 0x000fe200078efe11 */
[----:B------:R-:W-:Y:S01]  /*61b0*/  IMAD.WIDE.U32 R22, R22, 0x10000, RZ ;  /* 0x0001000016167825 */ /* 0x000fe200078e00ff */
[----:B------:R-:W-:Y:S02]  /*61c0*/  SEL R25, RZ, 0x1, P2 ;  /* 0x00000001ff197807 */ /* 0x000fe40001000000 */
[----:B------:R-:W-:Y:S01]  /*61d0*/  ISETP.NE.AND P6, PT, R86, RZ, PT ;  /* 0x000000ff5600720c */ /* 0x000fe20003fc5270 */
[----:B------:R-:W-:Y:S01]  /*61e0*/  IMAD.WIDE.U32 R16, R16, 0x100, RZ ;  /* 0x0000010010107825 */ /* 0x000fe200078e00ff */
[----:B------:R-:W-:Y:S02]  /*61f0*/  LOP3.LUT R25, R21, R18, R25, 0xfe, !PT ;  /* 0x0000001215197212 */ /* 0x000fe400078efe19 */
[----:B------:R-:W-:Y:S01]  /*6200*/  SEL R21, RZ, 0x1, P5 ;  /* 0x00000001ff157807 */ /* 0x000fe20002800000 */
[----:B------:R-:W-:Y:S01]  /*6210*/  IMAD.WIDE.U32 R18, R83, R125, c[0x0][0x188] ;  /* 0x0000620053127625 */ /* 0x000fe200078e007d */
[----:B------:R-:W-:-:S02]  /*6220*/  LOP3.LUT R20, R16, R20, R22, 0xfe, !PT ;  /* 0x0000001410147212 */ /* 0x000fc400078efe16 */
[----:B------:R-:W-:Y:S01]  /*6230*/  LOP3.LUT R23, R17, R25, R23, 0xfe, !PT ;  /* 0x0000001911177212 */ /* 0x000fe200078efe17 */
[C---:B------:R-:W-:Y:S01]  /*6240*/  IMAD.WIDE.U32 R24, R83.reuse, R120, c[0x0][0x190] ;  /* 0x0000640053187625 */ /* 0x040fe200078e0078 */
[----:B------:R-:W-:Y:S01]  /*6250*/  LOP3.LUT R22, R20, R21, RZ, 0xfc, !PT ;  /* 0x0000001514167212 */ /* 0x000fe200078efcff */
[----:B------:R-:W-:Y:S01]  /*6260*/  STG.E.128 [R18.64], R40 ;  /* 0x0000002812007986 */ /* 0x000fe2000c101d06 */
[----:B------:R-:W-:-:S03]  /*6270*/  IADD3 R73, R83, 0x20, RZ ;  /* 0x0000002053497810 */ /* 0x000fc60007ffe0ff */
[----:B------:R0:W-:Y:S02]  /*6280*/  STG.E.128 [R18.64+0x10], R36 ;  /* 0x0000102412007986 */ /* 0x0001e4000c101d06 */
[CC--:B------:R-:W-:Y:S02]  /*6290*/  @P6 IMAD.WIDE.U32 R16, R73.reuse, R96.reuse, c[0x0][0x178] ;  /* 0x00005e0049106625 */ /* 0x0c0fe400078e0060 */
[----:B------:R1:W-:Y:S02]  /*62a0*/  STG.E.64 [R24.64], R22 ;  /* 0x0000001618007986 */ /* 0x0003e4000c101b06 */
[----:B------:R-:W-:-:S04]  /*62b0*/  IMAD.WIDE.U32 R20, R73, R96, c[0x0][0x170] ;  /* 0x00005c0049147625 */ /* 0x000fc800078e0060 */
[----:B0-----:R-:W-:Y:S01]  /*62c0*/  @P0 IMAD.WIDE.U32 R18, R73, R125, c[0x0][0x180] ;  /* 0x0000600049120625 */ /* 0x001fe200078e007d */
[----:B------:R-:W-:Y:S05]  /*62d0*/  @!P6 BRA `(.L_x_17941) ;  /* 0x000001300000e947 */ /* 0x000fea0003800000 */
[----:B-1----:R-:W-:Y:S01]  /*62e0*/  IMAD.U32 R22, R80, 0x10000, RZ ;  /* 0x0001000050167824 */ /* 0x002fe200078e00ff */
        /* <DEDUP_REMOVED lines=18> */
.L_x_17941:
        /* <DEDUP_REMOVED lines=16> */
.L_x_17943:
[----:B-1----:R-:W-:Y:S02]  /*6510*/  IMAD.MOV.U32 R28, RZ, RZ, R0 ;  /* 0x000000ffff1c7224 */ /* 0x002fe400078e0000 */
.L_x_17944:
[----:B------:R-:W-:Y:S05]  /*6520*/  BSYNC B1 ;  /* 0x0000000000017941 */ /* 0x000fea0003800000 */
.L_x_17942:
        /* <DEDUP_REMOVED lines=16> */
.L_x_17948:
[----:B------:R-:W-:Y:S05]  /*6630*/  BSYNC B2 ;  /* 0x0000000000027941 */ /* 0x000fea0003800000 */
.L_x_17947:
        /* <DEDUP_REMOVED lines=43> */
.L_x_17946:
[----:B------:R-:W-:Y:S05]  /*68f0*/  BSYNC B1 ;  /* 0x0000000000017941 */ /* 0x000fea0003800000 */
.L_x_17945:
        /* <DEDUP_REMOVED lines=13> */
.L_x_17949:
        /* <DEDUP_REMOVED lines=12> */
.L_x_17952:
[----:B------:R-:W-:Y:S02]  /*6a90*/  IMAD.MOV.U32 R14, RZ, RZ, R0 ;  /* 0x000000ffff0e7224 */ /* 0x000fe400078e0000 */
.L_x_17953:
[----:B------:R-:W-:Y:S05]  /*6aa0*/  BSYNC B1 ;  /* 0x0000000000017941 */ /* 0x000fea0003800000 */
.L_x_17951:
        /* <DEDUP_REMOVED lines=16> */
.L_x_17957:
[----:B------:R-:W-:Y:S05]  /*6bb0*/  BSYNC B2 ;  /* 0x0000000000027941 */ /* 0x000fea0003800000 */
.L_x_17956:
        /* <DEDUP_REMOVED lines=43> */
.L_x_17955:
[----:B------:R-:W-:Y:S05]  /*6e70*/  BSYNC B1 ;  /* 0x0000000000017941 */ /* 0x000fea0003800000 */
.L_x_17954:
        /* <DEDUP_REMOVED lines=10> */
.L_x_17950:
        /* <DEDUP_REMOVED lines=12> */
.L_x_17959:
[----:B------:R-:W-:Y:S02]  /*6fe0*/  IMAD.MOV.U32 R21, RZ, RZ, R0 ;  /* 0x000000ffff157224 */ /* 0x000fe400078e0000 */
.L_x_17960:
[----:B------:R-:W-:Y:S05]  /*6ff0*/  BSYNC B1 ;  /* 0x0000000000017941 */ /* 0x000fea0003800000 */
.L_x_17958:
        /* <DEDUP_REMOVED lines=16> */
.L_x_17964:
[----:B------:R-:W-:Y:S05]  /*7100*/  BSYNC B2 ;  /* 0x0000000000027941 */ /* 0x000fea0003800000 */
.L_x_17963:
        /* <DEDUP_REMOVED lines=43> */
.L_x_17962:
[----:B------:R-:W-:Y:S05]  /*73c0*/  BSYNC B1 ;  /* 0x0000000000017941 */ /* 0x000fea0003800000 */
.L_x_17961:
        /* <DEDUP_REMOVED lines=13> */
.L_x_17965:
        /* <DEDUP_REMOVED lines=12> */
.L_x_17968:
[----:B------:R-:W-:Y:S02]  /*7560*/  MOV R15, R0 ;  /* 0x00000000000f7202 */ /* 0x000fe40000000f00 */
.L_x_17969:
[----:B------:R-:W-:Y:S05]  /*7570*/  BSYNC B1 ;  /* 0x0000000000017941 */ /* 0x000fea0003800000 */
.L_x_17967:
        /* <DEDUP_REMOVED lines=16> */
.L_x_17973:
[----:B------:R-:W-:Y:S05]  /*7680*/  BSYNC B2 ;  /* 0x0000000000027941 */ /* 0x000fea0003800000 */
.L_x_17972:
        /* <DEDUP_REMOVED lines=43> */
.L_x_17971:
[----:B------:R-:W-:Y:S05]  /*7940*/  BSYNC B1 ;  /* 0x0000000000017941 */ /* 0x000fea0003800000 */
.L_x_17970:
[----:B------:R-:W0:Y:S01]  /*7950*/  I2F.U32 R22, R15 ;  /* 0x0000000f00167306 */ /* 0x000e220000201000 */
[----:B------:R-:W-:-:S05]  /*7960*/  HADD2.F32 R21, -RZ, R52.H1_H1 ;  /* 0x30000034ff157230 */ /* 0x000fca0000004100 */
        /* <DEDUP_REMOVED lines=8> */
.L_x_17966:
        /* <DEDUP_REMOVED lines=12> */
.L_x_17975:
[----:B------:R-:W-:Y:S02]  /*7ab0*/  IMAD.MOV.U32 R21, RZ, RZ, R0 ;  /* 0x000000ffff157224 */ /* 0x000fe400078e0000 */
.L_x_17976:
[----:B------:R-:W-:Y:S05]  /*7ac0*/  BSYNC B1 ;  /* 0x0000000000017941 */ /* 0x000fea0003800000 */
.L_x_17974:
        /* <DEDUP_REMOVED lines=16> */
.L_x_17980:
[----:B------:R-:W-:Y:S05]  /*7bd0*/  BSYNC B2 ;  /* 0x0000000000027941 */ /* 0x000fea0003800000 */
.L_x_17979:
        /* <DEDUP_REMOVED lines=43> */
.L_x_17978:
[----:B------:R-:W-:Y:S05]  /*7e90*/  BSYNC B1 ;  /* 0x0000000000017941 */ /* 0x000fea0003800000 */
.L_x_17977:
        /* <DEDUP_REMOVED lines=13> */
.L_x_17981:
        /* <DEDUP_REMOVED lines=12> */
.L_x_17984:
[----:B------:R-:W-:Y:S02]  /*8030*/  IMAD.MOV.U32 R30, RZ, RZ, R0 ;  /* 0x000000ffff1e7224 */ /* 0x000fe400078e0000 */
.L_x_17985:
[----:B------:R-:W-:Y:S05]  /*8040*/  BSYNC B1 ;  /* 0x0000000000017941 */ /* 0x000fea0003800000 */
.L_x_17983:
        /* <DEDUP_REMOVED lines=16> */
.L_x_17989:
[----:B------:R-:W-:Y:S05]  /*8150*/  BSYNC B2 ;  /* 0x0000000000027941 */ /* 0x000fea0003800000 */
.L_x_17988:
        /* <DEDUP_REMOVED lines=41> */
[----:B------:R-:W-:Y:S02]  /*83f0*/  MOV R0, R24 ;  /* 0x0000001800007202 */ /* 0x000fe40000000f00 */
[----:B------:R-:W-:Y:S02]  /*8400*/  LOP3.LUT R82, R93, UR26, R22, 0x96, !PT ;  /* 0x0000001a5d527c12 */ /* 0x000fe4000f8e9616 */
.L_x_17987:
[----:B------:R-:W-:Y:S05]  /*8410*/  BSYNC B1 ;  /* 0x0000000000017941 */ /* 0x000fea0003800000 */
.L_x_17986:
        /* <DEDUP_REMOVED lines=9> */
.L_x_17982:
        /* <DEDUP_REMOVED lines=12> */
.L_x_17991:
[----:B------:R-:W-:Y:S02]  /*8570*/  IMAD.MOV.U32 R30, RZ, RZ, R0 ;  /* 0x000000ffff1e7224 */ /* 0x000fe400078e0000 */
.L_x_17992:
[----:B------:R-:W-:Y:S05]  /*8580*/  BSYNC B1 ;  /* 0x0000000000017941 */ /* 0x000fea0003800000 */
.L_x_17990:
        /* <DEDUP_REMOVED lines=16> */
.L_x_17996:
[----:B------:R-:W-:Y:S05]  /*8690*/  BSYNC B2 ;  /* 0x0000000000027941 */ /* 0x000fea0003800000 */
.L_x_17995:
        /* <DEDUP_REMOVED lines=43> */
.L_x_17994:
[----:B------:R-:W-:Y:S05]  /*8950*/  BSYNC B1 ;  /* 0x0000000000017941 */ /* 0x000fea0003800000 */
.L_x_17993:
        /* <DEDUP_REMOVED lines=13> */
.L_x_17997:
        /* <DEDUP_REMOVED lines=12> */
.L_x_18000:
[----:B------:R-:W-:Y:S02]  /*8af0*/  IMAD.MOV.U32 R30, RZ, RZ, R0 ;  /* 0x000000ffff1e7224 */ /* 0x000fe400078e0000 */
.L_x_18001:
[----:B------:R-:W-:Y:S05]  /*8b00*/  BSYNC B1 ;  /* 0x0000000000017941 */ /* 0x000fea0003800000 */
.L_x_17999:
        /* <DEDUP_REMOVED lines=16> */
.L_x_18005:
[----:B------:R-:W-:Y:S05]  /*8c10*/  BSYNC B2 ;  /* 0x0000000000027941 */ /* 0x000fea0003800000 */
.L_x_18004:
        /* <DEDUP_REMOVED lines=43> */
.L_x_18003:
[----:B------:R-:W-:Y:S05]  /*8ed0*/  BSYNC B1 ;  /* 0x0000000000017941 */ /* 0x000fea0003800000 */
.L_x_18002:
        /* <DEDUP_REMOVED lines=9> */
.L_x_17998:
        /* <DEDUP_REMOVED lines=12> */
.L_x_18007:
[----:B------:R-:W-:Y:S02]  /*9030*/  IMAD.MOV.U32 R30, RZ, RZ, R0 ;  /* 0x000000ffff1e7224 */ /* 0x000fe400078e0000 */
.L_x_18008:
[----:B------:R-:W-:Y:S05]  /*9040*/  BSYNC B1 ;  /* 0x0000000000017941 */ /* 0x000fea0003800000 */
.L_x_18006:
        /* <DEDUP_REMOVED lines=16> */
.L_x_18012:
[----:B------:R-:W-:Y:S05]  /*9150*/  BSYNC B2 ;  /* 0x0000000000027941 */ /* 0x000fea0003800000 */
.L_x_18011:
        /* <DEDUP_REMOVED lines=43> */
.L_x_18010:
[----:B------:R-:W-:Y:S05]  /*9410*/  BSYNC B1 ;  /* 0x0000000000017941 */ /* 0x000fea0003800000 */
.L_x_18009:
        /* <DEDUP_REMOVED lines=12> */
.L_x_18013:
        /* <DEDUP_REMOVED lines=12> */
.L_x_18016:
[----:B------:R-:W-:Y:S02]  /*95a0*/  MOV R29, R0 ;  /* 0x00000000001d7202 */ /* 0x000fe40000000f00 */
.L_x_18017:
[----:B------:R-:W-:Y:S05]  /*95b0*/  BSYNC B1 ;  /* 0x0000000000017941 */ /* 0x000fea0003800000 */
.L_x_18015:
        /* <DEDUP_REMOVED lines=16> */
.L_x_18021:
[----:B------:R-:W-:Y:S05]  /*96c0*/  BSYNC B2 ;  /* 0x0000000000027941 */ /* 0x000fea0003800000 */
.L_x_18020:
        /* <DEDUP_REMOVED lines=43> */
.L_x_18019:
[----:B------:R-:W-:Y:S05]  /*9980*/  BSYNC B1 ;  /* 0x0000000000017941 */ /* 0x000fea0003800000 */
.L_x_18018:
        /* <DEDUP_REMOVED lines=9> */
.L_x_18014:
        /* <DEDUP_REMOVED lines=12> */
.L_x_18023:
[----:B------:R-:W-:Y:S02]  /*9ae0*/  IMAD.MOV.U32 R29, RZ, RZ, R0 ;  /* 0x000000ffff1d7224 */ /* 0x000fe400078e0000 */
.L_x_18024:
[----:B------:R-:W-:Y:S05]  /*9af0*/  BSYNC B1 ;  /* 0x0000000000017941 */ /* 0x000fea0003800000 */
.L_x_18022:
        /* <DEDUP_REMOVED lines=16> */
.L_x_18028:
[----:B------:R-:W-:Y:S05]  /*9c00*/  BSYNC B2 ;  /* 0x0000000000027941 */ /* 0x000fea0003800000 */
.L_x_18027:
        /* <DEDUP_REMOVED lines=43> */
.L_x_18026:
[----:B------:R-:W-:Y:S05]  /*9ec0*/  BSYNC B1 ;  /* 0x0000000000017941 */ /* 0x000fea0003800000 */
.L_x_18025:
        /* <DEDUP_REMOVED lines=12> */
.L_x_18029:
        /* <DEDUP_REMOVED lines=12> */
.L_x_18032:
[----:B------:R-:W-:Y:S02]  /*a050*/  IMAD.MOV.U32 R18, RZ, RZ, R0 ;  /* 0x000000ffff127224 */ /* 0x000fe400078e0000 */
.L_x_18033:
[----:B------:R-:W-:Y:S05]  /*a060*/  BSYNC B1 ;  /* 0x0000000000017941 */ /* 0x000fea0003800000 */
.L_x_18031:
        /* <DEDUP_REMOVED lines=16> */
.L_x_18037:
[----:B------:R-:W-:Y:S05]  /*a170*/  BSYNC B2 ;  /* 0x0000000000027941 */ /* 0x000fea0003800000 */
.L_x_18036:
        /* <DEDUP_REMOVED lines=43> */
.L_x_18035:
[----:B------:R-:W-:Y:S05]  /*a430*/  BSYNC B1 ;  /* 0x0000000000017941 */ /* 0x000fea0003800000 */
.L_x_18034:
        /* <DEDUP_REMOVED lines=9> */
.L_x_18030:
        /* <DEDUP_REMOVED lines=12> */
.L_x_18039:
[----:B------:R-:W-:Y:S02]  /*a590*/  IMAD.MOV.U32 R18, RZ, RZ, R0 ;  /* 0x000000ffff127224 */ /* 0x000fe400078e0000 */
.L_x_18040:
[----:B------:R-:W-:Y:S05]  /*a5a0*/  BSYNC B1 ;  /* 0x0000000000017941 */ /* 0x000fea0003800000 */
.L_x_18038:
        /* <DEDUP_REMOVED lines=16> */
.L_x_18044:
[----:B------:R-:W-:Y:S05]  /*a6b0*/  BSYNC B2 ;  /* 0x0000000000027941 */ /* 0x000fea0003800000 */
.L_x_18043:
        /* <DEDUP_REMOVED lines=43> */
.L_x_18042:
[----:B------:R-:W-:Y:S05]  /*a970*/  BSYNC B1 ;  /* 0x0000000000017941 */ /* 0x000fea0003800000 */
.L_x_18041:
        /* <DEDUP_REMOVED lines=12> */
.L_x_18045:
        /* <DEDUP_REMOVED lines=12> */
.L_x_18048:
[----:B------:R-:W-:Y:S02]  /*ab00*/  IMAD.MOV.U32 R18, RZ, RZ, R0 ;  /* 0x000000ffff127224 */ /* 0x000fe400078e0000 */
.L_x_18049:
[----:B------:R-:W-:Y:S05]  /*ab10*/  BSYNC B1 ;  /* 0x0000000000017941 */ /* 0x000fea0003800000 */
.L_x_18047:
        /* <DEDUP_REMOVED lines=16> */
.L_x_18053:
[----:B------:R-:W-:Y:S05]  /*ac20*/  BSYNC B2 ;  /* 0x0000000000027941 */ /* 0x000fea0003800000 */
.L_x_18052:
        /* <DEDUP_REMOVED lines=43> */
.L_x_18051:
[----:B------:R-:W-:Y:S05]  /*aee0*/  BSYNC B1 ;  /* 0x0000000000017941 */ /* 0x000fea0003800000 */
.L_x_18050:
        /* <DEDUP_REMOVED lines=9> */
.L_x_18046:
        /* <DEDUP_REMOVED lines=12> */
.L_x_18055:
[----:B------:R-:W-:Y:S02]  /*b040*/  IMAD.MOV.U32 R18, RZ, RZ, R0 ;  /* 0x000000ffff127224 */ /* 0x000fe400078e0000 */
.L_x_18056:
[----:B------:R-:W-:Y:S05]  /*b050*/  BSYNC B1 ;  /* 0x0000000000017941 */ /* 0x000fea0003800000 */
.L_x_18054:
        /* <DEDUP_REMOVED lines=16> */
.L_x_18060:
[----:B------:R-:W-:Y:S05]  /*b160*/  BSYNC B2 ;  /* 0x0000000000027941 */ /* 0x000fea0003800000 */
.L_x_18059:
        /* <DEDUP_REMOVED lines=43> */
.L_x_18058:
[----:B------:R-:W-:Y:S05]  /*b420*/  BSYNC B1 ;  /* 0x0000000000017941 */ /* 0x000fea0003800000 */
.L_x_18057:
        /* <DEDUP_REMOVED lines=12> */
.L_x_18061:
        /* <DEDUP_REMOVED lines=12> */
.L_x_18064:
[----:B------:R-:W-:Y:S02]  /*b5b0*/  MOV R72, R0 ;  /* 0x0000000000487202 */ /* 0x000fe40000000f00 */
.L_x_18065:
[----:B------:R-:W-:Y:S05]  /*b5c0*/  BSYNC B1 ;  /* 0x0000000000017941 */ /* 0x000fea0003800000 */
.L_x_18063:
        /* <DEDUP_REMOVED lines=18> */
.L_x_18069:
[----:B------:R-:W-:Y:S05]  /*b6f0*/  BSYNC B2 ;  /* 0x0000000000027941 */ /* 0x000fea0003800000 */
.L_x_18068:
        /* <DEDUP_REMOVED lines=43> */
.L_x_18067:
[----:B------:R-:W-:Y:S05]  /*b9b0*/  BSYNC B1 ;  /* 0x0000000000017941 */ /* 0x000fea0003800000 */
.L_x_18066:
        /* <DEDUP_REMOVED lines=9> */
.L_x_18062:
        /* <DEDUP_REMOVED lines=16> */
[----:B------:R-:W-:Y:S01]  /*bb50*/  LOP3.LUT R25, R21, R24, R25, 0xfe, !PT ;  /* 0x0000001815197212 */ /* 0x000fe200078efe19 */
[----:B------:R-:W-:Y:S01]  /*bb60*/  IMAD.WIDE.U32 R16, R16, 0x100, RZ ;  /* 0x0000010010107825 */ /* 0x000fe200078e00ff */
[----:B------:R-:W-:Y:S02]  /*bb70*/  SEL R21, RZ, 0x1, P5 ;  /* 0x00000001ff157807 */ /* 0x000fe40002800000 */
[----:B------:R-:W-:Y:S01]  /*bb80*/  ISETP.NE.AND P6, PT, R86, RZ, PT ;  /* 0x000000ff5600720c */ /* 0x000fe20003fc5270 */
[----:B------:R-:W-:Y:S01]  /*bb90*/  IMAD.WIDE.U32 R18, R73, R125, c[0x0][0x188] ;  /* 0x0000620049127625 */ /* 0x000fe200078e007d */
[----:B------:R-:W-:-:S02]  /*bba0*/  LOP3.LUT R20, R16, R20, R22, 0xfe, !PT ;  /* 0x0000001410147212 */ /* 0x000fc400078efe16 */
[----:B------:R-:W-:Y:S01]  /*bbb0*/  LOP3.LUT R23, R17, R25, R23, 0xfe, !PT ;  /* 0x0000001911177212 */ /* 0x000fe200078efe17 */
[----:B------:R-:W-:Y:S01]  /*bbc0*/  IMAD.WIDE.U32 R24, R73, R120, c[0x0][0x190] ;  /* 0x0000640049187625 */ /* 0x000fe200078e0078 */
        /* <DEDUP_REMOVED lines=9> */
[----:B-1----:R-:W-:Y:S02]  /*bc60*/  SHF.L.U32 R23, R80, 0x10, RZ ;  /* 0x0000001050177819 */ /* 0x002fe400000006ff */
[----:B------:R-:W-:Y:S02]  /*bc70*/  LOP3.LUT R22, R81, 0xffff, RZ, 0xc0, !PT ;  /* 0x0000ffff51167812 */ /* 0x000fe400078ec0ff */
[----:B------:R-:W-:Y:S02]  /*bc80*/  LOP3.LUT R23, R23, 0xff0000, RZ, 0xc0, !PT ;  /* 0x00ff000017177812 */ /* 0x000fe400078ec0ff */
[----:B------:R-:W-:Y:S02]  /*bc90*/  PRMT R25, R79, 0x7104, RZ ;  /* 0x000071044f197816 */ /* 0x000fe400000000ff */
[----:B------:R-:W-:Y:S02]  /*bca0*/  PRMT R22, R23, 0x4210, R22 ;  /* 0x0000421017167816 */ /* 0x000fe40000000016 */
[----:B------:R-:W-:-:S02]  /*bcb0*/  LOP3.LUT R23, R77, 0xff, RZ, 0xc0, !PT ;  /* 0x000000ff4d177812 */ /* 0x000fc400078ec0ff */
        /* <DEDUP_REMOVED lines=8> */
[----:B------:R-:W-:Y:S01]  /*bd40*/  LOP3.LUT R23, R26, R22, R24, 0xfe, !PT ;  /* 0x000000161a177212 */ /* 0x000fe200078efe18 */
[----:B------:R-:W-:-:S03]  /*bd50*/  IMAD.WIDE.U32 R24, R73, R120, c[0x0][0x198] ;  /* 0x0000660049187625 */ /* 0x000fc600078e0078 */
[----:B------:R-:W-:Y:S02]  /*bd60*/  LOP3.LUT R22, R23, 0xff, R14, 0xf8, !PT ;  /* 0x000000ff17167812 */ /* 0x000fe400078ef80e */
[----:B------:R-:W-:-:S05]  /*bd70*/  LOP3.LUT R23, R75, R27, RZ, 0xfc, !PT ;  /* 0x0000001b4b177212 */ /* 0x000fca00078efcff */
[----:B------:R0:W-:Y:S02]  /*bd80*/  STG.E.64 [R24.64], R22 ;  /* 0x0000001618007986 */ /* 0x0001e4000c101b06 */
.L_x_18070:
        /* <DEDUP_REMOVED lines=16> */
.L_x_18072:
[----:B-1----:R-:W-:Y:S02]  /*be90*/  IMAD.MOV.U32 R73, RZ, RZ, R0 ;  /* 0x000000ffff497224 */ /* 0x002fe400078e0000 */
.L_x_18073:
[----:B------:R-:W-:Y:S05]  /*bea0*/  BSYNC B1 ;  /* 0x0000000000017941 */ /* 0x000fea0003800000 */
.L_x_18071:
        /* <DEDUP_REMOVED lines=16> */
.L_x_18077:
[----:B------:R-:W-:Y:S05]  /*bfb0*/  BSYNC B2 ;  /* 0x0000000000027941 */ /* 0x000fea0003800000 */
.L_x_18076:
        /* <DEDUP_REMOVED lines=43> */
.L_x_18075:
[----:B------:R-:W-:Y:S05]  /*c270*/  BSYNC B1 ;  /* 0x0000000000017941 */ /* 0x000fea0003800000 */
.L_x_18074:
        /* <DEDUP_REMOVED lines=13> */
.L_x_18078:
        /* <DEDUP_REMOVED lines=12> */
.L_x_18081:
[----:B------:R-:W-:Y:S02]  /*c410*/  IMAD.MOV.U32 R14, RZ, RZ, R0 ;  /* 0x000000ffff0e7224 */ /* 0x000fe400078e0000 */
.L_x_18082:
[----:B------:R-:W-:Y:S05]  /*c420*/  BSYNC B1 ;  /* 0x0000000000017941 */ /* 0x000fea0003800000 */
.L_x_18080:
        /* <DEDUP_REMOVED lines=16> */
.L_x_18086:
[----:B------:R-:W-:Y:S05]  /*c530*/  BSYNC B2 ;  /* 0x0000000000027941 */ /* 0x000fea0003800000 */
.L_x_18085:
        /* <DEDUP_REMOVED lines=43> */
.L_x_18084:
[----:B------:R-:W-:Y:S05]  /*c7f0*/  BSYNC B1 ;  /* 0x0000000000017941 */ /* 0x000fea0003800000 */
.L_x_18083:
        /* <DEDUP_REMOVED lines=10> */
.L_x_18079:
        /* <DEDUP_REMOVED lines=12> */
.L_x_18088:
[----:B------:R-:W-:Y:S02]  /*c960*/  MOV R25, R0 ;  /* 0x0000000000197202 */ /* 0x000fe40000000f00 */
.L_x_18089:
[----:B------:R-:W-:Y:S05]  /*c970*/  BSYNC B1 ;  /* 0x0000000000017941 */ /* 0x000fea0003800000 */
.L_x_18087:
        /* <DEDUP_REMOVED lines=16> */
.L_x_18093:
[----:B------:R-:W-:Y:S05]  /*ca80*/  BSYNC B2 ;  /* 0x0000000000027941 */ /* 0x000fea0003800000 */
.L_x_18092:
        /* <DEDUP_REMOVED lines=43> */
.L_x_18091:
[----:B------:R-:W-:Y:S05]  /*cd40*/  BSYNC B1 ;  /* 0x0000000000017941 */ /* 0x000fea0003800000 */
.L_x_18090:
        /* <DEDUP_REMOVED lines=13> */
.L_x_18094:
        /* <DEDUP_REMOVED lines=12> */
.L_x_18097:
[----:B------:R-:W-:Y:S02]  /*cee0*/  IMAD.MOV.U32 R15, RZ, RZ, R0 ;  /* 0x000000ffff0f7224 */ /* 0x000fe400078e0000 */
.L_x_18098:
[----:B------:R-:W-:Y:S05]  /*cef0*/  BSYNC B1 ;  /* 0x0000000000017941 */ /* 0x000fea0003800000 */
.L_x_18096:
        /* <DEDUP_REMOVED lines=16> */
.L_x_18102:
[----:B------:R-:W-:Y:S05]  /*d000*/  BSYNC B2 ;  /* 0x0000000000027941 */ /* 0x000fea0003800000 */
.L_x_18101:
        /* <DEDUP_REMOVED lines=43> */
.L_x_18100:
[----:B------:R-:W-:Y:S05]  /*d2c0*/  BSYNC B1 ;  /* 0x0000000000017941 */ /* 0x000fea0003800000 */
.L_x_18099:
        /* <DEDUP_REMOVED lines=10> */
.L_x_18095:
        /* <DEDUP_REMOVED lines=12> */
.L_x_18104:
[----:B------:R-:W-:Y:S02]  /*d430*/  IMAD.MOV.U32 R16, RZ, RZ, R0 ;  /* 0x000000ffff107224 */ /* 0x000fe400078e0000 */
.L_x_18105:
[----:B------:R-:W-:Y:S05]  /*d440*/  BSYNC B1 ;  /* 0x0000000000017941 */ /* 0x000fea0003800000 */
.L_x_18103:
        /* <DEDUP_REMOVED lines=16> */
.L_x_18109:
[----:B------:R-:W-:Y:S05]  /*d550*/  BSYNC B2 ;  /* 0x0000000000027941 */ /* 0x000fea0003800000 */
.L_x_18108:
        /* <DEDUP_REMOVED lines=43> */
.L_x_18107:
[----:B------:R-:W-:Y:S05]  /*d810*/  BSYNC B1 ;  /* 0x0000000000017941 */ /* 0x000fea0003800000 */
.L_x_18106:
        /* <DEDUP_REMOVED lines=13> */
.L_x_18110:
        /* <DEDUP_REMOVED lines=12> */
.L_x_18113:
[----:B------:R-:W-:Y:S02]  /*d9b0*/  IMAD.MOV.U32 R27, RZ, RZ, R0 ;  /* 0x000000ffff1b7224 */ /* 0x000fe400078e0000 */
.L_x_18114:
[----:B------:R-:W-:Y:S05]  /*d9c0*/  BSYNC B1 ;  /* 0x0000000000017941 */ /* 0x000fea0003800000 */
.L_x_18112:
        /* <DEDUP_REMOVED lines=16> */
.L_x_18118:
[----:B------:R-:W-:Y:S05]  /*dad0*/  BSYNC B2 ;  /* 0x0000000000027941 */ /* 0x000fea0003800000 */
.L_x_18117:
        /* <DEDUP_REMOVED lines=43> */
.L_x_18116:
[----:B------:R-:W-:Y:S05]  /*dd90*/  BSYNC B1 ;  /* 0x0000000000017941 */ /* 0x000fea0003800000 */
.L_x_18115:
        /* <DEDUP_REMOVED lines=9> */
.L_x_18111:
        /* <DEDUP_REMOVED lines=12> */
.L_x_18120:
[----:B------:R-:W-:Y:S02]  /*def0*/  IMAD.MOV.U32 R27, RZ, RZ, R0 ;  /* 0x000000ffff1b7224 */ /* 0x000fe400078e0000 */
.L_x_18121:
[----:B------:R-:W-:Y:S05]  /*df00*/  BSYNC B1 ;  /* 0x0000000000017941 */ /* 0x000fea0003800000 */
.L_x_18119:
        /* <DEDUP_REMOVED lines=16> */
.L_x_18125:
[----:B------:R-:W-:Y:S05]  /*e010*/  BSYNC B2 ;  /* 0x0000000000027941 */ /* 0x000fea0003800000 */
.L_x_18124:
        /* <DEDUP_REMOVED lines=43> */
.L_x_18123:
[----:B------:R-:W-:Y:S05]  /*e2d0*/  BSYNC B1 ;  /* 0x0000000000017941 */ /* 0x000fea0003800000 */
.L_x_18122:
        /* <DEDUP_REMOVED lines=13> */
.L_x_18126:
        /* <DEDUP_REMOVED lines=12> */
.L_x_18129:
[----:B------:R-:W-:Y:S02]  /*e470*/  IMAD.MOV.U32 R75, RZ, RZ, R0 ;  /* 0x000000ffff4b7224 */ /* 0x000fe400078e0000 */
.L_x_18130:
[----:B------:R-:W-:Y:S05]  /*e480*/  BSYNC B1 ;  /* 0x0000000000017941 */ /* 0x000fea0003800000 */
.L_x_18128:
        /* <DEDUP_REMOVED lines=16> */
.L_x_18134:
[----:B------:R-:W-:Y:S05]  /*e590*/  BSYNC B2 ;  /* 0x0000000000027941 */ /* 0x000fea0003800000 */
.L_x_18133:
        /* <DEDUP_REMOVED lines=43> */
.L_x_18132:
[----:B------:R-:W-:Y:S05]  /*e850*/  BSYNC B1 ;  /* 0x0000000000017941 */ /* 0x000fea0003800000 */
.L_x_18131:
        /* <DEDUP_REMOVED lines=9> */
.L_x_18127:
        /* <DEDUP_REMOVED lines=12> */
.L_x_18136:
[----:B------:R-:W-:Y:S02]  /*e9b0*/  MOV R75, R0 ;  /* 0x00000000004b7202 */ /* 0x000fe40000000f00 */
.L_x_18137:
[----:B------:R-:W-:Y:S05]  /*e9c0*/  BSYNC B1 ;  /* 0x0000000000017941 */ /* 0x000fea0003800000 */
.L_x_18135:
        /* <DEDUP_REMOVED lines=16> */
.L_x_18141:
[----:B------:R-:W-:Y:S05]  /*ead0*/  BSYNC B2 ;  /* 0x0000000000027941 */ /* 0x000fea0003800000 */
.L_x_18140:
        /* <DEDUP_REMOVED lines=43> */
.L_x_18139:
[----:B------:R-:W-:Y:S05]  /*ed90*/  BSYNC B1 ;  /* 0x0000000000017941 */ /* 0x000fea0003800000 */
.L_x_18138:
        /* <DEDUP_REMOVED lines=12> */
.L_x_18142:
        /* <DEDUP_REMOVED lines=12> */
.L_x_18145:
[----:B------:R-:W-:Y:S02]  /*ef20*/  IMAD.MOV.U32 R21, RZ, RZ, R0 ;  /* 0x000000ffff157224 */ /* 0x000fe400078e0000 */
.L_x_18146:
[----:B------:R-:W-:Y:S05]  /*ef30*/  BSYNC B1 ;  /* 0x0000000000017941 */ /* 0x000fea0003800000 */
.L_x_18144:
        /* <DEDUP_REMOVED lines=16> */
.L_x_18150:
[----:B------:R-:W-:Y:S05]  /*f040*/  BSYNC B2 ;  /* 0x0000000000027941 */ /* 0x000fea0003800000 */
.L_x_18149:
        /* <DEDUP_REMOVED lines=43> */
.L_x_18148:
[----:B------:R-:W-:Y:S05]  /*f300*/  BSYNC B1 ;  /* 0x0000000000017941 */ /* 0x000fea0003800000 */
.L_x_18147:
        /* <DEDUP_REMOVED lines=9> */
.L_x_18143:
        /* <DEDUP_REMOVED lines=12> */
.L_x_18152:
[----:B------:R-:W-:Y:S02]  /*f460*/  IMAD.MOV.U32 R21, RZ, RZ, R0 ;  /* 0x000000ffff157224 */ /* 0x000fe400078e0000 */
.L_x_18153:
[----:B------:R-:W-:Y:S05]  /*f470*/  BSYNC B1 ;  /* 0x0000000000017941 */ /* 0x000fea0003800000 */
.L_x_18151:
        /* <DEDUP_REMOVED lines=16> */
.L_x_18157:
[----:B------:R-:W-:Y:S05]  /*f580*/  BSYNC B2 ;  /* 0x0000000000027941 */ /* 0x000fea0003800000 */
.L_x_18156:
        /* <DEDUP_REMOVED lines=43> */
.L_x_18155:
[----:B------:R-:W-:Y:S05]  /*f840*/  BSYNC B1 ;  /* 0x0000000000017941 */ /* 0x000fea0003800000 */
.L_x_18154:
        /* <DEDUP_REMOVED lines=12> */
.L_x_18158:
        /* <DEDUP_REMOVED lines=12> */
.L_x_18161:
[----:B------:R-:W-:Y:S02]  /*f9d0*/  IMAD.MOV.U32 R18, RZ, RZ, R0 ;  /* 0x000000ffff127224 */ /* 0x000fe400078e0000 */
.L_x_18162:
[----:B------:R-:W-:Y:S05]  /*f9e0*/  BSYNC B1 ;  /* 0x0000000000017941 */ /* 0x000fea0003800000 */
.L_x_18160:
        /* <DEDUP_REMOVED lines=16> */
.L_x_18166:
[----:B------:R-:W-:Y:S05]  /*faf0*/  BSYNC B2 ;  /* 0x0000000000027941 */ /* 0x000fea0003800000 */
.L_x_18165:
        /* <DEDUP_REMOVED lines=43> */
.L_x_18164:
[----:B------:R-:W-:Y:S05]  /*fdb0*/  BSYNC B1 ;  /* 0x0000000000017941 */ /* 0x000fea0003800000 */
.L_x_18163:
        /* <DEDUP_REMOVED lines=9> */
.L_x_18159:
        /* <DEDUP_REMOVED lines=12> */
.L_x_18168:
[----:B------:R-:W-:Y:S02]  /*ff10*/  IMAD.MOV.U32 R18, RZ, RZ, R0 ;  /* 0x000000ffff127224 */ /* 0x000fe400078e0000 */
.L_x_18169:
[----:B------:R-:W-:Y:S05]  /*ff20*/  BSYNC B1 ;  /* 0x0000000000017941 */ /* 0x000fea0003800000 */
.L_x_18167:
        /* <DEDUP_REMOVED lines=16> */
.L_x_18173:
[----:B------:R-:W-:Y:S05]  /*10030*/  BSYNC B2 ;  /* 0x0000000000027941 */ /* 0x000fea0003800000 */
.L_x_18172:
        /* <DEDUP_REMOVED lines=43> */
.L_x_18171:
[----:B------:R-:W-:Y:S05]  /*102f0*/  BSYNC B1 ;  /* 0x0000000000017941 */ /* 0x000fea0003800000 */
.L_x_18170:
        /* <DEDUP_REMOVED lines=12> */
.L_x_18174:
        /* <DEDUP_REMOVED lines=12> */
.L_x_18177:
[----:B------:R-:W-:Y:S02]  /*10480*/  IMAD.MOV.U32 R18, RZ, RZ, R0 ;  /* 0x000000ffff127224 */ /* 0x000fe400078e0000 */
.L_x_18178:
[----:B------:R-:W-:Y:S05]  /*10490*/  BSYNC B1 ;  /* 0x0000000000017941 */ /* 0x000fea0003800000 */
.L_x_18176:
        /* <DEDUP_REMOVED lines=16> */
.L_x_18182:
[----:B------:R-:W-:Y:S05]  /*105a0*/  BSYNC B2 ;  /* 0x0000000000027941 */ /* 0x000fea0003800000 */
.L_x_18181:
        /* <DEDUP_REMOVED lines=43> */
.L_x_18180:
[----:B------:R-:W-:Y:S05]  /*10860*/  BSYNC B1 ;  /* 0x0000000000017941 */ /* 0x000fea0003800000 */
.L_x_18179:
        /* <DEDUP_REMOVED lines=9> */
.L_x_18175:
        /* <DEDUP_REMOVED lines=12> */
.L_x_18184:
[----:B------:R-:W-:Y:S02]  /*109c0*/  MOV R18, R0 ;  /* 0x0000000000127202 */ /* 0x000fe40000000f00 */
.L_x_18185:
[----:B------:R-:W-:Y:S05]  /*109d0*/  BSYNC B1 ;  /* 0x0000000000017941 */ /* 0x000fea0003800000 */
.L_x_18183:
        /* <DEDUP_REMOVED lines=16> */
.L_x_18189:
[----:B------:R-:W-:Y:S05]  /*10ae0*/  BSYNC B2 ;  /* 0x0000000000027941 */ /* 0x000fea0003800000 */
.L_x_18188:
        /* <DEDUP_REMOVED lines=43> */
.L_x_18187:
[----:B------:R-:W-:Y:S05]  /*10da0*/  BSYNC B1 ;  /* 0x0000000000017941 */ /* 0x000fea0003800000 */
.L_x_18186:
        /* <DEDUP_REMOVED lines=12> */
.L_x_18190:
        /* <DEDUP_REMOVED lines=12> */
.L_x_18193:
[----:B------:R-:W-:Y:S02]  /*10f30*/  IMAD.MOV.U32 R75, RZ, RZ, R0 ;  /* 0x000000ffff4b7224 */ /* 0x000fe400078e0000 */
.L_x_18194:
[----:B------:R-:W-:Y:S05]  /*10f40*/  BSYNC B1 ;  /* 0x0000000000017941 */ /* 0x000fea0003800000 */
.L_x_18192:
        /* <DEDUP_REMOVED lines=18> */
.L_x_18198:
[----:B------:R-:W-:Y:S05]  /*11070*/  BSYNC B2 ;  /* 0x0000000000027941 */ /* 0x000fea0003800000 */
.L_x_18197:
        /* <DEDUP_REMOVED lines=43> */
.L_x_18196:
[----:B------:R-:W-:Y:S05]  /*11330*/  BSYNC B1 ;  /* 0x0000000000017941 */ /* 0x000fea0003800000 */
.L_x_18195:
        /* <DEDUP_REMOVED lines=9> */
.L_x_18191:
[----:B------:R-:W-:Y:S02]  /*113d0*/  SEL R19, RZ, 0x1, P2 ;  /* 0x00000001ff137807 */ /* 0x000fe40001000000 */
[----:B------:R-:W-:Y:S02]  /*113e0*/  SEL R75, RZ, 0x1000000, P5 ;  /* 0x01000000ff4b7807 */ /* 0x000fe40002800000 */
[----:B------:R-:W-:Y:S02]  /*113f0*/  ISETP.NE.AND P2, PT, R17, RZ, PT ;  /* 0x000000ff1100720c */ /* 0x000fe40003f45270 */
[----:B------:R-:W-:Y:S02]  /*11400*/  ISETP.NE.AND P5, PT, R73, RZ, PT ;  /* 0x000000ff4900720c */ /* 0x000fe40003fa5270 */
[----:B------:R-:W-:Y:S02]  /*11410*/  SEL R73, RZ, 0x100, P3 ;  /* 0x00000100ff497807 */ /* 0x000fe40001800000 */
[----:B------:R-:W-:-:S02]  /*11420*/  ISETP.NE.AND P3, PT, R16, RZ, PT ;  /* 0x000000ff1000720c */ /* 0x000fc40003f65270 */
[----:B------:R-:W-:Y:S02]  /*11430*/  SEL R16, RZ, 0x1, P2 ;  /* 0x00000001ff107807 */ /* 0x000fe40001000000 */
[----:B------:R-:W-:Y:S02]  /*11440*/  SEL R18, RZ, 0x10000, P4 ;  /* 0x00010000ff127807 */ /* 0x000fe40002000000 */
[----:B------:R-:W-:Y:S01]  /*11450*/  ISETP.NE.AND P4, PT, R74, RZ, PT ;  /* 0x000000ff4a00720c */ /* 0x000fe20003f85270 */
[----:B------:R-:W-:Y:S01]  /*11460*/  IMAD.WIDE.U32 R16, R16, 0x1000000, RZ ;  /* 0x0100000010107825 */ /* 0x000fe200078e00ff */
[----:B------:R-:W-:Y:S02]  /*11470*/  LOP3.LUT R73, R73, R75, R18, 0xfe, !PT ;  /* 0x0000004b49497212 */ /* 0x000fe400078efe12 */
[----:B------:R-:W-:Y:S02]  /*11480*/  SEL R18, RZ, 0x1, P3 ;  /* 0x00000001ff127807 */ /* 0x000fe40001800000 */
[----:B------:R-:W-:-:S02]  /*11490*/  SEL R74, RZ, 0x1, P4 ;  /* 0x00000001ff4a7807 */ /* 0x000fc40002000000 */
[----:B------:R-:W-:Y:S01]  /*114a0*/  LOP3.LUT R17, R17, R73, R19, 0xfe, !PT ;  /* 0x0000004911117212 */ /* 0x000fe200078efe13 */
[----:B------:R-:W-:Y:S01]  /*114b0*/  IMAD.WIDE.U32 R18, R18, 0x10000, RZ ;  /* 0x0001000012127825 */ /* 0x000fe200078e00ff */
[----:B------:R-:W-:Y:S02]  /*114c0*/  ISETP.NE.AND P6, PT, R86, RZ, PT ;  /* 0x000000ff5600720c */ /* 0x000fe40003fc5270 */
[----:B------:R-:W-:Y:S01]  /*114d0*/  SEL R73, RZ, 0x1, P5 ;  /* 0x00000001ff497807 */ /* 0x000fe20002800000 */
[----:B------:R-:W-:Y:S01]  /*114e0*/  IMAD.WIDE.U32 R74, R74, 0x100, RZ ;  /* 0x000001004a4a7825 */ /* 0x000fe200078e00ff */
[----:B------:R-:W-:-:S04]  /*114f0*/  IADD3 R84, R83, 0x60, RZ ;  /* 0x0000006053547810 */ /* 0x000fc80007ffe0ff */
[----:B------:R-:W-:Y:S02]  /*11500*/  LOP3.LUT R18, R74, R16, R18, 0xfe, !PT ;  /* 0x000000104a127212 */ /* 0x000fe400078efe12 */
[----:B------:R-:W-:Y:S01]  /*11510*/  LOP3.LUT R19, R75, R17, R19, 0xfe, !PT ;  /* 0x000000114b137212 */ /* 0x000fe200078efe13 */
[----:B------:R-:W-:Y:S01]  /*11520*/  IMAD.WIDE.U32 R16, R72, R125, c[0x0][0x188] ;  /* 0x0000620048107625 */ /* 0x000fe200078e007d */
[----:B------:R-:W-:-:S04]  /*11530*/  LOP3.LUT R18, R18, R73, RZ, 0xfc, !PT ;  /* 0x0000004912127212 */ /* 0x000fc800078efcff */
[----:B------:R-:W-:Y:S04]  /*11540*/  STG.E.128 [R16.64], R24 ;  /* 0x0000001810007986 */ /* 0x000fe8000c101d06 */
[----:B------:R0:W-:Y:S02]  /*11550*/  STG.E.128 [R16.64+0x10], R20 ;  /* 0x0000101410007986 */ /* 0x0001e4000c101d06 */
[----:B0-----:R-:W-:-:S05]  /*11560*/  IMAD.WIDE.U32 R16, R72, R120, c[0x0][0x190] ;  /* 0x0000640048107625 */ /* 0x001fca00078e0078 */
[----:B------:R0:W-:Y:S02]  /*11570*/  STG.E.64 [R16.64], R18 ;  /* 0x0000001210007986 */ /* 0x0001e4000c101b06 */
[----:B0-----:R-:W-:Y:S01]  /*11580*/  @P6 IMAD.WIDE.U32 R16, R84, R96, c[0x0][0x178] ;  /* 0x00005e0054106625 */ /* 0x001fe200078e0060 */
[----:B------:R-:W-:Y:S05]  /*11590*/  @!P6 BRA `(.L_x_18199) ;  /* 0x000001300000e947 */ /* 0x000fea0003800000 */
[----:B------:R-:W-:Y:S01]  /*115a0*/  IMAD.U32 R18, R80, 0x10000, RZ ;  /* 0x0001000050127824 */ /* 0x000fe200078e00ff */
        /* <DEDUP_REMOVED lines=11> */
[----:B------:R-:W-:-:S05]  /*11660*/  IMAD.WIDE.U32 R18, R18, 0x1000000, RZ ;  /* 0x0100000012127825 */ /* 0x000fca00078e00ff */
[----:B------:R-:W-:Y:S02]  /*11670*/  LOP3.LUT R73, R75, R73, R19, 0xfe, !PT ;  /* 0x000000494b497212 */ /* 0x000fe400078efe13 */
[----:B------:R-:W-:Y:S02]  /*11680*/  LOP3.LUT R19, R88, R18, R74, 0xfe, !PT ;  /* 0x0000001258137212 */ /* 0x000fe400078efe4a */
[----:B------:R-:W-:Y:S01]  /*11690*/  LOP3.LUT R89, R73, R89, RZ, 0xfc, !PT ;  /* 0x0000005949597212 */ /* 0x000fe200078efcff */
[----:B------:R-:W-:Y:S01]  /*116a0*/  IMAD.WIDE.U32 R72, R72, R120, c[0x0][0x198] ;  /* 0x0000660048487625 */ /* 0x000fe200078e0078 */
[----:B------:R-:W-:-:S05]  /*116b0*/  LOP3.LUT R88, R19, 0xff, R14, 0xf8, !PT ;  /* 0x000000ff13587812 */ /* 0x000fca00078ef80e */
[----:B------:R0:W-:Y:S02]  /*116c0*/  STG.E.64 [R72.64], R88 ;  /* 0x0000005848007986 */ /* 0x0001e4000c101b06 */
.L_x_18199:
[C---:B0-----:R-:W-:Y:S01]  /*116d0*/  IMAD.WIDE.U32 R72, R84.reuse, R96, c[0x0][0x170] ;  /* 0x00005c0054487625 */ /* 0x041fe200078e0060 */
[----:B------:R0:W5:Y:S03]  /*116e0*/  @P6 LDG.E.128 R52, [R16.64] ;  /* 0x0000000610346981 */ /* 0x000166000c1e1d00 */
[----:B------:R-:W-:Y:S02]  /*116f0*/  @P0 IMAD.WIDE.U32 R18, R84, R125, c[0x0][0x180] ;  /* 0x0000600054120625 */ /* 0x000fe400078e007d */
[----:B------:R-:W5:Y:S04]  /*11700*/  LDG.E.128 R72, [R72.64] ;  /* 0x0000000648487981 */ /* 0x000f68000c1e1d00 */
[----:B------:R0:W5:Y:S04]  /*11710*/  @P0 LDG.E.128 R48, [R18.64] ;  /* 0x0000000612300981 */ /* 0x000168000c1e1d00 */
[----:B------:R0:W5:Y:S01]  /*11720*/  @P0 LDG.E.128 R44, [R18.64+0x10] ;  /* 0x00001006122c0981 */ /* 0x000162000c1e1d00 */
[C---:B------:R-:W-:Y:S01]  /*11730*/  ISETP.NE.AND P2, PT, R87.reuse, 0x1, PT ;  /* 0x000000015700780c */ /* 0x040fe20003f45270 */
[----:B------:R-:W-:Y:S01]  /*11740*/  BSSY B1, `(.L_x_18200) ;  /* 0x000000c000017945 */ /* 0x000fe20003800000 */
        /* <DEDUP_REMOVED lines=10> */
.L_x_18201:
[----:B0-----:R-:W-:Y:S02]  /*117f0*/  IMAD.MOV.U32 R88, RZ, RZ, R0 ;  /* 0x000000ffff587224 */ /* 0x001fe400078e0000 */
.L_x_18202:
[----:B------:R-:W-:Y:S05]  /*11800*/  BSYNC B1 ;  /* 0x0000000000017941 */ /* 0x000fea0003800000 */
.L_x_18200:
        /* <DEDUP_REMOVED lines=16> */
.L_x_18206:
[----:B------:R-:W-:Y:S05]  /*11910*/  BSYNC B2 ;  /* 0x0000000000027941 */ /* 0x000fea0003800000 */
.L_x_18205:
        /* <DEDUP_REMOVED lines=39> */
[----:B------:R-:W-:Y:S01]  /*11b90*/  IMAD.WIDE.U32 R92, R92, -0x2daee0ad, RZ ;  /* 0xd2511f535c5c7825 */ /* 0x000fe200078e00ff */
[----:B------:R-:W-:-:S03]  /*11ba0*/  LOP3.LUT R2, R19, UR25, R90, 0x96, !PT ;  /* 0x0000001913027c12 */ /* 0x000fc6000f8e965a */
[----:B------:R-:W-:Y:S01]  /*11bb0*/  IMAD.MOV.U32 R0, RZ, RZ, R18 ;  /* 0x000000ffff007224 */ /* 0x000fe200078e0012 */
[----:B------:R-:W-:Y:S02]  /*11bc0*/  LOP3.LUT R82, R93, UR26, R16, 0x96, !PT ;  /* 0x0000001a5d527c12 */ /* 0x000fe4000f8e9610 */
.L_x_18204:
[----:B------:R-:W-:Y:S05]  /*11bd0*/  BSYNC B1 ;  /* 0x0000000000017941 */ /* 0x000fea0003800000 */
.L_x_18203:
        /* <DEDUP_REMOVED lines=13> */
.L_x_18207:
        /* <DEDUP_REMOVED lines=12> */
.L_x_18210:
[----:B------:R-:W-:Y:S02]  /*11d70*/  IMAD.MOV.U32 R14, RZ, RZ, R0 ;  /* 0x000000ffff0e7224 */ /* 0x000fe400078e0000 */
.L_x_18211:
[----:B------:R-:W-:Y:S05]  /*11d80*/  BSYNC B1 ;  /* 0x0000000000017941 */ /* 0x000fea0003800000 */
.L_x_18209:
        /* <DEDUP_REMOVED lines=16> */
.L_x_18215:
[----:B------:R-:W-:Y:S05]  /*11e90*/  BSYNC B2 ;  /* 0x0000000000027941 */ /* 0x000fea0003800000 */
.L_x_18214:
        /* <DEDUP_REMOVED lines=39> */
[----:B------:R-:W-:Y:S02]  /*12110*/  LOP3.LUT R2, R89, UR25, R90, 0x96, !PT ;  /* 0x0000001959027c12 */ /* 0x000fe4000f8e965a */
[----:B------:R-:W-:Y:S02]  /*12120*/  MOV R0, R88 ;  /* 0x0000005800007202 */ /* 0x000fe40000000f00 */
[----:B------:R-:W-:Y:S01]  /*12130*/  LOP3.LUT R82, R93, UR26, R18, 0x96, !PT ;  /* 0x0000001a5d527c12 */ /* 0x000fe2000f8e9612 */
[----:B------:R-:W-:Y:S02]  /*12140*/  IMAD.MOV.U32 R18, RZ, RZ, RZ ;  /* 0x000000ffff127224 */ /* 0x000fe400078e00ff */
.L_x_18213:
[----:B------:R-:W-:Y:S05]  /*12150*/  BSYNC B1 ;  /* 0x0000000000017941 */ /* 0x000fea0003800000 */
.L_x_18212:
[----:B------:R-:W0:Y:S01]  /*12160*/  I2F.U32 R14, R14 ;  /* 0x0000000e000e7306 */ /* 0x000e220000201000 */
[----:B------:R-:W-:Y:S01]  /*12170*/  HADD2.F32 R19, -RZ, R52.H0_H0 ;  /* 0x20000034ff137230 */ /* 0x000fe20000004100 */
[----:B0-----:R-:W-:-:S05]  /*12180*/  FFMA.FTZ R17, R14, R85, 1.1641532182693481445e-10 ;  /* 0x2f0000000e117423 */ /* 0x001fca0000010055 */
[----:B------:R-:W-:Y:S01]  /*12190*/  FSETP.GTU.FTZ.AND P2, PT, R17, c[0x0][0x1e4], PT ;  /* 0x0000790011007a0b */ /* 0x000fe20003f5c000 */
[----:B------:R-:W-:-:S05]  /*121a0*/  FMUL.FTZ R17, R19, c[0x0][0x1e8] ;  /* 0x00007a0013117a20 */ /* 0x000fca0000410000 */
[----:B------:R-:W-:-:S05]  /*121b0*/  FSEL R17, R17, RZ, !P2 ;  /* 0x000000ff11117208 */ /* 0x000fca0005000000 */
[----:B------:R-:W-:Y:S01]  /*121c0*/  FADD.FTZ R16, R16, R17 ;  /* 0x0000001110107221 */ /* 0x000fe20000010000 */
[----:B------:R-:W-:-:S03]  /*121d0*/  SEL R17, RZ, 0x1, P2 ;  /* 0x00000001ff117807 */ /* 0x000fc60001000000 */
[----:B------:R-:W-:Y:S01]  /*121e0*/  @P0 FADD.FTZ R16, R48, R16 ;  /* 0x0000001030100221 */ /* 0x000fe20000010000 */
[----:B------:R-:W-:Y:S02]  /*121f0*/  PRMT R14, R17, 0x7610, R14 ;  /* 0x00007610110e7816 */ /* 0x000fe4000000000e */
.L_x_18208:
        /* <DEDUP_REMOVED lines=12> */
.L_x_18217:
[----:B------:R-:W-:Y:S02]  /*122c0*/  IMAD.MOV.U32 R17, RZ, RZ, R0 ;  /* 0x000000ffff117224 */ /* 0x000fe400078e0000 */
.L_x_18218:
[----:B------:R-:W-:Y:S05]  /*122d0*/  BSYNC B1 ;  /* 0x0000000000017941 */ /* 0x000fea0003800000 */
.L_x_18216:
        /* <DEDUP_REMOVED lines=16> */
.L_x_18222:
[----:B------:R-:W-:Y:S05]  /*123e0*/  BSYNC B2 ;  /* 0x0000000000027941 */ /* 0x000fea0003800000 */
.L_x_18221:
[----:B------:R-:W-:Y:S01]  /*123f0*/  LOP3.LUT R0, R0, UR5, R13, 0x96, !PT ;  /* 0x0000000500007c12 */ /* 0x000fe2000f8e960d */
[----:B------:R-:W-:-:S04]  /*12400*/  IMAD.HI.U32 R19, R10, -0x326172a9, RZ ;  /* 0xcd9e8d570a137827 */ /* 0x000fc800078e00ff */
[----:B------:R-:W-:Y:S01]  /*12410*/  IMAD R91, R10, -0x326172a9, RZ ;  /* 0xcd9e8d570a5b7824 */ /* 0x000fe200078e02ff */
[----:B------:R-:W-:Y:S01]  /*12420*/  LOP3.LUT R19, R19, UR4, R12, 0x96, !PT ;  /* 0x0000000413137c12 */ /* 0x000fe2000f8e960c */
[----:B------:R-:W-:-:S05]  /*12430*/  IMAD.WIDE.U32 R88, R0, -0x326172a9, RZ ;  /* 0xcd9e8d5700587825 */ /* 0x000fca00078e00ff */
[----:B------:R-:W-:Y:S01]  /*12440*/  LOP3.LUT R18, R89, UR9, R91, 0x96, !PT ;  /* 0x0000000959127c12 */ /* 0x000fe2000f8e965b */
[----:B------:R-:W-:Y:S02]  /*12450*/  IMAD R89, R11, -0x2daee0ad, RZ ;  /* 0xd2511f530b597824 */ /* 0x000fe400078e02ff */
        /* <DEDUP_REMOVED lines=29> */
[----:B------:R-:W-:Y:S01]  /*12630*/  IMAD.MOV.U32 R19, RZ, RZ, RZ ;  /* 0x000000ffff137224 */ /* 0x000fe200078e00ff */
[----:B------:R-:W-:Y:S01]  /*12640*/  LOP3.LUT R92, R91, UR23, R88, 0x96, !PT ;  /* 0x000000175b5c7c12 */ /* 0x000fe2000f8e9658 */
[----:B------:R-:W-:-:S04]  /*12650*/  IMAD.WIDE.U32 R88, R89, -0x326172a9, RZ ;  /* 0xcd9e8d5759587825 */ /* 0x000fc800078e00ff */
[----:B------:R-:W-:Y:S01]  /*12660*/  IMAD.WIDE.U32 R92, R92, -0x2daee0ad, RZ ;  /* 0xd2511f535c5c7825 */ /* 0x000fe200078e00ff */
[----:B------:R-:W-:-:S03]  /*12670*/  LOP3.LUT R2, R89, UR25, R90, 0x96, !PT ;  /* 0x0000001959027c12 */ /* 0x000fc6000f8e965a */
[----:B------:R-:W-:Y:S01]  /*12680*/  IMAD.MOV.U32 R0, RZ, RZ, R88 ;  /* 0x000000ffff007224 */ /* 0x000fe200078e0058 */
[----:B------:R-:W-:Y:S02]  /*12690*/  LOP3.LUT R82, R93, UR26, R18, 0x96, !PT ;  /* 0x0000001a5d527c12 */ /* 0x000fe4000f8e9612 */
.L_x_18220:
[----:B------:R-:W-:Y:S05]  /*126a0*/  BSYNC B1 ;  /* 0x0000000000017941 */ /* 0x000fea0003800000 */
.L_x_18219:
        /* <DEDUP_REMOVED lines=13> */
.L_x_18223:
        /* <DEDUP_REMOVED lines=12> */
.L_x_18226:
[----:B------:R-:W-:Y:S02]  /*12840*/  IMAD.MOV.U32 R15, RZ, RZ, R0 ;  /* 0x000000ffff0f7224 */ /* 0x000fe400078e0000 */
.L_x_18227:
[----:B------:R-:W-:Y:S05]  /*12850*/  BSYNC B1 ;  /* 0x0000000000017941 */ /* 0x000fea0003800000 */
.L_x_18225:
        /* <DEDUP_REMOVED lines=16> */
.L_x_18231:
[----:B------:R-:W-:Y:S05]  /*12960*/  BSYNC B2 ;  /* 0x0000000000027941 */ /* 0x000fea0003800000 */
.L_x_18230:
        /* <DEDUP_REMOVED lines=42> */
[----:B------:R-:W-:Y:S02]  /*12c10*/  IMAD.MOV.U32 R18, RZ, RZ, RZ ;  /* 0x000000ffff127224 */ /* 0x000fe400078e00ff */
.L_x_18229:
[----:B------:R-:W-:Y:S05]  /*12c20*/  BSYNC B1 ;  /* 0x0000000000017941 */ /* 0x000fea0003800000 */
.L_x_18228:
        /* <DEDUP_REMOVED lines=10> */
.L_x_18224:
        /* <DEDUP_REMOVED lines=12> */
.L_x_18233:
[----:B------:R-:W-:Y:S02]  /*12d90*/  IMAD.MOV.U32 R72, RZ, RZ, R0 ;  /* 0x000000ffff487224 */ /* 0x000fe400078e0000 */
.L_x_18234:
[----:B------:R-:W-:Y:S05]  /*12da0*/  BSYNC B1 ;  /* 0x0000000000017941 */ /* 0x000fea0003800000 */
.L_x_18232:
        /* <DEDUP_REMOVED lines=16> */
.L_x_18238:
[----:B------:R-:W-:Y:S05]  /*12eb0*/  BSYNC B2 ;  /* 0x0000000000027941 */ /* 0x000fea0003800000 */
.L_x_18237:
        /* <DEDUP_REMOVED lines=40> */
[----:B------:R-:W-:Y:S01]  /*13140*/  IMAD.WIDE.U32 R92, R93, -0x2daee0ad, RZ ;  /* 0xd2511f535d5c7825 */ /* 0x000fe200078e00ff */
[----:B------:R-:W-:-:S04]  /*13150*/  HFMA2.MMA R90, -RZ, RZ, 0, 0 ;  /* 0x00000000ff5a7435 */ /* 0x000fc800000001ff */
[----:B------:R-:W-:Y:S02]  /*13160*/  LOP3.LUT R82, R93, UR26, R18, 0x96, !PT ;  /* 0x0000001a5d527c12 */ /* 0x000fe4000f8e9612 */
.L_x_18236:
[----:B------:R-:W-:Y:S05]  /*13170*/  BSYNC B1 ;  /* 0x0000000000017941 */ /* 0x000fea0003800000 */
.L_x_18235:
        /* <DEDUP_REMOVED lines=13> */
.L_x_18239:
        /* <DEDUP_REMOVED lines=12> */
.L_x_18242:
[----:B------:R-:W-:Y:S02]  /*13310*/  MOV R19, R0 ;  /* 0x0000000000137202 */ /* 0x000fe40000000f00 */
.L_x_18243:
[----:B------:R-:W-:Y:S05]  /*13320*/  BSYNC B1 ;  /* 0x0000000000017941 */ /* 0x000fea0003800000 */
.L_x_18241:
        /* <DEDUP_REMOVED lines=16> */
.L_x_18247:
[----:B------:R-:W-:Y:S05]  /*13430*/  BSYNC B2 ;  /* 0x0000000000027941 */ /* 0x000fea0003800000 */
.L_x_18246:
        /* <DEDUP_REMOVED lines=41> */
[----:B------:R-:W-:Y:S01]  /*136d0*/  IMAD.MOV.U32 R72, RZ, RZ, RZ ;  /* 0x000000ffff487224 */ /* 0x000fe200078e00ff */
[----:B------:R-:W-:Y:S02]  /*136e0*/  LOP3.LUT R82, R93, UR26, R90, 0x96, !PT ;  /* 0x0000001a5d527c12 */ /* 0x000fe4000f8e965a */
.L_x_18245:
[----:B------:R-:W-:Y:S05]  /*136f0*/  BSYNC B1 ;  /* 0x0000000000017941 */ /* 0x000fea0003800000 */
.L_x_18244:
        /* <DEDUP_REMOVED lines=9> */
.L_x_18240:
        /* <DEDUP_REMOVED lines=12> */
.L_x_18249:
[----:B------:R-:W-:Y:S02]  /*13850*/  IMAD.MOV.U32 R19, RZ, RZ, R0 ;  /* 0x000000ffff137224 */ /* 0x000fe400078e0000 */
.L_x_18250:
[----:B------:R-:W-:Y:S05]  /*13860*/  BSYNC B1 ;  /* 0x0000000000017941 */ /* 0x000fea0003800000 */
.L_x_18248:
        /* <DEDUP_REMOVED lines=16> */
.L_x_18254:
[----:B------:R-:W-:Y:S05]  /*13970*/  BSYNC B2 ;  /* 0x0000000000027941 */ /* 0x000fea0003800000 */
.L_x_18253:
        /* <DEDUP_REMOVED lines=39> */
[----:B------:R-:W-:Y:S01]  /*13bf0*/  IMAD.MOV.U32 R0, RZ, RZ, R92 ;  /* 0x000000ffff007224 */ /* 0x000fe200078e005c */
[----:B------:R-:W-:Y:S01]  /*13c00*/  LOP3.LUT R2, R93, UR25, R94, 0x96, !PT ;  /* 0x000000195d027c12 */ /* 0x000fe2000f8e965e */
[----:B------:R-:W-:-:S05]  /*13c10*/  IMAD.WIDE.U32 R92, R72, -0x2daee0ad, RZ ;  /* 0xd2511f53485c7825 */ /* 0x000fca00078e00ff */
[----:B------:R-:W-:Y:S02]  /*13c20*/  LOP3.LUT R82, R93, UR26, R90, 0x96, !PT ;  /* 0x0000001a5d527c12 */ /* 0x000fe4000f8e965a */
.L_x_18252:
[----:B------:R-:W-:Y:S05]  /*13c30*/  BSYNC B1 ;  /* 0x0000000000017941 */ /* 0x000fea0003800000 */
.L_x_18251:
        /* <DEDUP_REMOVED lines=13> */
.L_x_18255:
        /* <DEDUP_REMOVED lines=12> */
.L_x_18258:
[----:B------:R-:W-:Y:S02]  /*13dd0*/  IMAD.MOV.U32 R77, RZ, RZ, R0 ;  /* 0x000000ffff4d7224 */ /* 0x000fe400078e0000 */
.L_x_18259:
[----:B------:R-:W-:Y:S05]  /*13de0*/  BSYNC B1 ;  /* 0x0000000000017941 */ /* 0x000fea0003800000 */
.L_x_18257:
        /* <DEDUP_REMOVED lines=16> */
.L_x_18263:
[----:B------:R-:W-:Y:S05]  /*13ef0*/  BSYNC B2 ;  /* 0x0000000000027941 */ /* 0x000fea0003800000 */
.L_x_18262:
        /* <DEDUP_REMOVED lines=43> */
.L_x_18261:
[----:B------:R-:W-:Y:S05]  /*141b0*/  BSYNC B1 ;  /* 0x0000000000017941 */ /* 0x000fea0003800000 */
.L_x_18260:
        /* <DEDUP_REMOVED lines=10> */
.L_x_18256:
        /* <DEDUP_REMOVED lines=12> */
.L_x_18265:
[----:B------:R-:W-:Y:S02]  /*14320*/  IMAD.MOV.U32 R91, RZ, RZ, R0 ;  /* 0x000000ffff5b7224 */ /* 0x000fe400078e0000 */
.L_x_18266:
[----:B------:R-:W-:Y:S05]  /*14330*/  BSYNC B1 ;  /* 0x0000000000017941 */ /* 0x000fea0003800000 */
.L_x_18264:
        /* <DEDUP_REMOVED lines=16> */
.L_x_18270:
[----:B------:R-:W-:Y:S05]  /*14440*/  BSYNC B2 ;  /* 0x0000000000027941 */ /* 0x000fea0003800000 */
.L_x_18269:
        /* <DEDUP_REMOVED lines=43> */
.L_x_18268:
[----:B------:R-:W-:Y:S05]  /*14700*/  BSYNC B1 ;  /* 0x0000000000017941 */ /* 0x000fea0003800000 */
.L_x_18267:
        /* <DEDUP_REMOVED lines=12> */
.L_x_18271:
        /* <DEDUP_REMOVED lines=12> */
.L_x_18274:
[----:B------:R-:W-:Y:S02]  /*14890*/  IMAD.MOV.U32 R73, RZ, RZ, R0 ;  /* 0x000000ffff497224 */ /* 0x000fe400078e0000 */
.L_x_18275:
[----:B------:R-:W-:Y:S05]  /*148a0*/  BSYNC B1 ;  /* 0x0000000000017941 */ /* 0x000fea0003800000 */
.L_x_18273:
        /* <DEDUP_REMOVED lines=16> */
.L_x_18279:
[----:B------:R-:W-:Y:S05]  /*149b0*/  BSYNC B2 ;  /* 0x0000000000027941 */ /* 0x000fea0003800000 */
.L_x_18278:
        /* <DEDUP_REMOVED lines=43> */
.L_x_18277:
[----:B------:R-:W-:Y:S05]  /*14c70*/  BSYNC B1 ;  /* 0x0000000000017941 */ /* 0x000fea0003800000 */
.L_x_18276:
        /* <DEDUP_REMOVED lines=9> */
.L_x_18272:
        /* <DEDUP_REMOVED lines=12> */
.L_x_18281:
[----:B------:R-:W-:Y:S02]  /*14dd0*/  IMAD.MOV.U32 R73, RZ, RZ, R0 ;  /* 0x000000ffff497224 */ /* 0x000fe400078e0000 */
.L_x_18282:
[----:B------:R-:W-:Y:S05]  /*14de0*/  BSYNC B1 ;  /* 0x0000000000017941 */ /* 0x000fea0003800000 */
.L_x_18280:
        /* <DEDUP_REMOVED lines=16> */
.L_x_18286:
[----:B------:R-:W-:Y:S05]  /*14ef0*/  BSYNC B2 ;  /* 0x0000000000027941 */ /* 0x000fea0003800000 */
.L_x_18285:
        /* <DEDUP_REMOVED lines=43> */
.L_x_18284:
[----:B------:R-:W-:Y:S05]  /*151b0*/  BSYNC B1 ;  /* 0x0000000000017941 */ /* 0x000fea0003800000 */
.L_x_18283:
        /* <DEDUP_REMOVED lines=12> */
.L_x_18287:
        /* <DEDUP_REMOVED lines=12> */
.L_x_18290:
[----:B------:R-:W-:Y:S02]  /*15340*/  IMAD.MOV.U32 R74, RZ, RZ, R0 ;  /* 0x000000ffff4a7224 */ /* 0x000fe400078e0000 */
.L_x_18291:
[----:B------:R-:W-:Y:S05]  /*15350*/  BSYNC B1 ;  /* 0x0000000000017941 */ /* 0x000fea0003800000 */
.L_x_18289:
        /* <DEDUP_REMOVED lines=16> */
.L_x_18295:
[----:B------:R-:W-:Y:S05]  /*15460*/  BSYNC B2 ;  /* 0x0000000000027941 */ /* 0x000fea0003800000 */
.L_x_18294:
        /* <DEDUP_REMOVED lines=43> */
.L_x_18293:
[----:B------:R-:W-:Y:S05]  /*15720*/  BSYNC B1 ;  /* 0x0000000000017941 */ /* 0x000fea0003800000 */
.L_x_18292:
        /* <DEDUP_REMOVED lines=9> */
.L_x_18288:
        /* <DEDUP_REMOVED lines=12> */
.L_x_18297:
[----:B------:R-:W-:Y:S02]  /*15880*/  IMAD.MOV.U32 R74, RZ, RZ, R0 ;  /* 0x000000ffff4a7224 */ /* 0x000fe400078e0000 */
.L_x_18298:
[----:B------:R-:W-:Y:S05]  /*15890*/  BSYNC B1 ;  /* 0x0000000000017941 */ /* 0x000fea0003800000 */
.L_x_18296:
        /* <DEDUP_REMOVED lines=16> */
.L_x_18302:
[----:B------:R-:W-:Y:S05]  /*159a0*/  BSYNC B2 ;  /* 0x0000000000027941 */ /* 0x000fea0003800000 */
.L_x_18301:
        /* <DEDUP_REMOVED lines=43> */
.L_x_18300:
[----:B------:R-:W-:Y:S05]  /*15c60*/  BSYNC B1 ;  /* 0x0000000000017941 */ /* 0x000fea0003800000 */
.L_x_18299:
        /* <DEDUP_REMOVED lines=12> */
.L_x_18303:
        /* <DEDUP_REMOVED lines=12> */
.L_x_18306:
[----:B------:R-:W-:Y:S02]  /*15df0*/  IMAD.MOV.U32 R80, RZ, RZ, R0 ;  /* 0x000000ffff507224 */ /* 0x000fe400078e0000 */
.L_x_18307:
[----:B------:R-:W-:Y:S05]  /*15e00*/  BSYNC B1 ;  /* 0x0000000000017941 */ /* 0x000fea0003800000 */
.L_x_18305:
        /* <DEDUP_REMOVED lines=16> */
.L_x_18311:
[----:B------:R-:W-:Y:S05]  /*15f10*/  BSYNC B2 ;  /* 0x0000000000027941 */ /* 0x000fea0003800000 */
.L_x_18310:
        /* <DEDUP_REMOVED lines=43> */
.L_x_18309:
[----:B------:R-:W-:Y:S05]  /*161d0*/  BSYNC B1 ;  /* 0x0000000000017941 */ /* 0x000fea0003800000 */
.L_x_18308:
        /* <DEDUP_REMOVED lines=10> */
.L_x_18304:
        /* <DEDUP_REMOVED lines=12> */
.L_x_18313:
[----:B------:R-:W-:Y:S02]  /*16340*/  IMAD.MOV.U32 R91, RZ, RZ, R0 ;  /* 0x000000ffff5b7224 */ /* 0x000fe400078e0000 */
.L_x_18314:
[----:B------:R-:W-:Y:S05]  /*16350*/  BSYNC B1 ;  /* 0x0000000000017941 */ /* 0x000fea0003800000 */
.L_x_18312:
        /* <DEDUP_REMOVED lines=16> */
.L_x_18318:
[----:B------:R-:W-:Y:S05]  /*16460*/  BSYNC B2 ;  /* 0x0000000000027941 */ /* 0x000fea0003800000 */
.L_x_18317:
        /* <DEDUP_REMOVED lines=43> */
.L_x_18316:
[----:B------:R-:W-:Y:S05]  /*16720*/  BSYNC B1 ;  /* 0x0000000000017941 */ /* 0x000fea0003800000 */
.L_x_18315:
        /* <DEDUP_REMOVED lines=12> */
.L_x_18319:
        /* <DEDUP_REMOVED lines=12> */
.L_x_18322:
[----:B------:R-:W-:Y:S02]  /*168b0*/  IMAD.MOV.U32 R81, RZ, RZ, R0 ;  /* 0x000000ffff517224 */ /* 0x000fe400078e0000 */
.L_x_18323:
[----:B------:R-:W-:Y:S05]  /*168c0*/  BSYNC B1 ;  /* 0x0000000000017941 */ /* 0x000fea0003800000 */
.L_x_18321:
        /* <DEDUP_REMOVED lines=16> */
.L_x_18327:
[----:B------:R-:W-:Y:S05]  /*169d0*/  BSYNC B2 ;  /* 0x0000000000027941 */ /* 0x000fea0003800000 */
.L_x_18326:
        /* <DEDUP_REMOVED lines=43> */
.L_x_18325:
[----:B------:R-:W-:Y:S05]  /*16c90*/  BSYNC B1 ;  /* 0x0000000000017941 */ /* 0x000fea0003800000 */
.L_x_18324:
[----:B------:R-:W0:Y:S02]  /*16ca0*/  I2F.U32 R94, R81 ;  /* 0x00000051005e7306 */ /* 0x000e240000201000 */
[----:B0-----:R-:W-:Y:S01]  /*16cb0*/  FFMA.FTZ R94, R94, R85, 1.1641532182693481445e-10 ;  /* 0x2f0000005e5e7423 */ /* 0x001fe20000010055 */
[----:B------:R-:W-:-:S04]  /*16cc0*/  HADD2.F32 R85, -RZ, R55.H1_H1 ;  /* 0x30000037ff557230 */ /* 0x000fc80000004100 */
[----:B------:R-:W-:Y:S01]  /*16cd0*/  FSETP.GTU.FTZ.AND P1, PT, R94, c[0x0][0x1e4], PT ;  /* 0x000079005e007a0b */ /* 0x000fe20003f3c000 */
[----:B------:R-:W-:-:S05]  /*16ce0*/  FMUL.FTZ R85, R85, c[0x0][0x1e8] ;  /* 0x00007a0055557a20 */ /* 0x000fca0000410000 */
[----:B------:R-:W-:Y:S02]  /*16cf0*/  FSEL R94, R85, RZ, !P1 ;  /* 0x000000ff555e7208 */ /* 0x000fe40004800000 */
[----:B------:R-:W-:-:S03]  /*16d00*/  SEL R85, RZ, 0x1, P1 ;  /* 0x00000001ff557807 */ /* 0x000fc60000800000 */
[----:B------:R-:W-:Y:S01]  /*16d10*/  FADD.FTZ R75, R75, R94 ;  /* 0x0000005e4b4b7221 */ /* 0x000fe20000010000 */
[----:B------:R-:W-:-:S03]  /*16d20*/  PRMT R81, R85, 0x7610, R81 ;  /* 0x0000761055517816 */ /* 0x000fc60000000051 */
[----:B------:R-:W-:Y:S02]  /*16d30*/  @P0 FADD.FTZ R75, R47, R75 ;  /* 0x0000004b2f4b0221 */ /* 0x000fe40000010000 */
.L_x_18320:
[----:B------:R-:W-:Y:S01]  /*16d40*/  SEL R85, RZ, 0x1000000, P5 ;  /* 0x01000000ff557807 */ /* 0x000fe20002800000 */
[----:B------:R-:W0:Y:S01]  /*16d50*/  S2R R96, SR_TID.X ;  /* 0x0000000000607919 */ /* 0x000e220000002100 */
[----:B------:R-:W-:Y:S02]  /*16d60*/  ISETP.NE.AND P0, PT, R87, RZ, PT ;  /* 0x000000ff5700720c */ /* 0x000fe40003f05270 */
[----:B------:R-:W-:Y:S02]  /*16d70*/  ISETP.NE.AND P5, PT, R90, RZ, PT ;  /* 0x000000ff5a00720c */ /* 0x000fe40003fa5270 */
[----:B------:R-:W-:Y:S02]  /*16d80*/  SEL R90, RZ, 0x10000, P4 ;  /* 0x00010000ff5a7807 */ /* 0x000fe40002000000 */
[----:B------:R-:W-:Y:S02]  /*16d90*/  SEL R87, RZ, 0x100, P3 ;  /* 0x00000100ff577807 */ /* 0x000fe40001800000 */
[----:B------:R-:W-:-:S02]  /*16da0*/  ISETP.NE.AND P6, PT, R88, RZ, PT ;  /* 0x000000ff5800720c */ /* 0x000fc40003fc5270 */
[----:B------:R-:W-:Y:S01]  /*16db0*/  ISETP.NE.AND P1, PT, R89, RZ, PT ;  /* 0x000000ff5900720c */ /* 0x000fe20003f25270 */
[----:B------:R-:W-:Y:S01]  /*16dc0*/  IMAD.WIDE.U32 R88, R84, R125, c[0x0][0x188] ;  /* 0x0000620054587625 */ /* 0x000fe200078e007d */
[----:B------:R-:W-:Y:S02]  /*16dd0*/  LOP3.LUT R87, R87, R85, R90, 0xfe, !PT ;  /* 0x0000005557577212 */ /* 0x000fe400078efe5a */
[----:B------:R-:W-:Y:S02]  /*16de0*/  SEL R85, RZ, 0x1, P5 ;  /* 0x00000001ff557807 */ /* 0x000fe40002800000 */
[----:B------:R-:W-:Y:S01]  /*16df0*/  STG.E.128 [R88.64], R16 ;  /* 0x0000001058007986 */ /* 0x000fe2000c101d06 */
[----:B------:R-:W-:Y:S02]  /*16e00*/  SEL R90, RZ, 0x1, P6 ;  /* 0x00000001ff5a7807 */ /* 0x000fe40003000000 */
[----:B------:R-:W-:Y:S01]  /*16e10*/  SEL R94, RZ, 0x1, P1 ;  /* 0x00000001ff5e7807 */ /* 0x000fe20000800000 */
[----:B------:R1:W-:Y:S02]  /*16e20*/  STG.E.128 [R88.64+0x10], R72 ;  /* 0x0000104858007986 */ /* 0x0003e4000c101d06 */
[----:B------:R-:W-:Y:S01]  /*16e30*/  IMAD.WIDE.U32 R90, R90, 0x10000, RZ ;  /* 0x000100005a5a7825 */ /* 0x000fe200078e00ff */
[----:B0-----:R-:W-:-:S03]  /*16e40*/  LOP3.LUT R96, R96, 0x1f, RZ, 0xc0, !PT ;  /* 0x0000001f60607812 */ /* 0x001fc600078ec0ff */
[----:B------:R-:W-:Y:S01]  /*16e50*/  IMAD.WIDE.U32 R94, R94, 0x100, RZ ;  /* 0x000001005e5e7825 */ /* 0x000fe200078e00ff */
[----:B------:R-:W-:-:S03]  /*16e60*/  ISETP.NE.AND P1, PT, R96, RZ, PT ;  /* 0x000000ff6000720c */ /* 0x000fc60003f25270 */
[----:B-1----:R-:W-:Y:S01]  /*16e70*/  IMAD.WIDE.U32 R88, R85, 0x1000000, RZ ;  /* 0x0100000055587825 */ /* 0x002fe200078e00ff */
[----:B------:R-:W-:-:S04]  /*16e80*/  SEL R85, RZ, 0x1, P2 ;  /* 0x00000001ff557807 */ /* 0x000fc80001000000 */
[----:B------:R-:W-:Y:S02]  /*16e90*/  LOP3.LUT R85, R89, R87, R85, 0xfe, !PT ;  /* 0x0000005759557212 */ /* 0x000fe400078efe55 */
[----:B------:R-:W-:Y:S02]  /*16ea0*/  LOP3.LUT R88, R94, R88, R90, 0xfe, !PT ;  /* 0x000000585e587212 */ /* 0x000fe400078efe5a */
[----:B------:R-:W-:Y:S02]  /*16eb0*/  LOP3.LUT R91, R95, R85, R91, 0xfe, !PT ;  /* 0x000000555f5b7212 */ /* 0x000fe400078efe5b */
[----:B------:R-:W-:Y:S02]  /*16ec0*/  SEL R85, RZ, 0x1, P0 ;  /* 0x00000001ff557807 */ /* 0x000fe40000000000 */
[----:B------:R-:W-:Y:S01]  /*16ed0*/  ISETP.NE.AND P0, PT, R86, RZ, PT ;  /* 0x000000ff5600720c */ /* 0x000fe20003f05270 */
[----:B------:R-:W-:Y:S01]  /*16ee0*/  IMAD.WIDE.U32 R86, R84, R120, c[0x0][0x190] ;  /* 0x0000640054567625 */ /* 0x000fe200078e0078 */
[----:B------:R-:W-:-:S03]  /*16ef0*/  LOP3.LUT R90, R88, R85, RZ, 0xfc, !PT ;  /* 0x00000055585a7212 */ /* 0x000fc600078efcff */
[----:B------:R-:W-:Y:S02]  /*16f00*/  FADD.FTZ R88, RZ, R40 ;  /* 0x00000028ff587221 */ /* 0x000fe40000010000 */
        /* <DEDUP_REMOVED lines=47> */
[----:B------:R-:W-:Y:S02]  /*17200*/  LOP3.LUT R91, R85, R91, RZ, 0xfc, !PT ;  /* 0x0000005b555b7212 */ /* 0x000fe400078efcff */
[----:B------:R-:W-:Y:S01]  /*17210*/  LOP3.LUT R90, R87, 0xff, R14, 0xf8, !PT ;  /* 0x000000ff575a7812 */ /* 0x000fe200078ef80e */
[----:B------:R-:W-:-:S05]  /*17220*/  IMAD.WIDE.U32 R86, R84, R120, c[0x0][0x198] ;  /* 0x0000660054567625 */ /* 0x000fca00078e0078 */
[----:B------:R0:W-:Y:S02]  /*17230*/  STG.E.64 [R86.64], R90 ;  /* 0x0000005a56007986 */ /* 0x0001e4000c101b06 */
.L_x_18328:
[----:B0-----:R-:W-:Y:S01]  /*17240*/  FADD.FTZ R90, R94, R75 ;  /* 0x0000004b5e5a7221 */ /* 0x001fe20000010000 */
[----:B------:R-:W-:Y:S05]  /*17250*/  BRA.DIV ~URZ, `(.L_x_18329) ;  /* 0x000010627f007947 */ /* 0x000fea000b800000 */
[----:B------:R0:W1:Y:S02]  /*17260*/  SHFL.BFLY PT, R85, R90, 0x1, 0x1f ;  /* 0x0c201f005a557f89 */ /* 0x00006400000e0000 */
.L_x_18333:
        /* <DEDUP_REMOVED lines=84> */
.L_x_18334:
[----:B01----:R-:W-:Y:S01]  /*177b0*/  FADD.FTZ R90, R85, R90 ;  /* 0x0000005a555a7221 */ /* 0x003fe20000010000 */
[----:B------:R-:W-:Y:S01]  /*177c0*/  ISETP.NE.AND P0, PT, RZ, UR8, PT ;  /* 0x00000008ff007c0c */ /* 0x000fe2000bf05270 */
[C---:B------:R-:W-:Y:S01]  /*177d0*/  FMUL.FTZ R86, R91.reuse, R91 ;  /* 0x0000005b5b567220 */ /* 0x040fe20000410000 */
[----:B------:R-:W-:Y:S01]  /*177e0*/  MOV R85, c[0x0][0x1e0] ;  /* 0x0000780000557a02 */ /* 0x000fe20000000f00 */
[--C-:B------:R-:W-:Y:S01]  /*177f0*/  HADD2.F32 R95, -RZ, R58.reuse.H0_H0 ;  /* 0x2000003aff5f7230 */ /* 0x100fe20000004100 */
[----:B------:R-:W-:Y:S01]  /*17800*/  FSEL R89, R91, RZ, !P0 ;  /* 0x000000ff5b597208 */ /* 0x000fe20004000000 */
[----:B------:R-:W-:Y:S01]  /*17810*/  HADD2.F32 R96, -RZ, R58.H1_H1 ;  /* 0x3000003aff607230 */ /* 0x000fe20000004100 */
[----:B------:R-:W-:Y:S01]  /*17820*/  FSEL R86, R86, RZ, P0 ;  /* 0x000000ff56567208 */ /* 0x000fe20000000000 */
[----:B------:R-:W-:Y:S01]  /*17830*/  FFMA.FTZ R85, R90, R85, c[0x0][0x228] ;  /* 0x00008a005a557623 */ /* 0x000fe20000010055 */
[--C-:B------:R-:W-:Y:S01]  /*17840*/  HADD2.F32 R97, -RZ, R57.reuse.H0_H0 ;  /* 0x20000039ff617230 */ /* 0x100fe20000004100 */
[----:B------:R-:W-:Y:S01]  /*17850*/  FADD.FTZ R38, -R89, R38 ;  /* 0x0000002659267221 */ /* 0x000fe20000010100 */
[----:B------:R-:W-:Y:S01]  /*17860*/  HADD2.F32 R120, -RZ, R57.H1_H1 ;  /* 0x30000039ff787230 */ /* 0x000fe20000004100 */
[----:B------:R-:W-:Y:S01]  /*17870*/  FADD.FTZ R88, R85, R86 ;  /* 0x0000005655587221 */ /* 0x000fe20000010000 */
[----:B------:R-:W-:Y:S01]  /*17880*/  HADD2.F32 R90, -RZ, R61.H0_H0 ;  /* 0x2000003dff5a7230 */ /* 0x000fe20000004100 */
[----:B------:R-:W-:Y:S01]  /*17890*/  IMAD.MOV.U32 R85, RZ, RZ, 0x4 ;  /* 0x00000004ff557424 */ /* 0x000fe200078e00ff */
[----:B------:R-:W-:Y:S01]  /*178a0*/  HADD2.F32 R94, -RZ, R60.H1_H1 ;  /* 0x3000003cff5e7230 */ /* 0x000fe20000004100 */
[----:B------:R-:W-:-:S02]  /*178b0*/  FADD.FTZ R39, -R89, R39 ;  /* 0x0000002759277221 */ /* 0x000fc40000010100 */
        /* <DEDUP_REMOVED lines=9> */
[----:B0-----:R-:W-:Y:S01]  /*17950*/  FMUL.FTZ R38, R88, R38 ;  /* 0x0000002658267220 */ /* 0x001fe20000410000 */
[----:B-1----:R-:W-:Y:S01]  /*17960*/  HADD2.F32 R91, -RZ, R61.H1_H1 ;  /* 0x3000003dff5b7230 */ /* 0x002fe20000004100 */
[----:B------:R-:W-:-:S04]  /*17970*/  @!P1 IMAD.WIDE R86, R3, R85, c[0x0][0x1a8] ;  /* 0x00006a0003569625 */ /* 0x000fc800078e0255 */
[C---:B------:R-:W-:Y:S01]  /*17980*/  FMUL.FTZ R39, R88.reuse, R39 ;  /* 0x0000002758277220 */ /* 0x040fe20000410000 */
[----:B------:R0:W-:Y:S01]  /*17990*/  @!P1 STG.E [R86.64], R88 ;  /* 0x0000005856009986 */ /* 0x0001e2000c101906 */
[C---:B------:R-:W-:Y:S02]  /*179a0*/  FMUL.FTZ R36, R88.reuse, R36 ;  /* 0x0000002458247220 */ /* 0x040fe40000410000 */
[C---:B------:R-:W-:Y:S02]  /*179b0*/  FMUL.FTZ R37, R88.reuse, R37 ;  /* 0x0000002558257220 */ /* 0x040fe40000410000 */
[C---:B------:R-:W-:Y:S02]  /*179c0*/  FMUL.FTZ R42, R88.reuse, R42 ;  /* 0x0000002a582a7220 */ /* 0x040fe40000410000 */
[C---:B------:R-:W-:Y:S02]  /*179d0*/  FMUL.FTZ R43, R88.reuse, R43 ;  /* 0x0000002b582b7220 */ /* 0x040fe40000410000 */
[----:B------:R-:W-:-:S02]  /*179e0*/  FMUL.FTZ R40, R88, R40 ;  /* 0x0000002858287220 */ /* 0x000fc40000410000 */
[----:B------:R-:W-:Y:S01]  /*179f0*/  FMUL.FTZ R41, R88, R41 ;  /* 0x0000002958297220 */ /* 0x000fe20000410000 */
[--C-:B0-----:R-:W-:Y:S01]  /*17a00*/  HADD2.F32 R86, -RZ, R71.reuse.H0_H0 ;  /* 0x20000047ff567230 */ /* 0x101fe20000004100 */
[C---:B------:R-:W-:Y:S01]  /*17a10*/  FADD.FTZ R30, -R89.reuse, R30 ;  /* 0x0000001e591e7221 */ /* 0x040fe20000010100 */
[----:B------:R-:W-:Y:S01]  /*17a20*/  HADD2.F32 R87, -RZ, R71.H1_H1 ;  /* 0x30000047ff577230 */ /* 0x000fe20000004100 */
[----:B------:R-:W-:Y:S02]  /*17a30*/  FADD.FTZ R31, -R89, R31 ;  /* 0x0000001f591f7221 */ /* 0x000fe40000010100 */
[----:B------:R-:W-:Y:S01]  /*17a40*/  FFMA.FTZ R38, R38, R86, R117 ;  /* 0x0000005626267223 */ /* 0x000fe20000010075 */
[--C-:B------:R-:W-:Y:S01]  /*17a50*/  HADD2.F32 R86, -RZ, R70.reuse.H0_H0 ;  /* 0x20000046ff567230 */ /* 0x100fe20000004100 */
[----:B------:R-:W-:Y:S01]  /*17a60*/  FFMA.FTZ R39, R39, R87, R116 ;  /* 0x0000005727277223 */ /* 0x000fe20000010074 */
[----:B------:R-:W-:Y:S01]  /*17a70*/  HADD2.F32 R87, -RZ, R70.H1_H1 ;  /* 0x30000046ff577230 */ /* 0x000fe20000004100 */
[----:B------:R-:W-:-:S02]  /*17a80*/  FMUL.FTZ R30, R88, R30 ;  /* 0x0000001e581e7220 */ /* 0x000fc40000410000 */
[----:B------:R-:W-:Y:S01]  /*17a90*/  FFMA.FTZ R36, R36, R86, R119 ;  /* 0x0000005624247223 */ /* 0x000fe20000010077 */
[--C-:B------:R-:W-:Y:S01]  /*17aa0*/  HADD2.F32 R86, -RZ, R69.reuse.H1_H1 ;  /* 0x30000045ff567230 */ /* 0x100fe20000004100 */
[----:B------:R-:W-:Y:S01]  /*17ab0*/  FFMA.FTZ R37, R37, R87, R118 ;  /* 0x0000005725257223 */ /* 0x000fe20000010076 */
[----:B------:R-:W-:Y:S01]  /*17ac0*/  HADD2.F32 R87, -RZ, R69.H0_H0 ;  /* 0x20000045ff577230 */ /* 0x000fe20000004100 */
[----:B------:R-:W-:Y:S02]  /*17ad0*/  FMUL.FTZ R31, R88, R31 ;  /* 0x0000001f581f7220 */ /* 0x000fe40000410000 */
[----:B------:R-:W-:Y:S01]  /*17ae0*/  FFMA.FTZ R43, R43, R86, R121 ;  /* 0x000000562b2b7223 */ /* 0x000fe20000010079 */
[--C-:B------:R-:W-:Y:S01]  /*17af0*/  HADD2.F32 R86, -RZ, R68.reuse.H1_H1 ;  /* 0x30000044ff567230 */ /* 0x100fe20000004100 */
[----:B------:R-:W-:Y:S01]  /*17b00*/  FFMA.FTZ R42, R42, R87, R122 ;  /* 0x000000572a2a7223 */ /* 0x000fe2000001007a */
[----:B------:R-:W-:Y:S01]  /*17b10*/  HADD2.F32 R87, -RZ, R68.H0_H0 ;  /* 0x20000044ff577230 */ /* 0x000fe20000004100 */
[----:B------:R-:W-:-:S02]  /*17b20*/  FADD.FTZ R28, -R89, R28 ;  /* 0x0000001c591c7221 */ /* 0x000fc40000010100 */
[----:B------:R-:W-:Y:S01]  /*17b30*/  FFMA.FTZ R41, R41, R86, R123 ;  /* 0x0000005629297223 */ /* 0x000fe2000001007b */
[--C-:B------:R-:W-:Y:S01]  /*17b40*/  HADD2.F32 R86, -RZ, R67.reuse.H0_H0 ;  /* 0x20000043ff567230 */ /* 0x100fe20000004100 */
[----:B------:R-:W-:Y:S01]  /*17b50*/  FFMA.FTZ R40, R40, R87, R124 ;  /* 0x0000005728287223 */ /* 0x000fe2000001007c */
[----:B------:R-:W-:Y:S01]  /*17b60*/  HADD2.F32 R87, -RZ, R67.H1_H1 ;  /* 0x30000043ff577230 */ /* 0x000fe20000004100 */
[----:B------:R-:W-:Y:S02]  /*17b70*/  FADD.FTZ R29, -R89, R29 ;  /* 0x0000001d591d7221 */ /* 0x000fe40000010100 */
[----:B------:R-:W-:Y:S01]  /*17b80*/  FFMA.FTZ R30, R30, R86, R109 ;  /* 0x000000561e1e7223 */ /* 0x000fe2000001006d */
[--C-:B------:R-:W-:Y:S01]  /*17b90*/  HADD2.F32 R86, -RZ, R66.reuse.H0_H0 ;  /* 0x20000042ff567230 */ /* 0x100fe20000004100 */
[----:B------:R-:W-:Y:S01]  /*17ba0*/  FFMA.FTZ R31, R31, R87, R108 ;  /* 0x000000571f1f7223 */ /* 0x000fe2000001006c */
[----:B------:R-:W-:Y:S01]  /*17bb0*/  HADD2.F32 R87, -RZ, R66.H1_H1 ;  /* 0x30000042ff577230 */ /* 0x000fe20000004100 */
        /* <DEDUP_REMOVED lines=19> */
[----:B------:R-:W-:Y:S01]  /*17cf0*/  FADD.FTZ R75, -R89, R75 ;  /* 0x0000004b594b7221 */ /* 0x000fe20000010100 */
[----:B------:R-:W-:Y:S01]  /*17d00*/  HADD2.F32 R89, -RZ, R62.H1_H1 ;  /* 0x3000003eff597230 */ /* 0x000fe20000004100 */
        /* <DEDUP_REMOVED lines=21> */
[----:B------:R-:W-:Y:S01]  /*17e60*/  FMUL.FTZ R75, R88, R75 ;  /* 0x0000004b584b7220 */ /* 0x000fe20000410000 */
[----:B------:R-:W-:Y:S01]  /*17e70*/  HADD2.F32 R88, -RZ, R62.H0_H0 ;  /* 0x2000003eff587230 */ /* 0x000fe20000004100 */
[----:B------:R-:W-:Y:S01]  /*17e80*/  FFMA.FTZ R28, R28, R86, R111 ;  /* 0x000000561c1c7223 */ /* 0x000fe2000001006f */
[--C-:B------:R-:W-:Y:S01]  /*17e90*/  HADD2.F32 R86, -RZ, R65.reuse.H0_H0 ;  /* 0x20000041ff567230 */ /* 0x100fe20000004100 */
[----:B------:R-:W-:Y:S01]  /*17ea0*/  FFMA.FTZ R29, R29, R87, R110 ;  /* 0x000000571d1d7223 */ /* 0x000fe2000001006e */
[----:B------:R-:W-:Y:S01]  /*17eb0*/  HADD2.F32 R87, -RZ, R65.H1_H1 ;  /* 0x30000041ff577230 */ /* 0x000fe20000004100 */
[----:B------:R-:W-:Y:S01]  /*17ec0*/  FFMA.FTZ R88, R20, R88, R103 ;  /* 0x0000005814587223 */ /* 0x000fe20000010067 */
        /* <DEDUP_REMOVED lines=25> */
[----:B------:R-:W-:Y:S01]  /*18060*/  FFMA.FTZ R87, R23, R87, R100 ;  /* 0x0000005717577223 */ /* 0x000fe20000010064 */
[C---:B------:R-:W-:Y:S01]  /*18070*/  IADD3 R36, R83.reuse, 0x20, RZ ;  /* 0x0000002053247810 */ /* 0x040fe20007ffe0ff */
[----:B------:R-:W-:Y:S01]  /*18080*/  FFMA.FTZ R90, R26, R90, R105 ;  /* 0x0000005a1a5a7223 */ /* 0x000fe20000010069 */
[----:B------:R-:W-:Y:S01]  /*18090*/  IADD3 R38, R83, 0x40, RZ ;  /* 0x0000004053267810 */ /* 0x000fe20007ffe0ff */
[----:B------:R-:W-:Y:S01]  /*180a0*/  FFMA.FTZ R91, R27, R91, R104 ;  /* 0x0000005b1b5b7223 */ /* 0x000fe20000010068 */
[----:B------:R-:W-:Y:S01]  /*180b0*/  LEA.HI.X R35, R83, c[0x0][0x20c], RZ, 0x4, P0 ;  /* 0x0000830053237a11 */ /* 0x000fe200000f24ff */
[----:B------:R-:W-:Y:S01]  /*180c0*/  FFMA.FTZ R94, R25, R94, R106 ;  /* 0x0000005e195e7223 */ /* 0x000fe2000001006a */
[----:B------:R-:W-:Y:S01]  /*180d0*/  F2FP.PACK_AB R23, R31, R30 ;  /* 0x0000001e1f17723e */ /* 0x000fe200000000ff */
[----:B------:R-:W-:Y:S01]  /*180e0*/  FFMA.FTZ R75, R75, R20, R9 ;  /* 0x000000144b4b7223 */ /* 0x000fe20000010009 */
[----:B------:R-:W-:Y:S01]  /*180f0*/  F2FP.PACK_AB R20, R33, R32 ;  /* 0x000000202114723e */ /* 0x000fe200000000ff */
[----:B------:R-:W-:Y:S01]  /*18100*/  IMAD.MOV.U32 R39, RZ, RZ, 0x10 ;  /* 0x00000010ff277424 */ /* 0x000fe200078e00ff */
[----:B------:R-:W-:Y:S01]  /*18110*/  LEA R32, P1, R84, c[0x0][0x208], 0x4 ;  /* 0x0000820054207a11 */ /* 0x000fe200078220ff */
[----:B------:R-:W-:Y:S01]  /*18120*/  FFMA.FTZ R72, R16, R72, R99 ;  /* 0x0000004810487223 */ /* 0x000fe20000010063 */
[----:B------:R-:W-:Y:S01]  /*18130*/  F2FP.PACK_AB R16, R41, R40 ;  /* 0x000000282910723e */ /* 0x000fe200000000ff */
[----:B------:R-:W-:Y:S01]  /*18140*/  FFMA.FTZ R73, R17, R73, R98 ;  /* 0x0000004911497223 */ /* 0x000fe20000010062 */
[----:B------:R-:W-:Y:S01]  /*18150*/  F2FP.PACK_AB R17, R43, R42 ;  /* 0x0000002a2b11723e */ /* 0x000fe200000000ff */
[----:B------:R-:W-:Y:S01]  /*18160*/  IMAD.WIDE.U32 R36, R36, R39, c[0x0][0x208] ;  /* 0x0000820024247625 */ /* 0x000fe200078e0027 */
[----:B------:R-:W-:-:S02]  /*18170*/  F2FP.PACK_AB R22, R29, R28 ;  /* 0x0000001c1d16723e */ /* 0x000fc400000000ff */
[----:B------:R-:W-:Y:S01]  /*18180*/  F2FP.PACK_AB R27, R87, R86 ;  /* 0x00000056571b723e */ /* 0x000fe200000000ff */
[----:B------:R-:W-:Y:S01]  /*18190*/  IMAD.WIDE.U32 R38, R38, R39, c[0x0][0x208] ;  /* 0x0000820026267625 */ /* 0x000fe200078e0027 */
[----:B------:R-:W-:Y:S01]  /*181a0*/  F2FP.PACK_AB R26, R89, R88 ;  /* 0x00000058591a723e */ /* 0x000fe200000000ff */
[----:B------:R0:W-:Y:S01]  /*181b0*/  STG.E.128 [R34.64], R16 ;  /* 0x0000001022007986 */ /* 0x0001e2000c101d06 */
[----:B------:R-:W-:Y:S01]  /*181c0*/  F2FP.PACK_AB R25, R91, R90 ;  /* 0x0000005a5b19723e */ /* 0x000fe200000000ff */
[----:B------:R-:W-:Y:S01]  /*181d0*/  IMAD R3, R85, c[0x0][0x160], R3 ;  /* 0x0000580055037a24 */ /* 0x000fe200078e0203 */
[----:B------:R-:W-:Y:S01]  /*181e0*/  F2FP.PACK_AB R24, R94, R24 ;  /* 0x000000185e18723e */ /* 0x000fe200000000ff */
[----:B------:R0:W-:Y:S01]  /*181f0*/  STG.E.128 [R36.64], R20 ;  /* 0x0000001424007986 */ /* 0x0001e2000c101d06 */
[----:B------:R-:W-:Y:S02]  /*18200*/  F2FP.PACK_AB R31, R75, R74 ;  /* 0x0000004a4b1f723e */ /* 0x000fe400000000ff */
[----:B------:R-:W-:Y:S01]  /*18210*/  F2FP.PACK_AB R30, R96, R95 ;  /* 0x0000005f601e723e */ /* 0x000fe200000000ff */
[----:B------:R0:W-:Y:S01]  /*18220*/  STG.E.128 [R38.64], R24 ;  /* 0x0000001826007986 */ /* 0x0001e2000c101d06 */
[----:B------:R-:W-:-:S02]  /*18230*/  F2FP.PACK_AB R29, R120, R97 ;  /* 0x00000061781d723e */ /* 0x000fc400000000ff */
[----:B------:R-:W-:Y:S02]  /*18240*/  F2FP.PACK_AB R28, R73, R72 ;  /* 0x00000048491c723e */ /* 0x000fe400000000ff */
[----:B------:R-:W-:Y:S02]  /*18250*/  LEA.HI.X R33, R84, c[0x0][0x20c], RZ, 0x4, P1 ;  /* 0x0000830054217a11 */ /* 0x000fe400008f24ff */
[----:B------:R-:W-:-:S03]  /*18260*/  ISETP.GE.AND P0, PT, R3, c[0x0][0x164], PT ;  /* 0x0000590003007a0c */ /* 0x000fc60003f06270 */
[----:B------:R0:W-:Y:S10]  /*18270*/  STG.E.128 [R32.64], R28 ;  /* 0x0000001c20007986 */ /* 0x0001f4000c101d06 */
[----:B0-----:R-:W-:Y:S01]  /*18280*/  @P0 CALL.REL.NOINC `(.L_x_18331) ;  /* 0x0000001000000944 */ /* 0x001fe20003c00000 */
[----:B------:R-:W-:Y:S05]  /*18290*/  BRA `(.L_x_18332) ;  /* 0xfffe86c000007947 */ /* 0x000fea000383ffff */
.L_x_18331:
[----:B------:R-:W-:Y:S05]  /*182a0*/  BSYNC B0 ;  /* 0x0000000000007941 */ /* 0x000fea0003800000 */
.L_x_17812:
[----:B------:R-:W-:Y:S05]  /*182b0*/  EXIT ;  /* 0x000000000000794d */ /* 0x000fea0003800000 */
.L_x_18329:
[----:B------:R-:W-:Y:S01]  /*182c0*/  IMAD.MOV.U32 R89, RZ, RZ, 0x1 ;  /* 0x00000001ff597424 */ /* 0x000fe200078e00ff */
[----:B------:R-:W-:Y:S01]  /*182d0*/  MOV R85, 0xffffffff ;  /* 0xffffffff00557802 */ /* 0x000fe20000000f00 */
[----:B------:R-:W-:Y:S01]  /*182e0*/  IMAD.MOV.U32 R88, RZ, RZ, 0x1f ;  /* 0x0000001fff587424 */ /* 0x000fe200078e00ff */
[----:B------:R-:W-:-:S02]  /*182f0*/  MOV R86, 0x18310 ;  /* 0x0001831000567802 */ /* 0x000fc40000000f00 */
[----:B------:R-:W-:Y:S05]  /*18300*/  CALL.REL.NOINC `($__internal_55_$__cuda_sm70_shflsync_bfly_p) ;  /* 0x0000078000007944 */ /* 0x000fea0003c00000 */
[----:B01----:R-:W-:Y:S05]  /*18310*/  BRA `(.L_x_18333) ;  /* 0xffffef5000007947 */ /* 0x003fea000383ffff */
.L_x_18330:
[----:B------:R-:W-:Y:S01]  /*18320*/  IMAD.MOV.U32 R89, RZ, RZ, 0x2 ;  /* 0x00000002ff597424 */ /* 0x000fe200078e00ff */
[----:B------:R-:W-:Y:S01]  /*18330*/  MOV R86, 0x18370 ;  /* 0x0001837000567802 */ /* 0x000fe20000000f00 */
[----:B------:R-:W-:-:S02]  /*18340*/  IMAD.MOV.U32 R88, RZ, RZ, 0x1f ;  /* 0x0000001fff587424 */ /* 0x000fc400078e00ff */
[----:B------:R-:W-:Y:S02]  /*18350*/  IMAD.MOV.U32 R85, RZ, RZ, -0x1 ;  /* 0xffffffffff557424 */ /* 0x000fe400078e00ff */
[----:B------:R-:W-:Y:S05]  /*18360*/  CALL.REL.NOINC `($__internal_55_$__cuda_sm70_shflsync_bfly_p) ;  /* 0x0000072000007944 */ /* 0x000fea0003c00000 */
[----:B0-----:R-:W-:Y:S01]  /*18370*/  HFMA2.MMA R88, -RZ, RZ, 0, 1.847743988037109375e-06 ;  /* 0x0000001fff587435 */ /* 0x001fe200000001ff */
[----:B-1----:R-:W-:Y:S01]  /*18380*/  FADD.FTZ R90, R90, R85 ;  /* 0x000000555a5a7221 */ /* 0x002fe20000010000 */
[----:B------:R-:W-:Y:S01]  /*18390*/  MOV R86, 0x183d0 ;  /* 0x000183d000567802 */ /* 0x000fe20000000f00 */
[----:B------:R-:W-:Y:S02]  /*183a0*/  IMAD.MOV.U32 R89, RZ, RZ, 0x4 ;  /* 0x00000004ff597424 */ /* 0x000fe400078e00ff */
[----:B------:R-:W-:Y:S02]  /*183b0*/  IMAD.MOV.U32 R85, RZ, RZ, -0x1 ;  /* 0xffffffffff557424 */ /* 0x000fe400078e00ff */
[----:B------:R-:W-:Y:S05]  /*183c0*/  CALL.REL.NOINC `($__internal_55_$__cuda_sm70_shflsync_bfly_p) ;  /* 0x000006c000007944 */ /* 0x000fea0003c00000 */
[----:B01----:R-:W-:Y:S01]  /*183d0*/  FADD.FTZ R90, R90, R85 ;  /* 0x000000555a5a7221 */ /* 0x003fe20000010000 */
[----:B------:R-:W-:Y:S01]  /*183e0*/  MOV R86, 0x18430 ;  /* 0x0001843000567802 */ /* 0x000fe20000000f00 */
[----:B------:R-:W-:Y:S02]  /*183f0*/  IMAD.MOV.U32 R89, RZ, RZ, 0x8 ;  /* 0x00000008ff597424 */ /* 0x000fe400078e00ff */
[----:B------:R-:W-:Y:S02]  /*18400*/  IMAD.MOV.U32 R88, RZ, RZ, 0x1f ;  /* 0x0000001fff587424 */ /* 0x000fe400078e00ff */
[----:B------:R-:W-:-:S02]  /*18410*/  IMAD.MOV.U32 R85, RZ, RZ, -0x1 ;  /* 0xffffffffff557424 */ /* 0x000fc400078e00ff */
[----:B------:R-:W-:Y:S05]  /*18420*/  CALL.REL.NOINC `($__internal_55_$__cuda_sm70_shflsync_bfly_p) ;  /* 0x0000066000007944 */ /* 0x000fea0003c00000 */
[----:B01----:R-:W-:Y:S01]  /*18430*/  FADD.FTZ R90, R90, R85 ;  /* 0x000000555a5a7221 */ /* 0x003fe20000010000 */
[----:B------:R-:W-:Y:S01]  /*18440*/  MOV R89, 0x10 ;  /* 0x0000001000597802 */ /* 0x000fe20000000f00 */
[----:B------:R-:W-:Y:S01]  /*18450*/  IMAD.MOV.U32 R88, RZ, RZ, 0x1f ;  /* 0x0000001fff587424 */ /* 0x000fe200078e00ff */
[----:B------:R-:W-:Y:S01]  /*18460*/  MOV R86, 0x18490 ;  /* 0x0001849000567802 */ /* 0x000fe20000000f00 */
[----:B------:R-:W-:-:S02]  /*18470*/  IMAD.MOV.U32 R85, RZ, RZ, -0x1 ;  /* 0xffffffffff557424 */ /* 0x000fc400078e00ff */
[----:B------:R-:W-:Y:S05]  /*18480*/  CALL.REL.NOINC `($__internal_55_$__cuda_sm70_shflsync_bfly_p) ;  /* 0x0000060000007944 */ /* 0x000fea0003c00000 */
[----:B-1----:R-:W-:Y:S02]  /*18490*/  FADD.FTZ R85, R90, R85 ;  /* 0x000000555a557221 */ /* 0x002fe40000010000 */
[----:B0-----:R-:W-:-:S02]  /*184a0*/  IMAD.MOV.U32 R89, RZ, RZ, 0x1 ;  /* 0x00000001ff597424 */ /* 0x001fc400078e00ff */
[----:B------:R-:W-:Y:S02]  /*184b0*/  FMUL.FTZ R91, R85, c[0x0][0x1e0] ;  /* 0x00007800555b7a20 */ /* 0x000fe40000410000 */
[----:B------:R-:W-:Y:S02]  /*184c0*/  IMAD.MOV.U32 R88, RZ, RZ, 0x1f ;  /* 0x0000001fff587424 */ /* 0x000fe400078e00ff */
        /* <DEDUP_REMOVED lines=66> */
[----:B------:R-:W-:Y:S05]  /*188f0*/  CALL.REL.NOINC `($__internal_55_$__cuda_sm70_shflsync_bfly_p) ;  /* 0x0000019000007944 */ /* 0x000fea0003c00000 */
[----:B01----:R-:W-:Y:S01]  /*18900*/  FADD.FTZ R90, R90, R85 ;  /* 0x000000555a5a7221 */ /* 0x003fe20000010000 */
[----:B------:R-:W-:Y:S01]  /*18910*/  MOV R86, 0x18960 ;  /* 0x0001896000567802 */ /* 0x000fe20000000f00 */
[----:B------:R-:W-:Y:S02]  /*18920*/  IMAD.MOV.U32 R89, RZ, RZ, 0x2 ;  /* 0x00000002ff597424 */ /* 0x000fe400078e00ff */
[----:B------:R-:W-:Y:S02]  /*18930*/  IMAD.MOV.U32 R88, RZ, RZ, 0x1f ;  /* 0x0000001fff587424 */ /* 0x000fe400078e00ff */
[----:B------:R-:W-:Y:S02]  /*18940*/  IMAD.MOV.U32 R85, RZ, RZ, -0x1 ;  /* 0xffffffffff557424 */ /* 0x000fe400078e00ff */
[----:B------:R-:W-:Y:S05]  /*18950*/  CALL.REL.NOINC `($__internal_55_$__cuda_sm70_shflsync_bfly_p) ;  /* 0x0000013000007944 */ /* 0x000fea0003c00000 */
[----:B0-----:R-:W-:Y:S01]  /*18960*/  HFMA2.MMA R88, -RZ, RZ, 0, 1.847743988037109375e-06 ;  /* 0x0000001fff587435 */ /* 0x001fe200000001ff */
[----:B-1----:R-:W-:Y:S01]  /*18970*/  FADD.FTZ R90, R90, R85 ;  /* 0x000000555a5a7221 */ /* 0x002fe20000010000 */
[----:B------:R-:W-:Y:S01]  /*18980*/  MOV R86, 0x189c0 ;  /* 0x000189c000567802 */ /* 0x000fe20000000f00 */
[----:B------:R-:W-:-:S02]  /*18990*/  IMAD.MOV.U32 R89, RZ, RZ, 0x4 ;  /* 0x00000004ff597424 */ /* 0x000fc400078e00ff */
[----:B------:R-:W-:Y:S02]  /*189a0*/  IMAD.MOV.U32 R85, RZ, RZ, -0x1 ;  /* 0xffffffffff557424 */ /* 0x000fe400078e00ff */
[----:B------:R-:W-:Y:S05]  /*189b0*/  CALL.REL.NOINC `($__internal_55_$__cuda_sm70_shflsync_bfly_p) ;  /* 0x000000d000007944 */ /* 0x000fea0003c00000 */
[----:B01----:R-:W-:Y:S01]  /*189c0*/  FADD.FTZ R90, R90, R85 ;  /* 0x000000555a5a7221 */ /* 0x003fe20000010000 */
[----:B------:R-:W-:Y:S01]  /*189d0*/  MOV R86, 0x18a20 ;  /* 0x00018a2000567802 */ /* 0x000fe20000000f00 */
[----:B------:R-:W-:Y:S02]  /*189e0*/  IMAD.MOV.U32 R89, RZ, RZ, 0x8 ;  /* 0x00000008ff597424 */ /* 0x000fe400078e00ff */
[----:B------:R-:W-:Y:S02]  /*189f0*/  IMAD.MOV.U32 R88, RZ, RZ, 0x1f ;  /* 0x0000001fff587424 */ /* 0x000fe400078e00ff */
[----:B------:R-:W-:Y:S02]  /*18a00*/  IMAD.MOV.U32 R85, RZ, RZ, -0x1 ;  /* 0xffffffffff557424 */ /* 0x000fe400078e00ff */
[----:B------:R-:W-:Y:S05]  /*18a10*/  CALL.REL.NOINC `($__internal_55_$__cuda_sm70_shflsync_bfly_p) ;  /* 0x0000007000007944 */ /* 0x000fea0003c00000 */
[----:B01----:R-:W-:Y:S01]  /*18a20*/  FADD.FTZ R90, R90, R85 ;  /* 0x000000555a5a7221 */ /* 0x003fe20000010000 */
[----:B------:R-:W-:Y:S01]  /*18a30*/  MOV R89, 0x10 ;  /* 0x0000001000597802 */ /* 0x000fe20000000f00 */
[----:B------:R-:W-:Y:S01]  /*18a40*/  IMAD.MOV.U32 R88, RZ, RZ, 0x1f ;  /* 0x0000001fff587424 */ /* 0x000fe200078e00ff */
[----:B------:R-:W-:Y:S01]  /*18a50*/  MOV R86, 0x18a80 ;  /* 0x00018a8000567802 */ /* 0x000fe20000000f00 */
[----:B------:R-:W-:-:S02]  /*18a60*/  IMAD.MOV.U32 R85, RZ, RZ, -0x1 ;  /* 0xffffffffff557424 */ /* 0x000fc400078e00ff */
[----:B------:R-:W-:Y:S05]  /*18a70*/  CALL.REL.NOINC `($__internal_55_$__cuda_sm70_shflsync_bfly_p) ;  /* 0x0000001000007944 */ /* 0x000fea0003c00000 */
[----:B01----:R-:W-:Y:S05]  /*18a80*/  BRA `(.L_x_18334) ;  /* 0xffffed2000007947 */ /* 0x003fea000383ffff */
        .weak           $__internal_55_$__cuda_sm70_shflsync_bfly_p
        .type           $__internal_55_$__cuda_sm70_shflsync_bfly_p,@function
        .size           $__internal_55_$__cuda_sm70_shflsync_bfly_p,(.L_x_26545 - $__internal_55_$__cuda_sm70_shflsync_bfly_p)
$__internal_55_$__cuda_sm70_shflsync_bfly_p:
[----:B------:R-:W-:Y:S01]  /*18a90*/  IMAD.MOV.U32 R87, RZ, RZ, 0x0 ;  /* 0x00000000ff577424 */ /* 0x000fe200078e00ff */
[----:B------:R-:W-:Y:S04]  /*18aa0*/  WARPSYNC R85 ;  /* 0x0000005500007348 */ /* 0x000fe80003800000 */
[----:B------:R0:W1:Y:S01]  /*18ab0*/  SHFL.BFLY PT, R85, R90, R89, R88 ;  /* 0x0c0000595a557389 */ /* 0x00006200000e0058 */
[----:B------:R-:W-:Y:S05]  /*18ac0*/  RET.REL.NODEC R86 `(_ZN10layer_norm31ln_parallel_residual_fwd_kernelINS_13Kernel_traitsI6__halfS2_fS2_fjLj1024ELj1ELj4ELj1ELj16ENS_18Kernel_traits_baseILj1024ES2_S2_fS2_fjLj128EEEEELb1ELb1ELb1EEEvNS_9FwdParamsE) ;  /* 0xfffe753056007950 */ /* 0x000fea0003c3ffff */
.L_x_18335:
        /* <DEDUP_REMOVED lines=11> */
.L_x_26545:


//--------------------- .text._ZN10layer_norm31ln_parallel_residual_fwd_kernelINS_13Kernel_traitsIf6__halffS2_fjLj1024ELj1ELj4ELj1ELj16ENS_18Kernel_traits_baseILj1024EfS2_fS2_fjLj128EEEEELb0ELb0ELb0EEEvNS_9FwdParamsE --------------------------
	.section	.text._ZN10layer_norm31ln_parallel_residual_fwd_kernelINS_13Kernel_traitsIf6__halffS2_fjLj1024ELj1ELj4ELj1ELj16ENS_18Kernel_traits_baseILj1024EfS2_fS2_fjLj128EEEEELb0ELb0ELb0EEEvNS_9FwdParamsE,"ax",@progbits
	.sectioninfo	@"SHI_REGISTERS=198"
	.align	128
        .global         _ZN10layer_norm31ln_parallel_residual_fwd_kernelINS_13Kernel_traitsIf6__halffS2_fjLj1024ELj1ELj4ELj1ELj16ENS_18Kernel_traits_baseILj1024EfS2_fS2_fjLj128EEEEELb0ELb0ELb0EEEvNS_9FwdParamsE
        .type           _ZN10layer_norm31ln_parallel_residual_fwd_kernelINS_13Kernel_traitsIf6__halffS2_fjLj1024ELj1ELj4ELj1ELj16ENS_18Kernel_traits_baseILj1024EfS2_fS2_fjLj128EEEEELb0ELb0ELb0EEEvNS_9FwdParamsE,@function
        .size           _ZN10layer_norm31ln_parallel_residual_fwd_kernelINS_13Kernel_traitsIf6__halffS2_fjLj1024ELj1ELj4ELj1ELj16ENS_18Kernel_traits_baseILj1024EfS2_fS2_fjLj128EEEEELb0ELb0ELb0EEEvNS_9FwdParamsE,(.L_x_26546 - _ZN10layer_norm31ln_parallel_residual_fwd_kernelINS_13Kernel_traitsIf6__halffS2_fjLj1024ELj1ELj4ELj1ELj16ENS_18Kernel_traits_baseILj1024EfS2_fS2_fjLj128EEEEELb0ELb0ELb0EEEvNS_9FwdParamsE)
        .other          _ZN10layer_norm31ln_parallel_residual_fwd_kernelINS_13Kernel_traitsIf6__halffS2_fjLj1024ELj1ELj4ELj1ELj16ENS_18Kernel_traits_baseILj1024EfS2_fS2_fjLj128EEEEELb0ELb0ELb0EEEvNS_9FwdParamsE,@"STO_CUDA_ENTRY STV_DEFAULT"
_ZN10layer_norm31ln_parallel_residual_fwd_kernelINS_13Kernel_traitsIf6__halffS2_fjLj1024ELj1ELj4ELj1ELj16ENS_18Kernel_traits_baseILj1024EfS2_fS2_fjLj128EEEEELb0ELb0ELb0EEEvNS_9FwdParamsE:
.text._ZN10layer_norm31ln_parallel_residual_fwd_kernelINS_13Kernel_traitsIf6__halffS2_fjLj1024ELj1ELj4ELj1ELj16ENS_18Kernel_traits_baseILj1024EfS2_fS2_fjLj128EEEEELb0ELb0ELb0EEEvNS_9FwdParamsE:
        /* <DEDUP_REMOVED lines=50> */
.L_x_18337:
[----:B------:R-:W-:Y:S05]  /*0320*/  BSYNC B0 ;  /* 0x0000000000007941 */ /* 0x000fea0003800000 */
.L_x_18336:
        /* <DEDUP_REMOVED lines=33> */
.L_x_18339:
[----:B------:R-:W-:Y:S05]  /*0540*/  BSYNC B0 ;  /* 0x0000000000007941 */ /* 0x000fea0003800000 */
.L_x_18338:
        /* <DEDUP_REMOVED lines=33> */
.L_x_18341:
[----:B------:R-:W-:Y:S05]  /*0760*/  BSYNC B0 ;  /* 0x0000000000007941 */ /* 0x000fea0003800000 */
.L_x_18340:
        /* <DEDUP_REMOVED lines=32> */
.L_x_18343:
[----:B------:R-:W-:Y:S05]  /*0970*/  BSYNC B0 ;  /* 0x0000000000007941 */ /* 0x000fea0003800000 */
.L_x_18342:
[----:B------:R-:W-:-:S13]  /*0980*/  ISETP.GE.AND P3, PT, R136, c[0x0][0x164], PT ;  /* 0x0000590088007a0c */ /* 0x000fda0003f66270 */
[----:B------:R-:W-:Y:S05]  /*0990*/  @P3 EXIT ;  /* 0x000000000000394d */ /* 0x000fea0003800000 */
[----:B01----:R-:W-:Y:S01]  /*09a0*/  MOV R2, R136 ;  /* 0x0000008800027202 */ /* 0x003fe20000000f00 */
[----:B------:R-:W-:-:S03]  /*09b0*/  ULDC.U8 UR6, c[0x0][0x1f0] ;  /* 0x00007c0000067ab9 */ /* 0x000fc60000000000 */
.L_x_18427:
        /* <DEDUP_REMOVED lines=30> */
.L_x_18346:
[----:B0----5:R-:W-:-:S05]  /*0ba0*/  HADD2.F32 R153, -RZ, R132.H0_H0 ;  /* 0x20000084ff997230 */ /* 0x021fca0000004100 */
[----:B------:R-:W-:-:S04]  /*0bb0*/  FADD.FTZ R152, R153, R152 ;  /* 0x0000009899987221 */ /* 0x000fc80000010000 */
[----:B------:R-:W-:Y:S02]  /*0bc0*/  @P3 FADD.FTZ R152, R136, R152 ;  /* 0x0000009888983221 */ /* 0x000fe40000010000 */
.L_x_18347:
[----:B------:R-:W-:Y:S01]  /*0bd0*/  HADD2.F32 R153, -RZ, R180.H1_H1 ;  /* 0x300000b4ff997230 */ /* 0x000fe20000004100 */
[----:B------:R-:W-:Y:S05]  /*0be0*/  @P4 BRA `(.L_x_18348) ;  /* 0x0000003000004947 */ /* 0x000fea0003800000 */
[----:B------:R-:W-:Y:S05]  /*0bf0*/  @!P3 BRA `(.L_x_18349) ;  /* 0x000000500000b947 */ /* 0x000fea0003800000 */
[----:B-----5:R-:W-:Y:S01]  /*0c00*/  FADD.FTZ R153, R137, R153 ;  /* 0x0000009989997221 */ /* 0x020fe20000010000 */
[----:B------:R-:W-:Y:S05]  /*0c10*/  BRA `(.L_x_18349) ;  /* 0x0000003000007947 */ /* 0x000fea0003800000 */
.L_x_18348:
[----:B-----5:R-:W-:-:S05]  /*0c20*/  HADD2.F32 R154, -RZ, R132.H1_H1 ;  /* 0x30000084ff9a7230 */ /* 0x020fca0000004100 */
[----:B------:R-:W-:-:S04]  /*0c30*/  FADD.FTZ R153, R154, R153 ;  /* 0x000000999a997221 */ /* 0x000fc80000010000 */
[----:B------:R-:W-:Y:S02]  /*0c40*/  @P3 FADD.FTZ R153, R137, R153 ;  /* 0x0000009989993221 */ /* 0x000fe40000010000 */
.L_x_18349:
[----:B------:R-:W-:Y:S01]  /*0c50*/  HADD2.F32 R154, -RZ, R181.H0_H0 ;  /* 0x200000b5ff9a7230 */ /* 0x000fe20000004100 */
[----:B------:R-:W-:Y:S05]  /*0c60*/  @P4 BRA `(.L_x_18350) ;  /* 0x0000003000004947 */ /* 0x000fea0003800000 */
[----:B------:R-:W-:Y:S05]  /*0c70*/  @!P3 BRA `(.L_x_18351) ;  /* 0x000000500000b947 */ /* 0x000fea0003800000 */
[----:B-----5:R-:W-:Y:S01]  /*0c80*/  FADD.FTZ R154, R138, R154 ;  /* 0x0000009a8a9a7221 */ /* 0x020fe20000010000 */
[----:B------:R-:W-:Y:S05]  /*0c90*/  BRA `(.L_x_18351) ;  /* 0x0000003000007947 */ /* 0x000fea0003800000 */
.L_x_18350:
[----:B-----5:R-:W-:-:S05]  /*0ca0*/  HADD2.F32 R155, -RZ, R133.H0_H0 ;  /* 0x20000085ff9b7230 */ /* 0x020fca0000004100 */
[----:B------:R-:W-:-:S04]  /*0cb0*/  FADD.FTZ R154, R155, R154 ;  /* 0x0000009a9b9a7221 */ /* 0x000fc80000010000 */
[----:B------:R-:W-:Y:S02]  /*0cc0*/  @P3 FADD.FTZ R154, R138, R154 ;  /* 0x0000009a8a9a3221 */ /* 0x000fe40000010000 */
.L_x_18351:
[----:B------:R-:W-:Y:S01]  /*0cd0*/  HADD2.F32 R155, -RZ, R181.H1_H1 ;  /* 0x300000b5ff9b7230 */ /* 0x000fe20000004100 */
[----:B------:R-:W-:Y:S05]  /*0ce0*/  @P4 BRA `(.L_x_18352) ;  /* 0x0000003000004947 */ /* 0x000fea0003800000 */
[----:B------:R-:W-:Y:S05]  /*0cf0*/  @!P3 BRA `(.L_x_18353) ;  /* 0x000000500000b947 */ /* 0x000fea0003800000 */
[----:B-----5:R-:W-:Y:S01]  /*0d00*/  FADD.FTZ R155, R139, R155 ;  /* 0x0000009b8b9b7221 */ /* 0x020fe20000010000 */
[----:B------:R-:W-:Y:S05]  /*0d10*/  BRA `(.L_x_18353) ;  /* 0x0000003000007947 */ /* 0x000fea0003800000 */
.L_x_18352:
[----:B-----5:R-:W-:-:S05]  /*0d20*/  HADD2.F32 R156, -RZ, R133.H1_H1 ;  /* 0x30000085ff9c7230 */ /* 0x020fca0000004100 */
[----:B------:R-:W-:-:S04]  /*0d30*/  FADD.FTZ R155, R156, R155 ;  /* 0x0000009b9c9b7221 */ /* 0x000fc80000010000 */
[----:B------:R-:W-:Y:S02]  /*0d40*/  @P3 FADD.FTZ R155, R139, R155 ;  /* 0x0000009b8b9b3221 */ /* 0x000fe40000010000 */
.L_x_18353:
[----:B------:R-:W-:Y:S01]  /*0d50*/  HADD2.F32 R156, -RZ, R182.H0_H0 ;  /* 0x200000b6ff9c7230 */ /* 0x000fe20000004100 */
[----:B------:R-:W-:Y:S05]  /*0d60*/  @P4 BRA `(.L_x_18354) ;  /* 0x0000003000004947 */ /* 0x000fea0003800000 */
[----:B------:R-:W-:Y:S05]  /*0d70*/  @!P3 BRA `(.L_x_18355) ;  /* 0x000000500000b947 */ /* 0x000fea0003800000 */
[----:B-----5:R-:W-:Y:S01]  /*0d80*/  FADD.FTZ R156, R140, R156 ;  /* 0x0000009c8c9c7221 */ /* 0x020fe20000010000 */
[----:B------:R-:W-:Y:S05]  /*0d90*/  BRA `(.L_x_18355) ;  /* 0x0000003000007947 */ /* 0x000fea0003800000 */
.L_x_18354:
[----:B-----5:R-:W-:-:S05]  /*0da0*/  HADD2.F32 R157, -RZ, R134.H0_H0 ;  /* 0x20000086ff9d7230 */ /* 0x020fca0000004100 */
[----:B------:R-:W-:-:S04]  /*0db0*/  FADD.FTZ R156, R157, R156 ;  /* 0x0000009c9d9c7221 */ /* 0x000fc80000010000 */
[----:B------:R-:W-:Y:S02]  /*0dc0*/  @P3 FADD.FTZ R156, R140, R156 ;  /* 0x0000009c8c9c3221 */ /* 0x000fe40000010000 */
.L_x_18355:
[----:B------:R-:W-:Y:S01]  /*0dd0*/  HADD2.F32 R157, -RZ, R182.H1_H1 ;  /* 0x300000b6ff9d7230 */ /* 0x000fe20000004100 */
[----:B------:R-:W-:Y:S05]  /*0de0*/  @P4 BRA `(.L_x_18356) ;  /* 0x0000003000004947 */ /* 0x000fea0003800000 */
[----:B------:R-:W-:Y:S05]  /*0df0*/  @!P3 BRA `(.L_x_18357) ;  /* 0x000000500000b947 */ /* 0x000fea0003800000 */
[----:B-----5:R-:W-:Y:S01]  /*0e00*/  FADD.FTZ R157, R141, R157 ;  /* 0x0000009d8d9d7221 */ /* 0x020fe20000010000 */
[----:B------:R-:W-:Y:S05]  /*0e10*/  BRA `(.L_x_18357) ;  /* 0x0000003000007947 */ /* 0x000fea0003800000 */
.L_x_18356:
[----:B-----5:R-:W-:-:S05]  /*0e20*/  HADD2.F32 R158, -RZ, R134.H1_H1 ;  /* 0x30000086ff9e7230 */ /* 0x020fca0000004100 */
[----:B------:R-:W-:-:S04]  /*0e30*/  FADD.FTZ R157, R158, R157 ;  /* 0x0000009d9e9d7221 */ /* 0x000fc80000010000 */
[----:B------:R-:W-:Y:S02]  /*0e40*/  @P3 FADD.FTZ R157, R141, R157 ;  /* 0x0000009d8d9d3221 */ /* 0x000fe40000010000 */
.L_x_18357:
[----:B------:R-:W-:Y:S01]  /*0e50*/  HADD2.F32 R158, -RZ, R183.H0_H0 ;  /* 0x200000b7ff9e7230 */ /* 0x000fe20000004100 */
[----:B------:R-:W-:Y:S05]  /*0e60*/  @P4 BRA `(.L_x_18358) ;  /* 0x0000003000004947 */ /* 0x000fea0003800000 */
[----:B------:R-:W-:Y:S05]  /*0e70*/  @!P3 BRA `(.L_x_18359) ;  /* 0x000000500000b947 */ /* 0x000fea0003800000 */
[----:B-----5:R-:W-:Y:S01]  /*0e80*/  FADD.FTZ R158, R142, R158 ;  /* 0x0000009e8e9e7221 */ /* 0x020fe20000010000 */
[----:B------:R-:W-:Y:S05]  /*0e90*/  BRA `(.L_x_18359) ;  /* 0x0000003000007947 */ /* 0x000fea0003800000 */
.L_x_18358:
[----:B-----5:R-:W-:-:S05]  /*0ea0*/  HADD2.F32 R159, -RZ, R135.H0_H0 ;  /* 0x20000087ff9f7230 */ /* 0x020fca0000004100 */
[----:B------:R-:W-:-:S04]  /*0eb0*/  FADD.FTZ R158, R159, R158 ;  /* 0x0000009e9f9e7221 */ /* 0x000fc80000010000 */
[----:B------:R-:W-:Y:S02]  /*0ec0*/  @P3 FADD.FTZ R158, R142, R158 ;  /* 0x0000009e8e9e3221 */ /* 0x000fe40000010000 */
.L_x_18359:
[----:B------:R-:W-:Y:S01]  /*0ed0*/  HADD2.F32 R159, -RZ, R183.H1_H1 ;  /* 0x300000b7ff9f7230 */ /* 0x000fe20000004100 */
[----:B------:R-:W-:Y:S05]  /*0ee0*/  @P4 BRA `(.L_x_18360) ;  /* 0x0000003000004947 */ /* 0x000fea0003800000 */
[----:B------:R-:W-:Y:S05]  /*0ef0*/  @!P3 BRA `(.L_x_18361) ;  /* 0x000000500000b947 */ /* 0x000fea0003800000 */
[----:B-----5:R-:W-:Y:S01]  /*0f00*/  FADD.FTZ R159, R143, R159 ;  /* 0x0000009f8f9f7221 */ /* 0x020fe20000010000 */
[----:B------:R-:W-:Y:S05]  /*0f10*/  BRA `(.L_x_18361) ;  /* 0x0000003000007947 */ /* 0x000fea0003800000 */
.L_x_18360:
[----:B-----5:R-:W-:-:S05]  /*0f20*/  HADD2.F32 R178, -RZ, R135.H1_H1 ;  /* 0x30000087ffb27230 */ /* 0x020fca0000004100 */
[----:B------:R-:W-:-:S04]  /*0f30*/  FADD.FTZ R159, R178, R159 ;  /* 0x0000009fb29f7221 */ /* 0x000fc80000010000 */
[----:B------:R-:W-:Y:S02]  /*0f40*/  @P3 FADD.FTZ R159, R143, R159 ;  /* 0x0000009f8f9f3221 */ /* 0x000fe40000010000 */
.L_x_18361:
[C---:B------:R-:W-:Y:S02]  /*0f50*/  LEA R178, P3, R3.reuse, c[0x0][0x188], 0x5 ;  /* 0x0000620003b27a11 */ /* 0x040fe400078628ff */
[C---:B------:R-:W-:Y:S02]  /*0f60*/  IADD3 R177, R3.reuse, 0x20, RZ ;  /* 0x0000002003b17810 */ /* 0x040fe40007ffe0ff */
[----:B------:R-:W-:-:S05]  /*0f70*/  LEA.HI.X R179, R3, c[0x0][0x18c], RZ, 0x5, P3 ;  /* 0x0000630003b37a11 */ /* 0x000fca00018f2cff */
[----:B------:R0:W-:Y:S04]  /*0f80*/  STG.E.128 [R178.64], R152 ;  /* 0x00000098b2007986 */ /* 0x0001e8000c101d04 */
[----:B------:R0:W-:Y:S02]  /*0f90*/  STG.E.128 [R178.64+0x10], R156 ;  /* 0x0000109cb2007986 */ /* 0x0001e4000c101d04 */
.L_x_18345:
[----:B------:R-:W-:Y:S05]  /*0fa0*/  BSYNC B0 ;  /* 0x0000000000007941 */ /* 0x000fea0003800000 */
.L_x_18344:
        /* <DEDUP_REMOVED lines=21> */
[----:B-1----:R-:W-:Y:S05]  /*1100*/  @!P3 BRA `(.L_x_18365) ;  /* 0x000000500000b947 */ /* 0x002fea0003800000 */
[----:B-----5:R-:W-:Y:S01]  /*1110*/  FADD.FTZ R160, R136, R160 ;  /* 0x000000a088a07221 */ /* 0x020fe20000010000 */
[----:B------:R-:W-:Y:S05]  /*1120*/  BRA `(.L_x_18365) ;  /* 0x0000003000007947 */ /* 0x000fea0003800000 */
.L_x_18364:
[----:B-1---5:R-:W-:-:S05]  /*1130*/  HADD2.F32 R161, -RZ, R132.H0_H0 ;  /* 0x20000084ffa17230 */ /* 0x022fca0000004100 */
[----:B------:R-:W-:-:S04]  /*1140*/  FADD.FTZ R160, R161, R160 ;  /* 0x000000a0a1a07221 */ /* 0x000fc80000010000 */
[----:B------:R-:W-:Y:S02]  /*1150*/  @P3 FADD.FTZ R160, R136, R160 ;  /* 0x000000a088a03221 */ /* 0x000fe40000010000 */
.L_x_18365:
[----:B------:R-:W-:Y:S01]  /*1160*/  HADD2.F32 R161, -RZ, R180.H1_H1 ;  /* 0x300000b4ffa17230 */ /* 0x000fe20000004100 */
[----:B------:R-:W-:Y:S05]  /*1170*/  @P4 BRA `(.L_x_18366) ;  /* 0x0000003000004947 */ /* 0x000fea0003800000 */
[----:B------:R-:W-:Y:S05]  /*1180*/  @!P3 BRA `(.L_x_18367) ;  /* 0x000000500000b947 */ /* 0x000fea0003800000 */
[----:B-----5:R-:W-:Y:S01]  /*1190*/  FADD.FTZ R161, R137, R161 ;  /* 0x000000a189a17221 */ /* 0x020fe20000010000 */
[----:B------:R-:W-:Y:S05]  /*11a0*/  BRA `(.L_x_18367) ;  /* 0x0000003000007947 */ /* 0x000fea0003800000 */
.L_x_18366:
[----:B-----5:R-:W-:-:S05]  /*11b0*/  HADD2.F32 R162, -RZ, R132.H1_H1 ;  /* 0x30000084ffa27230 */ /* 0x020fca0000004100 */
[----:B------:R-:W-:-:S04]  /*11c0*/  FADD.FTZ R161, R162, R161 ;  /* 0x000000a1a2a17221 */ /* 0x000fc80000010000 */
[----:B------:R-:W-:Y:S02]  /*11d0*/  @P3 FADD.FTZ R161, R137, R161 ;  /* 0x000000a189a13221 */ /* 0x000fe40000010000 */
.L_x_18367:
[----:B------:R-:W-:Y:S01]  /*11e0*/  HADD2.F32 R162, -RZ, R181.H0_H0 ;  /* 0x200000b5ffa27230 */ /* 0x000fe20000004100 */
[----:B------:R-:W-:Y:S05]  /*11f0*/  @P4 BRA `(.L_x_18368) ;  /* 0x0000003000004947 */ /* 0x000fea0003800000 */
[----:B------:R-:W-:Y:S05]  /*1200*/  @!P3 BRA `(.L_x_18369) ;  /* 0x000000500000b947 */ /* 0x000fea0003800000 */
[----:B-----5:R-:W-:Y:S01]  /*1210*/  FADD.FTZ R162, R138, R162 ;  /* 0x000000a28aa27221 */ /* 0x020fe20000010000 */
[----:B------:R-:W-:Y:S05]  /*1220*/  BRA `(.L_x_18369) ;  /* 0x0000003000007947 */ /* 0x000fea0003800000 */
.L_x_18368:
[----:B-----5:R-:W-:-:S05]  /*1230*/  HADD2.F32 R163, -RZ, R133.H0_H0 ;  /* 0x20000085ffa37230 */ /* 0x020fca0000004100 */
[----:B------:R-:W-:-:S04]  /*1240*/  FADD.FTZ R162, R163, R162 ;  /* 0x000000a2a3a27221 */ /* 0x000fc80000010000 */
[----:B------:R-:W-:Y:S02]  /*1250*/  @P3 FADD.FTZ R162, R138, R162 ;  /* 0x000000a28aa23221 */ /* 0x000fe40000010000 */
.L_x_18369:
[----:B------:R-:W-:Y:S01]  /*1260*/  HADD2.F32 R163, -RZ, R181.H1_H1 ;  /* 0x300000b5ffa37230 */ /* 0x000fe20000004100 */
[----:B------:R-:W-:Y:S05]  /*1270*/  @P4 BRA `(.L_x_18370) ;  /* 0x0000003000004947 */ /* 0x000fea0003800000 */
[----:B------:R-:W-:Y:S05]  /*1280*/  @!P3 BRA `(.L_x_18371) ;  /* 0x000000500000b947 */ /* 0x000fea0003800000 */
[----:B-----5:R-:W-:Y:S01]  /*1290*/  FADD.FTZ R163, R139, R163 ;  /* 0x000000a38ba37221 */ /* 0x020fe20000010000 */
[----:B------:R-:W-:Y:S05]  /*12a0*/  BRA `(.L_x_18371) ;  /* 0x0000003000007947 */ /* 0x000fea0003800000 */
.L_x_18370:
[----:B-----5:R-:W-:-:S05]  /*12b0*/  HADD2.F32 R164, -RZ, R133.H1_H1 ;  /* 0x30000085ffa47230 */ /* 0x020fca0000004100 */
[----:B------:R-:W-:-:S04]  /*12c0*/  FADD.FTZ R163, R164, R163 ;  /* 0x000000a3a4a37221 */ /* 0x000fc80000010000 */
[----:B------:R-:W-:Y:S02]  /*12d0*/  @P3 FADD.FTZ R163, R139, R163 ;  /* 0x000000a38ba33221 */ /* 0x000fe40000010000 */
.L_x_18371:
[----:B------:R-:W-:Y:S01]  /*12e0*/  HADD2.F32 R164, -RZ, R182.H0_H0 ;  /* 0x200000b6ffa47230 */ /* 0x000fe20000004100 */
[----:B------:R-:W-:Y:S05]  /*12f0*/  @P4 BRA `(.L_x_18372) ;  /* 0x0000003000004947 */ /* 0x000fea0003800000 */
[----:B------:R-:W-:Y:S05]  /*1300*/  @!P3 BRA `(.L_x_18373) ;  /* 0x000000500000b947 */ /* 0x000fea0003800000 */
[----:B-----5:R-:W-:Y:S01]  /*1310*/  FADD.FTZ R164, R140, R164 ;  /* 0x000000a48ca47221 */ /* 0x020fe20000010000 */
[----:B------:R-:W-:Y:S05]  /*1320*/  BRA `(.L_x_18373) ;  /* 0x0000003000007947 */ /* 0x000fea0003800000 */
.L_x_18372:
[----:B-----5:R-:W-:-:S05]  /*1330*/  HADD2.F32 R165, -RZ, R134.H0_H0 ;  /* 0x20000086ffa57230 */ /* 0x020fca0000004100 */
[----:B------:R-:W-:-:S04]  /*1340*/  FADD.FTZ R164, R165, R164 ;  /* 0x000000a4a5a47221 */ /* 0x000fc80000010000 */
[----:B------:R-:W-:Y:S02]  /*1350*/  @P3 FADD.FTZ R164, R140, R164 ;  /* 0x000000a48ca43221 */ /* 0x000fe40000010000 */
.L_x_18373:
[----:B------:R-:W-:Y:S01]  /*1360*/  HADD2.F32 R165, -RZ, R182.H1_H1 ;  /* 0x300000b6ffa57230 */ /* 0x000fe20000004100 */
[----:B------:R-:W-:Y:S05]  /*1370*/  @P4 BRA `(.L_x_18374) ;  /* 0x0000003000004947 */ /* 0x000fea0003800000 */
[----:B------:R-:W-:Y:S05]  /*1380*/  @!P3 BRA `(.L_x_18375) ;  /* 0x000000500000b947 */ /* 0x000fea0003800000 */
[----:B-----5:R-:W-:Y:S01]  /*1390*/  FADD.FTZ R165, R141, R165 ;  /* 0x000000a58da57221 */ /* 0x020fe20000010000 */
[----:B------:R-:W-:Y:S05]  /*13a0*/  BRA `(.L_x_18375) ;  /* 0x0000003000007947 */ /* 0x000fea0003800000 */
.L_x_18374:
[----:B-----5:R-:W-:-:S05]  /*13b0*/  HADD2.F32 R166, -RZ, R134.H1_H1 ;  /* 0x30000086ffa67230 */ /* 0x020fca0000004100 */
[----:B------:R-:W-:-:S04]  /*13c0*/  FADD.FTZ R165, R166, R165 ;  /* 0x000000a5a6a57221 */ /* 0x000fc80000010000 */
[----:B------:R-:W-:Y:S02]  /*13d0*/  @P3 FADD.FTZ R165, R141, R165 ;  /* 0x000000a58da53221 */ /* 0x000fe40000010000 */
.L_x_18375:
[----:B------:R-:W-:Y:S01]  /*13e0*/  HADD2.F32 R166, -RZ, R183.H0_H0 ;  /* 0x200000b7ffa67230 */ /* 0x000fe20000004100 */
[----:B------:R-:W-:Y:S05]  /*13f0*/  @P4 BRA `(.L_x_18376) ;  /* 0x0000003000004947 */ /* 0x000fea0003800000 */
[----:B------:R-:W-:Y:S05]  /*1400*/  @!P3 BRA `(.L_x_18377) ;  /* 0x000000500000b947 */ /* 0x000fea0003800000 */
[----:B-----5:R-:W-:Y:S01]  /*1410*/  FADD.FTZ R166, R142, R166 ;  /* 0x000000a68ea67221 */ /* 0x020fe20000010000 */
[----:B------:R-:W-:Y:S05]  /*1420*/  BRA `(.L_x_18377) ;  /* 0x0000003000007947 */ /* 0x000fea0003800000 */
.L_x_18376:
[----:B-----5:R-:W-:-:S05]  /*1430*/  HADD2.F32 R167, -RZ, R135.H0_H0 ;  /* 0x20000087ffa77230 */ /* 0x020fca0000004100 */
[----:B------:R-:W-:-:S04]  /*1440*/  FADD.FTZ R166, R167, R166 ;  /* 0x000000a6a7a67221 */ /* 0x000fc80000010000 */
[----:B------:R-:W-:Y:S02]  /*1450*/  @P3 FADD.FTZ R166, R142, R166 ;  /* 0x000000a68ea63221 */ /* 0x000fe40000010000 */
.L_x_18377:
[----:B------:R-:W-:Y:S01]  /*1460*/  HADD2.F32 R167, -RZ, R183.H1_H1 ;  /* 0x300000b7ffa77230 */ /* 0x000fe20000004100 */
[----:B------:R-:W-:Y:S05]  /*1470*/  @P4 BRA `(.L_x_18378) ;  /* 0x0000003000004947 */ /* 0x000fea0003800000 */
[----:B------:R-:W-:Y:S05]  /*1480*/  @!P3 BRA `(.L_x_18379) ;  /* 0x000000500000b947 */ /* 0x000fea0003800000 */
[----:B-----5:R-:W-:Y:S01]  /*1490*/  FADD.FTZ R167, R143, R167 ;  /* 0x000000a78fa77221 */ /* 0x020fe20000010000 */
[----:B------:R-:W-:Y:S05]  /*14a0*/  BRA `(.L_x_18379) ;  /* 0x0000003000007947 */ /* 0x000fea0003800000 */
.L_x_18378:
[----:B0----5:R-:W-:-:S05]  /*14b0*/  HADD2.F32 R178, -RZ, R135.H1_H1 ;  /* 0x30000087ffb27230 */ /* 0x021fca0000004100 */
[----:B------:R-:W-:-:S04]  /*14c0*/  FADD.FTZ R167, R178, R167 ;  /* 0x000000a7b2a77221 */ /* 0x000fc80000010000 */
[----:B------:R-:W-:Y:S02]  /*14d0*/  @P3 FADD.FTZ R167, R143, R167 ;  /* 0x000000a78fa73221 */ /* 0x000fe40000010000 */
.L_x_18379:
[----:B0-----:R-:W-:-:S04]  /*14e0*/  LEA R178, P3, R177, c[0x0][0x188], 0x5 ;  /* 0x00006200b1b27a11 */ /* 0x001fc800078628ff */
[C---:B------:R-:W-:Y:S02]  /*14f0*/  LEA.HI.X R179, R177.reuse, c[0x0][0x18c], RZ, 0x5, P3 ;  /* 0x00006300b1b37a11 */ /* 0x040fe400018f2cff */
[----:B------:R-:W-:-:S03]  /*1500*/  IADD3 R177, R177, 0x20, RZ ;  /* 0x00000020b1b17810 */ /* 0x000fc60007ffe0ff */
[----:B------:R0:W-:Y:S04]  /*1510*/  STG.E.128 [R178.64], R160 ;  /* 0x000000a0b2007986 */ /* 0x0001e8000c101d04 */
[----:B------:R0:W-:Y:S02]  /*1520*/  STG.E.128 [R178.64+0x10], R164 ;  /* 0x000010a4b2007986 */ /* 0x0001e4000c101d04 */
.L_x_18363:
[----:B------:R-:W-:Y:S05]  /*1530*/  BSYNC B0 ;  /* 0x0000000000007941 */ /* 0x000fea0003800000 */
.L_x_18362:
[----:B------:R-:W-:Y:S01]  /*1540*/  BSSY B0, `(.L_x_18380) ;  /* 0x0000057000007945 */ /* 0x000fe20003800000 */
        /* <DEDUP_REMOVED lines=22> */
.L_x_18382:
[----:B-1---5:R-:W-:-:S05]  /*16b0*/  HADD2.F32 R145, -RZ, R132.H0_H0 ;  /* 0x20000084ff917230 */ /* 0x022fca0000004100 */
[----:B------:R-:W-:-:S04]  /*16c0*/  FADD.FTZ R144, R145, R144 ;  /* 0x0000009091907221 */ /* 0x000fc80000010000 */
[----:B------:R-:W-:Y:S02]  /*16d0*/  @P3 FADD.FTZ R144, R136, R144 ;  /* 0x0000009088903221 */ /* 0x000fe40000010000 */
.L_x_18383:
[----:B------:R-:W-:Y:S01]  /*16e0*/  HADD2.F32 R145, -RZ, R180.H1_H1 ;  /* 0x300000b4ff917230 */ /* 0x000fe20000004100 */
[----:B------:R-:W-:Y:S05]  /*16f0*/  @P4 BRA `(.L_x_18384) ;  /* 0x0000003000004947 */ /* 0x000fea0003800000 */
[----:B------:R-:W-:Y:S05]  /*1700*/  @!P3 BRA `(.L_x_18385) ;  /* 0x000000500000b947 */ /* 0x000fea0003800000 */
[----:B-----5:R-:W-:Y:S01]  /*1710*/  FADD.FTZ R145, R137, R145 ;  /* 0x0000009189917221 */ /* 0x020fe20000010000 */
[----:B------:R-:W-:Y:S05]  /*1720*/  BRA `(.L_x_18385) ;  /* 0x0000003000007947 */ /* 0x000fea0003800000 */
.L_x_18384:
[----:B-----5:R-:W-:-:S05]  /*1730*/  HADD2.F32 R146, -RZ, R132.H1_H1 ;  /* 0x30000084ff927230 */ /* 0x020fca0000004100 */
[----:B------:R-:W-:-:S04]  /*1740*/  FADD.FTZ R145, R146, R145 ;  /* 0x0000009192917221 */ /* 0x000fc80000010000 */
[----:B------:R-:W-:Y:S02]  /*1750*/  @P3 FADD.FTZ R145, R137, R145 ;  /* 0x0000009189913221 */ /* 0x000fe40000010000 */
.L_x_18385:
[----:B------:R-:W-:Y:S01]  /*1760*/  HADD2.F32 R146, -RZ, R181.H0_H0 ;  /* 0x200000b5ff927230 */ /* 0x000fe20000004100 */
[----:B------:R-:W-:Y:S05]  /*1770*/  @P4 BRA `(.L_x_18386) ;  /* 0x0000003000004947 */ /* 0x000fea0003800000 */
[----:B------:R-:W-:Y:S05]  /*1780*/  @!P3 BRA `(.L_x_18387) ;  /* 0x000000500000b947 */ /* 0x000fea0003800000 */
[----:B-----5:R-:W-:Y:S01]  /*1790*/  FADD.FTZ R146, R138, R146 ;  /* 0x000000928a927221 */ /* 0x020fe20000010000 */
[----:B------:R-:W-:Y:S05]  /*17a0*/  BRA `(.L_x_18387) ;  /* 0x0000003000007947 */ /* 0x000fea0003800000 */
.L_x_18386:
[----:B-----5:R-:W-:-:S05]  /*17b0*/  HADD2.F32 R147, -RZ, R133.H0_H0 ;  /* 0x20000085ff937230 */ /* 0x020fca0000004100 */
[----:B------:R-:W-:-:S04]  /*17c0*/  FADD.FTZ R146, R147, R146 ;  /* 0x0000009293927221 */ /* 0x000fc80000010000 */
[----:B------:R-:W-:Y:S02]  /*17d0*/  @P3 FADD.FTZ R146, R138, R146 ;  /* 0x000000928a923221 */ /* 0x000fe40000010000 */
.L_x_18387:
[----:B------:R-:W-:Y:S01]  /*17e0*/  HADD2.F32 R147, -RZ, R181.H1_H1 ;  /* 0x300000b5ff937230 */ /* 0x000fe20000004100 */
[----:B------:R-:W-:Y:S05]  /*17f0*/  @P4 BRA `(.L_x_18388) ;  /* 0x0000003000004947 */ /* 0x000fea0003800000 */
[----:B------:R-:W-:Y:S05]  /*1800*/  @!P3 BRA `(.L_x_18389) ;  /* 0x000000500000b947 */ /* 0x000fea0003800000 */
[----:B-----5:R-:W-:Y:S01]  /*1810*/  FADD.FTZ R147, R139, R147 ;  /* 0x000000938b937221 */ /* 0x020fe20000010000 */
[----:B------:R-:W-:Y:S05]  /*1820*/  BRA `(.L_x_18389) ;  /* 0x0000003000007947 */ /* 0x000fea0003800000 */
.L_x_18388:
[----:B-----5:R-:W-:-:S05]  /*1830*/  HADD2.F32 R148, -RZ, R133.H1_H1 ;  /* 0x30000085ff947230 */ /* 0x020fca0000004100 */
[----:B------:R-:W-:-:S04]  /*1840*/  FADD.FTZ R147, R148, R147 ;  /* 0x0000009394937221 */ /* 0x000fc80000010000 */
[----:B------:R-:W-:Y:S02]  /*1850*/  @P3 FADD.FTZ R147, R139, R147 ;  /* 0x000000938b933221 */ /* 0x000fe40000010000 */
.L_x_18389:
[----:B------:R-:W-:Y:S01]  /*1860*/  HADD2.F32 R148, -RZ, R182.H0_H0 ;  /* 0x200000b6ff947230 */ /* 0x000fe20000004100 */
[----:B------:R-:W-:Y:S05]  /*1870*/  @P4 BRA `(.L_x_18390) ;  /* 0x0000003000004947 */ /* 0x000fea0003800000 */
[----:B------:R-:W-:Y:S05]  /*1880*/  @!P3 BRA `(.L_x_18391) ;  /* 0x000000500000b947 */ /* 0x000fea0003800000 */
[----:B-----5:R-:W-:Y:S01]  /*1890*/  FADD.FTZ R148, R140, R148 ;  /* 0x000000948c947221 */ /* 0x020fe20000010000 */
[----:B------:R-:W-:Y:S05]  /*18a0*/  BRA `(.L_x_18391) ;  /* 0x0000003000007947 */ /* 0x000fea0003800000 */
.L_x_18390:
[----:B-----5:R-:W-:-:S05]  /*18b0*/  HADD2.F32 R149, -RZ, R134.H0_H0 ;  /* 0x20000086ff957230 */ /* 0x020fca0000004100 */
[----:B------:R-:W-:-:S04]  /*18c0*/  FADD.FTZ R148, R149, R148 ;  /* 0x0000009495947221 */ /* 0x000fc80000010000 */
[----:B------:R-:W-:Y:S02]  /*18d0*/  @P3 FADD.FTZ R148, R140, R148 ;  /* 0x000000948c943221 */ /* 0x000fe40000010000 */
.L_x_18391:
[----:B------:R-:W-:Y:S01]  /*18e0*/  HADD2.F32 R149, -RZ, R182.H1_H1 ;  /* 0x300000b6ff957230 */ /* 0x000fe20000004100 */
[----:B------:R-:W-:Y:S05]  /*18f0*/  @P4 BRA `(.L_x_18392) ;  /* 0x0000003000004947 */ /* 0x000fea0003800000 */
[----:B------:R-:W-:Y:S05]  /*1900*/  @!P3 BRA `(.L_x_18393) ;  /* 0x000000500000b947 */ /* 0x000fea0003800000 */
[----:B-----5:R-:W-:Y:S01]  /*1910*/  FADD.FTZ R149, R141, R149 ;  /* 0x000000958d957221 */ /* 0x020fe20000010000 */
[----:B------:R-:W-:Y:S05]  /*1920*/  BRA `(.L_x_18393) ;  /* 0x0000003000007947 */ /* 0x000fea0003800000 */
.L_x_18392:
[----:B-----5:R-:W-:-:S05]  /*1930*/  HADD2.F32 R150, -RZ, R134.H1_H1 ;  /* 0x30000086ff967230 */ /* 0x020fca0000004100 */
[----:B------:R-:W-:-:S04]  /*1940*/  FADD.FTZ R149, R150, R149 ;  /* 0x0000009596957221 */ /* 0x000fc80000010000 */
[----:B------:R-:W-:Y:S02]  /*1950*/  @P3 FADD.FTZ R149, R141, R149 ;  /* 0x000000958d953221 */ /* 0x000fe40000010000 */
.L_x_18393:
[----:B------:R-:W-:Y:S01]  /*1960*/  HADD2.F32 R150, -RZ, R183.H0_H0 ;  /* 0x200000b7ff967230 */ /* 0x000fe20000004100 */
[----:B------:R-:W-:Y:S05]  /*1970*/  @P4 BRA `(.L_x_18394) ;  /* 0x0000003000004947 */ /* 0x000fea0003800000 */
[----:B------:R-:W-:Y:S05]  /*1980*/  @!P3 BRA `(.L_x_18395) ;  /* 0x000000500000b947 */ /* 0x000fea0003800000 */
[----:B-----5:R-:W-:Y:S01]  /*1990*/  FADD.FTZ R150, R142, R150 ;  /* 0x000000968e967221 */ /* 0x020fe20000010000 */
[----:B------:R-:W-:Y:S05]  /*19a0*/  BRA `(.L_x_18395) ;  /* 0x0000003000007947 */ /* 0x000fea0003800000 */
.L_x_18394:
[----:B-----5:R-:W-:-:S05]  /*19b0*/  HADD2.F32 R151, -RZ, R135.H0_H0 ;  /* 0x20000087ff977230 */ /* 0x020fca0000004100 */
[----:B------:R-:W-:-:S04]  /*19c0*/  FADD.FTZ R150, R151, R150 ;  /* 0x0000009697967221 */ /* 0x000fc80000010000 */
[----:B------:R-:W-:Y:S02]  /*19d0*/  @P3 FADD.FTZ R150, R142, R150 ;  /* 0x000000968e963221 */ /* 0x000fe40000010000 */
.L_x_18395:
[----:B------:R-:W-:Y:S01]  /*19e0*/  HADD2.F32 R151, -RZ, R183.H1_H1 ;  /* 0x300000b7ff977230 */ /* 0x000fe20000004100 */
[----:B------:R-:W-:Y:S05]  /*19f0*/  @P4 BRA `(.L_x_18396) ;  /* 0x0000003000004947 */ /* 0x000fea0003800000 */
[----:B------:R-:W-:Y:S05]  /*1a00*/  @!P3 BRA `(.L_x_18397) ;  /* 0x000000500000b947 */ /* 0x000fea0003800000 */
[----:B-----5:R-:W-:Y:S01]  /*1a10*/  FADD.FTZ R151, R143, R151 ;  /* 0x000000978f977221 */ /* 0x020fe20000010000 */
[----:B------:R-:W-:Y:S05]  /*1a20*/  BRA `(.L_x_18397) ;  /* 0x0000003000007947 */ /* 0x000fea0003800000 */
.L_x_18396:
[----:B0----5:R-:W-:-:S05]  /*1a30*/  HADD2.F32 R178, -RZ, R135.H1_H1 ;  /* 0x30000087ffb27230 */ /* 0x021fca0000004100 */
[----:B------:R-:W-:-:S04]  /*1a40*/  FADD.FTZ R151, R178, R151 ;  /* 0x00000097b2977221 */ /* 0x000fc80000010000 */
[----:B------:R-:W-:Y:S02]  /*1a50*/  @P3 FADD.FTZ R151, R143, R151 ;  /* 0x000000978f973221 */ /* 0x000fe40000010000 */
.L_x_18397:
[----:B0-----:R-:W-:-:S04]  /*1a60*/  LEA R178, P3, R177, c[0x0][0x188], 0x5 ;  /* 0x00006200b1b27a11 */ /* 0x001fc800078628ff */
[C---:B------:R-:W-:Y:S02]  /*1a70*/  LEA.HI.X R179, R177.reuse, c[0x0][0x18c], RZ, 0x5, P3 ;  /* 0x00006300b1b37a11 */ /* 0x040fe400018f2cff */
[----:B------:R-:W-:-:S03]  /*1a80*/  IADD3 R177, R177, 0x20, RZ ;  /* 0x00000020b1b17810 */ /* 0x000fc60007ffe0ff */
[----:B------:R0:W-:Y:S04]  /*1a90*/  STG.E.128 [R178.64], R144 ;  /* 0x00000090b2007986 */ /* 0x0001e8000c101d04 */
[----:B------:R0:W-:Y:S02]  /*1aa0*/  STG.E.128 [R178.64+0x10], R148 ;  /* 0x00001094b2007986 */ /* 0x0001e4000c101d04 */
.L_x_18381:
[----:B------:R-:W-:Y:S05]  /*1ab0*/  BSYNC B0 ;  /* 0x0000000000007941 */ /* 0x000fea0003800000 */
.L_x_18380:
        /* <DEDUP_REMOVED lines=23> */
.L_x_18400:
[----:B-1---5:R-:W-:-:S05]  /*1c30*/  HADD2.F32 R169, -RZ, R132.H0_H0 ;  /* 0x20000084ffa97230 */ /* 0x022fca0000004100 */
[----:B------:R-:W-:-:S04]  /*1c40*/  FADD.FTZ R168, R169, R168 ;  /* 0x000000a8a9a87221 */ /* 0x000fc80000010000 */
[----:B------:R-:W-:Y:S02]  /*1c50*/  @P3 FADD.FTZ R168, R136, R168 ;  /* 0x000000a888a83221 */ /* 0x000fe40000010000 */
.L_x_18401:
[----:B------:R-:W-:Y:S01]  /*1c60*/  HADD2.F32 R169, -RZ, R180.H1_H1 ;  /* 0x300000b4ffa97230 */ /* 0x000fe20000004100 */
[----:B------:R-:W-:Y:S05]  /*1c70*/  @P4 BRA `(.L_x_18402) ;  /* 0x0000003000004947 */ /* 0x000fea0003800000 */
[----:B------:R-:W-:Y:S05]  /*1c80*/  @!P3 BRA `(.L_x_18403) ;  /* 0x000000500000b947 */ /* 0x000fea0003800000 */
[----:B-----5:R-:W-:Y:S01]  /*1c90*/  FADD.FTZ R169, R137, R169 ;  /* 0x000000a989a97221 */ /* 0x020fe20000010000 */
[----:B------:R-:W-:Y:S05]  /*1ca0*/  BRA `(.L_x_18403) ;  /* 0x0000003000007947 */ /* 0x000fea0003800000 */
.L_x_18402:
[----:B-----5:R-:W-:-:S05]  /*1cb0*/  HADD2.F32 R170, -RZ, R132.H1_H1 ;  /* 0x30000084ffaa7230 */ /* 0x020fca0000004100 */
[----:B------:R-:W-:-:S04]  /*1cc0*/  FADD.FTZ R169, R170, R169 ;  /* 0x000000a9aaa97221 */ /* 0x000fc80000010000 */
[----:B------:R-:W-:Y:S02]  /*1cd0*/  @P3 FADD.FTZ R169, R137, R169 ;  /* 0x000000a989a93221 */ /* 0x000fe40000010000 */
.L_x_18403:
[----:B------:R-:W-:Y:S01]  /*1ce0*/  HADD2.F32 R170, -RZ, R181.H0_H0 ;  /* 0x200000b5ffaa7230 */ /* 0x000fe20000004100 */
[----:B------:R-:W-:Y:S05]  /*1cf0*/  @P4 BRA `(.L_x_18404) ;  /* 0x0000003000004947 */ /* 0x000fea0003800000 */
[----:B------:R-:W-:Y:S05]  /*1d00*/  @!P3 BRA `(.L_x_18405) ;  /* 0x000000500000b947 */ /* 0x000fea0003800000 */
[----:B-----5:R-:W-:Y:S01]  /*1d10*/  FADD.FTZ R170, R138, R170 ;  /* 0x000000aa8aaa7221 */ /* 0x020fe20000010000 */
[----:B------:R-:W-:Y:S05]  /*1d20*/  BRA `(.L_x_18405) ;  /* 0x0000003000007947 */ /* 0x000fea0003800000 */
.L_x_18404:
[----:B-----5:R-:W-:-:S05]  /*1d30*/  HADD2.F32 R171, -RZ, R133.H0_H0 ;  /* 0x20000085ffab7230 */ /* 0x020fca0000004100 */
[----:B------:R-:W-:-:S04]  /*1d40*/  FADD.FTZ R170, R171, R170 ;  /* 0x000000aaabaa7221 */ /* 0x000fc80000010000 */
[----:B------:R-:W-:Y:S02]  /*1d50*/  @P3 FADD.FTZ R170, R138, R170 ;  /* 0x000000aa8aaa3221 */ /* 0x000fe40000010000 */
.L_x_18405:
[----:B------:R-:W-:Y:S01]  /*1d60*/  HADD2.F32 R171, -RZ, R181.H1_H1 ;  /* 0x300000b5ffab7230 */ /* 0x000fe20000004100 */
[----:B------:R-:W-:Y:S05]  /*1d70*/  @P4 BRA `(.L_x_18406) ;  /* 0x0000003000004947 */ /* 0x000fea0003800000 */
[----:B------:R-:W-:Y:S05]  /*1d80*/  @!P3 BRA `(.L_x_18407) ;  /* 0x000000500000b947 */ /* 0x000fea0003800000 */
[----:B-----5:R-:W-:Y:S01]  /*1d90*/  FADD.FTZ R171, R139, R171 ;  /* 0x000000ab8bab7221 */ /* 0x020fe20000010000 */
[----:B------:R-:W-:Y:S05]  /*1da0*/  BRA `(.L_x_18407) ;  /* 0x0000003000007947 */ /* 0x000fea0003800000 */
.L_x_18406:
[----:B-----5:R-:W-:-:S05]  /*1db0*/  HADD2.F32 R172, -RZ, R133.H1_H1 ;  /* 0x30000085ffac7230 */ /* 0x020fca0000004100 */
[----:B------:R-:W-:-:S04]  /*1dc0*/  FADD.FTZ R171, R172, R171 ;  /* 0x000000abacab7221 */ /* 0x000fc80000010000 */
[----:B------:R-:W-:Y:S02]  /*1dd0*/  @P3 FADD.FTZ R171, R139, R171 ;  /* 0x000000ab8bab3221 */ /* 0x000fe40000010000 */
.L_x_18407:
[----:B------:R-:W-:Y:S01]  /*1de0*/  HADD2.F32 R172, -RZ, R182.H0_H0 ;  /* 0x200000b6ffac7230 */ /* 0x000fe20000004100 */
[----:B------:R-:W-:Y:S05]  /*1df0*/  @P4 BRA `(.L_x_18408) ;  /* 0x0000003000004947 */ /* 0x000fea0003800000 */
[----:B------:R-:W-:Y:S05]  /*1e00*/  @!P3 BRA `(.L_x_18409) ;  /* 0x000000500000b947 */ /* 0x000fea0003800000 */
[----:B-----5:R-:W-:Y:S01]  /*1e10*/  FADD.FTZ R172, R140, R172 ;  /* 0x000000ac8cac7221 */ /* 0x020fe20000010000 */
[----:B------:R-:W-:Y:S05]  /*1e20*/  BRA `(.L_x_18409) ;  /* 0x0000003000007947 */ /* 0x000fea0003800000 */
.L_x_18408:
[----:B-----5:R-:W-:-:S05]  /*1e30*/  HADD2.F32 R173, -RZ, R134.H0_H0 ;  /* 0x20000086ffad7230 */ /* 0x020fca0000004100 */
[----:B------:R-:W-:-:S04]  /*1e40*/  FADD.FTZ R172, R173, R172 ;  /* 0x000000acadac7221 */ /* 0x000fc80000010000 */
[----:B------:R-:W-:Y:S02]  /*1e50*/  @P3 FADD.FTZ R172, R140, R172 ;  /* 0x000000ac8cac3221 */ /* 0x000fe40000010000 */
.L_x_18409:
[----:B------:R-:W-:Y:S01]  /*1e60*/  HADD2.F32 R173, -RZ, R182.H1_H1 ;  /* 0x300000b6ffad7230 */ /* 0x000fe20000004100 */
[----:B------:R-:W-:Y:S05]  /*1e70*/  @P4 BRA `(.L_x_18410) ;  /* 0x0000003000004947 */ /* 0x000fea0003800000 */
[----:B------:R-:W-:Y:S05]  /*1e80*/  @!P3 BRA `(.L_x_18411) ;  /* 0x000000500000b947 */ /* 0x000fea0003800000 */
[----:B-----5:R-:W-:Y:S01]  /*1e90*/  FADD.FTZ R173, R141, R173 ;  /* 0x000000ad8dad7221 */ /* 0x020fe20000010000 */
[----:B------:R-:W-:Y:S05]  /*1ea0*/  BRA `(.L_x_18411) ;  /* 0x0000003000007947 */ /* 0x000fea0003800000 */
.L_x_18410:
[----:B-----5:R-:W-:-:S05]  /*1eb0*/  HADD2.F32 R174, -RZ, R134.H1_H1 ;  /* 0x30000086ffae7230 */ /* 0x020fca0000004100 */
[----:B------:R-:W-:-:S04]  /*1ec0*/  FADD.FTZ R173, R174, R173 ;  /* 0x000000adaead7221 */ /* 0x000fc80000010000 */
[----:B------:R-:W-:Y:S02]  /*1ed0*/  @P3 FADD.FTZ R173, R141, R173 ;  /* 0x000000ad8dad3221 */ /* 0x000fe40000010000 */
.L_x_18411:
[----:B------:R-:W-:Y:S01]  /*1ee0*/  HADD2.F32 R174, -RZ, R183.H0_H0 ;  /* 0x200000b7ffae7230 */ /* 0x000fe20000004100 */
[----:B------:R-:W-:Y:S05]  /*1ef0*/  @P4 BRA `(.L_x_18412) ;  /* 0x0000003000004947 */ /* 0x000fea0003800000 */
[----:B------:R-:W-:Y:S05]  /*1f00*/  @!P3 BRA `(.L_x_18413) ;  /* 0x000000500000b947 */ /* 0x000fea0003800000 */
[----:B-----5:R-:W-:Y:S01]  /*1f10*/  FADD.FTZ R174, R142, R174 ;  /* 0x000000ae8eae7221 */ /* 0x020fe20000010000 */
[----:B------:R-:W-:Y:S05]  /*1f20*/  BRA `(.L_x_18413) ;  /* 0x0000003000007947 */ /* 0x000fea0003800000 */
.L_x_18412:
[----:B-----5:R-:W-:-:S05]  /*1f30*/  HADD2.F32 R175, -RZ, R135.H0_H0 ;  /* 0x20000087ffaf7230 */ /* 0x020fca0000004100 */
[----:B------:R-:W-:-:S04]  /*1f40*/  FADD.FTZ R174, R175, R174 ;  /* 0x000000aeafae7221 */ /* 0x000fc80000010000 */
[----:B------:R-:W-:Y:S02]  /*1f50*/  @P3 FADD.FTZ R174, R142, R174 ;  /* 0x000000ae8eae3221 */ /* 0x000fe40000010000 */
.L_x_18413:
[----:B------:R-:W-:Y:S01]  /*1f60*/  HADD2.F32 R175, -RZ, R183.H1_H1 ;  /* 0x300000b7ffaf7230 */ /* 0x000fe20000004100 */
[----:B------:R-:W-:Y:S05]  /*1f70*/  @P4 BRA `(.L_x_18414) ;  /* 0x0000003000004947 */ /* 0x000fea0003800000 */
[----:B------:R-:W-:Y:S05]  /*1f80*/  @!P3 BRA `(.L_x_18415) ;  /* 0x000000500000b947 */ /* 0x000fea0003800000 */
[----:B-----5:R-:W-:Y:S01]  /*1f90*/  FADD.FTZ R175, R143, R175 ;  /* 0x000000af8faf7221 */ /* 0x020fe20000010000 */
[----:B------:R-:W-:Y:S05]  /*1fa0*/  BRA `(.L_x_18415) ;  /* 0x0000003000007947 */ /* 0x000fea0003800000 */
.L_x_18414:
[----:B0----5:R-:W-:-:S05]  /*1fb0*/  HADD2.F32 R178, -RZ, R135.H1_H1 ;  /* 0x30000087ffb27230 */ /* 0x021fca0000004100 */
[----:B------:R-:W-:-:S04]  /*1fc0*/  FADD.FTZ R175, R178, R175 ;  /* 0x000000afb2af7221 */ /* 0x000fc80000010000 */
[----:B------:R-:W-:Y:S02]  /*1fd0*/  @P3 FADD.FTZ R175, R143, R175 ;  /* 0x000000af8faf3221 */ /* 0x000fe40000010000 */
.L_x_18415:
[----:B0-----:R-:W-:-:S04]  /*1fe0*/  LEA R178, P3, R177, c[0x0][0x188], 0x5 ;  /* 0x00006200b1b27a11 */ /* 0x001fc800078628ff */
[----:B------:R-:W-:-:S05]  /*1ff0*/  LEA.HI.X R179, R177, c[0x0][0x18c], RZ, 0x5, P3 ;  /* 0x00006300b1b37a11 */ /* 0x000fca00018f2cff */
[----:B------:R0:W-:Y:S04]  /*2000*/  STG.E.128 [R178.64], R168 ;  /* 0x000000a8b2007986 */ /* 0x0001e8000c101d04 */
[----:B------:R0:W-:Y:S02]  /*2010*/  STG.E.128 [R178.64+0x10], R172 ;  /* 0x000010acb2007986 */ /* 0x0001e4000c101d04 */
.L_x_18399:
[----:B------:R-:W-:Y:S05]  /*2020*/  BSYNC B0 ;  /* 0x0000000000007941 */ /* 0x000fea0003800000 */
.L_x_18398:
        /* <DEDUP_REMOVED lines=39> */
.L_x_18428:
        /* <DEDUP_REMOVED lines=85> */
.L_x_18429:
        /* <DEDUP_REMOVED lines=34> */
[--C-:B------:R-:W-:Y:S02]  /*2a10*/  FADD.FTZ R193, R158, -R181.reuse ;  /* 0x800000b59ec17221 */ /* 0x100fe40000010000 */
[----:B------:R-:W-:Y:S01]  /*2a20*/  FADD.FTZ R195, R159, -R181 ;  /* 0x800000b59fc37221 */ /* 0x000fe20000010000 */
[----:B------:R-:W-:Y:S01]  /*2a30*/  F2FP.PACK_AB R177, R179, R178 ;  /* 0x000000b2b3b1723e */ /* 0x000fe200000000ff */
[----:B------:R-:W-:Y:S02]  /*2a40*/  FFMA.FTZ R186, R24, R189, R8 ;  /* 0x000000bd18ba7223 */ /* 0x000fe40000010008 */
[----:B------:R-:W-:-:S02]  /*2a50*/  FFMA.FTZ R187, R25, R188, R9 ;  /* 0x000000bc19bb7223 */ /* 0x000fc40000010009 */
[C---:B------:R-:W-:Y:S02]  /*2a60*/  FMUL.FTZ R193, R180.reuse, R193 ;  /* 0x000000c1b4c17220 */ /* 0x040fe40000410000 */
[----:B------:R-:W-:Y:S01]  /*2a70*/  FMUL.FTZ R192, R180, R195 ;  /* 0x000000c3b4c07220 */ /* 0x000fe20000410000 */
[----:B------:R-:W-:Y:S01]  /*2a80*/  F2FP.PACK_AB R178, R187, R186 ;  /* 0x000000babbb2723e */ /* 0x000fe200000000ff */
[----:B------:R-:W-:Y:S01]  /*2a90*/  HFMA2.MMA R186, -RZ, RZ, 0, 9.5367431640625e-07 ;  /* 0x00000010ffba7435 */ /* 0x000fe200000001ff */
        /* <DEDUP_REMOVED lines=20> */
.L_x_18419:
[----:B------:R-:W-:Y:S05]  /*2be0*/  BSYNC B0 ;  /* 0x0000000000007941 */ /* 0x000fea0003800000 */
.L_x_18418:
        /* <DEDUP_REMOVED lines=21> */
[----:B------:R-:W-:Y:S01]  /*2d40*/  F2FP.PACK_AB R176, R177, R176 ;  /* 0x000000b0b1b0723e */ /* 0x000fe200000000ff */
[----:B------:R-:W-:-:S02]  /*2d50*/  FFMA.FTZ R178, R54, R185, R38 ;  /* 0x000000b936b27223 */ /* 0x000fc40000010026 */
        /* <DEDUP_REMOVED lines=8> */
[----:B------:R-:W-:Y:S01]  /*2de0*/  MOV R186, 0x10 ;  /* 0x0000001000ba7802 */ /* 0x000fe20000000f00 */
        /* <DEDUP_REMOVED lines=17> */
.L_x_18421:
[----:B------:R-:W-:Y:S05]  /*2f00*/  BSYNC B0 ;  /* 0x0000000000007941 */ /* 0x000fea0003800000 */
.L_x_18420:
        /* <DEDUP_REMOVED lines=27> */
[----:B------:R-:W-:Y:S01]  /*30c0*/  HFMA2.MMA R186, -RZ, RZ, 0, 9.5367431640625e-07 ;  /* 0x00000010ffba7435 */ /* 0x000fe200000001ff */
        /* <DEDUP_REMOVED lines=20> */
.L_x_18423:
[----:B------:R-:W-:Y:S05]  /*3210*/  BSYNC B0 ;  /* 0x0000000000007941 */ /* 0x000fea0003800000 */
.L_x_18422:
        /* <DEDUP_REMOVED lines=47> */
.L_x_18425:
[----:B------:R-:W-:Y:S05]  /*3510*/  BSYNC B0 ;  /* 0x0000000000007941 */ /* 0x000fea0003800000 */
.L_x_18424:
[----:B------:R-:W-:-:S10]  /*3520*/  HFMA2.MMA R3, -RZ, RZ, 0, 2.384185791015625e-07 ;  /* 0x00000004ff037435 */ /* 0x000fd400000001ff */
[----:B------:R-:W-:-:S05]  /*3530*/  IMAD R2, R3, c[0x0][0x160], R2 ;  /* 0x0000580003027a24 */ /* 0x000fca00078e0202 */
[----:B------:R-:W-:-:S13]  /*3540*/  ISETP.GE.AND P3, PT, R2, c[0x0][0x164], PT ;  /* 0x0000590002007a0c */ /* 0x000fda0003f66270 */
[----:B01---5:R-:W-:Y:S01]  /*3550*/  @P3 CALL.REL.NOINC `(.L_x_18426) ;  /* 0x0000001000003944 */ /* 0x023fe20003c00000 */
[----:B------:R-:W-:Y:S05]  /*3560*/  BRA `(.L_x_18427) ;  /* 0xffffd45000007947 */ /* 0x000fea000383ffff */
.L_x_18426:
[----:B------:R-:W-:Y:S05]  /*3570*/  EXIT ;  /* 0x000000000000794d */ /* 0x000fea0003800000 */
.L_x_18416:
[----:B------:R-:W-:Y:S01]  /*3580*/  HFMA2.MMA R181, -RZ, RZ, 0, 1.847743988037109375e-06 ;  /* 0x0000001fffb57435 */ /* 0x000fe200000001ff */
[----:B------:R-:W-:Y:S02]  /*3590*/  MOV R184, 0x1 ;  /* 0x0000000100b87802 */ /* 0x000fe40000000f00 */
[----:B------:R-:W-:Y:S02]  /*35a0*/  MOV R186, 0xffffffff ;  /* 0xffffffff00ba7802 */ /* 0x000fe40000000f00 */
[----:B------:R-:W-:Y:S02]  /*35b0*/  MOV R178, 0x35d0 ;  /* 0x000035d000b27802 */ /* 0x000fe40000000f00 */
[----:B-----5:R-:W-:Y:S05]  /*35c0*/  CALL.REL.NOINC `($__internal_56_$__cuda_sm70_shflsync_bfly_p) ;  /* 0x000007c000007944 */ /* 0x020fea0003c00000 */
[----:B-1----:R-:W-:Y:S01]  /*35d0*/  MOV R176, R181 ;  /* 0x000000b500b07202 */ /* 0x002fe20000000f00 */
[----:B0-----:R-:W-:Y:S05]  /*35e0*/  BRA `(.L_x_18428) ;  /* 0xffffecb000007947 */ /* 0x001fea000383ffff */
.L_x_18417:
[----:B------:R-:W-:Y:S01]  /*35f0*/  HFMA2.MMA R184, -RZ, RZ, 0, 1.1920928955078125e-07 ;  /* 0x00000002ffb87435 */ /* 0x000fe200000001ff */
[----:B------:R-:W-:Y:S02]  /*3600*/  MOV R181, 0x1f ;  /* 0x0000001f00b57802 */ /* 0x000fe40000000f00 */
[----:B------:R-:W-:Y:S02]  /*3610*/  MOV R186, 0xffffffff ;  /* 0xffffffff00ba7802 */ /* 0x000fe40000000f00 */
[----:B------:R-:W-:-:S02]  /*3620*/  MOV R178, 0x3640 ;  /* 0x0000364000b27802 */ /* 0x000fc40000000f00 */
[----:B-----5:R-:W-:Y:S05]  /*3630*/  CALL.REL.NOINC `($__internal_56_$__cuda_sm70_shflsync_bfly_p) ;  /* 0x0000075000007944 */ /* 0x020fea0003c00000 */
[----:B0-----:R-:W-:Y:S01]  /*3640*/  HFMA2.MMA R184, -RZ, RZ, 0, 2.384185791015625e-07 ;  /* 0x00000004ffb87435 */ /* 0x001fe200000001ff */
[----:B-1----:R-:W-:Y:S01]  /*3650*/  FADD.FTZ R177, R177, R181 ;  /* 0x000000b5b1b17221 */ /* 0x002fe20000010000 */
[----:B------:R-:W-:-:S02]  /*3660*/  MOV R181, 0x1f ;  /* 0x0000001f00b57802 */ /* 0x000fc40000000f00 */
[----:B------:R-:W-:Y:S02]  /*3670*/  MOV R186, 0xffffffff ;  /* 0xffffffff00ba7802 */ /* 0x000fe40000000f00 */
[----:B------:R-:W-:Y:S02]  /*3680*/  MOV R178, 0x36a0 ;  /* 0x000036a000b27802 */ /* 0x000fe40000000f00 */
[----:B------:R-:W-:Y:S05]  /*3690*/  CALL.REL.NOINC `($__internal_56_$__cuda_sm70_shflsync_bfly_p) ;  /* 0x000006f000007944 */ /* 0x000fea0003c00000 */
[----:B0-----:R-:W-:Y:S01]  /*36a0*/  HFMA2.MMA R184, -RZ, RZ, 0, 4.76837158203125e-07 ;  /* 0x00000008ffb87435 */ /* 0x001fe200000001ff */
[----:B-1----:R-:W-:Y:S01]  /*36b0*/  FADD.FTZ R177, R177, R181 ;  /* 0x000000b5b1b17221 */ /* 0x002fe20000010000 */
[----:B------:R-:W-:Y:S02]  /*36c0*/  MOV R181, 0x1f ;  /* 0x0000001f00b57802 */ /* 0x000fe40000000f00 */
[----:B------:R-:W-:Y:S02]  /*36d0*/  MOV R186, 0xffffffff ;  /* 0xffffffff00ba7802 */ /* 0x000fe40000000f00 */
[----:B------:R-:W-:Y:S02]  /*36e0*/  MOV R178, 0x3700 ;  /* 0x0000370000b27802 */ /* 0x000fe40000000f00 */
[----:B------:R-:W-:Y:S05]  /*36f0*/  CALL.REL.NOINC `($__internal_56_$__cuda_sm70_shflsync_bfly_p) ;  /* 0x0000069000007944 */ /* 0x000fea0003c00000 */
[----:B0-----:R-:W-:Y:S01]  /*3700*/  HFMA2.MMA R184, -RZ, RZ, 0, 9.5367431640625e-07 ;  /* 0x00000010ffb87435 */ /* 0x001fe200000001ff */
[----:B-1----:R-:W-:Y:S01]  /*3710*/  FADD.FTZ R177, R177, R181 ;  /* 0x000000b5b1b17221 */ /* 0x002fe20000010000 */
[----:B------:R-:W-:-:S02]  /*3720*/  MOV R181, 0x1f ;  /* 0x0000001f00b57802 */ /* 0x000fc40000000f00 */
[----:B------:R-:W-:Y:S02]  /*3730*/  MOV R186, 0xffffffff ;  /* 0xffffffff00ba7802 */ /* 0x000fe40000000f00 */
[----:B------:R-:W-:Y:S02]  /*3740*/  MOV R178, 0x3760 ;  /* 0x0000376000b27802 */ /* 0x000fe40000000f00 */
[----:B------:R-:W-:Y:S05]  /*3750*/  CALL.REL.NOINC `($__internal_56_$__cuda_sm70_shflsync_bfly_p) ;  /* 0x0000063000007944 */ /* 0x000fea0003c00000 */
        /* <DEDUP_REMOVED lines=72> */
[----:B------:R-:W-:Y:S05]  /*3be0*/  CALL.REL.NOINC `($__internal_56_$__cuda_sm70_shflsync_bfly_p) ;  /* 0x000001a000007944 */ /* 0x000fea0003c00000 */
[----:B0-----:R-:W-:Y:S01]  /*3bf0*/  HFMA2.MMA R184, -RZ, RZ, 0, 1.1920928955078125e-07 ;  /* 0x00000002ffb87435 */ /* 0x001fe200000001ff */
[----:B-1----:R-:W-:Y:S01]  /*3c00*/  FADD.FTZ R177, R180, R181 ;  /* 0x000000b5b4b17221 */ /* 0x002fe20000010000 */
[----:B------:R-:W-:Y:S02]  /*3c10*/  MOV R181, 0x1f ;  /* 0x0000001f00b57802 */ /* 0x000fe40000000f00 */
[----:B------:R-:W-:Y:S02]  /*3c20*/  MOV R186, 0xffffffff ;  /* 0xffffffff00ba7802 */ /* 0x000fe40000000f00 */
[----:B------:R-:W-:Y:S02]  /*3c30*/  MOV R178, 0x3c50 ;  /* 0x00003c5000b27802 */ /* 0x000fe40000000f00 */
[----:B------:R-:W-:Y:S05]  /*3c40*/  CALL.REL.NOINC `($__internal_56_$__cuda_sm70_shflsync_bfly_p) ;  /* 0x0000014000007944 */ /* 0x000fea0003c00000 */
[----:B0-----:R-:W-:Y:S01]  /*3c50*/  HFMA2.MMA R184, -RZ, RZ, 0, 2.384185791015625e-07 ;  /* 0x00000004ffb87435 */ /* 0x001fe200000001ff */
[----:B-1----:R-:W-:Y:S01]  /*3c60*/  FADD.FTZ R177, R177, R181 ;  /* 0x000000b5b1b17221 */ /* 0x002fe20000010000 */
[----:B------:R-:W-:Y:S02]  /*3c70*/  MOV R181, 0x1f ;  /* 0x0000001f00b57802 */ /* 0x000fe40000000f00 */
[----:B------:R-:W-:-:S02]  /*3c80*/  MOV R186, 0xffffffff ;  /* 0xffffffff00ba7802 */ /* 0x000fc40000000f00 */
        /* <DEDUP_REMOVED lines=8> */
[----:B-1----:R-:W-:Y:S01]  /*3d10*/  FADD.FTZ R182, R177, R181 ;  /* 0x000000b5b1b67221 */ /* 0x002fe20000010000 */
[----:B0-----:R-:W-:Y:S01]  /*3d20*/  HFMA2.MMA R184, -RZ, RZ, 0, 9.5367431640625e-07 ;  /* 0x00000010ffb87435 */ /* 0x001fe200000001ff */
[----:B------:R-:W-:Y:S02]  /*3d30*/  MOV R181, 0x1f ;  /* 0x0000001f00b57802 */ /* 0x000fe40000000f00 */
[----:B------:R-:W-:-:S02]  /*3d40*/  MOV R186, 0xffffffff ;  /* 0xffffffff00ba7802 */ /* 0x000fc40000000f00 */
[----:B------:R-:W-:Y:S02]  /*3d50*/  MOV R177, R182 ;  /* 0x000000b600b17202 */ /* 0x000fe40000000f00 */
[----:B------:R-:W-:Y:S02]  /*3d60*/  MOV R178, 0x3d80 ;  /* 0x00003d8000b27802 */ /* 0x000fe40000000f00 */
[----:B------:R-:W-:Y:S05]  /*3d70*/  CALL.REL.NOINC `($__internal_56_$__cuda_sm70_shflsync_bfly_p) ;  /* 0x0000001000007944 */ /* 0x000fea0003c00000 */
[----:B01----:R-:W-:Y:S05]  /*3d80*/  BRA `(.L_x_18429) ;  /* 0xffffea6000007947 */ /* 0x003fea000383ffff */
        .weak           $__internal_56_$__cuda_sm70_shflsync_bfly_p
        .type           $__internal_56_$__cuda_sm70_shflsync_bfly_p,@function
        .size           $__internal_56_$__cuda_sm70_shflsync_bfly_p,(.L_x_26546 - $__internal_56_$__cuda_sm70_shflsync_bfly_p)
$__internal_56_$__cuda_sm70_shflsync_bfly_p:
[----:B------:R-:W-:Y:S01]  /*3d90*/  HFMA2.MMA R179, -RZ, RZ, 0, 0 ;  /* 0x00000000ffb37435 */ /* 0x000fe200000001ff */
[----:B------:R-:W-:Y:S04]  /*3da0*/  WARPSYNC R186 ;  /* 0x000000ba00007348 */ /* 0x000fe80003800000 */
[----:B------:R0:W1:Y:S01]  /*3db0*/  SHFL.BFLY PT, R181, R177, R184, R181 ;  /* 0x0c0000b8b1b57389 */ /* 0x00006200000e00b5 */
[----:B------:R-:W-:Y:S05]  /*3dc0*/  RET.REL.NODEC R178 `(_ZN10layer_norm31ln_parallel_residual_fwd_kernelINS_13Kernel_traitsIf6__halffS2_fjLj1024ELj1ELj4ELj1ELj16ENS_18Kernel_traits_baseILj1024EfS2_fS2_fjLj128EEEEELb0ELb0ELb0EEEvNS_9FwdParamsE) ;  /* 0xffffc230b2007950 */ /* 0x000fea0003c3ffff */
.L_x_18430:
        /* <DEDUP_REMOVED lines=11> */
.L_x_26546:


//--------------------- .text._ZN10layer_norm31ln_parallel_residual_fwd_kernelINS_13Kernel_traitsIf6__halffS2_fjLj1024ELj1ELj4ELj1ELj16ENS_18Kernel_traits_baseILj1024EfS2_fS2_fjLj128EEEEELb0ELb0ELb1EEEvNS_9FwdParamsE --------------------------
	.section	.text._ZN10layer_norm31ln_parallel_residual_fwd_kernelINS_13Kernel_traitsIf6__halffS2_fjLj1024ELj1ELj4ELj1ELj16ENS_18Kernel_traits_baseILj1024EfS2_fS2_fjLj128EEEEELb0ELb0ELb1EEEvNS_9FwdParamsE,"ax",@progbits
	.sectioninfo	@"SHI_REGISTERS=205"
	.align	128
        .global         _ZN10layer_norm31ln_parallel_residual_fwd_kernelINS_13Kernel_traitsIf6__halffS2_fjLj1024ELj1ELj4ELj1ELj16ENS_18Kernel_traits_baseILj1024EfS2_fS2_fjLj128EEEEELb0ELb0ELb1EEEvNS_9FwdParamsE
        .type           _ZN10layer_norm31ln_parallel_residual_fwd_kernelINS_13Kernel_traitsIf6__halffS2_fjLj1024ELj1ELj4ELj1ELj16ENS_18Kernel_traits_baseILj1024EfS2_fS2_fjLj128EEEEELb0ELb0ELb1EEEvNS_9FwdParamsE,@function
        .size           _ZN10layer_norm31ln_parallel_residual_fwd_kernelINS_13Kernel_traitsIf6__halffS2_fjLj1024ELj1ELj4ELj1ELj16ENS_18Kernel_traits_baseILj1024EfS2_fS2_fjLj128EEEEELb0ELb0ELb1EEEvNS_9FwdParamsE,(.L_x_26547 - _ZN10layer_norm31ln_parallel_residual_fwd_kernelINS_13Kernel_traitsIf6__halffS2_fjLj1024ELj1ELj4ELj1ELj16ENS_18Kernel_traits_baseILj1024EfS2_fS2_fjLj128EEEEELb0ELb0ELb1EEEvNS_9FwdParamsE)
        .other          _ZN10layer_norm31ln_parallel_residual_fwd_kernelINS_13Kernel_traitsIf6__halffS2_fjLj1024ELj1ELj4ELj1ELj16ENS_18Kernel_traits_baseILj1024EfS2_fS2_fjLj128EEEEELb0ELb0ELb1EEEvNS_9FwdParamsE,@"STO_CUDA_ENTRY STV_DEFAULT"
_ZN10layer_norm31ln_parallel_residual_fwd_kernelINS_13Kernel_traitsIf6__halffS2_fjLj1024ELj1ELj4ELj1ELj16ENS_18Kernel_traits_baseILj1024EfS2_fS2_fjLj128EEEEELb0ELb0ELb1EEEvNS_9FwdParamsE:
.text._ZN10layer_norm31ln_parallel_residual_fwd_kernelINS_13Kernel_traitsIf6__halffS2_fjLj1024ELj1ELj4ELj1ELj16ENS_18Kernel_traits_baseILj1024EfS2_fS2_fjLj128EEEEELb0ELb0ELb1EEEvNS_9FwdParamsE:
        /* <DEDUP_REMOVED lines=90> */
.L_x_18498:
        /* <DEDUP_REMOVED lines=25> */
.L_x_18431:
[----:B0----5:R-:W-:-:S05]  /*0730*/  HADD2.F32 R3, -RZ, R132.H0_H0 ;  /* 0x20000084ff037230 */ /* 0x021fca0000004100 */
[----:B------:R-:W-:-:S04]  /*0740*/  FADD.FTZ R144, R144, R3 ;  /* 0x0000000390907221 */ /* 0x000fc80000010000 */
[----:B------:R-:W-:Y:S02]  /*0750*/  @P1 FADD.FTZ R144, R136, R144 ;  /* 0x0000009088901221 */ /* 0x000fe40000010000 */
.L_x_18432:
[----:B------:R-:W-:Y:S01]  /*0760*/  HADD2.F32 R145, -RZ, R152.H1_H1 ;  /* 0x30000098ff917230 */ /* 0x000fe20000004100 */
[----:B------:R-:W-:Y:S05]  /*0770*/  @P2 BRA `(.L_x_18433) ;  /* 0x0000003000002947 */ /* 0x000fea0003800000 */
[----:B------:R-:W-:Y:S05]  /*0780*/  @!P1 BRA `(.L_x_18434) ;  /* 0x0000005000009947 */ /* 0x000fea0003800000 */
[----:B-----5:R-:W-:Y:S01]  /*0790*/  FADD.FTZ R145, R137, R145 ;  /* 0x0000009189917221 */ /* 0x020fe20000010000 */
[----:B------:R-:W-:Y:S05]  /*07a0*/  BRA `(.L_x_18434) ;  /* 0x0000003000007947 */ /* 0x000fea0003800000 */
.L_x_18433:
[----:B-----5:R-:W-:-:S05]  /*07b0*/  HADD2.F32 R146, -RZ, R132.H1_H1 ;  /* 0x30000084ff927230 */ /* 0x020fca0000004100 */
[----:B------:R-:W-:-:S04]  /*07c0*/  FADD.FTZ R145, R145, R146 ;  /* 0x0000009291917221 */ /* 0x000fc80000010000 */
[----:B------:R-:W-:Y:S02]  /*07d0*/  @P1 FADD.FTZ R145, R137, R145 ;  /* 0x0000009189911221 */ /* 0x000fe40000010000 */
.L_x_18434:
[----:B------:R-:W-:Y:S01]  /*07e0*/  HADD2.F32 R146, -RZ, R153.H0_H0 ;  /* 0x20000099ff927230 */ /* 0x000fe20000004100 */
[----:B------:R-:W-:Y:S05]  /*07f0*/  @P2 BRA `(.L_x_18435) ;  /* 0x0000003000002947 */ /* 0x000fea0003800000 */
[----:B------:R-:W-:Y:S05]  /*0800*/  @!P1 BRA `(.L_x_18436) ;  /* 0x0000005000009947 */ /* 0x000fea0003800000 */
[----:B-----5:R-:W-:Y:S01]  /*0810*/  FADD.FTZ R146, R138, R146 ;  /* 0x000000928a927221 */ /* 0x020fe20000010000 */
[----:B------:R-:W-:Y:S05]  /*0820*/  BRA `(.L_x_18436) ;  /* 0x0000003000007947 */ /* 0x000fea0003800000 */
.L_x_18435:
[----:B-----5:R-:W-:-:S05]  /*0830*/  HADD2.F32 R3, -RZ, R133.H0_H0 ;  /* 0x20000085ff037230 */ /* 0x020fca0000004100 */
[----:B------:R-:W-:-:S04]  /*0840*/  FADD.FTZ R146, R146, R3 ;  /* 0x0000000392927221 */ /* 0x000fc80000010000 */
[----:B------:R-:W-:Y:S02]  /*0850*/  @P1 FADD.FTZ R146, R138, R146 ;  /* 0x000000928a921221 */ /* 0x000fe40000010000 */
.L_x_18436:
[----:B------:R-:W-:Y:S01]  /*0860*/  HADD2.F32 R147, -RZ, R153.H1_H1 ;  /* 0x30000099ff937230 */ /* 0x000fe20000004100 */
[----:B------:R-:W-:Y:S05]  /*0870*/  @P2 BRA `(.L_x_18437) ;  /* 0x0000003000002947 */ /* 0x000fea0003800000 */
[----:B------:R-:W-:Y:S05]  /*0880*/  @!P1 BRA `(.L_x_18438) ;  /* 0x0000005000009947 */ /* 0x000fea0003800000 */
[----:B-----5:R-:W-:Y:S01]  /*0890*/  FADD.FTZ R147, R139, R147 ;  /* 0x000000938b937221 */ /* 0x020fe20000010000 */
[----:B------:R-:W-:Y:S05]  /*08a0*/  BRA `(.L_x_18438) ;  /* 0x0000003000007947 */ /* 0x000fea0003800000 */
.L_x_18437:
[----:B-----5:R-:W-:-:S05]  /*08b0*/  HADD2.F32 R148, -RZ, R133.H1_H1 ;  /* 0x30000085ff947230 */ /* 0x020fca0000004100 */
[----:B------:R-:W-:-:S04]  /*08c0*/  FADD.FTZ R147, R147, R148 ;  /* 0x0000009493937221 */ /* 0x000fc80000010000 */
[----:B------:R-:W-:Y:S02]  /*08d0*/  @P1 FADD.FTZ R147, R139, R147 ;  /* 0x000000938b931221 */ /* 0x000fe40000010000 */
.L_x_18438:
[----:B------:R-:W-:Y:S01]  /*08e0*/  HADD2.F32 R148, -RZ, R154.H0_H0 ;  /* 0x2000009aff947230 */ /* 0x000fe20000004100 */
[----:B------:R-:W-:Y:S05]  /*08f0*/  @P2 BRA `(.L_x_18439) ;  /* 0x0000003000002947 */ /* 0x000fea0003800000 */
[----:B------:R-:W-:Y:S05]  /*0900*/  @!P1 BRA `(.L_x_18440) ;  /* 0x0000005000009947 */ /* 0x000fea0003800000 */
[----:B-----5:R-:W-:Y:S01]  /*0910*/  FADD.FTZ R148, R140, R148 ;  /* 0x000000948c947221 */ /* 0x020fe20000010000 */
[----:B------:R-:W-:Y:S05]  /*0920*/  BRA `(.L_x_18440) ;  /* 0x0000003000007947 */ /* 0x000fea0003800000 */
.L_x_18439:
[----:B-----5:R-:W-:-:S05]  /*0930*/  HADD2.F32 R3, -RZ, R134.H0_H0 ;  /* 0x20000086ff037230 */ /* 0x020fca0000004100 */
[----:B------:R-:W-:-:S04]  /*0940*/  FADD.FTZ R148, R148, R3 ;  /* 0x0000000394947221 */ /* 0x000fc80000010000 */
[----:B------:R-:W-:Y:S02]  /*0950*/  @P1 FADD.FTZ R148, R140, R148 ;  /* 0x000000948c941221 */ /* 0x000fe40000010000 */
.L_x_18440:
[----:B------:R-:W-:Y:S01]  /*0960*/  HADD2.F32 R149, -RZ, R154.H1_H1 ;  /* 0x3000009aff957230 */ /* 0x000fe20000004100 */
[----:B------:R-:W-:Y:S05]  /*0970*/  @P2 BRA `(.L_x_18441) ;  /* 0x0000003000002947 */ /* 0x000fea0003800000 */
[----:B------:R-:W-:Y:S05]  /*0980*/  @!P1 BRA `(.L_x_18442) ;  /* 0x0000005000009947 */ /* 0x000fea0003800000 */
[----:B-----5:R-:W-:Y:S01]  /*0990*/  FADD.FTZ R149, R141, R149 ;  /* 0x000000958d957221 */ /* 0x020fe20000010000 */
[----:B------:R-:W-:Y:S05]  /*09a0*/  BRA `(.L_x_18442) ;  /* 0x0000003000007947 */ /* 0x000fea0003800000 */
.L_x_18441:
[----:B-----5:R-:W-:-:S05]  /*09b0*/  HADD2.F32 R150, -RZ, R134.H1_H1 ;  /* 0x30000086ff967230 */ /* 0x020fca0000004100 */
[----:B------:R-:W-:-:S04]  /*09c0*/  FADD.FTZ R149, R149, R150 ;  /* 0x0000009695957221 */ /* 0x000fc80000010000 */
[----:B------:R-:W-:Y:S02]  /*09d0*/  @P1 FADD.FTZ R149, R141, R149 ;  /* 0x000000958d951221 */ /* 0x000fe40000010000 */
.L_x_18442:
[----:B------:R-:W-:Y:S01]  /*09e0*/  HADD2.F32 R150, -RZ, R155.H0_H0 ;  /* 0x2000009bff967230 */ /* 0x000fe20000004100 */
[----:B------:R-:W-:Y:S05]  /*09f0*/  @P2 BRA `(.L_x_18443) ;  /* 0x0000003000002947 */ /* 0x000fea0003800000 */
[----:B------:R-:W-:Y:S05]  /*0a00*/  @!P1 BRA `(.L_x_18444) ;  /* 0x0000005000009947 */ /* 0x000fea0003800000 */
[----:B-----5:R-:W-:Y:S01]  /*0a10*/  FADD.FTZ R150, R142, R150 ;  /* 0x000000968e967221 */ /* 0x020fe20000010000 */
[----:B------:R-:W-:Y:S05]  /*0a20*/  BRA `(.L_x_18444) ;  /* 0x0000003000007947 */ /* 0x000fea0003800000 */
.L_x_18443:
[----:B-----5:R-:W-:-:S05]  /*0a30*/  HADD2.F32 R3, -RZ, R135.H0_H0 ;  /* 0x20000087ff037230 */ /* 0x020fca0000004100 */
[----:B------:R-:W-:-:S04]  /*0a40*/  FADD.FTZ R150, R150, R3 ;  /* 0x0000000396967221 */ /* 0x000fc80000010000 */
[----:B------:R-:W-:Y:S02]  /*0a50*/  @P1 FADD.FTZ R150, R142, R150 ;  /* 0x000000968e961221 */ /* 0x000fe40000010000 */
.L_x_18444:
[----:B------:R-:W-:Y:S01]  /*0a60*/  HADD2.F32 R151, -RZ, R155.H1_H1 ;  /* 0x3000009bff977230 */ /* 0x000fe20000004100 */
[----:B------:R-:W-:Y:S05]  /*0a70*/  @P2 BRA `(.L_x_18445) ;  /* 0x0000003000002947 */ /* 0x000fea0003800000 */
[----:B------:R-:W-:Y:S05]  /*0a80*/  @!P1 BRA `(.L_x_18446) ;  /* 0x0000005000009947 */ /* 0x000fea0003800000 */
[----:B-----5:R-:W-:Y:S01]  /*0a90*/  FADD.FTZ R151, R143, R151 ;  /* 0x000000978f977221 */ /* 0x020fe20000010000 */
[----:B------:R-:W-:Y:S05]  /*0aa0*/  BRA `(.L_x_18446) ;  /* 0x0000003000007947 */ /* 0x000fea0003800000 */
.L_x_18445:
[----:B-----5:R-:W-:-:S05]  /*0ab0*/  HADD2.F32 R152, -RZ, R135.H1_H1 ;  /* 0x30000087ff987230 */ /* 0x020fca0000004100 */
[----:B------:R-:W-:-:S04]  /*0ac0*/  FADD.FTZ R151, R151, R152 ;  /* 0x0000009897977221 */ /* 0x000fc80000010000 */
[----:B------:R-:W-:Y:S02]  /*0ad0*/  @P1 FADD.FTZ R151, R143, R151 ;  /* 0x000000978f971221 */ /* 0x000fe40000010000 */
.L_x_18446:
[C---:B------:R-:W-:Y:S02]  /*0ae0*/  LEA R154, P3, R170.reuse, c[0x0][0x188], 0x5 ;  /* 0x00006200aa9a7a11 */ /* 0x040fe400078628ff */
[C---:B------:R-:W-:Y:S02]  /*0af0*/  IADD3 R169, R170.reuse, 0x20, RZ ;  /* 0x00000020aaa97810 */ /* 0x040fe40007ffe0ff */
        /* <DEDUP_REMOVED lines=17> */
.L_x_18447:
[----:B0----5:R-:W-:-:S05]  /*0c10*/  HADD2.F32 R3, -RZ, R132.H0_H0 ;  /* 0x20000084ff037230 */ /* 0x021fca0000004100 */
[----:B------:R-:W-:-:S04]  /*0c20*/  FADD.FTZ R152, R3, R152 ;  /* 0x0000009803987221 */ /* 0x000fc80000010000 */
[----:B------:R-:W-:Y:S02]  /*0c30*/  @P1 FADD.FTZ R152, R136, R152 ;  /* 0x0000009888981221 */ /* 0x000fe40000010000 */
.L_x_18448:
[----:B------:R-:W-:Y:S01]  /*0c40*/  HADD2.F32 R153, -RZ, R164.H1_H1 ;  /* 0x300000a4ff997230 */ /* 0x000fe20000004100 */
[----:B------:R-:W-:Y:S05]  /*0c50*/  @P2 BRA `(.L_x_18449) ;  /* 0x0000003000002947 */ /* 0x000fea0003800000 */
[----:B------:R-:W-:Y:S05]  /*0c60*/  @!P1 BRA `(.L_x_18450) ;  /* 0x0000005000009947 */ /* 0x000fea0003800000 */
[----:B-----5:R-:W-:Y:S01]  /*0c70*/  FADD.FTZ R153, R137, R153 ;  /* 0x0000009989997221 */ /* 0x020fe20000010000 */
[----:B------:R-:W-:Y:S05]  /*0c80*/  BRA `(.L_x_18450) ;  /* 0x0000003000007947 */ /* 0x000fea0003800000 */
.L_x_18449:
[----:B-----5:R-:W-:-:S05]  /*0c90*/  HADD2.F32 R154, -RZ, R132.H1_H1 ;  /* 0x30000084ff9a7230 */ /* 0x020fca0000004100 */
[----:B------:R-:W-:-:S04]  /*0ca0*/  FADD.FTZ R153, R154, R153 ;  /* 0x000000999a997221 */ /* 0x000fc80000010000 */
[----:B------:R-:W-:Y:S02]  /*0cb0*/  @P1 FADD.FTZ R153, R137, R153 ;  /* 0x0000009989991221 */ /* 0x000fe40000010000 */
.L_x_18450:
[----:B------:R-:W-:Y:S01]  /*0cc0*/  HADD2.F32 R154, -RZ, R165.H0_H0 ;  /* 0x200000a5ff9a7230 */ /* 0x000fe20000004100 */
[----:B------:R-:W-:Y:S05]  /*0cd0*/  @P2 BRA `(.L_x_18451) ;  /* 0x0000003000002947 */ /* 0x000fea0003800000 */
[----:B------:R-:W-:Y:S05]  /*0ce0*/  @!P1 BRA `(.L_x_18452) ;  /* 0x0000005000009947 */ /* 0x000fea0003800000 */
[----:B-----5:R-:W-:Y:S01]  /*0cf0*/  FADD.FTZ R154, R138, R154 ;  /* 0x0000009a8a9a7221 */ /* 0x020fe20000010000 */
[----:B------:R-:W-:Y:S05]  /*0d00*/  BRA `(.L_x_18452) ;  /* 0x0000003000007947 */ /* 0x000fea0003800000 */
.L_x_18451:
[----:B-----5:R-:W-:-:S05]  /*0d10*/  HADD2.F32 R3, -RZ, R133.H0_H0 ;  /* 0x20000085ff037230 */ /* 0x020fca0000004100 */
[----:B------:R-:W-:-:S04]  /*0d20*/  FADD.FTZ R154, R3, R154 ;  /* 0x0000009a039a7221 */ /* 0x000fc80000010000 */
[----:B------:R-:W-:Y:S02]  /*0d30*/  @P1 FADD.FTZ R154, R138, R154 ;  /* 0x0000009a8a9a1221 */ /* 0x000fe40000010000 */
.L_x_18452:
[----:B------:R-:W-:Y:S01]  /*0d40*/  HADD2.F32 R155, -RZ, R165.H1_H1 ;  /* 0x300000a5ff9b7230 */ /* 0x000fe20000004100 */
[----:B------:R-:W-:Y:S05]  /*0d50*/  @P2 BRA `(.L_x_18453) ;  /* 0x0000003000002947 */ /* 0x000fea0003800000 */
[----:B------:R-:W-:Y:S05]  /*0d60*/  @!P1 BRA `(.L_x_18454) ;  /* 0x0000005000009947 */ /* 0x000fea0003800000 */
[----:B-----5:R-:W-:Y:S01]  /*0d70*/  FADD.FTZ R155, R139, R155 ;  /* 0x0000009b8b9b7221 */ /* 0x020fe20000010000 */
[----:B------:R-:W-:Y:S05]  /*0d80*/  BRA `(.L_x_18454) ;  /* 0x0000003000007947 */ /* 0x000fea0003800000 */
.L_x_18453:
[----:B-----5:R-:W-:-:S05]  /*0d90*/  HADD2.F32 R156, -RZ, R133.H1_H1 ;  /* 0x30000085ff9c7230 */ /* 0x020fca0000004100 */
[----:B------:R-:W-:-:S04]  /*0da0*/  FADD.FTZ R155, R156, R155 ;  /* 0x0000009b9c9b7221 */ /* 0x000fc80000010000 */
[----:B------:R-:W-:Y:S02]  /*0db0*/  @P1 FADD.FTZ R155, R139, R155 ;  /* 0x0000009b8b9b1221 */ /* 0x000fe40000010000 */
.L_x_18454:
[----:B------:R-:W-:Y:S01]  /*0dc0*/  HADD2.F32 R156, -RZ, R166.H0_H0 ;  /* 0x200000a6ff9c7230 */ /* 0x000fe20000004100 */
[----:B------:R-:W-:Y:S05]  /*0dd0*/  @P2 BRA `(.L_x_18455) ;  /* 0x0000003000002947 */ /* 0x000fea0003800000 */
[----:B------:R-:W-:Y:S05]  /*0de0*/  @!P1 BRA `(.L_x_18456) ;  /* 0x0000005000009947 */ /* 0x000fea0003800000 */
[----:B-----5:R-:W-:Y:S01]  /*0df0*/  FADD.FTZ R156, R140, R156 ;  /* 0x0000009c8c9c7221 */ /* 0x020fe20000010000 */
[----:B------:R-:W-:Y:S05]  /*0e00*/  BRA `(.L_x_18456) ;  /* 0x0000003000007947 */ /* 0x000fea0003800000 */
.L_x_18455:
[----:B-----5:R-:W-:-:S05]  /*0e10*/  HADD2.F32 R3, -RZ, R134.H0_H0 ;  /* 0x20000086ff037230 */ /* 0x020fca0000004100 */
[----:B------:R-:W-:-:S04]  /*0e20*/  FADD.FTZ R156, R3, R156 ;  /* 0x0000009c039c7221 */ /* 0x000fc80000010000 */
[----:B------:R-:W-:Y:S02]  /*0e30*/  @P1 FADD.FTZ R156, R140, R156 ;  /* 0x0000009c8c9c1221 */ /* 0x000fe40000010000 */
.L_x_18456:
[----:B------:R-:W-:Y:S01]  /*0e40*/  HADD2.F32 R157, -RZ, R166.H1_H1 ;  /* 0x300000a6ff9d7230 */ /* 0x000fe20000004100 */
[----:B------:R-:W-:Y:S05]  /*0e50*/  @P2 BRA `(.L_x_18457) ;  /* 0x0000003000002947 */ /* 0x000fea0003800000 */
[----:B------:R-:W-:Y:S05]  /*0e60*/  @!P1 BRA `(.L_x_18458) ;  /* 0x0000005000009947 */ /* 0x000fea0003800000 */
[----:B-----5:R-:W-:Y:S01]  /*0e70*/  FADD.FTZ R157, R141, R157 ;  /* 0x0000009d8d9d7221 */ /* 0x020fe20000010000 */
[----:B------:R-:W-:Y:S05]  /*0e80*/  BRA `(.L_x_18458) ;  /* 0x0000003000007947 */ /* 0x000fea0003800000 */
.L_x_18457:
[----:B-----5:R-:W-:-:S05]  /*0e90*/  HADD2.F32 R158, -RZ, R134.H1_H1 ;  /* 0x30000086ff9e7230 */ /* 0x020fca0000004100 */
[----:B------:R-:W-:-:S04]  /*0ea0*/  FADD.FTZ R157, R158, R157 ;  /* 0x0000009d9e9d7221 */ /* 0x000fc80000010000 */
[----:B------:R-:W-:Y:S02]  /*0eb0*/  @P1 FADD.FTZ R157, R141, R157 ;  /* 0x0000009d8d9d1221 */ /* 0x000fe40000010000 */
.L_x_18458:
[----:B------:R-:W-:Y:S01]  /*0ec0*/  HADD2.F32 R158, -RZ, R167.H0_H0 ;  /* 0x200000a7ff9e7230 */ /* 0x000fe20000004100 */
[----:B------:R-:W-:Y:S05]  /*0ed0*/  @P2 BRA `(.L_x_18459) ;  /* 0x0000003000002947 */ /* 0x000fea0003800000 */
[----:B------:R-:W-:Y:S05]  /*0ee0*/  @!P1 BRA `(.L_x_18460) ;  /* 0x0000005000009947 */ /* 0x000fea0003800000 */
[----:B-----5:R-:W-:Y:S01]  /*0ef0*/  FADD.FTZ R158, R142, R158 ;  /* 0x0000009e8e9e7221 */ /* 0x020fe20000010000 */
[----:B------:R-:W-:Y:S05]  /*0f00*/  BRA `(.L_x_18460) ;  /* 0x0000003000007947 */ /* 0x000fea0003800000 */
.L_x_18459:
[----:B-----5:R-:W-:-:S05]  /*0f10*/  HADD2.F32 R3, -RZ, R135.H0_H0 ;  /* 0x20000087ff037230 */ /* 0x020fca0000004100 */
[----:B------:R-:W-:-:S04]  /*0f20*/  FADD.FTZ R158, R3, R158 ;  /* 0x0000009e039e7221 */ /* 0x000fc80000010000 */
[----:B------:R-:W-:Y:S02]  /*0f30*/  @P1 FADD.FTZ R158, R142, R158 ;  /* 0x0000009e8e9e1221 */ /* 0x000fe40000010000 */
.L_x_18460:
[----:B------:R-:W-:Y:S01]  /*0f40*/  HADD2.F32 R159, -RZ, R167.H1_H1 ;  /* 0x300000a7ff9f7230 */ /* 0x000fe20000004100 */
[----:B------:R-:W-:Y:S05]  /*0f50*/  @P2 BRA `(.L_x_18461) ;  /* 0x0000003000002947 */ /* 0x000fea0003800000 */
[----:B------:R-:W-:Y:S05]  /*0f60*/  @!P1 BRA `(.L_x_18462) ;  /* 0x0000005000009947 */ /* 0x000fea0003800000 */
[----:B-----5:R-:W-:Y:S01]  /*0f70*/  FADD.FTZ R159, R143, R159 ;  /* 0x0000009f8f9f7221 */ /* 0x020fe20000010000 */
[----:B------:R-:W-:Y:S05]  /*0f80*/  BRA `(.L_x_18462) ;  /* 0x0000003000007947 */ /* 0x000fea0003800000 */
.L_x_18461:
[----:B-----5:R-:W-:-:S05]  /*0f90*/  HADD2.F32 R160, -RZ, R135.H1_H1 ;  /* 0x30000087ffa07230 */ /* 0x020fca0000004100 */
[----:B------:R-:W-:-:S04]  /*0fa0*/  FADD.FTZ R159, R160, R159 ;  /* 0x0000009fa09f7221 */ /* 0x000fc80000010000 */
[----:B------:R-:W-:Y:S02]  /*0fb0*/  @P1 FADD.FTZ R159, R143, R159 ;  /* 0x0000009f8f9f1221 */ /* 0x000fe40000010000 */
.L_x_18462:
[C---:B------:R-:W-:Y:S02]  /*0fc0*/  LEA R162, P3, R169.reuse, c[0x0][0x188], 0x5 ;  /* 0x00006200a9a27a11 */ /* 0x040fe400078628ff */
        /* <DEDUP_REMOVED lines=18> */
.L_x_18463:
[----:B0----5:R-:W-:-:S05]  /*10f0*/  HADD2.F32 R3, -RZ, R132.H0_H0 ;  /* 0x20000084ff037230 */ /* 0x021fca0000004100 */
[----:B------:R-:W-:-:S04]  /*1100*/  FADD.FTZ R160, R3, R160 ;  /* 0x000000a003a07221 */ /* 0x000fc80000010000 */
[----:B------:R-:W-:Y:S02]  /*1110*/  @P1 FADD.FTZ R160, R136, R160 ;  /* 0x000000a088a01221 */ /* 0x000fe40000010000 */
.L_x_18464:
[----:B------:R-:W-:Y:S01]  /*1120*/  HADD2.F32 R161, -RZ, R176.H1_H1 ;  /* 0x300000b0ffa17230 */ /* 0x000fe20000004100 */
[----:B------:R-:W-:Y:S05]  /*1130*/  @P2 BRA `(.L_x_18465) ;  /* 0x0000003000002947 */ /* 0x000fea0003800000 */
[----:B------:R-:W-:Y:S05]  /*1140*/  @!P1 BRA `(.L_x_18466) ;  /* 0x0000005000009947 */ /* 0x000fea0003800000 */
[----:B-----5:R-:W-:Y:S01]  /*1150*/  FADD.FTZ R161, R137, R161 ;  /* 0x000000a189a17221 */ /* 0x020fe20000010000 */
[----:B------:R-:W-:Y:S05]  /*1160*/  BRA `(.L_x_18466) ;  /* 0x0000003000007947 */ /* 0x000fea0003800000 */
.L_x_18465:
[----:B-----5:R-:W-:-:S05]  /*1170*/  HADD2.F32 R162, -RZ, R132.H1_H1 ;  /* 0x30000084ffa27230 */ /* 0x020fca0000004100 */
[----:B------:R-:W-:-:S04]  /*1180*/  FADD.FTZ R161, R162, R161 ;  /* 0x000000a1a2a17221 */ /* 0x000fc80000010000 */
[----:B------:R-:W-:Y:S02]  /*1190*/  @P1 FADD.FTZ R161, R137, R161 ;  /* 0x000000a189a11221 */ /* 0x000fe40000010000 */
.L_x_18466:
[----:B------:R-:W-:Y:S01]  /*11a0*/  HADD2.F32 R162, -RZ, R177.H0_H0 ;  /* 0x200000b1ffa27230 */ /* 0x000fe20000004100 */
[----:B------:R-:W-:Y:S05]  /*11b0*/  @P2 BRA `(.L_x_18467) ;  /* 0x0000003000002947 */ /* 0x000fea0003800000 */
[----:B------:R-:W-:Y:S05]  /*11c0*/  @!P1 BRA `(.L_x_18468) ;  /* 0x0000005000009947 */ /* 0x000fea0003800000 */
[----:B-----5:R-:W-:Y:S01]  /*11d0*/  FADD.FTZ R162, R138, R162 ;  /* 0x000000a28aa27221 */ /* 0x020fe20000010000 */
[----:B------:R-:W-:Y:S05]  /*11e0*/  BRA `(.L_x_18468) ;  /* 0x0000003000007947 */ /* 0x000fea0003800000 */
.L_x_18467:
[----:B-----5:R-:W-:-:S05]  /*11f0*/  HADD2.F32 R3, -RZ, R133.H0_H0 ;  /* 0x20000085ff037230 */ /* 0x020fca0000004100 */
[----:B------:R-:W-:-:S04]  /*1200*/  FADD.FTZ R162, R3, R162 ;  /* 0x000000a203a27221 */ /* 0x000fc80000010000 */
[----:B------:R-:W-:Y:S02]  /*1210*/  @P1 FADD.FTZ R162, R138, R162 ;  /* 0x000000a28aa21221 */ /* 0x000fe40000010000 */
.L_x_18468:
[----:B------:R-:W-:Y:S01]  /*1220*/  HADD2.F32 R163, -RZ, R177.H1_H1 ;  /* 0x300000b1ffa37230 */ /* 0x000fe20000004100 */
[----:B------:R-:W-:Y:S05]  /*1230*/  @P2 BRA `(.L_x_18469) ;  /* 0x0000003000002947 */ /* 0x000fea0003800000 */
[----:B------:R-:W-:Y:S05]  /*1240*/  @!P1 BRA `(.L_x_18470) ;  /* 0x0000005000009947 */ /* 0x000fea0003800000 */
[----:B-----5:R-:W-:Y:S01]  /*1250*/  FADD.FTZ R163, R139, R163 ;  /* 0x000000a38ba37221 */ /* 0x020fe20000010000 */
[----:B------:R-:W-:Y:S05]  /*1260*/  BRA `(.L_x_18470) ;  /* 0x0000003000007947 */ /* 0x000fea0003800000 */
.L_x_18469:
[----:B-----5:R-:W-:-:S05]  /*1270*/  HADD2.F32 R164, -RZ, R133.H1_H1 ;  /* 0x30000085ffa47230 */ /* 0x020fca0000004100 */
[----:B------:R-:W-:-:S04]  /*1280*/  FADD.FTZ R163, R164, R163 ;  /* 0x000000a3a4a37221 */ /* 0x000fc80000010000 */
[----:B------:R-:W-:Y:S02]  /*1290*/  @P1 FADD.FTZ R163, R139, R163 ;  /* 0x000000a38ba31221 */ /* 0x000fe40000010000 */
.L_x_18470:
[----:B------:R-:W-:Y:S01]  /*12a0*/  HADD2.F32 R164, -RZ, R178.H0_H0 ;  /* 0x200000b2ffa47230 */ /* 0x000fe20000004100 */
[----:B------:R-:W-:Y:S05]  /*12b0*/  @P2 BRA `(.L_x_18471) ;  /* 0x0000003000002947 */ /* 0x000fea0003800000 */
[----:B------:R-:W-:Y:S05]  /*12c0*/  @!P1 BRA `(.L_x_18472) ;  /* 0x0000005000009947 */ /* 0x000fea0003800000 */
[----:B-----5:R-:W-:Y:S01]  /*12d0*/  FADD.FTZ R164, R140, R164 ;  /* 0x000000a48ca47221 */ /* 0x020fe20000010000 */
[----:B------:R-:W-:Y:S05]  /*12e0*/  BRA `(.L_x_18472) ;  /* 0x0000003000007947 */ /* 0x000fea0003800000 */
.L_x_18471:
[----:B-----5:R-:W-:-:S05]  /*12f0*/  HADD2.F32 R3, -RZ, R134.H0_H0 ;  /* 0x20000086ff037230 */ /* 0x020fca0000004100 */
[----:B------:R-:W-:-:S04]  /*1300*/  FADD.FTZ R164, R3, R164 ;  /* 0x000000a403a47221 */ /* 0x000fc80000010000 */
[----:B------:R-:W-:Y:S02]  /*1310*/  @P1 FADD.FTZ R164, R140, R164 ;  /* 0x000000a48ca41221 */ /* 0x000fe40000010000 */
.L_x_18472:
[----:B------:R-:W-:Y:S01]  /*1320*/  HADD2.F32 R165, -RZ, R178.H1_H1 ;  /* 0x300000b2ffa57230 */ /* 0x000fe20000004100 */
[----:B------:R-:W-:Y:S05]  /*1330*/  @P2 BRA `(.L_x_18473) ;  /* 0x0000003000002947 */ /* 0x000fea0003800000 */
[----:B------:R-:W-:Y:S05]  /*1340*/  @!P1 BRA `(.L_x_18474) ;  /* 0x0000005000009947 */ /* 0x000fea0003800000 */
[----:B-----5:R-:W-:Y:S01]  /*1350*/  FADD.FTZ R165, R141, R165 ;  /* 0x000000a58da57221 */ /* 0x020fe20000010000 */
[----:B------:R-:W-:Y:S05]  /*1360*/  BRA `(.L_x_18474) ;  /* 0x0000003000007947 */ /* 0x000fea0003800000 */
.L_x_18473:
[----:B-----5:R-:W-:-:S05]  /*1370*/  HADD2.F32 R166, -RZ, R134.H1_H1 ;  /* 0x30000086ffa67230 */ /* 0x020fca0000004100 */
[----:B------:R-:W-:-:S04]  /*1380*/  FADD.FTZ R165, R166, R165 ;  /* 0x000000a5a6a57221 */ /* 0x000fc80000010000 */
[----:B------:R-:W-:Y:S02]  /*1390*/  @P1 FADD.FTZ R165, R141, R165 ;  /* 0x000000a58da51221 */ /* 0x000fe40000010000 */
.L_x_18474:
[----:B------:R-:W-:Y:S01]  /*13a0*/  HADD2.F32 R166, -RZ, R179.H0_H0 ;  /* 0x200000b3ffa67230 */ /* 0x000fe20000004100 */
[----:B------:R-:W-:Y:S05]  /*13b0*/  @P2 BRA `(.L_x_18475) ;  /* 0x0000003000002947 */ /* 0x000fea0003800000 */
[----:B------:R-:W-:Y:S05]  /*13c0*/  @!P1 BRA `(.L_x_18476) ;  /* 0x0000005000009947 */ /* 0x000fea0003800000 */
[----:B-----5:R-:W-:Y:S01]  /*13d0*/  FADD.FTZ R166, R142, R166 ;  /* 0x000000a68ea67221 */ /* 0x020fe20000010000 */
[----:B------:R-:W-:Y:S05]  /*13e0*/  BRA `(.L_x_18476) ;  /* 0x0000003000007947 */ /* 0x000fea0003800000 */
.L_x_18475:
[----:B-----5:R-:W-:-:S05]  /*13f0*/  HADD2.F32 R3, -RZ, R135.H0_H0 ;  /* 0x20000087ff037230 */ /* 0x020fca0000004100 */
[----:B------:R-:W-:-:S04]  /*1400*/  FADD.FTZ R166, R3, R166 ;  /* 0x000000a603a67221 */ /* 0x000fc80000010000 */
[----:B------:R-:W-:Y:S02]  /*1410*/  @P1 FADD.FTZ R166, R142, R166 ;  /* 0x000000a68ea61221 */ /* 0x000fe40000010000 */
.L_x_18476:
[----:B------:R-:W-:Y:S01]  /*1420*/  HADD2.F32 R167, -RZ, R179.H1_H1 ;  /* 0x300000b3ffa77230 */ /* 0x000fe20000004100 */
[----:B------:R-:W-:Y:S05]  /*1430*/  @P2 BRA `(.L_x_18477) ;  /* 0x0000003000002947 */ /* 0x000fea0003800000 */
[----:B------:R-:W-:Y:S05]  /*1440*/  @!P1 BRA `(.L_x_18478) ;  /* 0x0000005000009947 */ /* 0x000fea0003800000 */
[----:B-----5:R-:W-:Y:S01]  /*1450*/  FADD.FTZ R167, R143, R167 ;  /* 0x000000a78fa77221 */ /* 0x020fe20000010000 */
[----:B------:R-:W-:Y:S05]  /*1460*/  BRA `(.L_x_18478) ;  /* 0x0000003000007947 */ /* 0x000fea0003800000 */
.L_x_18477:
[----:B-----5:R-:W-:-:S05]  /*1470*/  HADD2.F32 R172, -RZ, R135.H1_H1 ;  /* 0x30000087ffac7230 */ /* 0x020fca0000004100 */
[----:B------:R-:W-:-:S04]  /*1480*/  FADD.FTZ R167, R172, R167 ;  /* 0x000000a7aca77221 */ /* 0x000fc80000010000 */
[----:B------:R-:W-:Y:S02]  /*1490*/  @P1 FADD.FTZ R167, R143, R167 ;  /* 0x000000a78fa71221 */ /* 0x000fe40000010000 */
.L_x_18478:
        /* <DEDUP_REMOVED lines=19> */
.L_x_18479:
[----:B0----5:R-:W-:-:S05]  /*15d0*/  HADD2.F32 R171, -RZ, R132.H0_H0 ;  /* 0x20000084ffab7230 */ /* 0x021fca0000004100 */
[----:B------:R-:W-:-:S04]  /*15e0*/  FADD.FTZ R176, R171, R176 ;  /* 0x000000b0abb07221 */ /* 0x000fc80000010000 */
[----:B------:R-:W-:Y:S02]  /*15f0*/  @P1 FADD.FTZ R176, R136, R176 ;  /* 0x000000b088b01221 */ /* 0x000fe40000010000 */
.L_x_18480:
[----:B------:R-:W-:Y:S01]  /*1600*/  HADD2.F32 R177, -RZ, R184.H1_H1 ;  /* 0x300000b8ffb17230 */ /* 0x000fe20000004100 */
[----:B------:R-:W-:Y:S05]  /*1610*/  @P2 BRA `(.L_x_18481) ;  /* 0x0000003000002947 */ /* 0x000fea0003800000 */
[----:B------:R-:W-:Y:S05]  /*1620*/  @!P1 BRA `(.L_x_18482) ;  /* 0x0000005000009947 */ /* 0x000fea0003800000 */
[----:B-----5:R-:W-:Y:S01]  /*1630*/  FADD.FTZ R177, R137, R177 ;  /* 0x000000b189b17221 */ /* 0x020fe20000010000 */
[----:B------:R-:W-:Y:S05]  /*1640*/  BRA `(.L_x_18482) ;  /* 0x0000003000007947 */ /* 0x000fea0003800000 */
.L_x_18481:
[----:B-----5:R-:W-:-:S05]  /*1650*/  HADD2.F32 R172, -RZ, R132.H1_H1 ;  /* 0x30000084ffac7230 */ /* 0x020fca0000004100 */
[----:B------:R-:W-:-:S04]  /*1660*/  FADD.FTZ R177, R172, R177 ;  /* 0x000000b1acb17221 */ /* 0x000fc80000010000 */
[----:B------:R-:W-:Y:S02]  /*1670*/  @P1 FADD.FTZ R177, R137, R177 ;  /* 0x000000b189b11221 */ /* 0x000fe40000010000 */
.L_x_18482:
[----:B------:R-:W-:Y:S01]  /*1680*/  HADD2.F32 R178, -RZ, R185.H0_H0 ;  /* 0x200000b9ffb27230 */ /* 0x000fe20000004100 */
[----:B------:R-:W-:Y:S05]  /*1690*/  @P2 BRA `(.L_x_18483) ;  /* 0x0000003000002947 */ /* 0x000fea0003800000 */
[----:B------:R-:W-:Y:S05]  /*16a0*/  @!P1 BRA `(.L_x_18484) ;  /* 0x0000005000009947 */ /* 0x000fea0003800000 */
[----:B-----5:R-:W-:Y:S01]  /*16b0*/  FADD.FTZ R178, R138, R178 ;  /* 0x000000b28ab27221 */ /* 0x020fe20000010000 */
[----:B------:R-:W-:Y:S05]  /*16c0*/  BRA `(.L_x_18484) ;  /* 0x0000003000007947 */ /* 0x000fea0003800000 */
.L_x_18483:
[----:B-----5:R-:W-:-:S05]  /*16d0*/  HADD2.F32 R171, -RZ, R133.H0_H0 ;  /* 0x20000085ffab7230 */ /* 0x020fca0000004100 */
[----:B------:R-:W-:-:S04]  /*16e0*/  FADD.FTZ R178, R171, R178 ;  /* 0x000000b2abb27221 */ /* 0x000fc80000010000 */
[----:B------:R-:W-:Y:S02]  /*16f0*/  @P1 FADD.FTZ R178, R138, R178 ;  /* 0x000000b28ab21221 */ /* 0x000fe40000010000 */
.L_x_18484:
[----:B------:R-:W-:Y:S01]  /*1700*/  HADD2.F32 R179, -RZ, R185.H1_H1 ;  /* 0x300000b9ffb37230 */ /* 0x000fe20000004100 */
[----:B------:R-:W-:Y:S05]  /*1710*/  @P2 BRA `(.L_x_18485) ;  /* 0x0000003000002947 */ /* 0x000fea0003800000 */
[----:B------:R-:W-:Y:S05]  /*1720*/  @!P1 BRA `(.L_x_18486) ;  /* 0x0000005000009947 */ /* 0x000fea0003800000 */
[----:B-----5:R-:W-:Y:S01]  /*1730*/  FADD.FTZ R179, R139, R179 ;  /* 0x000000b38bb37221 */ /* 0x020fe20000010000 */
[----:B------:R-:W-:Y:S05]  /*1740*/  BRA `(.L_x_18486) ;  /* 0x0000003000007947 */ /* 0x000fea0003800000 */
.L_x_18485:
[----:B-----5:R-:W-:-:S05]  /*1750*/  HADD2.F32 R172, -RZ, R133.H1_H1 ;  /* 0x30000085ffac7230 */ /* 0x020fca0000004100 */
[----:B------:R-:W-:-:S04]  /*1760*/  FADD.FTZ R179, R172, R179 ;  /* 0x000000b3acb37221 */ /* 0x000fc80000010000 */
[----:B------:R-:W-:Y:S02]  /*1770*/  @P1 FADD.FTZ R179, R139, R179 ;  /* 0x000000b38bb31221 */ /* 0x000fe40000010000 */
.L_x_18486:
[----:B------:R-:W-:Y:S01]  /*1780*/  HADD2.F32 R172, -RZ, R186.H0_H0 ;  /* 0x200000baffac7230 */ /* 0x000fe20000004100 */
[----:B------:R-:W-:Y:S05]  /*1790*/  @P2 BRA `(.L_x_18487) ;  /* 0x0000003000002947 */ /* 0x000fea0003800000 */
[----:B------:R-:W-:Y:S05]  /*17a0*/  @!P1 BRA `(.L_x_18488) ;  /* 0x0000005000009947 */ /* 0x000fea0003800000 */
[----:B-----5:R-:W-:Y:S01]  /*17b0*/  FADD.FTZ R172, R140, R172 ;  /* 0x000000ac8cac7221 */ /* 0x020fe20000010000 */
[----:B------:R-:W-:Y:S05]  /*17c0*/  BRA `(.L_x_18488) ;  /* 0x0000003000007947 */ /* 0x000fea0003800000 */
.L_x_18487:
[----:B-----5:R-:W-:-:S05]  /*17d0*/  HADD2.F32 R171, -RZ, R134.H0_H0 ;  /* 0x20000086ffab7230 */ /* 0x020fca0000004100 */
[----:B------:R-:W-:-:S04]  /*17e0*/  FADD.FTZ R172, R171, R172 ;  /* 0x000000acabac7221 */ /* 0x000fc80000010000 */
[----:B------:R-:W-:Y:S02]  /*17f0*/  @P1 FADD.FTZ R172, R140, R172 ;  /* 0x000000ac8cac1221 */ /* 0x000fe40000010000 */
.L_x_18488:
[----:B------:R-:W-:Y:S01]  /*1800*/  HADD2.F32 R173, -RZ, R186.H1_H1 ;  /* 0x300000baffad7230 */ /* 0x000fe20000004100 */
[----:B------:R-:W-:Y:S05]  /*1810*/  @P2 BRA `(.L_x_18489) ;  /* 0x0000003000002947 */ /* 0x000fea0003800000 */
[----:B------:R-:W-:Y:S05]  /*1820*/  @!P1 BRA `(.L_x_18490) ;  /* 0x0000005000009947 */ /* 0x000fea0003800000 */
[----:B-----5:R-:W-:Y:S01]  /*1830*/  FADD.FTZ R173, R141, R173 ;  /* 0x000000ad8dad7221 */ /* 0x020fe20000010000 */
[----:B------:R-:W-:Y:S05]  /*1840*/  BRA `(.L_x_18490) ;  /* 0x0000003000007947 */ /* 0x000fea0003800000 */
.L_x_18489:
[----:B-----5:R-:W-:-:S05]  /*1850*/  HADD2.F32 R174, -RZ, R134.H1_H1 ;  /* 0x30000086ffae7230 */ /* 0x020fca0000004100 */
[----:B------:R-:W-:-:S04]  /*1860*/  FADD.FTZ R173, R174, R173 ;  /* 0x000000adaead7221 */ /* 0x000fc80000010000 */
[----:B------:R-:W-:Y:S02]  /*1870*/  @P1 FADD.FTZ R173, R141, R173 ;  /* 0x000000ad8dad1221 */ /* 0x000fe40000010000 */
.L_x_18490:
[----:B------:R-:W-:Y:S01]  /*1880*/  HADD2.F32 R174, -RZ, R187.H0_H0 ;  /* 0x200000bbffae7230 */ /* 0x000fe20000004100 */
[----:B------:R-:W-:Y:S05]  /*1890*/  @P2 BRA `(.L_x_18491) ;  /* 0x0000003000002947 */ /* 0x000fea0003800000 */
[----:B------:R-:W-:Y:S05]  /*18a0*/  @!P1 BRA `(.L_x_18492) ;  /* 0x0000005000009947 */ /* 0x000fea0003800000 */
[----:B-----5:R-:W-:Y:S01]  /*18b0*/  FADD.FTZ R174, R142, R174 ;  /* 0x000000ae8eae7221 */ /* 0x020fe20000010000 */
[----:B------:R-:W-:Y:S05]  /*18c0*/  BRA `(.L_x_18492) ;  /* 0x0000003000007947 */ /* 0x000fea0003800000 */
.L_x_18491:
[----:B-----5:R-:W-:-:S05]  /*18d0*/  HADD2.F32 R171, -RZ, R135.H0_H0 ;  /* 0x20000087ffab7230 */ /* 0x020fca0000004100 */
[----:B------:R-:W-:-:S04]  /*18e0*/  FADD.FTZ R174, R171, R174 ;  /* 0x000000aeabae7221 */ /* 0x000fc80000010000 */
[----:B------:R-:W-:Y:S02]  /*18f0*/  @P1 FADD.FTZ R174, R142, R174 ;  /* 0x000000ae8eae1221 */ /* 0x000fe40000010000 */
.L_x_18492:
[----:B------:R-:W-:Y:S01]  /*1900*/  HADD2.F32 R175, -RZ, R187.H1_H1 ;  /* 0x300000bbffaf7230 */ /* 0x000fe20000004100 */
[----:B------:R-:W-:Y:S05]  /*1910*/  @P2 BRA `(.L_x_18493) ;  /* 0x0000003000002947 */ /* 0x000fea0003800000 */
[----:B------:R-:W-:Y:S05]  /*1920*/  @!P1 BRA `(.L_x_18494) ;  /* 0x0000005000009947 */ /* 0x000fea0003800000 */
[----:B-----5:R-:W-:Y:S01]  /*1930*/  FADD.FTZ R175, R143, R175 ;  /* 0x000000af8faf7221 */ /* 0x020fe20000010000 */
[----:B------:R-:W-:Y:S05]  /*1940*/  BRA `(.L_x_18494) ;  /* 0x0000003000007947 */ /* 0x000fea0003800000 */
.L_x_18493:
[----:B-----5:R-:W-:-:S05]  /*1950*/  HADD2.F32 R180, -RZ, R135.H1_H1 ;  /* 0x30000087ffb47230 */ /* 0x020fca0000004100 */
[----:B------:R-:W-:-:S04]  /*1960*/  FADD.FTZ R175, R180, R175 ;  /* 0x000000afb4af7221 */ /* 0x000fc80000010000 */
[----:B------:R-:W-:Y:S02]  /*1970*/  @P1 FADD.FTZ R175, R143, R175 ;  /* 0x000000af8faf1221 */ /* 0x000fe40000010000 */
.L_x_18494:
        /* <DEDUP_REMOVED lines=39> */
.L_x_18499:
        /* <DEDUP_REMOVED lines=84> */
.L_x_18500:
        /* <DEDUP_REMOVED lines=26> */
[----:B------:R-:W-:Y:S01]  /*22d0*/  F2FP.PACK_AB R148, R147, R148 ;  /* 0x000000949394723e */ /* 0x000fe200000000ff */
        /* <DEDUP_REMOVED lines=13> */
[----:B------:R-:W-:Y:S01]  /*23b0*/  F2FP.PACK_AB R149, R150, R149 ;  /* 0x000000959695723e */ /* 0x000fe200000000ff */
[----:B------:R-:W-:-:S02]  /*23c0*/  FFMA.FTZ R152, R73, R154, R9 ;  /* 0x0000009a49987223 */ /* 0x000fc40000010009 */
[C---:B------:R-:W-:Y:S02]  /*23d0*/  FADD.FTZ R155, -R184.reuse, R155 ;  /* 0x0000009bb89b7221 */ /* 0x040fe40000010100 */
[----:B------:R-:W-:Y:S01]  /*23e0*/  FADD.FTZ R183, -R184, R156 ;  /* 0x0000009cb8b77221 */ /* 0x000fe20000010100 */
[----:B------:R-:W-:Y:S01]  /*23f0*/  F2FP.PACK_AB R150, R152, R145 ;  /* 0x000000919896723e */ /* 0x000fe200000000ff */
        /* <DEDUP_REMOVED lines=26> */
[----:B------:R-:W-:Y:S01]  /*25a0*/  F2FP.PACK_AB R151, R156, R151 ;  /* 0x000000979c97723e */ /* 0x000fe200000000ff */
[----:B------:R-:W-:-:S02]  /*25b0*/  FMUL.FTZ R177, R202, R188 ;  /* 0x000000bccab17220 */ /* 0x000fc40000410000 */
[----:B------:R-:W-:Y:S01]  /*25c0*/  FMUL.FTZ R176, R202, R171 ;  /* 0x000000abcab07220 */ /* 0x000fe20000410000 */
[----:B------:R-:W-:Y:S01]  /*25d0*/  F2FP.PACK_AB R147, R152, R147 ;  /* 0x000000939893723e */ /* 0x000fe200000000ff */
        /* <DEDUP_REMOVED lines=11> */
[----:B0-----:R-:W-:Y:S01]  /*2690*/  F2FP.PACK_AB R145, R186, R185 ;  /* 0x000000b9ba91723e */ /* 0x001fe200000000ff */
[----:B------:R-:W-:Y:S01]  /*26a0*/  FFMA.FTZ R146, R104, R187, R40 ;  /* 0x000000bb68927223 */ /* 0x000fe20000010028 */
[----:B------:R-:W-:Y:S01]  /*26b0*/  F2FP.PACK_AB R144, R152, R153 ;  /* 0x000000999890723e */ /* 0x000fe200000000ff */
[----:B------:R-:W-:Y:S01]  /*26c0*/  FFMA.FTZ R154, R76, R177, R12 ;  /* 0x000000b14c9a7223 */ /* 0x000fe2000001000c */
[----:B------:R-:W-:Y:S01]  /*26d0*/  SHF.L.U32 R185, R169, 0x4, RZ ;  /* 0x00000004a9b97819 */ /* 0x000fe200000006ff */
[----:B------:R-:W-:Y:S01]  /*26e0*/  FFMA.FTZ R175, R77, R176, R13 ;  /* 0x000000b04daf7223 */ /* 0x000fe2000001000d */
[----:B------:R-:W-:Y:S01]  /*26f0*/  IADD3 R152, P0, R184, c[0x0][0x210], RZ ;  /* 0x00008400b8987a10 */ /* 0x000fe20007f1e0ff */
[C---:B------:R-:W-:Y:S01]  /*2700*/  FMUL.FTZ R183, R202.reuse, R183 ;  /* 0x000000b7cab77220 */ /* 0x040fe20000410000 */
[----:B------:R-:W-:Y:S01]  /*2710*/  F2FP.PACK_AB R146, R155, R146 ;  /* 0x000000929b92723e */ /* 0x000fe200000000ff */
[----:B------:R-:W-:Y:S01]  /*2720*/  FMUL.FTZ R180, R202, R157 ;  /* 0x0000009dcab47220 */ /* 0x000fe20000410000 */
[----:B------:R-:W-:Y:S01]  /*2730*/  F2FP.PACK_AB R148, R175, R154 ;  /* 0x0000009aaf94723e */ /* 0x000fe200000000ff */
[----:B------:R-:W-:Y:S01]  /*2740*/  FFMA.FTZ R174, R78, R179, R14 ;  /* 0x000000b34eae7223 */ /* 0x000fe2000001000e */
[----:B------:R-:W-:Y:S01]  /*2750*/  SHF.R.U32.HI R184, RZ, 0x1c, R169 ;  /* 0x0000001cffb87819 */ /* 0x000fe200000116a9 */
[----:B------:R-:W-:Y:S01]  /*2760*/  FFMA.FTZ R149, R79, R178, R15 ;  /* 0x000000b24f957223 */ /* 0x000fe2000001000f */
[----:B------:R-:W-:Y:S01]  /*2770*/  IADD3.X R153, R201, c[0x0][0x214], RZ, P0, !PT ;  /* 0x00008500c9997a10 */ /* 0x000fe200007fe4ff */
[----:B------:R-:W-:-:S02]  /*2780*/  FMUL.FTZ R189, R202, R158 ;  /* 0x0000009ecabd7220 */ /* 0x000fc40000410000 */
[----:B------:R-:W-:Y:S01]  /*2790*/  FMUL.FTZ R182, R202, R159 ;  /* 0x0000009fcab67220 */ /* 0x000fe20000410000 */
[----:B------:R-:W-:Y:S01]  /*27a0*/  F2FP.PACK_AB R149, R149, R174 ;  /* 0x000000ae9595723e */ /* 0x000fe200000000ff */
[----:B------:R-:W-:Y:S01]  /*27b0*/  FFMA.FTZ R150, R80, R183, R16 ;  /* 0x000000b750967223 */ /* 0x000fe20000010010 */
[----:B------:R-:W-:Y:S01]  /*27c0*/  IADD3 R174, P1, R185, c[0x0][0x208], RZ ;  /* 0x00008200b9ae7a10 */ /* 0x000fe20007f3e0ff */
[----:B------:R-:W-:Y:S01]  /*27d0*/  FFMA.FTZ R151, R81, R180, R17 ;  /* 0x000000b451977223 */ /* 0x000fe20000010011 */
[----:B------:R0:W-:Y:S01]  /*27e0*/  STG.E.128 [R152.64], R144 ;  /* 0x0000009098007986 */ /* 0x0001e2000c101d04 */
[----:B------:R-:W-:Y:S01]  /*27f0*/  FFMA.FTZ R154, R82, R189, R18 ;  /* 0x000000bd529a7223 */ /* 0x000fe20000010012 */
[----:B------:R-:W-:Y:S01]  /*2800*/  IADD3.X R175, R184, c[0x0][0x20c], RZ, P1, !PT ;  /* 0x00008300b8af7a10 */ /* 0x000fe20000ffe4ff */
[----:B------:R-:W-:Y:S01]  /*2810*/  FFMA.FTZ R155, R83, R182, R19 ;  /* 0x000000b6539b7223 */ /* 0x000fe20000010013 */
[----:B------:R-:W-:Y:S01]  /*2820*/  F2FP.PACK_AB R150, R151, R150 ;  /* 0x000000969796723e */ /* 0x000fe200000000ff */
[----:B------:R-:W-:-:S02]  /*2830*/  FMUL.FTZ R167, R202, R190 ;  /* 0x000000becaa77220 */ /* 0x000fc40000410000 */
[C---:B------:R-:W-:Y:S01]  /*2840*/  FMUL.FTZ R171, R202.reuse, R191 ;  /* 0x000000bfcaab7220 */ /* 0x040fe20000410000 */
[----:B------:R-:W-:Y:S01]  /*2850*/  F2FP.PACK_AB R151, R155, R154 ;  /* 0x0000009a9b97723e */ /* 0x000fe200000000ff */
        /* <DEDUP_REMOVED lines=34> */
[C---:B------:R-:W-:Y:S01]  /*2a80*/  FMUL.FTZ R157, R202.reuse, R197 ;  /* 0x000000c5ca9d7220 */ /* 0x040fe20000410000 */
[----:B------:R-:W-:Y:S01]  /*2a90*/  IADD3.X R169, R175, c[0x0][0x20c], RZ, P1, !PT ;  /* 0x00008300afa97a10 */ /* 0x000fe20000ffe4ff */
[C---:B------:R-:W-:Y:S01]  /*2aa0*/  FMUL.FTZ R156, R202.reuse, R198 ;  /* 0x000000c6ca9c7220 */ /* 0x040fe20000410000 */
[----:B------:R-:W-:Y:S01]  /*2ab0*/  F2FP.PACK_AB R147, R151, R150 ;  /* 0x000000969793723e */ /* 0x000fe200000000ff */
        /* <DEDUP_REMOVED lines=12> */
[----:B0-----:R-:W-:Y:S02]  /*2b80*/  FFMA.FTZ R152, R94, R157, R30 ;  /* 0x0000009d5e987223 */ /* 0x001fe4000001001e */
[----:B------:R-:W-:Y:S01]  /*2b90*/  FFMA.FTZ R153, R99, R162, R35 ;  /* 0x000000a263997223 */ /* 0x000fe20000010023 */
[----:B------:R-:W-:Y:S01]  /*2ba0*/  F2FP.PACK_AB R148, R164, R165 ;  /* 0x000000a5a494723e */ /* 0x000fe200000000ff */
[----:B-1----:R-:W-:Y:S02]  /*2bb0*/  FFMA.FTZ R145, R95, R156, R31 ;  /* 0x0000009c5f917223 */ /* 0x002fe4000001001f */
[----:B------:R-:W-:-:S02]  /*2bc0*/  FFMA.FTZ R146, R96, R161, R32 ;  /* 0x000000a160927223 */ /* 0x000fc40000010020 */
[----:B------:R-:W-:Y:S01]  /*2bd0*/  FFMA.FTZ R147, R97, R160, R33 ;  /* 0x000000a061937223 */ /* 0x000fe20000010021 */
[----:B------:R-:W-:Y:S01]  /*2be0*/  F2FP.PACK_AB R145, R145, R152 ;  /* 0x000000989191723e */ /* 0x000fe200000000ff */
[-C--:B------:R-:W-:Y:S02]  /*2bf0*/  FFMA.FTZ R152, R98, R163.reuse, R34 ;  /* 0x000000a362987223 */ /* 0x080fe40000010022 */
[----:B------:R-:W-:Y:S01]  /*2c00*/  FFMA.FTZ R163, R130, R163, R66 ;  /* 0x000000a382a37223 */ /* 0x000fe20000010042 */
[----:B------:R-:W-:Y:S01]  /*2c10*/  F2FP.PACK_AB R146, R147, R146 ;  /* 0x000000929392723e */ /* 0x000fe200000000ff */
[----:B------:R-:W-:Y:S01]  /*2c20*/  FFMA.FTZ R162, R131, R162, R67 ;  /* 0x000000a283a27223 */ /* 0x000fe20000010043 */
[----:B------:R-:W-:Y:S01]  /*2c30*/  F2FP.PACK_AB R147, R153, R152 ;  /* 0x000000989993723e */ /* 0x000fe200000000ff */
[----:B------:R-:W-:Y:S01]  /*2c40*/  FFMA.FTZ R161, R128, R161, R64 ;  /* 0x000000a180a17223 */ /* 0x000fe20000010040 */
[----:B------:R-:W-:Y:S01]  /*2c50*/  SHF.L.U32 R153, R3, 0x4, RZ ;  /* 0x0000000403997819 */ /* 0x000fe200000006ff */
[----:B------:R-:W-:Y:S01]  /*2c60*/  FFMA.FTZ R160, R129, R160, R65 ;  /* 0x000000a081a07223 */ /* 0x000fe20000010041 */
[----:B------:R-:W-:Y:S01]  /*2c70*/  F2FP.PACK_AB R163, R162, R163 ;  /* 0x000000a3a2a3723e */ /* 0x000fe200000000ff */
[----:B------:R-:W-:Y:S01]  /*2c80*/  FFMA.FTZ R167, R118, R167, R54 ;  /* 0x000000a776a77223 */ /* 0x000fe20000010036 */
[----:B------:R-:W-:Y:S01]  /*2c90*/  IADD3 R152, P0, R174, c[0x0][0x210], RZ ;  /* 0x00008400ae987a10 */ /* 0x000fe20007f1e0ff */
        /* <DEDUP_REMOVED lines=11> */
[----:B------:R-:W-:Y:S01]  /*2d50*/  IADD3 R156, P2, R153, c[0x0][0x210], RZ ;  /* 0x00008400999c7a10 */ /* 0x000fe20007f5e0ff */
[----:B------:R-:W-:Y:S01]  /*2d60*/  FFMA.FTZ R159, R124, R159, R60 ;  /* 0x0000009f7c9f7223 */ /* 0x000fe2000001003c */
[----:B------:R-:W-:Y:S01]  /*2d70*/  IADD3.X R153, R175, c[0x0][0x214], RZ, P0, !PT ;  /* 0x00008500af997a10 */ /* 0x000fe200007fe4ff */
[----:B------:R-:W-:Y:S01]  /*2d80*/  FFMA.FTZ R158, R125, R158, R61 ;  /* 0x0000009e7d9e7223 */ /* 0x000fe2000001003d */
[----:B------:R-:W-:Y:S01]  /*2d90*/  F2FP.PACK_AB R144, R173, R170 ;  /* 0x000000aaad90723e */ /* 0x000fe200000000ff */
[----:B------:R-:W-:Y:S01]  /*2da0*/  IMAD R2, R181, c[0x0][0x160], R2 ;  /* 0x00005800b5027a24 */ /* 0x000fe200078e0202 */
[----:B------:R-:W-:Y:S01]  /*2db0*/  F2FP.PACK_AB R161, R160, R157 ;  /* 0x0000009da0a1723e */ /* 0x000fe200000000ff */
[----:B------:R0:W-:Y:S01]  /*2dc0*/  STG.E.128 [R152.64], R148 ;  /* 0x0000009498007986 */ /* 0x0001e2000c101d04 */
[----:B------:R-:W-:-:S02]  /*2dd0*/  IADD3.X R155, R3, c[0x0][0x20c], RZ, P1, !PT ;  /* 0x00008300039b7a10 */ /* 0x000fc40000ffe4ff */
[----:B------:R-:W-:Y:S02]  /*2de0*/  F2FP.PACK_AB R160, R158, R159 ;  /* 0x0000009f9ea0723e */ /* 0x000fe400000000ff */
[----:B------:R-:W-:Y:S01]  /*2df0*/  IADD3.X R157, R3, c[0x0][0x214], RZ, P2, !PT ;  /* 0x00008500039d7a10 */ /* 0x000fe200017fe4ff */
[----:B------:R0:W-:Y:S01]  /*2e00*/  STG.E.128 [R154.64], R144 ;  /* 0x000000909a007986 */ /* 0x0001e2000c101d04 */
[----:B------:R-:W-:-:S03]  /*2e10*/  ISETP.GE.AND P0, PT, R2, c[0x0][0x164], PT ;  /* 0x0000590002007a0c */ /* 0x000fc60003f06270 */
[----:B------:R0:W-:Y:S10]  /*2e20*/  STG.E.128 [R156.64], R160 ;  /* 0x000000a09c007986 */ /* 0x0001f4000c101d04 */
[----:B0----5:R-:W-:Y:S01]  /*2e30*/  @P0 CALL.REL.NOINC `(.L_x_18497) ;  /* 0x0000001000000944 */ /* 0x021fe20003c00000 */
[----:B------:R-:W-:Y:S05]  /*2e40*/  BRA `(.L_x_18498) ;  /* 0xffffd75000007947 */ /* 0x000fea000383ffff */
.L_x_18497:
[----:B------:R-:W-:Y:S05]  /*2e50*/  EXIT ;  /* 0x000000000000794d */ /* 0x000fea0003800000 */
.L_x_18495:
[----:B0-----:R-:W-:Y:S01]  /*2e60*/  HFMA2.MMA R182, -RZ, RZ, 0, 1.847743988037109375e-06 ;  /* 0x0000001fffb67435 */ /* 0x001fe200000001ff */
[----:B------:R-:W-:-:S02]  /*2e70*/  MOV R184, 0x1 ;  /* 0x0000000100b87802 */ /* 0x000fc40000000f00 */
[----:B------:R-:W-:Y:S02]  /*2e80*/  MOV R183, 0xffffffff ;  /* 0xffffffff00b77802 */ /* 0x000fe40000000f00 */
[----:B------:R-:W-:Y:S02]  /*2e90*/  MOV R180, 0x2eb0 ;  /* 0x00002eb000b47802 */ /* 0x000fe40000000f00 */
[----:B-----5:R-:W-:Y:S05]  /*2ea0*/  CALL.REL.NOINC `($__internal_57_$__cuda_sm70_shflsync_bfly_p) ;  /* 0x0000079000007944 */ /* 0x020fea0003c00000 */
[----:B-1----:R-:W-:Y:S01]  /*2eb0*/  MOV R171, R184 ;  /* 0x000000b800ab7202 */ /* 0x002fe20000000f00 */
[----:B0-----:R-:W-:Y:S05]  /*2ec0*/  BRA `(.L_x_18499) ;  /* 0xffffed2000007947 */ /* 0x001fea000383ffff */
.L_x_18496:
[----:B------:R-:W-:Y:S01]  /*2ed0*/  HFMA2.MMA R184, -RZ, RZ, 0, 1.1920928955078125e-07 ;  /* 0x00000002ffb87435 */ /* 0x000fe200000001ff */
[----:B------:R-:W-:Y:S02]  /*2ee0*/  MOV R182, 0x1f ;  /* 0x0000001f00b67802 */ /* 0x000fe40000000f00 */
[----:B------:R-:W-:Y:S02]  /*2ef0*/  MOV R183, 0xffffffff ;  /* 0xffffffff00b77802 */ /* 0x000fe40000000f00 */
[----:B------:R-:W-:Y:S02]  /*2f00*/  MOV R180, 0x2f20 ;  /* 0x00002f2000b47802 */ /* 0x000fe40000000f00 */
[----:B-----5:R-:W-:Y:S05]  /*2f10*/  CALL.REL.NOINC `($__internal_57_$__cuda_sm70_shflsync_bfly_p) ;  /* 0x0000072000007944 */ /* 0x020fea0003c00000 */
[----:B01----:R-:W-:Y:S01]  /*2f20*/  FADD.FTZ R185, R185, R184 ;  /* 0x000000b8b9b97221 */ /* 0x003fe20000010000 */
[----:B------:R-:W-:Y:S01]  /*2f30*/  HFMA2.MMA R184, -RZ, RZ, 0, 2.384185791015625e-07 ;  /* 0x00000004ffb87435 */ /* 0x000fe200000001ff */
[----:B------:R-:W-:-:S02]  /*2f40*/  MOV R182, 0x1f ;  /* 0x0000001f00b67802 */ /* 0x000fc40000000f00 */
[----:B------:R-:W-:Y:S02]  /*2f50*/  MOV R183, 0xffffffff ;  /* 0xffffffff00b77802 */ /* 0x000fe40000000f00 */
[----:B------:R-:W-:Y:S02]  /*2f60*/  MOV R180, 0x2f80 ;  /* 0x00002f8000b47802 */ /* 0x000fe40000000f00 */
[----:B------:R-:W-:Y:S05]  /*2f70*/  CALL.REL.NOINC `($__internal_57_$__cuda_sm70_shflsync_bfly_p) ;  /* 0x000006c000007944 */ /* 0x000fea0003c00000 */
[----:B01----:R-:W-:Y:S01]  /*2f80*/  FADD.FTZ R185, R185, R184 ;  /* 0x000000b8b9b97221 */ /* 0x003fe20000010000 */
[----:B------:R-:W-:Y:S01]  /*2f90*/  HFMA2.MMA R184, -RZ, RZ, 0, 4.76837158203125e-07 ;  /* 0x00000008ffb87435 */ /* 0x000fe200000001ff */
[----:B------:R-:W-:Y:S02]  /*2fa0*/  MOV R182, 0x1f ;  /* 0x0000001f00b67802 */ /* 0x000fe40000000f00 */
[----:B------:R-:W-:Y:S02]  /*2fb0*/  MOV R183, 0xffffffff ;  /* 0xffffffff00b77802 */ /* 0x000fe40000000f00 */
[----:B------:R-:W-:Y:S02]  /*2fc0*/  MOV R180, 0x2fe0 ;  /* 0x00002fe000b47802 */ /* 0x000fe40000000f00 */
[----:B------:R-:W-:Y:S05]  /*2fd0*/  CALL.REL.NOINC `($__internal_57_$__cuda_sm70_shflsync_bfly_p) ;  /* 0x0000066000007944 */ /* 0x000fea0003c00000 */
[----:B01----:R-:W-:Y:S01]  /*2fe0*/  FADD.FTZ R185, R185, R184 ;  /* 0x000000b8b9b97221 */ /* 0x003fe20000010000 */
[----:B------:R-:W-:Y:S01]  /*2ff0*/  HFMA2.MMA R184, -RZ, RZ, 0, 9.5367431640625e-07 ;  /* 0x00000010ffb87435 */ /* 0x000fe200000001ff */
[----:B------:R-:W-:-:S02]  /*3000*/  MOV R182, 0x1f ;  /* 0x0000001f00b67802 */ /* 0x000fc40000000f00 */
[----:B------:R-:W-:Y:S02]  /*3010*/  MOV R183, 0xffffffff ;  /* 0xffffffff00b77802 */ /* 0x000fe40000000f00 */
[----:B------:R-:W-:Y:S02]  /*3020*/  MOV R180, 0x3040 ;  /* 0x0000304000b47802 */ /* 0x000fe40000000f00 */
[----:B------:R-:W-:Y:S05]  /*3030*/  CALL.REL.NOINC `($__internal_57_$__cuda_sm70_shflsync_bfly_p) ;  /* 0x0000060000007944 */ /* 0x000fea0003c00000 */
        /* <DEDUP_REMOVED lines=70> */
[----:B------:R-:W-:Y:S05]  /*34a0*/  CALL.REL.NOINC `($__internal_57_$__cuda_sm70_shflsync_bfly_p) ;  /* 0x0000019000007944 */ /* 0x000fea0003c00000 */
[----:B01----:R-:W-:Y:S01]  /*34b0*/  FADD.FTZ R185, R185, R184 ;  /* 0x000000b8b9b97221 */ /* 0x003fe20000010000 */
[----:B------:R-:W-:Y:S01]  /*34c0*/  HFMA2.MMA R184, -RZ, RZ, 0, 1.1920928955078125e-07 ;  /* 0x00000002ffb87435 */ /* 0x000fe200000001ff */
[----:B------:R-:W-:Y:S02]  /*34d0*/  MOV R182, 0x1f ;  /* 0x0000001f00b67802 */ /* 0x000fe40000000f00 */
[----:B------:R-:W-:Y:S02]  /*34e0*/  MOV R183, 0xffffffff ;  /* 0xffffffff00b77802 */ /* 0x000fe40000000f00 */
[----:B------:R-:W-:Y:S02]  /*34f0*/  MOV R180, 0x3510 ;  /* 0x0000351000b47802 */ /* 0x000fe40000000f00 */
[----:B------:R-:W-:Y:S05]  /*3500*/  CALL.REL.NOINC `($__internal_57_$__cuda_sm70_shflsync_bfly_p) ;  /* 0x0000013000007944 */ /* 0x000fea0003c00000 */
[----:B01----:R-:W-:Y:S01]  /*3510*/  FADD.FTZ R185, R185, R184 ;  /* 0x000000b8b9b97221 */ /* 0x003fe20000010000 */
[----:B------:R-:W-:Y:S01]  /*3520*/  HFMA2.MMA R184, -RZ, RZ, 0, 2.384185791015625e-07 ;  /* 0x00000004ffb87435 */ /* 0x000fe200000001ff */
[----:B------:R-:W-:Y:S02]  /*3530*/  MOV R182, 0x1f ;  /* 0x0000001f00b67802 */ /* 0x000fe40000000f00 */
[----:B------:R-:W-:-:S02]  /*3540*/  MOV R183, 0xffffffff ;  /* 0xffffffff00b77802 */ /* 0x000fc40000000f00 */
        /* <DEDUP_REMOVED lines=10> */
[----:B------:R-:W-:Y:S02]  /*35f0*/  MOV R182, 0x1f ;  /* 0x0000001f00b67802 */ /* 0x000fe40000000f00 */
[----:B------:R-:W-:-:S02]  /*3600*/  MOV R183, 0xffffffff ;  /* 0xffffffff00b77802 */ /* 0x000fc40000000f00 */
[----:B------:R-:W-:Y:S02]  /*3610*/  MOV R180, 0x3630 ;  /* 0x0000363000b47802 */ /* 0x000fe40000000f00 */
[----:B------:R-:W-:Y:S05]  /*3620*/  CALL.REL.NOINC `($__internal_57_$__cuda_sm70_shflsync_bfly_p) ;  /* 0x0000001000007944 */ /* 0x000fea0003c00000 */
[----:B01----:R-:W-:Y:S05]  /*3630*/  BRA `(.L_x_18500) ;  /* 0xffffeaf000007947 */ /* 0x003fea000383ffff */
        .weak           $__internal_57_$__cuda_sm70_shflsync_bfly_p
        .type           $__internal_57_$__cuda_sm70_shflsync_bfly_p,@function
        .size           $__internal_57_$__cuda_sm70_shflsync_bfly_p,(.L_x_26547 - $__internal_57_$__cuda_sm70_shflsync_bfly_p)
$__internal_57_$__cuda_sm70_shflsync_bfly_p:
[----:B------:R-:W-:Y:S01]  /*3640*/  HFMA2.MMA R181, -RZ, RZ, 0, 0 ;  /* 0x00000000ffb57435 */ /* 0x000fe200000001ff */
[----:B------:R-:W-:Y:S04]  /*3650*/  WARPSYNC R183 ;  /* 0x000000b700007348 */ /* 0x000fe80003800000 */
[----:B------:R0:W1:Y:S01]  /*3660*/  SHFL.BFLY PT, R184, R185, R184, R182 ;  /* 0x0c0000b8b9b87389 */ /* 0x00006200000e00b6 */
[----:B------:R-:W-:Y:S05]  /*3670*/  RET.REL.NODEC R180 `(_ZN10layer_norm31ln_parallel_residual_fwd_kernelINS_13Kernel_traitsIf6__halffS2_fjLj1024ELj1ELj4ELj1ELj16ENS_18Kernel_traits_baseILj1024EfS2_fS2_fjLj128EEEEELb0ELb0ELb1EEEvNS_9FwdParamsE) ;  /* 0xffffc980b4007950 */ /* 0x000fea0003c3ffff */
.L_x_18501:
        /* <DEDUP_REMOVED lines=16> */
.L_x_26547:


//--------------------- .text._ZN10layer_norm31ln_parallel_residual_fwd_kernelINS_13Kernel_traitsIf6__halffS2_fjLj1024ELj1ELj4ELj1ELj16ENS_18Kernel_traits_baseILj1024EfS2_fS2_fjLj128EEEEELb0ELb1ELb0EEEvNS_9FwdParamsE --------------------------
	.section	.text._ZN10layer_norm31ln_parallel_residual_fwd_kernelINS_13Kernel_traitsIf6__halffS2_fjLj1024ELj1ELj4ELj1ELj16ENS_18Kernel_traits_baseILj1024EfS2_fS2_fjLj128EEEEELb0ELb1ELb0EEEvNS_9FwdParamsE,"ax",@progbits
	.sectioninfo	@"SHI_REGISTERS=128"
	.align	128
        .global         _ZN10layer_norm31ln_parallel_residual_fwd_kernelINS_13Kernel_traitsIf6__halffS2_fjLj1024ELj1ELj4ELj1ELj16ENS_18Kernel_traits_baseILj1024EfS2_fS2_fjLj128EEEEELb0ELb1ELb0EEEvNS_9FwdParamsE
        .type           _ZN10layer_norm31ln_parallel_residual_fwd_kernelINS_13Kernel_traitsIf6__halffS2_fjLj1024ELj1ELj4ELj1ELj16ENS_18Kernel_traits_baseILj1024EfS2_fS2_fjLj128EEEEELb0ELb1ELb0EEEvNS_9FwdParamsE,@function
        .size           _ZN10layer_norm31ln_parallel_residual_fwd_kernelINS_13Kernel_traitsIf6__halffS2_fjLj1024ELj1ELj4ELj1ELj16ENS_18Kernel_traits_baseILj1024EfS2_fS2_fjLj128EEEEELb0ELb1ELb0EEEvNS_9FwdParamsE,(.L_x_26548 - _ZN10layer_norm31ln_parallel_residual_fwd_kernelINS_13Kernel_traitsIf6__halffS2_fjLj1024ELj1ELj4ELj1ELj16ENS_18Kernel_traits_baseILj1024EfS2_fS2_fjLj128EEEEELb0ELb1ELb0EEEvNS_9FwdParamsE)
        .other          _ZN10layer_norm31ln_parallel_residual_fwd_kernelINS_13Kernel_traitsIf6__halffS2_fjLj1024ELj1ELj4ELj1ELj16ENS_18Kernel_traits_baseILj1024EfS2_fS2_fjLj128EEEEELb0ELb1ELb0EEEvNS_9FwdParamsE,@"STO_CUDA_ENTRY STV_DEFAULT"
_ZN10layer_norm31ln_parallel_residual_fwd_kernelINS_13Kernel_traitsIf6__halffS2_fjLj1024ELj1ELj4ELj1ELj16ENS_18Kernel_traits_baseILj1024EfS2_fS2_fjLj128EEEEELb0ELb1ELb0EEEvNS_9FwdParamsE:
.text._ZN10layer_norm31ln_parallel_residual_fwd_kernelINS_13Kernel_traitsIf6__halffS2_fjLj1024ELj1ELj4ELj1ELj16ENS_18Kernel_traits_baseILj1024EfS2_fS2_fjLj128EEEEELb0ELb1ELb0EEEvNS_9FwdParamsE:
        /* <DEDUP_REMOVED lines=35> */
.L_x_18503:
[----:B------:R-:W-:Y:S05]  /*0230*/  BSYNC B0 ;  /* 0x0000000000007941 */ /* 0x000fea0003800000 */
.L_x_18502:
        /* <DEDUP_REMOVED lines=17> */
.L_x_18505:
[----:B------:R-:W-:Y:S05]  /*0350*/  BSYNC B0 ;  /* 0x0000000000007941 */ /* 0x000fea0003800000 */
.L_x_18504:
        /* <DEDUP_REMOVED lines=17> */
.L_x_18507:
[----:B------:R-:W-:Y:S05]  /*0470*/  BSYNC B0 ;  /* 0x0000000000007941 */ /* 0x000fea0003800000 */
.L_x_18506:
        /* <DEDUP_REMOVED lines=16> */
.L_x_18509:
[----:B------:R-:W-:Y:S05]  /*0580*/  BSYNC B0 ;  /* 0x0000000000007941 */ /* 0x000fea0003800000 */
.L_x_18508:
[----:B------:R-:W-:Y:S05]  /*0590*/  @P4 EXIT ;  /* 0x000000000000494d */ /* 0x000fea0003800000 */
[----:B------:R-:W-:Y:S01]  /*05a0*/  MOV R0, R2 ;  /* 0x0000000200007202 */ /* 0x000fe20000000f00 */
[----:B------:R-:W-:-:S03]  /*05b0*/  ULDC.U8 UR6, c[0x0][0x1f0] ;  /* 0x00007c0000067ab9 */ /* 0x000fc60000000000 */
.L_x_18593:
        /* <DEDUP_REMOVED lines=19> */
[----:B0-----:R0:W5:Y:S01]  /*06f0*/  @P4 LDG.E.128 R68, [R114.64] ;  /* 0x0000000472444981 */ /* 0x001162000c1e1d00 */
        /* <DEDUP_REMOVED lines=10> */
.L_x_18512:
[----:B0----5:R-:W-:-:S05]  /*07a0*/  HADD2.F32 R81, -RZ, R68.H0_H0 ;  /* 0x20000044ff517230 */ /* 0x021fca0000004100 */
[----:B------:R-:W-:-:S04]  /*07b0*/  FADD.FTZ R80, R81, R80 ;  /* 0x0000005051507221 */ /* 0x000fc80000010000 */
[----:B------:R-:W-:Y:S02]  /*07c0*/  @P3 FADD.FTZ R80, R72, R80 ;  /* 0x0000005048503221 */ /* 0x000fe40000010000 */
.L_x_18513:
[----:B------:R-:W-:Y:S01]  /*07d0*/  HADD2.F32 R81, -RZ, R84.H1_H1 ;  /* 0x30000054ff517230 */ /* 0x000fe20000004100 */
[----:B------:R-:W-:Y:S05]  /*07e0*/  @P4 BRA `(.L_x_18514) ;  /* 0x0000003000004947 */ /* 0x000fea0003800000 */
[----:B------:R-:W-:Y:S05]  /*07f0*/  @!P3 BRA `(.L_x_18515) ;  /* 0x000000500000b947 */ /* 0x000fea0003800000 */
[----:B-----5:R-:W-:Y:S01]  /*0800*/  FADD.FTZ R81, R73, R81 ;  /* 0x0000005149517221 */ /* 0x020fe20000010000 */
[----:B------:R-:W-:Y:S05]  /*0810*/  BRA `(.L_x_18515) ;  /* 0x0000003000007947 */ /* 0x000fea0003800000 */
.L_x_18514:
[----:B-----5:R-:W-:-:S05]  /*0820*/  HADD2.F32 R82, -RZ, R68.H1_H1 ;  /* 0x30000044ff527230 */ /* 0x020fca0000004100 */
[----:B------:R-:W-:-:S04]  /*0830*/  FADD.FTZ R81, R82, R81 ;  /* 0x0000005152517221 */ /* 0x000fc80000010000 */
[----:B------:R-:W-:Y:S02]  /*0840*/  @P3 FADD.FTZ R81, R73, R81 ;  /* 0x0000005149513221 */ /* 0x000fe40000010000 */
.L_x_18515:
[----:B------:R-:W-:Y:S01]  /*0850*/  HADD2.F32 R82, -RZ, R85.H0_H0 ;  /* 0x20000055ff527230 */ /* 0x000fe20000004100 */
[----:B------:R-:W-:Y:S05]  /*0860*/  @P4 BRA `(.L_x_18516) ;  /* 0x0000003000004947 */ /* 0x000fea0003800000 */
[----:B------:R-:W-:Y:S05]  /*0870*/  @!P3 BRA `(.L_x_18517) ;  /* 0x000000500000b947 */ /* 0x000fea0003800000 */
[----:B-----5:R-:W-:Y:S01]  /*0880*/  FADD.FTZ R82, R74, R82 ;  /* 0x000000524a527221 */ /* 0x020fe20000010000 */
[----:B------:R-:W-:Y:S05]  /*0890*/  BRA `(.L_x_18517) ;  /* 0x0000003000007947 */ /* 0x000fea0003800000 */
.L_x_18516:
[----:B-----5:R-:W-:-:S05]  /*08a0*/  HADD2.F32 R83, -RZ, R69.H0_H0 ;  /* 0x20000045ff537230 */ /* 0x020fca0000004100 */
[----:B------:R-:W-:-:S04]  /*08b0*/  FADD.FTZ R82, R83, R82 ;  /* 0x0000005253527221 */ /* 0x000fc80000010000 */
[----:B------:R-:W-:Y:S02]  /*08c0*/  @P3 FADD.FTZ R82, R74, R82 ;  /* 0x000000524a523221 */ /* 0x000fe40000010000 */
.L_x_18517:
[----:B------:R-:W-:Y:S01]  /*08d0*/  HADD2.F32 R83, -RZ, R85.H1_H1 ;  /* 0x30000055ff537230 */ /* 0x000fe20000004100 */
[----:B------:R-:W-:Y:S05]  /*08e0*/  @P4 BRA `(.L_x_18518) ;  /* 0x0000003000004947 */ /* 0x000fea0003800000 */
[----:B------:R-:W-:Y:S05]  /*08f0*/  @!P3 BRA `(.L_x_18519) ;  /* 0x000000500000b947 */ /* 0x000fea0003800000 */
[----:B-----5:R-:W-:Y:S01]  /*0900*/  FADD.FTZ R83, R75, R83 ;  /* 0x000000534b537221 */ /* 0x020fe20000010000 */
[----:B------:R-:W-:Y:S05]  /*0910*/  BRA `(.L_x_18519) ;  /* 0x0000003000007947 */ /* 0x000fea0003800000 */
.L_x_18518:
[----:B-----5:R-:W-:-:S05]  /*0920*/  HADD2.F32 R84, -RZ, R69.H1_H1 ;  /* 0x30000045ff547230 */ /* 0x020fca0000004100 */
[----:B------:R-:W-:-:S04]  /*0930*/  FADD.FTZ R83, R84, R83 ;  /* 0x0000005354537221 */ /* 0x000fc80000010000 */
[----:B------:R-:W-:Y:S02]  /*0940*/  @P3 FADD.FTZ R83, R75, R83 ;  /* 0x000000534b533221 */ /* 0x000fe40000010000 */
.L_x_18519:
[----:B------:R-:W-:Y:S01]  /*0950*/  HADD2.F32 R84, -RZ, R86.H0_H0 ;  /* 0x20000056ff547230 */ /* 0x000fe20000004100 */
[----:B------:R-:W-:Y:S05]  /*0960*/  @P4 BRA `(.L_x_18520) ;  /* 0x0000003000004947 */ /* 0x000fea0003800000 */
[----:B------:R-:W-:Y:S05]  /*0970*/  @!P3 BRA `(.L_x_18521) ;  /* 0x000000500000b947 */ /* 0x000fea0003800000 */
[----:B-----5:R-:W-:Y:S01]  /*0980*/  FADD.FTZ R84, R76, R84 ;  /* 0x000000544c547221 */ /* 0x020fe20000010000 */
[----:B------:R-:W-:Y:S05]  /*0990*/  BRA `(.L_x_18521) ;  /* 0x0000003000007947 */ /* 0x000fea0003800000 */
.L_x_18520:
[----:B-----5:R-:W-:-:S05]  /*09a0*/  HADD2.F32 R85, -RZ, R70.H0_H0 ;  /* 0x20000046ff557230 */ /* 0x020fca0000004100 */
[----:B------:R-:W-:-:S04]  /*09b0*/  FADD.FTZ R84, R85, R84 ;  /* 0x0000005455547221 */ /* 0x000fc80000010000 */
[----:B------:R-:W-:Y:S02]  /*09c0*/  @P3 FADD.FTZ R84, R76, R84 ;  /* 0x000000544c543221 */ /* 0x000fe40000010000 */
.L_x_18521:
[----:B------:R-:W-:Y:S01]  /*09d0*/  HADD2.F32 R85, -RZ, R86.H1_H1 ;  /* 0x30000056ff557230 */ /* 0x000fe20000004100 */
[----:B------:R-:W-:Y:S05]  /*09e0*/  @P4 BRA `(.L_x_18522) ;  /* 0x0000003000004947 */ /* 0x000fea0003800000 */
[----:B------:R-:W-:Y:S05]  /*09f0*/  @!P3 BRA `(.L_x_18523) ;  /* 0x000000500000b947 */ /* 0x000fea0003800000 */
[----:B-----5:R-:W-:Y:S01]  /*0a00*/  FADD.FTZ R85, R77, R85 ;  /* 0x000000554d557221 */ /* 0x020fe20000010000 */
[----:B------:R-:W-:Y:S05]  /*0a10*/  BRA `(.L_x_18523) ;  /* 0x0000003000007947 */ /* 0x000fea0003800000 */
.L_x_18522:
[----:B-----5:R-:W-:-:S05]  /*0a20*/  HADD2.F32 R86, -RZ, R70.H1_H1 ;  /* 0x30000046ff567230 */ /* 0x020fca0000004100 */
[----:B------:R-:W-:-:S04]  /*0a30*/  FADD.FTZ R85, R86, R85 ;  /* 0x0000005556557221 */ /* 0x000fc80000010000 */
[----:B------:R-:W-:Y:S02]  /*0a40*/  @P3 FADD.FTZ R85, R77, R85 ;  /* 0x000000554d553221 */ /* 0x000fe40000010000 */
.L_x_18523:
[----:B------:R-:W-:Y:S01]  /*0a50*/  HADD2.F32 R86, -RZ, R87.H0_H0 ;  /* 0x20000057ff567230 */ /* 0x000fe20000004100 */
[----:B------:R-:W-:Y:S05]  /*0a60*/  @P4 BRA `(.L_x_18524) ;  /* 0x0000003000004947 */ /* 0x000fea0003800000 */
[----:B------:R-:W-:Y:S05]  /*0a70*/  @!P3 BRA `(.L_x_18525) ;  /* 0x000000500000b947 */ /* 0x000fea0003800000 */
[----:B-----5:R-:W-:Y:S01]  /*0a80*/  FADD.FTZ R86, R78, R86 ;  /* 0x000000564e567221 */ /* 0x020fe20000010000 */
[----:B------:R-:W-:Y:S05]  /*0a90*/  BRA `(.L_x_18525) ;  /* 0x0000003000007947 */ /* 0x000fea0003800000 */
.L_x_18524:
[----:B-----5:R-:W-:-:S05]  /*0aa0*/  HADD2.F32 R113, -RZ, R71.H0_H0 ;  /* 0x20000047ff717230 */ /* 0x020fca0000004100 */
[----:B------:R-:W-:-:S04]  /*0ab0*/  FADD.FTZ R86, R113, R86 ;  /* 0x0000005671567221 */ /* 0x000fc80000010000 */
[----:B------:R-:W-:Y:S02]  /*0ac0*/  @P3 FADD.FTZ R86, R78, R86 ;  /* 0x000000564e563221 */ /* 0x000fe40000010000 */
.L_x_18525:
[----:B------:R-:W-:Y:S01]  /*0ad0*/  HADD2.F32 R87, -RZ, R87.H1_H1 ;  /* 0x30000057ff577230 */ /* 0x000fe20000004100 */
[----:B------:R-:W-:Y:S05]  /*0ae0*/  @P4 BRA `(.L_x_18526) ;  /* 0x0000003000004947 */ /* 0x000fea0003800000 */
[----:B------:R-:W-:Y:S05]  /*0af0*/  @!P3 BRA `(.L_x_18527) ;  /* 0x000000500000b947 */ /* 0x000fea0003800000 */
[----:B-----5:R-:W-:Y:S01]  /*0b00*/  FADD.FTZ R87, R79, R87 ;  /* 0x000000574f577221 */ /* 0x020fe20000010000 */
[----:B------:R-:W-:Y:S05]  /*0b10*/  BRA `(.L_x_18527) ;  /* 0x0000003000007947 */ /* 0x000fea0003800000 */
.L_x_18526:
[----:B-----5:R-:W-:-:S05]  /*0b20*/  HADD2.F32 R114, -RZ, R71.H1_H1 ;  /* 0x30000047ff727230 */ /* 0x020fca0000004100 */
[----:B------:R-:W-:-:S04]  /*0b30*/  FADD.FTZ R87, R114, R87 ;  /* 0x0000005772577221 */ /* 0x000fc80000010000 */
[----:B------:R-:W-:Y:S02]  /*0b40*/  @P3 FADD.FTZ R87, R79, R87 ;  /* 0x000000574f573221 */ /* 0x000fe40000010000 */
.L_x_18527:
[C---:B------:R-:W-:Y:S02]  /*0b50*/  LEA R114, P3, R2.reuse, c[0x0][0x188], 0x5 ;  /* 0x0000620002727a11 */ /* 0x040fe400078628ff */
[C---:B------:R-:W-:Y:S02]  /*0b60*/  IADD3 R113, R2.reuse, 0x20, RZ ;  /* 0x0000002002717810 */ /* 0x040fe40007ffe0ff */
[----:B------:R-:W-:-:S05]  /*0b70*/  LEA.HI.X R115, R2, c[0x0][0x18c], RZ, 0x5, P3 ;  /* 0x0000630002737a11 */ /* 0x000fca00018f2cff */
[----:B------:R0:W-:Y:S04]  /*0b80*/  STG.E.128 [R114.64], R80 ;  /* 0x0000005072007986 */ /* 0x0001e8000c101d04 */
[----:B------:R0:W-:Y:S02]  /*0b90*/  STG.E.128 [R114.64+0x10], R84 ;  /* 0x0000105472007986 */ /* 0x0001e4000c101d04 */
.L_x_18511:
[----:B------:R-:W-:Y:S05]  /*0ba0*/  BSYNC B0 ;  /* 0x0000000000007941 */ /* 0x000fea0003800000 */
.L_x_18510:
        /* <DEDUP_REMOVED lines=9> */
[C---:B0-----:R-:W-:Y:S02]  /*0c40*/  @P4 LEA R114, P5, R113.reuse, c[0x0][0x178], 0x4 ;  /* 0x00005e0071724a11 */ /* 0x041fe400078a20ff */
        /* <DEDUP_REMOVED lines=14> */
.L_x_18530:
[----:B0----5:R-:W-:-:S05]  /*0d30*/  HADD2.F32 R89, -RZ, R68.H0_H0 ;  /* 0x20000044ff597230 */ /* 0x021fca0000004100 */
[----:B------:R-:W-:-:S04]  /*0d40*/  FADD.FTZ R88, R89, R88 ;  /* 0x0000005859587221 */ /* 0x000fc80000010000 */
[----:B------:R-:W-:Y:S02]  /*0d50*/  @P3 FADD.FTZ R88, R72, R88 ;  /* 0x0000005848583221 */ /* 0x000fe40000010000 */
.L_x_18531:
[----:B------:R-:W-:Y:S01]  /*0d60*/  HADD2.F32 R89, -RZ, R92.H1_H1 ;  /* 0x3000005cff597230 */ /* 0x000fe20000004100 */
[----:B------:R-:W-:Y:S05]  /*0d70*/  @P4 BRA `(.L_x_18532) ;  /* 0x0000003000004947 */ /* 0x000fea0003800000 */
[----:B------:R-:W-:Y:S05]  /*0d80*/  @!P3 BRA `(.L_x_18533) ;  /* 0x000000500000b947 */ /* 0x000fea0003800000 */
[----:B-----5:R-:W-:Y:S01]  /*0d90*/  FADD.FTZ R89, R73, R89 ;  /* 0x0000005949597221 */ /* 0x020fe20000010000 */
[----:B------:R-:W-:Y:S05]  /*0da0*/  BRA `(.L_x_18533) ;  /* 0x0000003000007947 */ /* 0x000fea0003800000 */
.L_x_18532:
[----:B-----5:R-:W-:-:S05]  /*0db0*/  HADD2.F32 R90, -RZ, R68.H1_H1 ;  /* 0x30000044ff5a7230 */ /* 0x020fca0000004100 */
[----:B------:R-:W-:-:S04]  /*0dc0*/  FADD.FTZ R89, R90, R89 ;  /* 0x000000595a597221 */ /* 0x000fc80000010000 */
[----:B------:R-:W-:Y:S02]  /*0dd0*/  @P3 FADD.FTZ R89, R73, R89 ;  /* 0x0000005949593221 */ /* 0x000fe40000010000 */
.L_x_18533:
[----:B------:R-:W-:Y:S01]  /*0de0*/  HADD2.F32 R90, -RZ, R93.H0_H0 ;  /* 0x2000005dff5a7230 */ /* 0x000fe20000004100 */
[----:B------:R-:W-:Y:S05]  /*0df0*/  @P4 BRA `(.L_x_18534) ;  /* 0x0000003000004947 */ /* 0x000fea0003800000 */
[----:B------:R-:W-:Y:S05]  /*0e00*/  @!P3 BRA `(.L_x_18535) ;  /* 0x000000500000b947 */ /* 0x000fea0003800000 */
[----:B-----5:R-:W-:Y:S01]  /*0e10*/  FADD.FTZ R90, R74, R90 ;  /* 0x0000005a4a5a7221 */ /* 0x020fe20000010000 */
[----:B------:R-:W-:Y:S05]  /*0e20*/  BRA `(.L_x_18535) ;  /* 0x0000003000007947 */ /* 0x000fea0003800000 */
.L_x_18534:
[----:B-----5:R-:W-:-:S05]  /*0e30*/  HADD2.F32 R91, -RZ, R69.H0_H0 ;  /* 0x20000045ff5b7230 */ /* 0x020fca0000004100 */
[----:B------:R-:W-:-:S04]  /*0e40*/  FADD.FTZ R90, R91, R90 ;  /* 0x0000005a5b5a7221 */ /* 0x000fc80000010000 */
[----:B------:R-:W-:Y:S02]  /*0e50*/  @P3 FADD.FTZ R90, R74, R90 ;  /* 0x0000005a4a5a3221 */ /* 0x000fe40000010000 */
.L_x_18535:
[----:B------:R-:W-:Y:S01]  /*0e60*/  HADD2.F32 R91, -RZ, R93.H1_H1 ;  /* 0x3000005dff5b7230 */ /* 0x000fe20000004100 */
[----:B------:R-:W-:Y:S05]  /*0e70*/  @P4 BRA `(.L_x_18536) ;  /* 0x0000003000004947 */ /* 0x000fea0003800000 */
[----:B------:R-:W-:Y:S05]  /*0e80*/  @!P3 BRA `(.L_x_18537) ;  /* 0x000000500000b947 */ /* 0x000fea0003800000 */
[----:B-----5:R-:W-:Y:S01]  /*0e90*/  FADD.FTZ R91, R75, R91 ;  /* 0x0000005b4b5b7221 */ /* 0x020fe20000010000 */
[----:B------:R-:W-:Y:S05]  /*0ea0*/  BRA `(.L_x_18537) ;  /* 0x0000003000007947 */ /* 0x000fea0003800000 */
.L_x_18536:
[----:B-----5:R-:W-:-:S05]  /*0eb0*/  HADD2.F32 R92, -RZ, R69.H1_H1 ;  /* 0x30000045ff5c7230 */ /* 0x020fca0000004100 */
[----:B------:R-:W-:-:S04]  /*0ec0*/  FADD.FTZ R91, R92, R91 ;  /* 0x0000005b5c5b7221 */ /* 0x000fc80000010000 */
[----:B------:R-:W-:Y:S02]  /*0ed0*/  @P3 FADD.FTZ R91, R75, R91 ;  /* 0x0000005b4b5b3221 */ /* 0x000fe40000010000 */
.L_x_18537:
[----:B------:R-:W-:Y:S01]  /*0ee0*/  HADD2.F32 R92, -RZ, R94.H0_H0 ;  /* 0x2000005eff5c7230 */ /* 0x000fe20000004100 */
[----:B------:R-:W-:Y:S05]  /*0ef0*/  @P4 BRA `(.L_x_18538) ;  /* 0x0000003000004947 */ /* 0x000fea0003800000 */
[----:B------:R-:W-:Y:S05]  /*0f00*/  @!P3 BRA `(.L_x_18539) ;  /* 0x000000500000b947 */ /* 0x000fea0003800000 */
[----:B-----5:R-:W-:Y:S01]  /*0f10*/  FADD.FTZ R92, R76, R92 ;  /* 0x0000005c4c5c7221 */ /* 0x020fe20000010000 */
[----:B------:R-:W-:Y:S05]  /*0f20*/  BRA `(.L_x_18539) ;  /* 0x0000003000007947 */ /* 0x000fea0003800000 */
.L_x_18538:
[----:B-----5:R-:W-:-:S05]  /*0f30*/  HADD2.F32 R93, -RZ, R70.H0_H0 ;  /* 0x20000046ff5d7230 */ /* 0x020fca0000004100 */
[----:B------:R-:W-:-:S04]  /*0f40*/  FADD.FTZ R92, R93, R92 ;  /* 0x0000005c5d5c7221 */ /* 0x000fc80000010000 */
[----:B------:R-:W-:Y:S02]  /*0f50*/  @P3 FADD.FTZ R92, R76, R92 ;  /* 0x0000005c4c5c3221 */ /* 0x000fe40000010000 */
.L_x_18539:
[----:B------:R-:W-:Y:S01]  /*0f60*/  HADD2.F32 R93, -RZ, R94.H1_H1 ;  /* 0x3000005eff5d7230 */ /* 0x000fe20000004100 */
[----:B------:R-:W-:Y:S05]  /*0f70*/  @P4 BRA `(.L_x_18540) ;  /* 0x0000003000004947 */ /* 0x000fea0003800000 */
[----:B------:R-:W-:Y:S05]  /*0f80*/  @!P3 BRA `(.L_x_18541) ;  /* 0x000000500000b947 */ /* 0x000fea0003800000 */
[----:B-----5:R-:W-:Y:S01]  /*0f90*/  FADD.FTZ R93, R77, R93 ;  /* 0x0000005d4d5d7221 */ /* 0x020fe20000010000 */
[----:B------:R-:W-:Y:S05]  /*0fa0*/  BRA `(.L_x_18541) ;  /* 0x0000003000007947 */ /* 0x000fea0003800000 */
.L_x_18540:
[----:B-----5:R-:W-:-:S05]  /*0fb0*/  HADD2.F32 R94, -RZ, R70.H1_H1 ;  /* 0x30000046ff5e7230 */ /* 0x020fca0000004100 */
[----:B------:R-:W-:-:S04]  /*0fc0*/  FADD.FTZ R93, R94, R93 ;  /* 0x0000005d5e5d7221 */ /* 0x000fc80000010000 */
[----:B------:R-:W-:Y:S02]  /*0fd0*/  @P3 FADD.FTZ R93, R77, R93 ;  /* 0x0000005d4d5d3221 */ /* 0x000fe40000010000 */
.L_x_18541:
[----:B------:R-:W-:Y:S01]  /*0fe0*/  HADD2.F32 R94, -RZ, R95.H0_H0 ;  /* 0x2000005fff5e7230 */ /* 0x000fe20000004100 */
[----:B------:R-:W-:Y:S05]  /*0ff0*/  @P4 BRA `(.L_x_18542) ;  /* 0x0000003000004947 */ /* 0x000fea0003800000 */
[----:B------:R-:W-:Y:S05]  /*1000*/  @!P3 BRA `(.L_x_18543) ;  /* 0x000000500000b947 */ /* 0x000fea0003800000 */
[----:B-----5:R-:W-:Y:S01]  /*1010*/  FADD.FTZ R94, R78, R94 ;  /* 0x0000005e4e5e7221 */ /* 0x020fe20000010000 */
[----:B------:R-:W-:Y:S05]  /*1020*/  BRA `(.L_x_18543) ;  /* 0x0000003000007947 */ /* 0x000fea0003800000 */
.L_x_18542:
[----:B-----5:R-:W-:-:S05]  /*1030*/  HADD2.F32 R115, -RZ, R71.H0_H0 ;  /* 0x20000047ff737230 */ /* 0x020fca0000004100 */
[----:B------:R-:W-:-:S04]  /*1040*/  FADD.FTZ R94, R115, R94 ;  /* 0x0000005e735e7221 */ /* 0x000fc80000010000 */
[----:B------:R-:W-:Y:S02]  /*1050*/  @P3 FADD.FTZ R94, R78, R94 ;  /* 0x0000005e4e5e3221 */ /* 0x000fe40000010000 */
.L_x_18543:
[----:B------:R-:W-:Y:S01]  /*1060*/  HADD2.F32 R95, -RZ, R95.H1_H1 ;  /* 0x3000005fff5f7230 */ /* 0x000fe20000004100 */
[----:B------:R-:W-:Y:S05]  /*1070*/  @P4 BRA `(.L_x_18544) ;  /* 0x0000003000004947 */ /* 0x000fea0003800000 */
[----:B------:R-:W-:Y:S05]  /*1080*/  @!P3 BRA `(.L_x_18545) ;  /* 0x000000500000b947 */ /* 0x000fea0003800000 */
[----:B-----5:R-:W-:Y:S01]  /*1090*/  FADD.FTZ R95, R79, R95 ;  /* 0x0000005f4f5f7221 */ /* 0x020fe20000010000 */
[----:B------:R-:W-:Y:S05]  /*10a0*/  BRA `(.L_x_18545) ;  /* 0x0000003000007947 */ /* 0x000fea0003800000 */
.L_x_18544:
[----:B-----5:R-:W-:-:S05]  /*10b0*/  HADD2.F32 R114, -RZ, R71.H1_H1 ;  /* 0x30000047ff727230 */ /* 0x020fca0000004100 */
[----:B------:R-:W-:-:S04]  /*10c0*/  FADD.FTZ R95, R114, R95 ;  /* 0x0000005f725f7221 */ /* 0x000fc80000010000 */
[----:B------:R-:W-:Y:S02]  /*10d0*/  @P3 FADD.FTZ R95, R79, R95 ;  /* 0x0000005f4f5f3221 */ /* 0x000fe40000010000 */
.L_x_18545:
[----:B------:R-:W-:-:S04]  /*10e0*/  LEA R114, P3, R113, c[0x0][0x188], 0x5 ;  /* 0x0000620071727a11 */ /* 0x000fc800078628ff */
[C---:B------:R-:W-:Y:S02]  /*10f0*/  LEA.HI.X R115, R113.reuse, c[0x0][0x18c], RZ, 0x5, P3 ;  /* 0x0000630071737a11 */ /* 0x040fe400018f2cff */
[----:B------:R-:W-:-:S03]  /*1100*/  IADD3 R113, R113, 0x20, RZ ;  /* 0x0000002071717810 */ /* 0x000fc60007ffe0ff */
[----:B------:R0:W-:Y:S04]  /*1110*/  STG.E.128 [R114.64], R88 ;  /* 0x0000005872007986 */ /* 0x0001e8000c101d04 */
[----:B------:R0:W-:Y:S02]  /*1120*/  STG.E.128 [R114.64+0x10], R92 ;  /* 0x0000105c72007986 */ /* 0x0001e4000c101d04 */
.L_x_18529:
[----:B------:R-:W-:Y:S05]  /*1130*/  BSYNC B0 ;  /* 0x0000000000007941 */ /* 0x000fea0003800000 */
.L_x_18528:
        /* <DEDUP_REMOVED lines=8> */
[C---:B0-----:R-:W-:Y:S01]  /*11c0*/  @P4 LEA R114, P5, R113.reuse, c[0x0][0x178], 0x4 ;  /* 0x00005e0071724a11 */ /* 0x041fe200078a20ff */
        /* <DEDUP_REMOVED lines=14> */
.L_x_18548:
[----:B0----5:R-:W-:-:S05]  /*12b0*/  HADD2.F32 R97, -RZ, R68.H0_H0 ;  /* 0x20000044ff617230 */ /* 0x021fca0000004100 */
[----:B------:R-:W-:-:S04]  /*12c0*/  FADD.FTZ R96, R97, R96 ;  /* 0x0000006061607221 */ /* 0x000fc80000010000 */
[----:B------:R-:W-:Y:S02]  /*12d0*/  @P3 FADD.FTZ R96, R72, R96 ;  /* 0x0000006048603221 */ /* 0x000fe40000010000 */
.L_x_18549:
[----:B------:R-:W-:Y:S01]  /*12e0*/  HADD2.F32 R97, -RZ, R100.H1_H1 ;  /* 0x30000064ff617230 */ /* 0x000fe20000004100 */
[----:B------:R-:W-:Y:S05]  /*12f0*/  @P4 BRA `(.L_x_18550) ;  /* 0x0000003000004947 */ /* 0x000fea0003800000 */
[----:B------:R-:W-:Y:S05]  /*1300*/  @!P3 BRA `(.L_x_18551) ;  /* 0x000000500000b947 */ /* 0x000fea0003800000 */
[----:B-----5:R-:W-:Y:S01]  /*1310*/  FADD.FTZ R97, R73, R97 ;  /* 0x0000006149617221 */ /* 0x020fe20000010000 */
[----:B------:R-:W-:Y:S05]  /*1320*/  BRA `(.L_x_18551) ;  /* 0x0000003000007947 */ /* 0x000fea0003800000 */
.L_x_18550:
[----:B-----5:R-:W-:-:S05]  /*1330*/  HADD2.F32 R98, -RZ, R68.H1_H1 ;  /* 0x30000044ff627230 */ /* 0x020fca0000004100 */
[----:B------:R-:W-:-:S04]  /*1340*/  FADD.FTZ R97, R98, R97 ;  /* 0x0000006162617221 */ /* 0x000fc80000010000 */
[----:B------:R-:W-:Y:S02]  /*1350*/  @P3 FADD.FTZ R97, R73, R97 ;  /* 0x0000006149613221 */ /* 0x000fe40000010000 */
.L_x_18551:
[----:B------:R-:W-:Y:S01]  /*1360*/  HADD2.F32 R98, -RZ, R101.H0_H0 ;  /* 0x20000065ff627230 */ /* 0x000fe20000004100 */
[----:B------:R-:W-:Y:S05]  /*1370*/  @P4 BRA `(.L_x_18552) ;  /* 0x0000003000004947 */ /* 0x000fea0003800000 */
[----:B------:R-:W-:Y:S05]  /*1380*/  @!P3 BRA `(.L_x_18553) ;  /* 0x000000500000b947 */ /* 0x000fea0003800000 */
[----:B-----5:R-:W-:Y:S01]  /*1390*/  FADD.FTZ R98, R74, R98 ;  /* 0x000000624a627221 */ /* 0x020fe20000010000 */
[----:B------:R-:W-:Y:S05]  /*13a0*/  BRA `(.L_x_18553) ;  /* 0x0000003000007947 */ /* 0x000fea0003800000 */
.L_x_18552:
[----:B-----5:R-:W-:-:S05]  /*13b0*/  HADD2.F32 R99, -RZ, R69.H0_H0 ;  /* 0x20000045ff637230 */ /* 0x020fca0000004100 */
[----:B------:R-:W-:-:S04]  /*13c0*/  FADD.FTZ R98, R99, R98 ;  /* 0x0000006263627221 */ /* 0x000fc80000010000 */
[----:B------:R-:W-:Y:S02]  /*13d0*/  @P3 FADD.FTZ R98, R74, R98 ;  /* 0x000000624a623221 */ /* 0x000fe40000010000 */
.L_x_18553:
[----:B------:R-:W-:Y:S01]  /*13e0*/  HADD2.F32 R99, -RZ, R101.H1_H1 ;  /* 0x30000065ff637230 */ /* 0x000fe20000004100 */
[----:B------:R-:W-:Y:S05]  /*13f0*/  @P4 BRA `(.L_x_18554) ;  /* 0x0000003000004947 */ /* 0x000fea0003800000 */
[----:B------:R-:W-:Y:S05]  /*1400*/  @!P3 BRA `(.L_x_18555) ;  /* 0x000000500000b947 */ /* 0x000fea0003800000 */
[----:B-----5:R-:W-:Y:S01]  /*1410*/  FADD.FTZ R99, R75, R99 ;  /* 0x000000634b637221 */ /* 0x020fe20000010000 */
[----:B------:R-:W-:Y:S05]  /*1420*/  BRA `(.L_x_18555) ;  /* 0x0000003000007947 */ /* 0x000fea0003800000 */
.L_x_18554:
[----:B-----5:R-:W-:-:S05]  /*1430*/  HADD2.F32 R100, -RZ, R69.H1_H1 ;  /* 0x30000045ff647230 */ /* 0x020fca0000004100 */
[----:B------:R-:W-:-:S04]  /*1440*/  FADD.FTZ R99, R100, R99 ;  /* 0x0000006364637221 */ /* 0x000fc80000010000 */
[----:B------:R-:W-:Y:S02]  /*1450*/  @P3 FADD.FTZ R99, R75, R99 ;  /* 0x000000634b633221 */ /* 0x000fe40000010000 */
.L_x_18555:
[----:B------:R-:W-:Y:S01]  /*1460*/  HADD2.F32 R100, -RZ, R102.H0_H0 ;  /* 0x20000066ff647230 */ /* 0x000fe20000004100 */
[----:B------:R-:W-:Y:S05]  /*1470*/  @P4 BRA `(.L_x_18556) ;  /* 0x0000003000004947 */ /* 0x000fea0003800000 */
[----:B------:R-:W-:Y:S05]  /*1480*/  @!P3 BRA `(.L_x_18557) ;  /* 0x000000500000b947 */ /* 0x000fea0003800000 */
[----:B-----5:R-:W-:Y:S01]  /*1490*/  FADD.FTZ R100, R76, R100 ;  /* 0x000000644c647221 */ /* 0x020fe20000010000 */
[----:B------:R-:W-:Y:S05]  /*14a0*/  BRA `(.L_x_18557) ;  /* 0x0000003000007947 */ /* 0x000fea0003800000 */
.L_x_18556:
[----:B-----5:R-:W-:-:S05]  /*14b0*/  HADD2.F32 R101, -RZ, R70.H0_H0 ;  /* 0x20000046ff657230 */ /* 0x020fca0000004100 */
[----:B------:R-:W-:-:S04]  /*14c0*/  FADD.FTZ R100, R101, R100 ;  /* 0x0000006465647221 */ /* 0x000fc80000010000 */
[----:B------:R-:W-:Y:S02]  /*14d0*/  @P3 FADD.FTZ R100, R76, R100 ;  /* 0x000000644c643221 */ /* 0x000fe40000010000 */
.L_x_18557:
[----:B------:R-:W-:Y:S01]  /*14e0*/  HADD2.F32 R101, -RZ, R102.H1_H1 ;  /* 0x30000066ff657230 */ /* 0x000fe20000004100 */
[----:B------:R-:W-:Y:S05]  /*14f0*/  @P4 BRA `(.L_x_18558) ;  /* 0x0000003000004947 */ /* 0x000fea0003800000 */
[----:B------:R-:W-:Y:S05]  /*1500*/  @!P3 BRA `(.L_x_18559) ;  /* 0x000000500000b947 */ /* 0x000fea0003800000 */
[----:B-----5:R-:W-:Y:S01]  /*1510*/  FADD.FTZ R101, R77, R101 ;  /* 0x000000654d657221 */ /* 0x020fe20000010000 */
[----:B------:R-:W-:Y:S05]  /*1520*/  BRA `(.L_x_18559) ;  /* 0x0000003000007947 */ /* 0x000fea0003800000 */
.L_x_18558:
[----:B-----5:R-:W-:-:S05]  /*1530*/  HADD2.F32 R102, -RZ, R70.H1_H1 ;  /* 0x30000046ff667230 */ /* 0x020fca0000004100 */
[----:B------:R-:W-:-:S04]  /*1540*/  FADD.FTZ R101, R102, R101 ;  /* 0x0000006566657221 */ /* 0x000fc80000010000 */
[----:B------:R-:W-:Y:S02]  /*1550*/  @P3 FADD.FTZ R101, R77, R101 ;  /* 0x000000654d653221 */ /* 0x000fe40000010000 */
.L_x_18559:
[----:B------:R-:W-:Y:S01]  /*1560*/  HADD2.F32 R102, -RZ, R103.H0_H0 ;  /* 0x20000067ff667230 */ /* 0x000fe20000004100 */
[----:B------:R-:W-:Y:S05]  /*1570*/  @P4 BRA `(.L_x_18560) ;  /* 0x0000003000004947 */ /* 0x000fea0003800000 */
[----:B------:R-:W-:Y:S05]  /*1580*/  @!P3 BRA `(.L_x_18561) ;  /* 0x000000500000b947 */ /* 0x000fea0003800000 */
[----:B-----5:R-:W-:Y:S01]  /*1590*/  FADD.FTZ R102, R78, R102 ;  /* 0x000000664e667221 */ /* 0x020fe20000010000 */
[----:B------:R-:W-:Y:S05]  /*15a0*/  BRA `(.L_x_18561) ;  /* 0x0000003000007947 */ /* 0x000fea0003800000 */
.L_x_18560:
[----:B-----5:R-:W-:-:S05]  /*15b0*/  HADD2.F32 R115, -RZ, R71.H0_H0 ;  /* 0x20000047ff737230 */ /* 0x020fca0000004100 */
[----:B------:R-:W-:-:S04]  /*15c0*/  FADD.FTZ R102, R115, R102 ;  /* 0x0000006673667221 */ /* 0x000fc80000010000 */
[----:B------:R-:W-:Y:S02]  /*15d0*/  @P3 FADD.FTZ R102, R78, R102 ;  /* 0x000000664e663221 */ /* 0x000fe40000010000 */
.L_x_18561:
[----:B------:R-:W-:Y:S01]  /*15e0*/  HADD2.F32 R103, -RZ, R103.H1_H1 ;  /* 0x30000067ff677230 */ /* 0x000fe20000004100 */
[----:B------:R-:W-:Y:S05]  /*15f0*/  @P4 BRA `(.L_x_18562) ;  /* 0x0000003000004947 */ /* 0x000fea0003800000 */
[----:B------:R-:W-:Y:S05]  /*1600*/  @!P3 BRA `(.L_x_18563) ;  /* 0x000000500000b947 */ /* 0x000fea0003800000 */
[----:B-----5:R-:W-:Y:S01]  /*1610*/  FADD.FTZ R103, R79, R103 ;  /* 0x000000674f677221 */ /* 0x020fe20000010000 */
[----:B------:R-:W-:Y:S05]  /*1620*/  BRA `(.L_x_18563) ;  /* 0x0000003000007947 */ /* 0x000fea0003800000 */
.L_x_18562:
[----:B-----5:R-:W-:-:S05]  /*1630*/  HADD2.F32 R114, -RZ, R71.H1_H1 ;  /* 0x30000047ff727230 */ /* 0x020fca0000004100 */
[----:B------:R-:W-:-:S04]  /*1640*/  FADD.FTZ R103, R114, R103 ;  /* 0x0000006772677221 */ /* 0x000fc80000010000 */
[----:B------:R-:W-:Y:S02]  /*1650*/  @P3 FADD.FTZ R103, R79, R103 ;  /* 0x000000674f673221 */ /* 0x000fe40000010000 */
.L_x_18563:
[----:B------:R-:W-:-:S04]  /*1660*/  LEA R114, P3, R113, c[0x0][0x188], 0x5 ;  /* 0x0000620071727a11 */ /* 0x000fc800078628ff */
[C---:B------:R-:W-:Y:S02]  /*1670*/  LEA.HI.X R115, R113.reuse, c[0x0][0x18c], RZ, 0x5, P3 ;  /* 0x0000630071737a11 */ /* 0x040fe400018f2cff */
[----:B------:R-:W-:-:S03]  /*1680*/  IADD3 R113, R113, 0x20, RZ ;  /* 0x0000002071717810 */ /* 0x000fc60007ffe0ff */
[----:B------:R0:W-:Y:S04]  /*1690*/  STG.E.128 [R114.64], R96 ;  /* 0x0000006072007986 */ /* 0x0001e8000c101d04 */
[----:B------:R0:W-:Y:S02]  /*16a0*/  STG.E.128 [R114.64+0x10], R100 ;  /* 0x0000106472007986 */ /* 0x0001e4000c101d04 */
.L_x_18547:
[----:B------:R-:W-:Y:S05]  /*16b0*/  BSYNC B0 ;  /* 0x0000000000007941 */ /* 0x000fea0003800000 */
.L_x_18546:
        /* <DEDUP_REMOVED lines=23> */
.L_x_18566:
[----:B0----5:R-:W-:-:S05]  /*1830*/  HADD2.F32 R105, -RZ, R68.H0_H0 ;  /* 0x20000044ff697230 */ /* 0x021fca0000004100 */
[----:B------:R-:W-:-:S04]  /*1840*/  FADD.FTZ R104, R105, R104 ;  /* 0x0000006869687221 */ /* 0x000fc80000010000 */
[----:B------:R-:W-:Y:S02]  /*1850*/  @P3 FADD.FTZ R104, R72, R104 ;  /* 0x0000006848683221 */ /* 0x000fe40000010000 */
.L_x_18567:
[----:B------:R-:W-:Y:S01]  /*1860*/  HADD2.F32 R105, -RZ, R108.H1_H1 ;  /* 0x3000006cff697230 */ /* 0x000fe20000004100 */
[----:B------:R-:W-:Y:S05]  /*1870*/  @P4 BRA `(.L_x_18568) ;  /* 0x0000003000004947 */ /* 0x000fea0003800000 */
[----:B------:R-:W-:Y:S05]  /*1880*/  @!P3 BRA `(.L_x_18569) ;  /* 0x000000500000b947 */ /* 0x000fea0003800000 */
[----:B-----5:R-:W-:Y:S01]  /*1890*/  FADD.FTZ R105, R73, R105 ;  /* 0x0000006949697221 */ /* 0x020fe20000010000 */
[----:B------:R-:W-:Y:S05]  /*18a0*/  BRA `(.L_x_18569) ;  /* 0x0000003000007947 */ /* 0x000fea0003800000 */
.L_x_18568:
[----:B-----5:R-:W-:-:S05]  /*18b0*/  HADD2.F32 R106, -RZ, R68.H1_H1 ;  /* 0x30000044ff6a7230 */ /* 0x020fca0000004100 */
[----:B------:R-:W-:-:S04]  /*18c0*/  FADD.FTZ R105, R106, R105 ;  /* 0x000000696a697221 */ /* 0x000fc80000010000 */
[----:B------:R-:W-:Y:S02]  /*18d0*/  @P3 FADD.FTZ R105, R73, R105 ;  /* 0x0000006949693221 */ /* 0x000fe40000010000 */
.L_x_18569:
[----:B------:R-:W-:Y:S01]  /*18e0*/  HADD2.F32 R106, -RZ, R109.H0_H0 ;  /* 0x2000006dff6a7230 */ /* 0x000fe20000004100 */
[----:B------:R-:W-:Y:S05]  /*18f0*/  @P4 BRA `(.L_x_18570) ;  /* 0x0000003000004947 */ /* 0x000fea0003800000 */
[----:B------:R-:W-:Y:S05]  /*1900*/  @!P3 BRA `(.L_x_18571) ;  /* 0x000000500000b947 */ /* 0x000fea0003800000 */
[----:B-----5:R-:W-:Y:S01]  /*1910*/  FADD.FTZ R106, R74, R106 ;  /* 0x0000006a4a6a7221 */ /* 0x020fe20000010000 */
[----:B------:R-:W-:Y:S05]  /*1920*/  BRA `(.L_x_18571) ;  /* 0x0000003000007947 */ /* 0x000fea0003800000 */
.L_x_18570:
[----:B-----5:R-:W-:-:S05]  /*1930*/  HADD2.F32 R107, -RZ, R69.H0_H0 ;  /* 0x20000045ff6b7230 */ /* 0x020fca0000004100 */
[----:B------:R-:W-:-:S04]  /*1940*/  FADD.FTZ R106, R107, R106 ;  /* 0x0000006a6b6a7221 */ /* 0x000fc80000010000 */
[----:B------:R-:W-:Y:S02]  /*1950*/  @P3 FADD.FTZ R106, R74, R106 ;  /* 0x0000006a4a6a3221 */ /* 0x000fe40000010000 */
.L_x_18571:
[----:B------:R-:W-:Y:S01]  /*1960*/  HADD2.F32 R107, -RZ, R109.H1_H1 ;  /* 0x3000006dff6b7230 */ /* 0x000fe20000004100 */
[----:B------:R-:W-:Y:S05]  /*1970*/  @P4 BRA `(.L_x_18572) ;  /* 0x0000003000004947 */ /* 0x000fea0003800000 */
[----:B------:R-:W-:Y:S05]  /*1980*/  @!P3 BRA `(.L_x_18573) ;  /* 0x000000500000b947 */ /* 0x000fea0003800000 */
[----:B-----5:R-:W-:Y:S01]  /*1990*/  FADD.FTZ R107, R75, R107 ;  /* 0x0000006b4b6b7221 */ /* 0x020fe20000010000 */
[----:B------:R-:W-:Y:S05]  /*19a0*/  BRA `(.L_x_18573) ;  /* 0x0000003000007947 */ /* 0x000fea0003800000 */
.L_x_18572:
[----:B-----5:R-:W-:-:S05]  /*19b0*/  HADD2.F32 R108, -RZ, R69.H1_H1 ;  /* 0x30000045ff6c7230 */ /* 0x020fca0000004100 */
[----:B------:R-:W-:-:S04]  /*19c0*/  FADD.FTZ R107, R108, R107 ;  /* 0x0000006b6c6b7221 */ /* 0x000fc80000010000 */
[----:B------:R-:W-:Y:S02]  /*19d0*/  @P3 FADD.FTZ R107, R75, R107 ;  /* 0x0000006b4b6b3221 */ /* 0x000fe40000010000 */
.L_x_18573:
[----:B------:R-:W-:Y:S01]  /*19e0*/  HADD2.F32 R108, -RZ, R110.H0_H0 ;  /* 0x2000006eff6c7230 */ /* 0x000fe20000004100 */
[----:B------:R-:W-:Y:S05]  /*19f0*/  @P4 BRA `(.L_x_18574) ;  /* 0x0000003000004947 */ /* 0x000fea0003800000 */
[----:B------:R-:W-:Y:S05]  /*1a00*/  @!P3 BRA `(.L_x_18575) ;  /* 0x000000500000b947 */ /* 0x000fea0003800000 */
[----:B-----5:R-:W-:Y:S01]  /*1a10*/  FADD.FTZ R108, R76, R108 ;  /* 0x0000006c4c6c7221 */ /* 0x020fe20000010000 */
[----:B------:R-:W-:Y:S05]  /*1a20*/  BRA `(.L_x_18575) ;  /* 0x0000003000007947 */ /* 0x000fea0003800000 */
.L_x_18574:
[----:B-----5:R-:W-:-:S05]  /*1a30*/  HADD2.F32 R109, -RZ, R70.H0_H0 ;  /* 0x20000046ff6d7230 */ /* 0x020fca0000004100 */
[----:B------:R-:W-:-:S04]  /*1a40*/  FADD.FTZ R108, R109, R108 ;  /* 0x0000006c6d6c7221 */ /* 0x000fc80000010000 */
[----:B------:R-:W-:Y:S02]  /*1a50*/  @P3 FADD.FTZ R108, R76, R108 ;  /* 0x0000006c4c6c3221 */ /* 0x000fe40000010000 */
.L_x_18575:
[----:B------:R-:W-:Y:S01]  /*1a60*/  HADD2.F32 R109, -RZ, R110.H1_H1 ;  /* 0x3000006eff6d7230 */ /* 0x000fe20000004100 */
[----:B------:R-:W-:Y:S05]  /*1a70*/  @P4 BRA `(.L_x_18576) ;  /* 0x0000003000004947 */ /* 0x000fea0003800000 */
[----:B------:R-:W-:Y:S05]  /*1a80*/  @!P3 BRA `(.L_x_18577) ;  /* 0x000000500000b947 */ /* 0x000fea0003800000 */
[----:B-----5:R-:W-:Y:S01]  /*1a90*/  FADD.FTZ R109, R77, R109 ;  /* 0x0000006d4d6d7221 */ /* 0x020fe20000010000 */
[----:B------:R-:W-:Y:S05]  /*1aa0*/  BRA `(.L_x_18577) ;  /* 0x0000003000007947 */ /* 0x000fea0003800000 */
.L_x_18576:
[----:B-----5:R-:W-:-:S05]  /*1ab0*/  HADD2.F32 R110, -RZ, R70.H1_H1 ;  /* 0x30000046ff6e7230 */ /* 0x020fca0000004100 */
[----:B------:R-:W-:-:S04]  /*1ac0*/  FADD.FTZ R109, R110, R109 ;  /* 0x0000006d6e6d7221 */ /* 0x000fc80000010000 */
[----:B------:R-:W-:Y:S02]  /*1ad0*/  @P3 FADD.FTZ R109, R77, R109 ;  /* 0x0000006d4d6d3221 */ /* 0x000fe40000010000 */
.L_x_18577:
[----:B------:R-:W-:Y:S01]  /*1ae0*/  HADD2.F32 R110, -RZ, R111.H0_H0 ;  /* 0x2000006fff6e7230 */ /* 0x000fe20000004100 */
[----:B------:R-:W-:Y:S05]  /*1af0*/  @P4 BRA `(.L_x_18578) ;  /* 0x0000003000004947 */ /* 0x000fea0003800000 */
[----:B------:R-:W-:Y:S05]  /*1b00*/  @!P3 BRA `(.L_x_18579) ;  /* 0x000000500000b947 */ /* 0x000fea0003800000 */
[----:B-----5:R-:W-:Y:S01]  /*1b10*/  FADD.FTZ R110, R78, R110 ;  /* 0x0000006e4e6e7221 */ /* 0x020fe20000010000 */
[----:B------:R-:W-:Y:S05]  /*1b20*/  BRA `(.L_x_18579) ;  /* 0x0000003000007947 */ /* 0x000fea0003800000 */
.L_x_18578:
[----:B-----5:R-:W-:-:S05]  /*1b30*/  HADD2.F32 R115, -RZ, R71.H0_H0 ;  /* 0x20000047ff737230 */ /* 0x020fca0000004100 */
[----:B------:R-:W-:-:S04]  /*1b40*/  FADD.FTZ R110, R115, R110 ;  /* 0x0000006e736e7221 */ /* 0x000fc80000010000 */
[----:B------:R-:W-:Y:S02]  /*1b50*/  @P3 FADD.FTZ R110, R78, R110 ;  /* 0x0000006e4e6e3221 */ /* 0x000fe40000010000 */
.L_x_18579:
[----:B------:R-:W-:Y:S01]  /*1b60*/  HADD2.F32 R111, -RZ, R111.H1_H1 ;  /* 0x3000006fff6f7230 */ /* 0x000fe20000004100 */
[----:B------:R-:W-:Y:S05]  /*1b70*/  @P4 BRA `(.L_x_18580) ;  /* 0x0000003000004947 */ /* 0x000fea0003800000 */
[----:B------:R-:W-:Y:S05]  /*1b80*/  @!P3 BRA `(.L_x_18581) ;  /* 0x000000500000b947 */ /* 0x000fea0003800000 */
[----:B-----5:R-:W-:Y:S01]  /*1b90*/  FADD.FTZ R111, R79, R111 ;  /* 0x0000006f4f6f7221 */ /* 0x020fe20000010000 */
[----:B------:R-:W-:Y:S05]  /*1ba0*/  BRA `(.L_x_18581) ;  /* 0x0000003000007947 */ /* 0x000fea0003800000 */
.L_x_18580:
[----:B-----5:R-:W-:-:S05]  /*1bb0*/  HADD2.F32 R114, -RZ, R71.H1_H1 ;  /* 0x30000047ff727230 */ /* 0x020fca0000004100 */
[----:B------:R-:W-:-:S04]  /*1bc0*/  FADD.FTZ R111, R114, R111 ;  /* 0x0000006f726f7221 */ /* 0x000fc80000010000 */
[----:B------:R-:W-:Y:S02]  /*1bd0*/  @P3 FADD.FTZ R111, R79, R111 ;  /* 0x0000006f4f6f3221 */ /* 0x000fe40000010000 */
.L_x_18581:
[----:B------:R-:W-:-:S04]  /*1be0*/  LEA R114, P3, R113, c[0x0][0x188], 0x5 ;  /* 0x0000620071727a11 */ /* 0x000fc800078628ff */
[----:B------:R-:W-:-:S05]  /*1bf0*/  LEA.HI.X R115, R113, c[0x0][0x18c], RZ, 0x5, P3 ;  /* 0x0000630071737a11 */ /* 0x000fca00018f2cff */
[----:B------:R0:W-:Y:S04]  /*1c00*/  STG.E.128 [R114.64], R104 ;  /* 0x0000006872007986 */ /* 0x0001e8000c101d04 */
[----:B------:R0:W-:Y:S02]  /*1c10*/  STG.E.128 [R114.64+0x10], R108 ;  /* 0x0000106c72007986 */ /* 0x0001e4000c101d04 */
.L_x_18565:
[----:B------:R-:W-:Y:S05]  /*1c20*/  BSYNC B0 ;  /* 0x0000000000007941 */ /* 0x000fea0003800000 */
.L_x_18564:
        /* <DEDUP_REMOVED lines=39> */
.L_x_18594:
        /* <DEDUP_REMOVED lines=85> */
.L_x_18595:
        /* <DEDUP_REMOVED lines=25> */
[----:B------:R-:W-:Y:S01]  /*2580*/  F2FP.PACK_AB R112, R113, R112 ;  /* 0x000000707170723e */ /* 0x000fe200000000ff */
        /* <DEDUP_REMOVED lines=10> */
[----:B------:R-:W-:Y:S01]  /*2630*/  F2FP.PACK_AB R113, R114, R113 ;  /* 0x000000717271723e */ /* 0x000fe200000000ff */
[--C-:B------:R-:W-:Y:S02]  /*2640*/  FADD.FTZ R121, R86, -R117.reuse ;  /* 0x8000007556797221 */ /* 0x100fe40000010000 */
[----:B------:R-:W-:Y:S01]  /*2650*/  FADD.FTZ R123, R87, -R117 ;  /* 0x80000075577b7221 */ /* 0x000fe20000010000 */
[----:B------:R-:W-:Y:S01]  /*2660*/  F2FP.PACK_AB R114, R118, R119 ;  /* 0x000000777672723e */ /* 0x000fe200000000ff */
[----:B------:R-:W-:Y:S01]  /*2670*/  HFMA2.MMA R119, -RZ, RZ, 0, 9.5367431640625e-07 ;  /* 0x00000010ff777435 */ /* 0x000fe200000001ff */
[----:B------:R-:W-:-:S02]  /*2680*/  FMUL.FTZ R121, R116, R121 ;  /* 0x0000007974797220 */ /* 0x000fc40000410000 */
[----:B------:R-:W-:Y:S02]  /*2690*/  FMUL.FTZ R120, R116, R123 ;  /* 0x0000007b74787220 */ /* 0x000fe40000410000 */
[----:B------:R-:W-:Y:S02]  /*26a0*/  FFMA.FTZ R115, R18, R121, R10 ;  /* 0x0000007912737223 */ /* 0x000fe4000001000a */
[----:B------:R-:W-:-:S03]  /*26b0*/  FFMA.FTZ R120, R19, R120, R11 ;  /* 0x0000007813787223 */ /* 0x000fc6000001000b */
[C---:B------:R-:W-:Y:S01]  /*26c0*/  IMAD.WIDE.U32 R118, R2.reuse, R119, c[0x0][0x208] ;  /* 0x0000820002767625 */ /* 0x040fe200078e0077 */
[----:B------:R-:W-:Y:S02]  /*26d0*/  IADD3 R2, R2, 0x20, RZ ;  /* 0x0000002002027810 */ /* 0x000fe40007ffe0ff */
[----:B------:R-:W-:-:S05]  /*26e0*/  F2FP.PACK_AB R115, R120, R115 ;  /* 0x000000737873723e */ /* 0x000fca00000000ff */
[----:B------:R0:W-:Y:S02]  /*26f0*/  STG.E.128 [R118.64], R112 ;  /* 0x0000007076007986 */ /* 0x0001e4000c101d04 */
.L_x_18585:
[----:B------:R-:W-:Y:S05]  /*2700*/  BSYNC B0 ;  /* 0x0000000000007941 */ /* 0x000fea0003800000 */
.L_x_18584:
        /* <DEDUP_REMOVED lines=11> */
[----:B------:R-:W-:Y:S01]  /*27c0*/  F2FP.PACK_AB R112, R113, R112 ;  /* 0x000000707170723e */ /* 0x000fe200000000ff */
        /* <DEDUP_REMOVED lines=13> */
[C---:B------:R-:W-:Y:S02]  /*28a0*/  FMUL.FTZ R121, R116.reuse, R121 ;  /* 0x0000007974797220 */ /* 0x040fe40000410000 */
[----:B------:R-:W-:Y:S01]  /*28b0*/  FMUL.FTZ R120, R116, R123 ;  /* 0x0000007b74787220 */ /* 0x000fe20000410000 */
[----:B------:R-:W-:Y:S01]  /*28c0*/  F2FP.PACK_AB R114, R118, R119 ;  /* 0x000000777672723e */ /* 0x000fe200000000ff */
[----:B------:R-:W-:Y:S01]  /*28d0*/  FFMA.FTZ R115, R34, R121, R26 ;  /* 0x0000007922737223 */ /* 0x000fe2000001001a */
[----:B------:R-:W-:Y:S01]  /*28e0*/  MOV R119, 0x10 ;  /* 0x0000001000777802 */ /* 0x000fe20000000f00 */
[----:B------:R-:W-:-:S04]  /*28f0*/  FFMA.FTZ R120, R35, R120, R27 ;  /* 0x0000007823787223 */ /* 0x000fc8000001001b */
[----:B------:R-:W-:Y:S01]  /*2900*/  IMAD.WIDE.U32 R118, R2, R119, c[0x0][0x208] ;  /* 0x0000820002767625 */ /* 0x000fe200078e0077 */
[----:B------:R-:W-:Y:S02]  /*2910*/  F2FP.PACK_AB R115, R120, R115 ;  /* 0x000000737873723e */ /* 0x000fe400000000ff */
[----:B------:R-:W-:-:S03]  /*2920*/  IADD3 R2, R2, 0x20, RZ ;  /* 0x0000002002027810 */ /* 0x000fc60007ffe0ff */
[----:B------:R0:W-:Y:S04]  /*2930*/  STG.E.128 [R118.64], R112 ;  /* 0x0000007076007986 */ /* 0x0001e8000c101d04 */
.L_x_18587:
[----:B------:R-:W-:Y:S05]  /*2940*/  BSYNC B0 ;  /* 0x0000000000007941 */ /* 0x000fea0003800000 */
.L_x_18586:
        /* <DEDUP_REMOVED lines=21> */
[----:B------:R-:W-:Y:S01]  /*2aa0*/  F2FP.PACK_AB R113, R114, R113 ;  /* 0x000000717271723e */ /* 0x000fe200000000ff */
[----:B------:R-:W-:-:S02]  /*2ab0*/  FADD.FTZ R121, R102, -R117 ;  /* 0x8000007566797221 */ /* 0x000fc40000010000 */
[----:B------:R-:W-:Y:S01]  /*2ac0*/  FADD.FTZ R123, R103, -R117 ;  /* 0x80000075677b7221 */ /* 0x000fe20000010000 */
[----:B------:R-:W-:Y:S01]  /*2ad0*/  F2FP.PACK_AB R114, R118, R119 ;  /* 0x000000777672723e */ /* 0x000fe200000000ff */
[----:B------:R-:W-:Y:S01]  /*2ae0*/  HFMA2.MMA R119, -RZ, RZ, 0, 9.5367431640625e-07 ;  /* 0x00000010ff777435 */ /* 0x000fe200000001ff */
[C---:B------:R-:W-:Y:S02]  /*2af0*/  FMUL.FTZ R121, R116.reuse, R121 ;  /* 0x0000007974797220 */ /* 0x040fe40000410000 */
[----:B------:R-:W-:Y:S02]  /*2b00*/  FMUL.FTZ R120, R116, R123 ;  /* 0x0000007b74787220 */ /* 0x000fe40000410000 */
[----:B------:R-:W-:Y:S02]  /*2b10*/  FFMA.FTZ R115, R50, R121, R42 ;  /* 0x0000007932737223 */ /* 0x000fe4000001002a */
[----:B------:R-:W-:-:S03]  /*2b20*/  FFMA.FTZ R120, R51, R120, R43 ;  /* 0x0000007833787223 */ /* 0x000fc6000001002b */
[C---:B------:R-:W-:Y:S01]  /*2b30*/  IMAD.WIDE.U32 R118, R2.reuse, R119, c[0x0][0x208] ;  /* 0x0000820002767625 */ /* 0x040fe200078e0077 */
[----:B------:R-:W-:Y:S02]  /*2b40*/  IADD3 R2, R2, 0x20, RZ ;  /* 0x0000002002027810 */ /* 0x000fe40007ffe0ff */
[----:B------:R-:W-:-:S05]  /*2b50*/  F2FP.PACK_AB R115, R120, R115 ;  /* 0x000000737873723e */ /* 0x000fca00000000ff */
[----:B------:R0:W-:Y:S02]  /*2b60*/  STG.E.128 [R118.64], R112 ;  /* 0x0000007076007986 */ /* 0x0001e4000c101d04 */
.L_x_18589:
[----:B------:R-:W-:Y:S05]  /*2b70*/  BSYNC B0 ;  /* 0x0000000000007941 */ /* 0x000fea0003800000 */
.L_x_18588:
        /* <DEDUP_REMOVED lines=26> */
[----:B------:R-:W-:Y:S01]  /*2d20*/  FFMA.FTZ R116, R63, R114, R55 ;  /* 0x000000723f747223 */ /* 0x000fe20000010037 */
[----:B------:R-:W-:Y:S01]  /*2d30*/  MOV R117, 0x10 ;  /* 0x0000001000757802 */ /* 0x000fe20000000f00 */
[----:B------:R-:W-:-:S03]  /*2d40*/  FFMA.FTZ R119, R64, R119, R56 ;  /* 0x0000007740777223 */ /* 0x000fc60000010038 */
[----:B------:R-:W-:Y:S01]  /*2d50*/  F2FP.PACK_AB R113, R116, R113 ;  /* 0x000000717471723e */ /* 0x000fe200000000ff */
[----:B------:R-:W-:Y:S01]  /*2d60*/  IMAD.WIDE.U32 R116, R2, R117, c[0x0][0x208] ;  /* 0x0000820002747625 */ /* 0x000fe200078e0075 */
[----:B------:R-:W-:-:S05]  /*2d70*/  F2FP.PACK_AB R114, R118, R119 ;  /* 0x000000777672723e */ /* 0x000fca00000000ff */
[----:B------:R0:W-:Y:S02]  /*2d80*/  STG.E.128 [R116.64], R112 ;  /* 0x0000007074007986 */ /* 0x0001e4000c101d04 */
.L_x_18591:
[----:B------:R-:W-:Y:S05]  /*2d90*/  BSYNC B0 ;  /* 0x0000000000007941 */ /* 0x000fea0003800000 */
.L_x_18590:
[----:B0-----:R-:W-:-:S10]  /*2da0*/  HFMA2.MMA R113, -RZ, RZ, 0, 2.384185791015625e-07 ;  /* 0x00000004ff717435 */ /* 0x001fd400000001ff */
[----:B------:R-:W-:-:S05]  /*2db0*/  IMAD R0, R113, c[0x0][0x160], R0 ;  /* 0x0000580071007a24 */ /* 0x000fca00078e0200 */
[----:B------:R-:W-:-:S13]  /*2dc0*/  ISETP.GE.AND P3, PT, R0, c[0x0][0x164], PT ;  /* 0x0000590000007a0c */ /* 0x000fda0003f66270 */
[----:B-1---5:R-:W-:Y:S01]  /*2dd0*/  @P3 CALL.REL.NOINC `(.L_x_18592) ;  /* 0x0000001000003944 */ /* 0x022fe20003c00000 */
[----:B------:R-:W-:Y:S05]  /*2de0*/  BRA `(.L_x_18593) ;  /* 0xffffd7d000007947 */ /* 0x000fea000383ffff */
.L_x_18592:
[----:B------:R-:W-:Y:S05]  /*2df0*/  EXIT ;  /* 0x000000000000794d */ /* 0x000fea0003800000 */
.L_x_18582:
[----:B------:R-:W-:Y:S01]  /*2e00*/  HFMA2.MMA R117, -RZ, RZ, 0, 1.847743988037109375e-06 ;  /* 0x0000001fff757435 */ /* 0x000fe200000001ff */
[----:B------:R-:W-:Y:S02]  /*2e10*/  MOV R118, 0x1 ;  /* 0x0000000100767802 */ /* 0x000fe40000000f00 */
[----:B------:R-:W-:Y:S02]  /*2e20*/  MOV R116, 0xffffffff ;  /* 0xffffffff00747802 */ /* 0x000fe40000000f00 */
[----:B------:R-:W-:Y:S02]  /*2e30*/  MOV R114, 0x2e50 ;  /* 0x00002e5000727802 */ /* 0x000fe40000000f00 */
[----:B-----5:R-:W-:Y:S05]  /*2e40*/  CALL.REL.NOINC `($__internal_58_$__cuda_sm70_shflsync_bfly_p) ;  /* 0x000007a000007944 */ /* 0x020fea0003c00000 */
[----:B01----:R-:W-:Y:S05]  /*2e50*/  BRA `(.L_x_18594) ;  /* 0xfffff04000007947 */ /* 0x003fea000383ffff */
.L_x_18583:
[----:B------:R-:W-:Y:S01]  /*2e60*/  HFMA2.MMA R118, -RZ, RZ, 0, 1.1920928955078125e-07 ;  /* 0x00000002ff767435 */ /* 0x000fe200000001ff */
[----:B------:R-:W-:Y:S02]  /*2e70*/  MOV R117, 0x1f ;  /* 0x0000001f00757802 */ /* 0x000fe40000000f00 */
[----:B------:R-:W-:Y:S02]  /*2e80*/  MOV R116, 0xffffffff ;  /* 0xffffffff00747802 */ /* 0x000fe40000000f00 */
[----:B------:R-:W-:-:S02]  /*2e90*/  MOV R114, 0x2eb0 ;  /* 0x00002eb000727802 */ /* 0x000fc40000000f00 */
[----:B-----5:R-:W-:Y:S05]  /*2ea0*/  CALL.REL.NOINC `($__internal_58_$__cuda_sm70_shflsync_bfly_p) ;  /* 0x0000074000007944 */ /* 0x020fea0003c00000 */
[----:B0-----:R-:W-:Y:S01]  /*2eb0*/  HFMA2.MMA R118, -RZ, RZ, 0, 2.384185791015625e-07 ;  /* 0x00000004ff767435 */ /* 0x001fe200000001ff */
[----:B-1----:R-:W-:Y:S01]  /*2ec0*/  FADD.FTZ R113, R113, R116 ;  /* 0x0000007471717221 */ /* 0x002fe20000010000 */
[----:B------:R-:W-:-:S02]  /*2ed0*/  MOV R117, 0x1f ;  /* 0x0000001f00757802 */ /* 0x000fc40000000f00 */
[----:B------:R-:W-:Y:S02]  /*2ee0*/  MOV R116, 0xffffffff ;  /* 0xffffffff00747802 */ /* 0x000fe40000000f00 */
[----:B------:R-:W-:Y:S02]  /*2ef0*/  MOV R114, 0x2f10 ;  /* 0x00002f1000727802 */ /* 0x000fe40000000f00 */
[----:B------:R-:W-:Y:S05]  /*2f00*/  CALL.REL.NOINC `($__internal_58_$__cuda_sm70_shflsync_bfly_p) ;  /* 0x000006e000007944 */ /* 0x000fea0003c00000 */
[----:B0-----:R-:W-:Y:S01]  /*2f10*/  HFMA2.MMA R118, -RZ, RZ, 0, 4.76837158203125e-07 ;  /* 0x00000008ff767435 */ /* 0x001fe200000001ff */
[----:B-1----:R-:W-:Y:S01]  /*2f20*/  FADD.FTZ R113, R113, R116 ;  /* 0x0000007471717221 */ /* 0x002fe20000010000 */
[----:B------:R-:W-:Y:S02]  /*2f30*/  MOV R117, 0x1f ;  /* 0x0000001f00757802 */ /* 0x000fe40000000f00 */
[----:B------:R-:W-:Y:S02]  /*2f40*/  MOV R116, 0xffffffff ;  /* 0xffffffff00747802 */ /* 0x000fe40000000f00 */
[----:B------:R-:W-:Y:S02]  /*2f50*/  MOV R114, 0x2f70 ;  /* 0x00002f7000727802 */ /* 0x000fe40000000f00 */
[----:B------:R-:W-:Y:S05]  /*2f60*/  CALL.REL.NOINC `($__internal_58_$__cuda_sm70_shflsync_bfly_p) ;  /* 0x0000068000007944 */ /* 0x000fea0003c00000 */
[----:B0-----:R-:W-:Y:S01]  /*2f70*/  HFMA2.MMA R118, -RZ, RZ, 0, 9.5367431640625e-07 ;  /* 0x00000010ff767435 */ /* 0x001fe200000001ff */
[----:B-1----:R-:W-:Y:S01]  /*2f80*/  FADD.FTZ R113, R113, R116 ;  /* 0x0000007471717221 */ /* 0x002fe20000010000 */
[----:B------:R-:W-:-:S02]  /*2f90*/  MOV R117, 0x1f ;  /* 0x0000001f00757802 */ /* 0x000fc40000000f00 */
[----:B------:R-:W-:Y:S02]  /*2fa0*/  MOV R116, 0xffffffff ;  /* 0xffffffff00747802 */ /* 0x000fe40000000f00 */
[----:B------:R-:W-:Y:S02]  /*2fb0*/  MOV R114, 0x2fd0 ;  /* 0x00002fd000727802 */ /* 0x000fe40000000f00 */
[----:B------:R-:W-:Y:S05]  /*2fc0*/  CALL.REL.NOINC `($__internal_58_$__cuda_sm70_shflsync_bfly_p) ;  /* 0x0000062000007944 */ /* 0x000fea0003c00000 */
        /* <DEDUP_REMOVED lines=71> */
[----:B------:R-:W-:Y:S05]  /*3440*/  CALL.REL.NOINC `($__internal_58_$__cuda_sm70_shflsync_bfly_p) ;  /* 0x000001a000007944 */ /* 0x000fea0003c00000 */
[----:B0-----:R-:W-:Y:S01]  /*3450*/  HFMA2.MMA R118, -RZ, RZ, 0, 1.1920928955078125e-07 ;  /* 0x00000002ff767435 */ /* 0x001fe200000001ff */
[----:B-1----:R-:W-:Y:S01]  /*3460*/  FADD.FTZ R113, R113, R116 ;  /* 0x0000007471717221 */ /* 0x002fe20000010000 */
[----:B------:R-:W-:Y:S02]  /*3470*/  MOV R117, 0x1f ;  /* 0x0000001f00757802 */ /* 0x000fe40000000f00 */
[----:B------:R-:W-:Y:S02]  /*3480*/  MOV R116, 0xffffffff ;  /* 0xffffffff00747802 */ /* 0x000fe40000000f00 */
[----:B------:R-:W-:Y:S02]  /*3490*/  MOV R114, 0x34b0 ;  /* 0x000034b000727802 */ /* 0x000fe40000000f00 */
[----:B------:R-:W-:Y:S05]  /*34a0*/  CALL.REL.NOINC `($__internal_58_$__cuda_sm70_shflsync_bfly_p) ;  /* 0x0000014000007944 */ /* 0x000fea0003c00000 */
[----:B0-----:R-:W-:Y:S01]  /*34b0*/  HFMA2.MMA R118, -RZ, RZ, 0, 2.384185791015625e-07 ;  /* 0x00000004ff767435 */ /* 0x001fe200000001ff */
[----:B-1----:R-:W-:Y:S01]  /*34c0*/  FADD.FTZ R113, R113, R116 ;  /* 0x0000007471717221 */ /* 0x002fe20000010000 */
[----:B------:R-:W-:Y:S02]  /*34d0*/  MOV R117, 0x1f ;  /* 0x0000001f00757802 */ /* 0x000fe40000000f00 */
[----:B------:R-:W-:-:S02]  /*34e0*/  MOV R116, 0xffffffff ;  /* 0xffffffff00747802 */ /* 0x000fc40000000f00 */
        /* <DEDUP_REMOVED lines=8> */
[----:B-1----:R-:W-:Y:S01]  /*3570*/  FADD.FTZ R119, R113, R116 ;  /* 0x0000007471777221 */ /* 0x002fe20000010000 */
[----:B0-----:R-:W-:Y:S01]  /*3580*/  HFMA2.MMA R118, -RZ, RZ, 0, 9.5367431640625e-07 ;  /* 0x00000010ff767435 */ /* 0x001fe200000001ff */
[----:B------:R-:W-:Y:S02]  /*3590*/  MOV R117, 0x1f ;  /* 0x0000001f00757802 */ /* 0x000fe40000000f00 */
[----:B------:R-:W-:-:S02]  /*35a0*/  MOV R116, 0xffffffff ;  /* 0xffffffff00747802 */ /* 0x000fc40000000f00 */
[----:B------:R-:W-:Y:S02]  /*35b0*/  MOV R113, R119 ;  /* 0x0000007700717202 */ /* 0x000fe40000000f00 */
[----:B------:R-:W-:Y:S02]  /*35c0*/  MOV R114, 0x35e0 ;  /* 0x000035e000727802 */ /* 0x000fe40000000f00 */
[----:B------:R-:W-:Y:S05]  /*35d0*/  CALL.REL.NOINC `($__internal_58_$__cuda_sm70_shflsync_bfly_p) ;  /* 0x0000001000007944 */ /* 0x000fea0003c00000 */
[----:B01----:R-:W-:Y:S05]  /*35e0*/  BRA `(.L_x_18595) ;  /* 0xffffee0000007947 */ /* 0x003fea000383ffff */
        .weak           $__internal_58_$__cuda_sm70_shflsync_bfly_p
        .type           $__internal_58_$__cuda_sm70_shflsync_bfly_p,@function
        .size           $__internal_58_$__cuda_sm70_shflsync_bfly_p,(.L_x_26548 - $__internal_58_$__cuda_sm70_shflsync_bfly_p)
$__internal_58_$__cuda_sm70_shflsync_bfly_p:
[----:B------:R-:W-:Y:S01]  /*35f0*/  HFMA2.MMA R115, -RZ, RZ, 0, 0 ;  /* 0x00000000ff737435 */ /* 0x000fe200000001ff */
[----:B------:R-:W-:Y:S04]  /*3600*/  WARPSYNC R116 ;  /* 0x0000007400007348 */ /* 0x000fe80003800000 */
[----:B------:R0:W1:Y:S01]  /*3610*/  SHFL.BFLY PT, R116, R113, R118, R117 ;  /* 0x0c00007671747389 */ /* 0x00006200000e0075 */
[----:B------:R-:W-:Y:S05]  /*3620*/  RET.REL.NODEC R114 `(_ZN10layer_norm31ln_parallel_residual_fwd_kernelINS_13Kernel_traitsIf6__halffS2_fjLj1024ELj1ELj4ELj1ELj16ENS_18Kernel_traits_baseILj1024EfS2_fS2_fjLj128EEEEELb0ELb1ELb0EEEvNS_9FwdParamsE) ;  /* 0xffffc9d072007950 */ /* 0x000fea0003c3ffff */
.L_x_18596:
        /* <DEDUP_REMOVED lines=13> */
.L_x_26548:


//--------------------- .text._ZN10layer_norm31ln_parallel_residual_fwd_kernelINS_13Kernel_traitsIf6__halffS2_fjLj1024ELj1ELj4ELj1ELj16ENS_18Kernel_traits_baseILj1024EfS2_fS2_fjLj128EEEEELb0ELb1ELb1EEEvNS_9FwdParamsE --------------------------
	.section	.text._ZN10layer_norm31ln_parallel_residual_fwd_kernelINS_13Kernel_traitsIf6__halffS2_fjLj1024ELj1ELj4ELj1ELj16ENS_18Kernel_traits_baseILj1024EfS2_fS2_fjLj128EEEEELb0ELb1ELb1EEEvNS_9FwdParamsE,"ax",@progbits
	.sectioninfo	@"SHI_REGISTERS=128"
	.align	128
        .global         _ZN10layer_norm31ln_parallel_residual_fwd_kernelINS_13Kernel_traitsIf6__halffS2_fjLj1024ELj1ELj4ELj1ELj16ENS_18Kernel_traits_baseILj1024EfS2_fS2_fjLj128EEEEELb0ELb1ELb1EEEvNS_9FwdParamsE
        .type           _ZN10layer_norm31ln_parallel_residual_fwd_kernelINS_13Kernel_traitsIf6__halffS2_fjLj1024ELj1ELj4ELj1ELj16ENS_18Kernel_traits_baseILj1024EfS2_fS2_fjLj128EEEEELb0ELb1ELb1EEEvNS_9FwdParamsE,@function
        .size           _ZN10layer_norm31ln_parallel_residual_fwd_kernelINS_13Kernel_traitsIf6__halffS2_fjLj1024ELj1ELj4ELj1ELj16ENS_18Kernel_traits_baseILj1024EfS2_fS2_fjLj128EEEEELb0ELb1ELb1EEEvNS_9FwdParamsE,(.L_x_26549 - _ZN10layer_norm31ln_parallel_residual_fwd_kernelINS_13Kernel_traitsIf6__halffS2_fjLj1024ELj1ELj4ELj1ELj16ENS_18Kernel_traits_baseILj1024EfS2_fS2_fjLj128EEEEELb0ELb1ELb1EEEvNS_9FwdParamsE)
        .other          _ZN10layer_norm31ln_parallel_residual_fwd_kernelINS_13Kernel_traitsIf6__halffS2_fjLj1024ELj1ELj4ELj1ELj16ENS_18Kernel_traits_baseILj1024EfS2_fS2_fjLj128EEEEELb0ELb1ELb1EEEvNS_9FwdParamsE,@"STO_CUDA_ENTRY STV_DEFAULT"
_ZN10layer_norm31ln_parallel_residual_fwd_kernelINS_13Kernel_traitsIf6__halffS2_fjLj1024ELj1ELj4ELj1ELj16ENS_18Kernel_traits_baseILj1024EfS2_fS2_fjLj128EEEEELb0ELb1ELb1EEEvNS_9FwdParamsE:
.text._ZN10layer_norm31ln_parallel_residual_fwd_kernelINS_13Kernel_traitsIf6__halffS2_fjLj1024ELj1ELj4ELj1ELj16ENS_18Kernel_traits_baseILj1024EfS2_fS2_fjLj128EEEEELb0ELb1ELb1EEEvNS_9FwdParamsE:
        /* <DEDUP_REMOVED lines=50> */
.L_x_18664:
        /* <DEDUP_REMOVED lines=26> */
.L_x_18597:
[----:B0----5:R-:W-:-:S05]  /*04c0*/  HADD2.F32 R5, -RZ, R40.H0_H0 ;  /* 0x20000028ff057230 */ /* 0x021fca0000004100 */
[----:B------:R-:W-:-:S04]  /*04d0*/  FADD.FTZ R28, R28, R5 ;  /* 0x000000051c1c7221 */ /* 0x000fc80000010000 */
[----:B------:R-:W-:Y:S02]  /*04e0*/  @P0 FADD.FTZ R28, R36, R28 ;  /* 0x0000001c241c0221 */ /* 0x000fe40000010000 */
.L_x_18598:
[----:B------:R-:W-:Y:S01]  /*04f0*/  HADD2.F32 R29, -RZ, R24.H1_H1 ;  /* 0x30000018ff1d7230 */ /* 0x000fe20000004100 */
[----:B------:R-:W-:Y:S05]  /*0500*/  @P2 BRA `(.L_x_18599) ;  /* 0x0000003000002947 */ /* 0x000fea0003800000 */
[----:B------:R-:W-:Y:S05]  /*0510*/  @!P0 BRA `(.L_x_18600) ;  /* 0x0000005000008947 */ /* 0x000fea0003800000 */
[----:B-----5:R-:W-:Y:S01]  /*0520*/  FADD.FTZ R29, R37, R29 ;  /* 0x0000001d251d7221 */ /* 0x020fe20000010000 */
[----:B------:R-:W-:Y:S05]  /*0530*/  BRA `(.L_x_18600) ;  /* 0x0000003000007947 */ /* 0x000fea0003800000 */
.L_x_18599:
[----:B-----5:R-:W-:-:S05]  /*0540*/  HADD2.F32 R2, -RZ, R40.H1_H1 ;  /* 0x30000028ff027230 */ /* 0x020fca0000004100 */
[----:B------:R-:W-:-:S04]  /*0550*/  FADD.FTZ R29, R29, R2 ;  /* 0x000000021d1d7221 */ /* 0x000fc80000010000 */
[----:B------:R-:W-:Y:S02]  /*0560*/  @P0 FADD.FTZ R29, R37, R29 ;  /* 0x0000001d251d0221 */ /* 0x000fe40000010000 */
.L_x_18600:
[----:B------:R-:W-:Y:S01]  /*0570*/  HADD2.F32 R30, -RZ, R25.H0_H0 ;  /* 0x20000019ff1e7230 */ /* 0x000fe20000004100 */
[----:B------:R-:W-:Y:S05]  /*0580*/  @P2 BRA `(.L_x_18601) ;  /* 0x0000003000002947 */ /* 0x000fea0003800000 */
[----:B------:R-:W-:Y:S05]  /*0590*/  @!P0 BRA `(.L_x_18602) ;  /* 0x0000005000008947 */ /* 0x000fea0003800000 */
[----:B-----5:R-:W-:Y:S01]  /*05a0*/  FADD.FTZ R30, R38, R30 ;  /* 0x0000001e261e7221 */ /* 0x020fe20000010000 */
[----:B------:R-:W-:Y:S05]  /*05b0*/  BRA `(.L_x_18602) ;  /* 0x0000003000007947 */ /* 0x000fea0003800000 */
.L_x_18601:
[----:B-----5:R-:W-:-:S05]  /*05c0*/  HADD2.F32 R5, -RZ, R41.H0_H0 ;  /* 0x20000029ff057230 */ /* 0x020fca0000004100 */
[----:B------:R-:W-:-:S04]  /*05d0*/  FADD.FTZ R30, R30, R5 ;  /* 0x000000051e1e7221 */ /* 0x000fc80000010000 */
[----:B------:R-:W-:Y:S02]  /*05e0*/  @P0 FADD.FTZ R30, R38, R30 ;  /* 0x0000001e261e0221 */ /* 0x000fe40000010000 */
.L_x_18602:
[----:B------:R-:W-:Y:S01]  /*05f0*/  HADD2.F32 R31, -RZ, R25.H1_H1 ;  /* 0x30000019ff1f7230 */ /* 0x000fe20000004100 */
[----:B------:R-:W-:Y:S05]  /*0600*/  @P2 BRA `(.L_x_18603) ;  /* 0x0000003000002947 */ /* 0x000fea0003800000 */
[----:B------:R-:W-:Y:S05]  /*0610*/  @!P0 BRA `(.L_x_18604) ;  /* 0x0000005000008947 */ /* 0x000fea0003800000 */
[----:B-----5:R-:W-:Y:S01]  /*0620*/  FADD.FTZ R31, R39, R31 ;  /* 0x0000001f271f7221 */ /* 0x020fe20000010000 */
[----:B------:R-:W-:Y:S05]  /*0630*/  BRA `(.L_x_18604) ;  /* 0x0000003000007947 */ /* 0x000fea0003800000 */
.L_x_18603:
[----:B-----5:R-:W-:-:S05]  /*0640*/  HADD2.F32 R2, -RZ, R41.H1_H1 ;  /* 0x30000029ff027230 */ /* 0x020fca0000004100 */
[----:B------:R-:W-:-:S04]  /*0650*/  FADD.FTZ R31, R31, R2 ;  /* 0x000000021f1f7221 */ /* 0x000fc80000010000 */
[----:B------:R-:W-:Y:S02]  /*0660*/  @P0 FADD.FTZ R31, R39, R31 ;  /* 0x0000001f271f0221 */ /* 0x000fe40000010000 */
.L_x_18604:
[----:B------:R-:W-:Y:S01]  /*0670*/  HADD2.F32 R24, -RZ, R26.H0_H0 ;  /* 0x2000001aff187230 */ /* 0x000fe20000004100 */
[----:B------:R-:W-:Y:S05]  /*0680*/  @P2 BRA `(.L_x_18605) ;  /* 0x0000003000002947 */ /* 0x000fea0003800000 */
[----:B------:R-:W-:Y:S05]  /*0690*/  @!P0 BRA `(.L_x_18606) ;  /* 0x0000005000008947 */ /* 0x000fea0003800000 */
[----:B-----5:R-:W-:Y:S01]  /*06a0*/  FADD.FTZ R24, R32, R24 ;  /* 0x0000001820187221 */ /* 0x020fe20000010000 */
[----:B------:R-:W-:Y:S05]  /*06b0*/  BRA `(.L_x_18606) ;  /* 0x0000003000007947 */ /* 0x000fea0003800000 */
.L_x_18605:
[----:B-----5:R-:W-:-:S05]  /*06c0*/  HADD2.F32 R5, -RZ, R42.H0_H0 ;  /* 0x2000002aff057230 */ /* 0x020fca0000004100 */
[----:B------:R-:W-:-:S04]  /*06d0*/  FADD.FTZ R24, R24, R5 ;  /* 0x0000000518187221 */ /* 0x000fc80000010000 */
[----:B------:R-:W-:Y:S02]  /*06e0*/  @P0 FADD.FTZ R24, R32, R24 ;  /* 0x0000001820180221 */ /* 0x000fe40000010000 */
.L_x_18606:
[----:B------:R-:W-:Y:S01]  /*06f0*/  HADD2.F32 R25, -RZ, R26.H1_H1 ;  /* 0x3000001aff197230 */ /* 0x000fe20000004100 */
[----:B------:R-:W-:Y:S05]  /*0700*/  @P2 BRA `(.L_x_18607) ;  /* 0x0000003000002947 */ /* 0x000fea0003800000 */
[----:B------:R-:W-:Y:S05]  /*0710*/  @!P0 BRA `(.L_x_18608) ;  /* 0x0000005000008947 */ /* 0x000fea0003800000 */
[----:B-----5:R-:W-:Y:S01]  /*0720*/  FADD.FTZ R25, R33, R25 ;  /* 0x0000001921197221 */ /* 0x020fe20000010000 */
[----:B------:R-:W-:Y:S05]  /*0730*/  BRA `(.L_x_18608) ;  /* 0x0000003000007947 */ /* 0x000fea0003800000 */
.L_x_18607:
[----:B-----5:R-:W-:-:S05]  /*0740*/  HADD2.F32 R2, -RZ, R42.H1_H1 ;  /* 0x3000002aff027230 */ /* 0x020fca0000004100 */
[----:B------:R-:W-:-:S04]  /*0750*/  FADD.FTZ R25, R25, R2 ;  /* 0x0000000219197221 */ /* 0x000fc80000010000 */
[----:B------:R-:W-:Y:S02]  /*0760*/  @P0 FADD.FTZ R25, R33, R25 ;  /* 0x0000001921190221 */ /* 0x000fe40000010000 */
.L_x_18608:
[----:B------:R-:W-:Y:S01]  /*0770*/  HADD2.F32 R26, -RZ, R27.H0_H0 ;  /* 0x2000001bff1a7230 */ /* 0x000fe20000004100 */
[----:B------:R-:W-:Y:S05]  /*0780*/  @P2 BRA `(.L_x_18609) ;  /* 0x0000003000002947 */ /* 0x000fea0003800000 */
[----:B------:R-:W-:Y:S05]  /*0790*/  @!P0 BRA `(.L_x_18610) ;  /* 0x0000005000008947 */ /* 0x000fea0003800000 */
[----:B-----5:R-:W-:Y:S01]  /*07a0*/  FADD.FTZ R26, R34, R26 ;  /* 0x0000001a221a7221 */ /* 0x020fe20000010000 */
[----:B------:R-:W-:Y:S05]  /*07b0*/  BRA `(.L_x_18610) ;  /* 0x0000003000007947 */ /* 0x000fea0003800000 */
.L_x_18609:
[----:B-----5:R-:W-:-:S05]  /*07c0*/  HADD2.F32 R5, -RZ, R43.H0_H0 ;  /* 0x2000002bff057230 */ /* 0x020fca0000004100 */
[----:B------:R-:W-:-:S04]  /*07d0*/  FADD.FTZ R26, R26, R5 ;  /* 0x000000051a1a7221 */ /* 0x000fc80000010000 */
[----:B------:R-:W-:Y:S02]  /*07e0*/  @P0 FADD.FTZ R26, R34, R26 ;  /* 0x0000001a221a0221 */ /* 0x000fe40000010000 */
.L_x_18610:
[----:B------:R-:W-:Y:S01]  /*07f0*/  HADD2.F32 R27, -RZ, R27.H1_H1 ;  /* 0x3000001bff1b7230 */ /* 0x000fe20000004100 */
[----:B------:R-:W-:Y:S05]  /*0800*/  @P2 BRA `(.L_x_18611) ;  /* 0x0000003000002947 */ /* 0x000fea0003800000 */
[----:B------:R-:W-:Y:S05]  /*0810*/  @!P0 BRA `(.L_x_18612) ;  /* 0x0000005000008947 */ /* 0x000fea0003800000 */
[----:B-----5:R-:W-:Y:S01]  /*0820*/  FADD.FTZ R27, R35, R27 ;  /* 0x0000001b231b7221 */ /* 0x020fe20000010000 */
[----:B------:R-:W-:Y:S05]  /*0830*/  BRA `(.L_x_18612) ;  /* 0x0000003000007947 */ /* 0x000fea0003800000 */
.L_x_18611:
[----:B-----5:R-:W-:-:S05]  /*0840*/  HADD2.F32 R2, -RZ, R43.H1_H1 ;  /* 0x3000002bff027230 */ /* 0x020fca0000004100 */
[----:B------:R-:W-:-:S04]  /*0850*/  FADD.FTZ R27, R27, R2 ;  /* 0x000000021b1b7221 */ /* 0x000fc80000010000 */
[----:B------:R-:W-:Y:S02]  /*0860*/  @P0 FADD.FTZ R27, R35, R27 ;  /* 0x0000001b231b0221 */ /* 0x000fe40000010000 */
.L_x_18612:
        /* <DEDUP_REMOVED lines=19> */
.L_x_18613:
[----:B0----5:R-:W-:-:S05]  /*09a0*/  HADD2.F32 R7, -RZ, R40.H0_H0 ;  /* 0x20000028ff077230 */ /* 0x021fca0000004100 */
[----:B------:R-:W-:-:S04]  /*09b0*/  FADD.FTZ R20, R7, R20 ;  /* 0x0000001407147221 */ /* 0x000fc80000010000 */
[----:B------:R-:W-:Y:S02]  /*09c0*/  @P0 FADD.FTZ R20, R36, R20 ;  /* 0x0000001424140221 */ /* 0x000fe40000010000 */
.L_x_18614:
[----:B------:R-:W-:Y:S01]  /*09d0*/  HADD2.F32 R21, -RZ, R16.H1_H1 ;  /* 0x30000010ff157230 */ /* 0x000fe20000004100 */
[----:B------:R-:W-:Y:S05]  /*09e0*/  @P2 BRA `(.L_x_18615) ;  /* 0x0000003000002947 */ /* 0x000fea0003800000 */
[----:B------:R-:W-:Y:S05]  /*09f0*/  @!P0 BRA `(.L_x_18616) ;  /* 0x0000005000008947 */ /* 0x000fea0003800000 */
[----:B-----5:R-:W-:Y:S01]  /*0a00*/  FADD.FTZ R21, R37, R21 ;  /* 0x0000001525157221 */ /* 0x020fe20000010000 */
[----:B------:R-:W-:Y:S05]  /*0a10*/  BRA `(.L_x_18616) ;  /* 0x0000003000007947 */ /* 0x000fea0003800000 */
.L_x_18615:
[----:B-----5:R-:W-:-:S05]  /*0a20*/  HADD2.F32 R2, -RZ, R40.H1_H1 ;  /* 0x30000028ff027230 */ /* 0x020fca0000004100 */
[----:B------:R-:W-:-:S04]  /*0a30*/  FADD.FTZ R21, R2, R21 ;  /* 0x0000001502157221 */ /* 0x000fc80000010000 */
[----:B------:R-:W-:Y:S02]  /*0a40*/  @P0 FADD.FTZ R21, R37, R21 ;  /* 0x0000001525150221 */ /* 0x000fe40000010000 */
.L_x_18616:
[----:B------:R-:W-:Y:S01]  /*0a50*/  HADD2.F32 R22, -RZ, R17.H0_H0 ;  /* 0x20000011ff167230 */ /* 0x000fe20000004100 */
[----:B------:R-:W-:Y:S05]  /*0a60*/  @P2 BRA `(.L_x_18617) ;  /* 0x0000003000002947 */ /* 0x000fea0003800000 */
[----:B------:R-:W-:Y:S05]  /*0a70*/  @!P0 BRA `(.L_x_18618) ;  /* 0x0000005000008947 */ /* 0x000fea0003800000 */
[----:B-----5:R-:W-:Y:S01]  /*0a80*/  FADD.FTZ R22, R38, R22 ;  /* 0x0000001626167221 */ /* 0x020fe20000010000 */
[----:B------:R-:W-:Y:S05]  /*0a90*/  BRA `(.L_x_18618) ;  /* 0x0000003000007947 */ /* 0x000fea0003800000 */
.L_x_18617:
[----:B-----5:R-:W-:-:S05]  /*0aa0*/  HADD2.F32 R7, -RZ, R41.H0_H0 ;  /* 0x20000029ff077230 */ /* 0x020fca0000004100 */
[----:B------:R-:W-:-:S04]  /*0ab0*/  FADD.FTZ R22, R7, R22 ;  /* 0x0000001607167221 */ /* 0x000fc80000010000 */
[----:B------:R-:W-:Y:S02]  /*0ac0*/  @P0 FADD.FTZ R22, R38, R22 ;  /* 0x0000001626160221 */ /* 0x000fe40000010000 */
.L_x_18618:
[----:B------:R-:W-:Y:S01]  /*0ad0*/  HADD2.F32 R23, -RZ, R17.H1_H1 ;  /* 0x30000011ff177230 */ /* 0x000fe20000004100 */
[----:B------:R-:W-:Y:S05]  /*0ae0*/  @P2 BRA `(.L_x_18619) ;  /* 0x0000003000002947 */ /* 0x000fea0003800000 */
[----:B------:R-:W-:Y:S05]  /*0af0*/  @!P0 BRA `(.L_x_18620) ;  /* 0x0000005000008947 */ /* 0x000fea0003800000 */
[----:B-----5:R-:W-:Y:S01]  /*0b00*/  FADD.FTZ R23, R39, R23 ;  /* 0x0000001727177221 */ /* 0x020fe20000010000 */
[----:B------:R-:W-:Y:S05]  /*0b10*/  BRA `(.L_x_18620) ;  /* 0x0000003000007947 */ /* 0x000fea0003800000 */
.L_x_18619:
[----:B-----5:R-:W-:-:S05]  /*0b20*/  HADD2.F32 R2, -RZ, R41.H1_H1 ;  /* 0x30000029ff027230 */ /* 0x020fca0000004100 */
[----:B------:R-:W-:-:S04]  /*0b30*/  FADD.FTZ R23, R2, R23 ;  /* 0x0000001702177221 */ /* 0x000fc80000010000 */
[----:B------:R-:W-:Y:S02]  /*0b40*/  @P0 FADD.FTZ R23, R39, R23 ;  /* 0x0000001727170221 */ /* 0x000fe40000010000 */
.L_x_18620:
[----:B------:R-:W-:Y:S01]  /*0b50*/  HADD2.F32 R16, -RZ, R18.H0_H0 ;  /* 0x20000012ff107230 */ /* 0x000fe20000004100 */
[----:B------:R-:W-:Y:S05]  /*0b60*/  @P2 BRA `(.L_x_18621) ;  /* 0x0000003000002947 */ /* 0x000fea0003800000 */
[----:B------:R-:W-:Y:S05]  /*0b70*/  @!P0 BRA `(.L_x_18622) ;  /* 0x0000005000008947 */ /* 0x000fea0003800000 */
[----:B-----5:R-:W-:Y:S01]  /*0b80*/  FADD.FTZ R16, R32, R16 ;  /* 0x0000001020107221 */ /* 0x020fe20000010000 */
[----:B------:R-:W-:Y:S05]  /*0b90*/  BRA `(.L_x_18622) ;  /* 0x0000003000007947 */ /* 0x000fea0003800000 */
.L_x_18621:
[----:B-----5:R-:W-:-:S05]  /*0ba0*/  HADD2.F32 R7, -RZ, R42.H0_H0 ;  /* 0x2000002aff077230 */ /* 0x020fca0000004100 */
[----:B------:R-:W-:-:S04]  /*0bb0*/  FADD.FTZ R16, R7, R16 ;  /* 0x0000001007107221 */ /* 0x000fc80000010000 */
[----:B------:R-:W-:Y:S02]  /*0bc0*/  @P0 FADD.FTZ R16, R32, R16 ;  /* 0x0000001020100221 */ /* 0x000fe40000010000 */
.L_x_18622:
[----:B------:R-:W-:Y:S01]  /*0bd0*/  HADD2.F32 R17, -RZ, R18.H1_H1 ;  /* 0x30000012ff117230 */ /* 0x000fe20000004100 */
[----:B------:R-:W-:Y:S05]  /*0be0*/  @P2 BRA `(.L_x_18623) ;  /* 0x0000003000002947 */ /* 0x000fea0003800000 */
[----:B------:R-:W-:Y:S05]  /*0bf0*/  @!P0 BRA `(.L_x_18624) ;  /* 0x0000005000008947 */ /* 0x000fea0003800000 */
[----:B-----5:R-:W-:Y:S01]  /*0c00*/  FADD.FTZ R17, R33, R17 ;  /* 0x0000001121117221 */ /* 0x020fe20000010000 */
[----:B------:R-:W-:Y:S05]  /*0c10*/  BRA `(.L_x_18624) ;  /* 0x0000003000007947 */ /* 0x000fea0003800000 */
.L_x_18623:
[----:B-----5:R-:W-:-:S05]  /*0c20*/  HADD2.F32 R2, -RZ, R42.H1_H1 ;  /* 0x3000002aff027230 */ /* 0x020fca0000004100 */
[----:B------:R-:W-:-:S04]  /*0c30*/  FADD.FTZ R17, R2, R17 ;  /* 0x0000001102117221 */ /* 0x000fc80000010000 */
[----:B------:R-:W-:Y:S02]  /*0c40*/  @P0 FADD.FTZ R17, R33, R17 ;  /* 0x0000001121110221 */ /* 0x000fe40000010000 */
.L_x_18624:
[----:B------:R-:W-:Y:S01]  /*0c50*/  HADD2.F32 R18, -RZ, R19.H0_H0 ;  /* 0x20000013ff127230 */ /* 0x000fe20000004100 */
[----:B------:R-:W-:Y:S05]  /*0c60*/  @P2 BRA `(.L_x_18625) ;  /* 0x0000003000002947 */ /* 0x000fea0003800000 */
[----:B------:R-:W-:Y:S05]  /*0c70*/  @!P0 BRA `(.L_x_18626) ;  /* 0x0000005000008947 */ /* 0x000fea0003800000 */
[----:B-----5:R-:W-:Y:S01]  /*0c80*/  FADD.FTZ R18, R34, R18 ;  /* 0x0000001222127221 */ /* 0x020fe20000010000 */
[----:B------:R-:W-:Y:S05]  /*0c90*/  BRA `(.L_x_18626) ;  /* 0x0000003000007947 */ /* 0x000fea0003800000 */
.L_x_18625:
[----:B-----5:R-:W-:-:S05]  /*0ca0*/  HADD2.F32 R7, -RZ, R43.H0_H0 ;  /* 0x2000002bff077230 */ /* 0x020fca0000004100 */
[----:B------:R-:W-:-:S04]  /*0cb0*/  FADD.FTZ R18, R7, R18 ;  /* 0x0000001207127221 */ /* 0x000fc80000010000 */
[----:B------:R-:W-:Y:S02]  /*0cc0*/  @P0 FADD.FTZ R18, R34, R18 ;  /* 0x0000001222120221 */ /* 0x000fe40000010000 */
.L_x_18626:
[----:B------:R-:W-:Y:S01]  /*0cd0*/  HADD2.F32 R19, -RZ, R19.H1_H1 ;  /* 0x30000013ff137230 */ /* 0x000fe20000004100 */
[----:B------:R-:W-:Y:S05]  /*0ce0*/  @P2 BRA `(.L_x_18627) ;  /* 0x0000003000002947 */ /* 0x000fea0003800000 */
[----:B------:R-:W-:Y:S05]  /*0cf0*/  @!P0 BRA `(.L_x_18628) ;  /* 0x0000005000008947 */ /* 0x000fea0003800000 */
[----:B-----5:R-:W-:Y:S01]  /*0d00*/  FADD.FTZ R19, R35, R19 ;  /* 0x0000001323137221 */ /* 0x020fe20000010000 */
[----:B------:R-:W-:Y:S05]  /*0d10*/  BRA `(.L_x_18628) ;  /* 0x0000003000007947 */ /* 0x000fea0003800000 */
.L_x_18627:
[----:B-----5:R-:W-:-:S05]  /*0d20*/  HADD2.F32 R2, -RZ, R43.H1_H1 ;  /* 0x3000002bff027230 */ /* 0x020fca0000004100 */
[----:B------:R-:W-:-:S04]  /*0d30*/  FADD.FTZ R19, R2, R19 ;  /* 0x0000001302137221 */ /* 0x000fc80000010000 */
[----:B------:R-:W-:Y:S02]  /*0d40*/  @P0 FADD.FTZ R19, R35, R19 ;  /* 0x0000001323130221 */ /* 0x000fe40000010000 */
.L_x_18628:
        /* <DEDUP_REMOVED lines=19> */
.L_x_18629:
[----:B0----5:R-:W-:-:S05]  /*0e80*/  HADD2.F32 R5, -RZ, R40.H0_H0 ;  /* 0x20000028ff057230 */ /* 0x021fca0000004100 */
[----:B------:R-:W-:-:S04]  /*0e90*/  FADD.FTZ R12, R5, R12 ;  /* 0x0000000c050c7221 */ /* 0x000fc80000010000 */
[----:B------:R-:W-:Y:S02]  /*0ea0*/  @P0 FADD.FTZ R12, R36, R12 ;  /* 0x0000000c240c0221 */ /* 0x000fe40000010000 */
.L_x_18630:
[----:B------:R-:W-:Y:S01]  /*0eb0*/  HADD2.F32 R13, -RZ, R8.H1_H1 ;  /* 0x30000008ff0d7230 */ /* 0x000fe20000004100 */
[----:B------:R-:W-:Y:S05]  /*0ec0*/  @P2 BRA `(.L_x_18631) ;  /* 0x0000003000002947 */ /* 0x000fea0003800000 */
[----:B------:R-:W-:Y:S05]  /*0ed0*/  @!P0 BRA `(.L_x_18632) ;  /* 0x0000005000008947 */ /* 0x000fea0003800000 */
[----:B-----5:R-:W-:Y:S01]  /*0ee0*/  FADD.FTZ R13, R37, R13 ;  /* 0x0000000d250d7221 */ /* 0x020fe20000010000 */
[----:B------:R-:W-:Y:S05]  /*0ef0*/  BRA `(.L_x_18632) ;  /* 0x0000003000007947 */ /* 0x000fea0003800000 */
.L_x_18631:
[----:B-----5:R-:W-:-:S05]  /*0f00*/  HADD2.F32 R2, -RZ, R40.H1_H1 ;  /* 0x30000028ff027230 */ /* 0x020fca0000004100 */
[----:B------:R-:W-:-:S04]  /*0f10*/  FADD.FTZ R13, R2, R13 ;  /* 0x0000000d020d7221 */ /* 0x000fc80000010000 */
[----:B------:R-:W-:Y:S02]  /*0f20*/  @P0 FADD.FTZ R13, R37, R13 ;  /* 0x0000000d250d0221 */ /* 0x000fe40000010000 */
.L_x_18632:
[----:B------:R-:W-:Y:S01]  /*0f30*/  HADD2.F32 R14, -RZ, R9.H0_H0 ;  /* 0x20000009ff0e7230 */ /* 0x000fe20000004100 */
[----:B------:R-:W-:Y:S05]  /*0f40*/  @P2 BRA `(.L_x_18633) ;  /* 0x0000003000002947 */ /* 0x000fea0003800000 */
[----:B------:R-:W-:Y:S05]  /*0f50*/  @!P0 BRA `(.L_x_18634) ;  /* 0x0000005000008947 */ /* 0x000fea0003800000 */
[----:B-----5:R-:W-:Y:S01]  /*0f60*/  FADD.FTZ R14, R38, R14 ;  /* 0x0000000e260e7221 */ /* 0x020fe20000010000 */
[----:B------:R-:W-:Y:S05]  /*0f70*/  BRA `(.L_x_18634) ;  /* 0x0000003000007947 */ /* 0x000fea0003800000 */
.L_x_18633:
[----:B-----5:R-:W-:-:S05]  /*0f80*/  HADD2.F32 R5, -RZ, R41.H0_H0 ;  /* 0x20000029ff057230 */ /* 0x020fca0000004100 */
[----:B------:R-:W-:-:S04]  /*0f90*/  FADD.FTZ R14, R5, R14 ;  /* 0x0000000e050e7221 */ /* 0x000fc80000010000 */
[----:B------:R-:W-:Y:S02]  /*0fa0*/  @P0 FADD.FTZ R14, R38, R14 ;  /* 0x0000000e260e0221 */ /* 0x000fe40000010000 */
.L_x_18634:
[----:B------:R-:W-:Y:S01]  /*0fb0*/  HADD2.F32 R15, -RZ, R9.H1_H1 ;  /* 0x30000009ff0f7230 */ /* 0x000fe20000004100 */
[----:B------:R-:W-:Y:S05]  /*0fc0*/  @P2 BRA `(.L_x_18635) ;  /* 0x0000003000002947 */ /* 0x000fea0003800000 */
[----:B------:R-:W-:Y:S05]  /*0fd0*/  @!P0 BRA `(.L_x_18636) ;  /* 0x0000005000008947 */ /* 0x000fea0003800000 */
[----:B-----5:R-:W-:Y:S01]  /*0fe0*/  FADD.FTZ R15, R39, R15 ;  /* 0x0000000f270f7221 */ /* 0x020fe20000010000 */
[----:B------:R-:W-:Y:S05]  /*0ff0*/  BRA `(.L_x_18636) ;  /* 0x0000003000007947 */ /* 0x000fea0003800000 */
.L_x_18635:
[----:B-----5:R-:W-:-:S05]  /*1000*/  HADD2.F32 R2, -RZ, R41.H1_H1 ;  /* 0x30000029ff027230 */ /* 0x020fca0000004100 */
[----:B------:R-:W-:-:S04]  /*1010*/  FADD.FTZ R15, R2, R15 ;  /* 0x0000000f020f7221 */ /* 0x000fc80000010000 */
[----:B------:R-:W-:Y:S02]  /*1020*/  @P0 FADD.FTZ R15, R39, R15 ;  /* 0x0000000f270f0221 */ /* 0x000fe40000010000 */
.L_x_18636:
[----:B------:R-:W-:Y:S01]  /*1030*/  HADD2.F32 R8, -RZ, R10.H0_H0 ;  /* 0x2000000aff087230 */ /* 0x000fe20000004100 */
[----:B------:R-:W-:Y:S05]  /*1040*/  @P2 BRA `(.L_x_18637) ;  /* 0x0000003000002947 */ /* 0x000fea0003800000 */
[----:B------:R-:W-:Y:S05]  /*1050*/  @!P0 BRA `(.L_x_18638) ;  /* 0x0000005000008947 */ /* 0x000fea0003800000 */
[----:B-----5:R-:W-:Y:S01]  /*1060*/  FADD.FTZ R8, R32, R8 ;  /* 0x0000000820087221 */ /* 0x020fe20000010000 */
[----:B------:R-:W-:Y:S05]  /*1070*/  BRA `(.L_x_18638) ;  /* 0x0000003000007947 */ /* 0x000fea0003800000 */
.L_x_18637:
[----:B-----5:R-:W-:-:S05]  /*1080*/  HADD2.F32 R5, -RZ, R42.H0_H0 ;  /* 0x2000002aff057230 */ /* 0x020fca0000004100 */
[----:B------:R-:W-:-:S04]  /*1090*/  FADD.FTZ R8, R5, R8 ;  /* 0x0000000805087221 */ /* 0x000fc80000010000 */
[----:B------:R-:W-:Y:S02]  /*10a0*/  @P0 FADD.FTZ R8, R32, R8 ;  /* 0x0000000820080221 */ /* 0x000fe40000010000 */
.L_x_18638:
[----:B------:R-:W-:Y:S01]  /*10b0*/  HADD2.F32 R9, -RZ, R10.H1_H1 ;  /* 0x3000000aff097230 */ /* 0x000fe20000004100 */
[----:B------:R-:W-:Y:S05]  /*10c0*/  @P2 BRA `(.L_x_18639) ;  /* 0x0000003000002947 */ /* 0x000fea0003800000 */
[----:B------:R-:W-:Y:S05]  /*10d0*/  @!P0 BRA `(.L_x_18640) ;  /* 0x0000005000008947 */ /* 0x000fea0003800000 */
[----:B-----5:R-:W-:Y:S01]  /*10e0*/  FADD.FTZ R9, R33, R9 ;  /* 0x0000000921097221 */ /* 0x020fe20000010000 */
[----:B------:R-:W-:Y:S05]  /*10f0*/  BRA `(.L_x_18640) ;  /* 0x0000003000007947 */ /* 0x000fea0003800000 */
.L_x_18639:
[----:B-----5:R-:W-:-:S05]  /*1100*/  HADD2.F32 R2, -RZ, R42.H1_H1 ;  /* 0x3000002aff027230 */ /* 0x020fca0000004100 */
[----:B------:R-:W-:-:S04]  /*1110*/  FADD.FTZ R9, R2, R9 ;  /* 0x0000000902097221 */ /* 0x000fc80000010000 */
[----:B------:R-:W-:Y:S02]  /*1120*/  @P0 FADD.FTZ R9, R33, R9 ;  /* 0x0000000921090221 */ /* 0x000fe40000010000 */
.L_x_18640:
[----:B------:R-:W-:Y:S01]  /*1130*/  HADD2.F32 R10, -RZ, R11.H0_H0 ;  /* 0x2000000bff0a7230 */ /* 0x000fe20000004100 */
[----:B------:R-:W-:Y:S05]  /*1140*/  @P2 BRA `(.L_x_18641) ;  /* 0x0000003000002947 */ /* 0x000fea0003800000 */
[----:B------:R-:W-:Y:S05]  /*1150*/  @!P0 BRA `(.L_x_18642) ;  /* 0x0000005000008947 */ /* 0x000fea0003800000 */
[----:B-----5:R-:W-:Y:S01]  /*1160*/  FADD.FTZ R10, R34, R10 ;  /* 0x0000000a220a7221 */ /* 0x020fe20000010000 */
[----:B------:R-:W-:Y:S05]  /*1170*/  BRA `(.L_x_18642) ;  /* 0x0000003000007947 */ /* 0x000fea0003800000 */
.L_x_18641:
[----:B-----5:R-:W-:-:S05]  /*1180*/  HADD2.F32 R5, -RZ, R43.H0_H0 ;  /* 0x2000002bff057230 */ /* 0x020fca0000004100 */
[----:B------:R-:W-:-:S04]  /*1190*/  FADD.FTZ R10, R5, R10 ;  /* 0x0000000a050a7221 */ /* 0x000fc80000010000 */
[----:B------:R-:W-:Y:S02]  /*11a0*/  @P0 FADD.FTZ R10, R34, R10 ;  /* 0x0000000a220a0221 */ /* 0x000fe40000010000 */
.L_x_18642:
[----:B------:R-:W-:Y:S01]  /*11b0*/  HADD2.F32 R11, -RZ, R11.H1_H1 ;  /* 0x3000000bff0b7230 */ /* 0x000fe20000004100 */
[----:B------:R-:W-:Y:S05]  /*11c0*/  @P2 BRA `(.L_x_18643) ;  /* 0x0000003000002947 */ /* 0x000fea0003800000 */
[----:B------:R-:W-:Y:S05]  /*11d0*/  @!P0 BRA `(.L_x_18644) ;  /* 0x0000005000008947 */ /* 0x000fea0003800000 */
[----:B-----5:R-:W-:Y:S01]  /*11e0*/  FADD.FTZ R11, R35, R11 ;  /* 0x0000000b230b7221 */ /* 0x020fe20000010000 */
[----:B------:R-:W-:Y:S05]  /*11f0*/  BRA `(.L_x_18644) ;  /* 0x0000003000007947 */ /* 0x000fea0003800000 */
.L_x_18643:
[----:B-----5:R-:W-:-:S05]  /*1200*/  HADD2.F32 R2, -RZ, R43.H1_H1 ;  /* 0x3000002bff027230 */ /* 0x020fca0000004100 */
[----:B------:R-:W-:-:S04]  /*1210*/  FADD.FTZ R11, R2, R11 ;  /* 0x0000000b020b7221 */ /* 0x000fc80000010000 */
[----:B------:R-:W-:Y:S02]  /*1220*/  @P0 FADD.FTZ R11, R35, R11 ;  /* 0x0000000b230b0221 */ /* 0x000fe40000010000 */
.L_x_18644:
        /* <DEDUP_REMOVED lines=19> */
.L_x_18645:
[----:B0----5:R-:W-:-:S05]  /*1360*/  HADD2.F32 R5, -RZ, R40.H0_H0 ;  /* 0x20000028ff057230 */ /* 0x021fca0000004100 */
[----:B------:R-:W-:-:S04]  /*1370*/  FADD.FTZ R4, R5, R4 ;  /* 0x0000000405047221 */ /* 0x000fc80000010000 */
[----:B------:R-:W-:Y:S02]  /*1380*/  @P0 FADD.FTZ R4, R36, R4 ;  /* 0x0000000424040221 */ /* 0x000fe40000010000 */
.L_x_18646:
[----:B------:R-:W-:Y:S01]  /*1390*/  HADD2.F32 R5, -RZ, R108.H1_H1 ;  /* 0x3000006cff057230 */ /* 0x000fe20000004100 */
[----:B------:R-:W-:Y:S05]  /*13a0*/  @P2 BRA `(.L_x_18647) ;  /* 0x0000003000002947 */ /* 0x000fea0003800000 */
[----:B------:R-:W-:Y:S05]  /*13b0*/  @!P0 BRA `(.L_x_18648) ;  /* 0x0000005000008947 */ /* 0x000fea0003800000 */
[----:B-----5:R-:W-:Y:S01]  /*13c0*/  FADD.FTZ R5, R37, R5 ;  /* 0x0000000525057221 */ /* 0x020fe20000010000 */
[----:B------:R-:W-:Y:S05]  /*13d0*/  BRA `(.L_x_18648) ;  /* 0x0000003000007947 */ /* 0x000fea0003800000 */
.L_x_18647:
[----:B-----5:R-:W-:-:S05]  /*13e0*/  HADD2.F32 R6, -RZ, R40.H1_H1 ;  /* 0x30000028ff067230 */ /* 0x020fca0000004100 */
[----:B------:R-:W-:-:S04]  /*13f0*/  FADD.FTZ R5, R6, R5 ;  /* 0x0000000506057221 */ /* 0x000fc80000010000 */
[----:B------:R-:W-:Y:S02]  /*1400*/  @P0 FADD.FTZ R5, R37, R5 ;  /* 0x0000000525050221 */ /* 0x000fe40000010000 */
.L_x_18648:
[----:B------:R-:W-:Y:S01]  /*1410*/  HADD2.F32 R6, -RZ, R109.H0_H0 ;  /* 0x2000006dff067230 */ /* 0x000fe20000004100 */
[----:B------:R-:W-:Y:S05]  /*1420*/  @P2 BRA `(.L_x_18649) ;  /* 0x0000003000002947 */ /* 0x000fea0003800000 */
[----:B------:R-:W-:Y:S05]  /*1430*/  @!P0 BRA `(.L_x_18650) ;  /* 0x0000005000008947 */ /* 0x000fea0003800000 */
[----:B-----5:R-:W-:Y:S01]  /*1440*/  FADD.FTZ R6, R38, R6 ;  /* 0x0000000626067221 */ /* 0x020fe20000010000 */
[----:B------:R-:W-:Y:S05]  /*1450*/  BRA `(.L_x_18650) ;  /* 0x0000003000007947 */ /* 0x000fea0003800000 */
.L_x_18649:
[----:B-----5:R-:W-:-:S05]  /*1460*/  HADD2.F32 R7, -RZ, R41.H0_H0 ;  /* 0x20000029ff077230 */ /* 0x020fca0000004100 */
[----:B------:R-:W-:-:S04]  /*1470*/  FADD.FTZ R6, R7, R6 ;  /* 0x0000000607067221 */ /* 0x000fc80000010000 */
[----:B------:R-:W-:Y:S02]  /*1480*/  @P0 FADD.FTZ R6, R38, R6 ;  /* 0x0000000626060221 */ /* 0x000fe40000010000 */
.L_x_18650:
[----:B------:R-:W-:Y:S01]  /*1490*/  HADD2.F32 R7, -RZ, R109.H1_H1 ;  /* 0x3000006dff077230 */ /* 0x000fe20000004100 */
[----:B------:R-:W-:Y:S05]  /*14a0*/  @P2 BRA `(.L_x_18651) ;  /* 0x0000003000002947 */ /* 0x000fea0003800000 */
[----:B------:R-:W-:Y:S05]  /*14b0*/  @!P0 BRA `(.L_x_18652) ;  /* 0x0000005000008947 */ /* 0x000fea0003800000 */
[----:B-----5:R-:W-:Y:S01]  /*14c0*/  FADD.FTZ R7, R39, R7 ;  /* 0x0000000727077221 */ /* 0x020fe20000010000 */
[----:B------:R-:W-:Y:S05]  /*14d0*/  BRA `(.L_x_18652) ;  /* 0x0000003000007947 */ /* 0x000fea0003800000 */
.L_x_18651:
[----:B-----5:R-:W-:-:S05]  /*14e0*/  HADD2.F32 R108, -RZ, R41.H1_H1 ;  /* 0x30000029ff6c7230 */ /* 0x020fca0000004100 */
[----:B------:R-:W-:-:S04]  /*14f0*/  FADD.FTZ R7, R108, R7 ;  /* 0x000000076c077221 */ /* 0x000fc80000010000 */
[----:B------:R-:W-:Y:S02]  /*1500*/  @P0 FADD.FTZ R7, R39, R7 ;  /* 0x0000000727070221 */ /* 0x000fe40000010000 */
.L_x_18652:
[----:B------:R-:W-:Y:S01]  /*1510*/  HADD2.F32 R108, -RZ, R110.H0_H0 ;  /* 0x2000006eff6c7230 */ /* 0x000fe20000004100 */
[----:B------:R-:W-:Y:S05]  /*1520*/  @P2 BRA `(.L_x_18653) ;  /* 0x0000003000002947 */ /* 0x000fea0003800000 */
[----:B------:R-:W-:Y:S05]  /*1530*/  @!P0 BRA `(.L_x_18654) ;  /* 0x0000005000008947 */ /* 0x000fea0003800000 */
[----:B-----5:R-:W-:Y:S01]  /*1540*/  FADD.FTZ R108, R32, R108 ;  /* 0x0000006c206c7221 */ /* 0x020fe20000010000 */
[----:B------:R-:W-:Y:S05]  /*1550*/  BRA `(.L_x_18654) ;  /* 0x0000003000007947 */ /* 0x000fea0003800000 */
.L_x_18653:
[----:B-----5:R-:W-:-:S05]  /*1560*/  HADD2.F32 R109, -RZ, R42.H0_H0 ;  /* 0x2000002aff6d7230 */ /* 0x020fca0000004100 */
[----:B------:R-:W-:-:S04]  /*1570*/  FADD.FTZ R108, R109, R108 ;  /* 0x0000006c6d6c7221 */ /* 0x000fc80000010000 */
[----:B------:R-:W-:Y:S02]  /*1580*/  @P0 FADD.FTZ R108, R32, R108 ;  /* 0x0000006c206c0221 */ /* 0x000fe40000010000 */
.L_x_18654:
[----:B------:R-:W-:Y:S01]  /*1590*/  HADD2.F32 R109, -RZ, R110.H1_H1 ;  /* 0x3000006eff6d7230 */ /* 0x000fe20000004100 */
[----:B------:R-:W-:Y:S05]  /*15a0*/  @P2 BRA `(.L_x_18655) ;  /* 0x0000003000002947 */ /* 0x000fea0003800000 */
[----:B------:R-:W-:Y:S05]  /*15b0*/  @!P0 BRA `(.L_x_18656) ;  /* 0x0000005000008947 */ /* 0x000fea0003800000 */
[----:B-----5:R-:W-:Y:S01]  /*15c0*/  FADD.FTZ R109, R33, R109 ;  /* 0x0000006d216d7221 */ /* 0x020fe20000010000 */
[----:B------:R-:W-:Y:S05]  /*15d0*/  BRA `(.L_x_18656) ;  /* 0x0000003000007947 */ /* 0x000fea0003800000 */
.L_x_18655:
[----:B-----5:R-:W-:-:S05]  /*15e0*/  HADD2.F32 R110, -RZ, R42.H1_H1 ;  /* 0x3000002aff6e7230 */ /* 0x020fca0000004100 */
[----:B------:R-:W-:-:S04]  /*15f0*/  FADD.FTZ R109, R110, R109 ;  /* 0x0000006d6e6d7221 */ /* 0x000fc80000010000 */
[----:B------:R-:W-:Y:S02]  /*1600*/  @P0 FADD.FTZ R109, R33, R109 ;  /* 0x0000006d216d0221 */ /* 0x000fe40000010000 */
.L_x_18656:
[----:B------:R-:W-:Y:S01]  /*1610*/  HADD2.F32 R110, -RZ, R111.H0_H0 ;  /* 0x2000006fff6e7230 */ /* 0x000fe20000004100 */
[----:B------:R-:W-:Y:S05]  /*1620*/  @P2 BRA `(.L_x_18657) ;  /* 0x0000003000002947 */ /* 0x000fea0003800000 */
[----:B------:R-:W-:Y:S05]  /*1630*/  @!P0 BRA `(.L_x_18658) ;  /* 0x0000005000008947 */ /* 0x000fea0003800000 */
[----:B-----5:R-:W-:Y:S01]  /*1640*/  FADD.FTZ R110, R34, R110 ;  /* 0x0000006e226e7221 */ /* 0x020fe20000010000 */
[----:B------:R-:W-:Y:S05]  /*1650*/  BRA `(.L_x_18658) ;  /* 0x0000003000007947 */ /* 0x000fea0003800000 */
.L_x_18657:
[----:B-----5:R-:W-:-:S05]  /*1660*/  HADD2.F32 R115, -RZ, R43.H0_H0 ;  /* 0x2000002bff737230 */ /* 0x020fca0000004100 */
[----:B------:R-:W-:-:S04]  /*1670*/  FADD.FTZ R110, R115, R110 ;  /* 0x0000006e736e7221 */ /* 0x000fc80000010000 */
[----:B------:R-:W-:Y:S02]  /*1680*/  @P0 FADD.FTZ R110, R34, R110 ;  /* 0x0000006e226e0221 */ /* 0x000fe40000010000 */
.L_x_18658:
[----:B------:R-:W-:Y:S01]  /*1690*/  HADD2.F32 R111, -RZ, R111.H1_H1 ;  /* 0x3000006fff6f7230 */ /* 0x000fe20000004100 */
[----:B------:R-:W-:Y:S05]  /*16a0*/  @P2 BRA `(.L_x_18659) ;  /* 0x0000003000002947 */ /* 0x000fea0003800000 */
[----:B------:R-:W-:Y:S05]  /*16b0*/  @!P0 BRA `(.L_x_18660) ;  /* 0x0000005000008947 */ /* 0x000fea0003800000 */
[----:B-----5:R-:W-:Y:S01]  /*16c0*/  FADD.FTZ R111, R35, R111 ;  /* 0x0000006f236f7221 */ /* 0x020fe20000010000 */
[----:B------:R-:W-:Y:S05]  /*16d0*/  BRA `(.L_x_18660) ;  /* 0x0000003000007947 */ /* 0x000fea0003800000 */
.L_x_18659:
[----:B-----5:R-:W-:-:S05]  /*16e0*/  HADD2.F32 R116, -RZ, R43.H1_H1 ;  /* 0x3000002bff747230 */ /* 0x020fca0000004100 */
[----:B------:R-:W-:-:S04]  /*16f0*/  FADD.FTZ R111, R116, R111 ;  /* 0x0000006f746f7221 */ /* 0x000fc80000010000 */
[----:B------:R-:W-:Y:S02]  /*1700*/  @P0 FADD.FTZ R111, R35, R111 ;  /* 0x0000006f236f0221 */ /* 0x000fe40000010000 */
.L_x_18660:
        /* <DEDUP_REMOVED lines=38> */
.L_x_18665:
        /* <DEDUP_REMOVED lines=84> */
.L_x_18666:
        /* <DEDUP_REMOVED lines=48> */
[----:B------:R-:W-:Y:S01]  /*21b0*/  F2FP.PACK_AB R6, R9, R6 ;  /* 0x000000060906723e */ /* 0x000fe200000000ff */
[----:B------:R-:W-:Y:S01]  /*21c0*/  FFMA.FTZ R10, R71, R10, R103 ;  /* 0x0000000a470a7223 */ /* 0x000fe20000010067 */
[----:B------:R-:W-:Y:S01]  /*21d0*/  F2FP.PACK_AB R5, R4, R5 ;  /* 0x000000050405723e */ /* 0x000fe200000000ff */
[C---:B------:R-:W-:Y:S02]  /*21e0*/  FADD.FTZ R28, -R116.reuse, R28 ;  /* 0x0000001c741c7221 */ /* 0x040fe40000010100 */
[----:B------:R-:W-:Y:S01]  /*21f0*/  FADD.FTZ R29, -R116, R29 ;  /* 0x0000001d741d7221 */ /* 0x000fe20000010100 */
[----:B------:R-:W-:Y:S01]  /*2200*/  F2FP.PACK_AB R7, R10, R7 ;  /* 0x000000070a07723e */ /* 0x000fe200000000ff */
        /* <DEDUP_REMOVED lines=22> */
[----:B------:R-:W-:Y:S01]  /*2370*/  F2FP.PACK_AB R4, R8, R9 ;  /* 0x000000090804723e */ /* 0x000fe200000000ff */
[----:B------:R-:W-:Y:S01]  /*2380*/  FADD.FTZ R12, -R116, R12 ;  /* 0x0000000c740c7221 */ /* 0x000fe20000010100 */
[----:B------:R-:W-:Y:S01]  /*2390*/  F2FP.PACK_AB R9, R18, R21 ;  /* 0x000000151209723e */ /* 0x000fe200000000ff */
[C---:B------:R-:W-:Y:S01]  /*23a0*/  FADD.FTZ R13, -R116.reuse, R13 ;  /* 0x0000000d740d7221 */ /* 0x040fe20000010100 */
[----:B------:R-:W-:Y:S01]  /*23b0*/  F2FP.PACK_AB R8, R17, R16 ;  /* 0x000000101108723e */ /* 0x000fe200000000ff */
        /* <DEDUP_REMOVED lines=11> */
[----:B------:R-:W-:Y:S01]  /*2470*/  F2FP.PACK_AB R14, R21, R14 ;  /* 0x0000000e150e723e */ /* 0x000fe200000000ff */
[----:B------:R-:W-:Y:S01]  /*2480*/  FADD.FTZ R109, -R116, R109 ;  /* 0x0000006d746d7221 */ /* 0x000fe20000010100 */
[----:B------:R-:W-:Y:S01]  /*2490*/  F2FP.PACK_AB R12, R17, R12 ;  /* 0x0000000c110c723e */ /* 0x000fe200000000ff */
[----:B------:R-:W-:Y:S02]  /*24a0*/  FFMA.FTZ R23, R60, R23, R92 ;  /* 0x000000173c177223 */ /* 0x000fe4000001005c */
[----:B------:R-:W-:-:S02]  /*24b0*/  FFMA.FTZ R20, R61, R20, R93 ;  /* 0x000000143d147223 */ /* 0x000fc4000001005d */
[C---:B------:R-:W-:Y:S02]  /*24c0*/  FMUL.FTZ R21, R19.reuse, R108 ;  /* 0x0000006c13157220 */ /* 0x040fe40000410000 */
[----:B------:R-:W-:Y:S01]  /*24d0*/  FADD.FTZ R110, -R116, R110 ;  /* 0x0000006e746e7221 */ /* 0x000fe20000010100 */
[----:B------:R-:W-:Y:S01]  /*24e0*/  F2FP.PACK_AB R10, R20, R23 ;  /* 0x00000017140a723e */ /* 0x000fe200000000ff */
        /* <DEDUP_REMOVED lines=16> */
[----:B------:R-:W-:Y:S01]  /*25f0*/  F2FP.PACK_AB R21, R16, R21 ;  /* 0x000000151015723e */ /* 0x000fe200000000ff */
[----:B------:R-:W-:Y:S01]  /*2600*/  FMUL.FTZ R116, R19, R116 ;  /* 0x0000007413747220 */ /* 0x000fe20000410000 */
        /* <DEDUP_REMOVED lines=13> */
[----:B------:R-:W-:-:S03]  /*26e0*/  @!P1 IMAD.WIDE R16, R0, R113, c[0x0][0x1a8] ;  /* 0x00006a0000109625 */ /* 0x000fc600078e0271 */
[----:B------:R-:W-:Y:S01]  /*26f0*/  F2FP.PACK_AB R23, R116, R23 ;  /* 0x000000177417723e */ /* 0x000fe200000000ff */
        /* <DEDUP_REMOVED lines=13> */
.L_x_18663:
[----:B------:R-:W-:Y:S05]  /*27d0*/  EXIT ;  /* 0x000000000000794d */ /* 0x000fea0003800000 */
.L_x_18661:
[----:B------:R-:W-:Y:S01]  /*27e0*/  HFMA2.MMA R118, -RZ, RZ, 0, 5.9604644775390625e-08 ;  /* 0x00000001ff767435 */ /* 0x000fe200000001ff */
[----:B------:R-:W-:Y:S02]  /*27f0*/  MOV R116, 0x1f ;  /* 0x0000001f00747802 */ /* 0x000fe40000000f00 */
[----:B------:R-:W-:Y:S02]  /*2800*/  MOV R113, 0xffffffff ;  /* 0xffffffff00717802 */ /* 0x000fe40000000f00 */
[----:B------:R-:W-:Y:S02]  /*2810*/  MOV R114, 0x2830 ;  /* 0x0000283000727802 */ /* 0x000fe40000000f00 */
[----:B-----5:R-:W-:Y:S05]  /*2820*/  CALL.REL.NOINC `($__internal_59_$__cuda_sm70_shflsync_bfly_p) ;  /* 0x0000079000007944 */ /* 0x020fea0003c00000 */
[----:B01----:R-:W-:Y:S05]  /*2830*/  BRA `(.L_x_18665) ;  /* 0xfffff13000007947 */ /* 0x003fea000383ffff */
.L_x_18662:
[----:B------:R-:W-:Y:S01]  /*2840*/  HFMA2.MMA R118, -RZ, RZ, 0, 1.1920928955078125e-07 ;  /* 0x00000002ff767435 */ /* 0x000fe200000001ff */
[----:B------:R-:W-:Y:S02]  /*2850*/  MOV R116, 0x1f ;  /* 0x0000001f00747802 */ /* 0x000fe40000000f00 */
[----:B------:R-:W-:Y:S02]  /*2860*/  MOV R113, 0xffffffff ;  /* 0xffffffff00717802 */ /* 0x000fe40000000f00 */
[----:B------:R-:W-:-:S02]  /*2870*/  MOV R114, 0x2890 ;  /* 0x0000289000727802 */ /* 0x000fc40000000f00 */
[----:B-----5:R-:W-:Y:S05]  /*2880*/  CALL.REL.NOINC `($__internal_59_$__cuda_sm70_shflsync_bfly_p) ;  /* 0x0000073000007944 */ /* 0x020fea0003c00000 */
[----:B0-----:R-:W-:Y:S01]  /*2890*/  HFMA2.MMA R118, -RZ, RZ, 0, 2.384185791015625e-07 ;  /* 0x00000004ff767435 */ /* 0x001fe200000001ff */
[----:B-1----:R-:W-:Y:S01]  /*28a0*/  FADD.FTZ R119, R119, R113 ;  /* 0x0000007177777221 */ /* 0x002fe20000010000 */
[----:B------:R-:W-:-:S02]  /*28b0*/  MOV R116, 0x1f ;  /* 0x0000001f00747802 */ /* 0x000fc40000000f00 */
[----:B------:R-:W-:Y:S02]  /*28c0*/  MOV R113, 0xffffffff ;  /* 0xffffffff00717802 */ /* 0x000fe40000000f00 */
[----:B------:R-:W-:Y:S02]  /*28d0*/  MOV R114, 0x28f0 ;  /* 0x000028f000727802 */ /* 0x000fe40000000f00 */
[----:B------:R-:W-:Y:S05]  /*28e0*/  CALL.REL.NOINC `($__internal_59_$__cuda_sm70_shflsync_bfly_p) ;  /* 0x000006d000007944 */ /* 0x000fea0003c00000 */
[----:B0-----:R-:W-:Y:S01]  /*28f0*/  HFMA2.MMA R118, -RZ, RZ, 0, 4.76837158203125e-07 ;  /* 0x00000008ff767435 */ /* 0x001fe200000001ff */
[----:B-1----:R-:W-:Y:S01]  /*2900*/  FADD.FTZ R119, R119, R113 ;  /* 0x0000007177777221 */ /* 0x002fe20000010000 */
[----:B------:R-:W-:Y:S02]  /*2910*/  MOV R116, 0x1f ;  /* 0x0000001f00747802 */ /* 0x000fe40000000f00 */
[----:B------:R-:W-:Y:S02]  /*2920*/  MOV R113, 0xffffffff ;  /* 0xffffffff00717802 */ /* 0x000fe40000000f00 */
[----:B------:R-:W-:Y:S02]  /*2930*/  MOV R114, 0x2950 ;  /* 0x0000295000727802 */ /* 0x000fe40000000f00 */
[----:B------:R-:W-:Y:S05]  /*2940*/  CALL.REL.NOINC `($__internal_59_$__cuda_sm70_shflsync_bfly_p) ;  /* 0x0000067000007944 */ /* 0x000fea0003c00000 */
[----:B0-----:R-:W-:Y:S01]  /*2950*/  HFMA2.MMA R118, -RZ, RZ, 0, 9.5367431640625e-07 ;  /* 0x00000010ff767435 */ /* 0x001fe200000001ff */
[----:B-1----:R-:W-:Y:S01]  /*2960*/  FADD.FTZ R119, R119, R113 ;  /* 0x0000007177777221 */ /* 0x002fe20000010000 */
[----:B------:R-:W-:-:S02]  /*2970*/  MOV R116, 0x1f ;  /* 0x0000001f00747802 */ /* 0x000fc40000000f00 */
[----:B------:R-:W-:Y:S02]  /*2980*/  MOV R113, 0xffffffff ;  /* 0xffffffff00717802 */ /* 0x000fe40000000f00 */
[----:B------:R-:W-:Y:S02]  /*2990*/  MOV R114, 0x29b0 ;  /* 0x000029b000727802 */ /* 0x000fe40000000f00 */
[----:B------:R-:W-:Y:S05]  /*29a0*/  CALL.REL.NOINC `($__internal_59_$__cuda_sm70_shflsync_bfly_p) ;  /* 0x0000061000007944 */ /* 0x000fea0003c00000 */
        /* <DEDUP_REMOVED lines=70> */
[----:B------:R-:W-:Y:S05]  /*2e10*/  CALL.REL.NOINC `($__internal_59_$__cuda_sm70_shflsync_bfly_p) ;  /* 0x000001a000007944 */ /* 0x000fea0003c00000 */
[----:B0-----:R-:W-:Y:S01]  /*2e20*/  HFMA2.MMA R118, -RZ, RZ, 0, 1.1920928955078125e-07 ;  /* 0x00000002ff767435 */ /* 0x001fe200000001ff */
[----:B-1----:R-:W-:Y:S01]  /*2e30*/  FADD.FTZ R119, R119, R113 ;  /* 0x0000007177777221 */ /* 0x002fe20000010000 */
[----:B------:R-:W-:Y:S02]  /*2e40*/  MOV R116, 0x1f ;  /* 0x0000001f00747802 */ /* 0x000fe40000000f00 */
[----:B------:R-:W-:Y:S02]  /*2e50*/  MOV R113, 0xffffffff ;  /* 0xffffffff00717802 */ /* 0x000fe40000000f00 */
[----:B------:R-:W-:Y:S02]  /*2e60*/  MOV R114, 0x2e80 ;  /* 0x00002e8000727802 */ /* 0x000fe40000000f00 */
[----:B------:R-:W-:Y:S05]  /*2e70*/  CALL.REL.NOINC `($__internal_59_$__cuda_sm70_shflsync_bfly_p) ;  /* 0x0000014000007944 */ /* 0x000fea0003c00000 */
        /* <DEDUP_REMOVED lines=18> */
[----:B01----:R-:W-:Y:S01]  /*2fa0*/  MOV R118, R113 ;  /* 0x0000007100767202 */ /* 0x003fe20000000f00 */
[----:B------:R-:W-:Y:S05]  /*2fb0*/  BRA `(.L_x_18666) ;  /* 0xffffeef000007947 */ /* 0x000fea000383ffff */
        .weak           $__internal_59_$__cuda_sm70_shflsync_bfly_p
        .type           $__internal_59_$__cuda_sm70_shflsync_bfly_p,@function
        .size           $__internal_59_$__cuda_sm70_shflsync_bfly_p,(.L_x_26549 - $__internal_59_$__cuda_sm70_shflsync_bfly_p)
$__internal_59_$__cuda_sm70_shflsync_bfly_p:
[----:B------:R-:W-:Y:S01]  /*2fc0*/  HFMA2.MMA R115, -RZ, RZ, 0, 0 ;  /* 0x00000000ff737435 */ /* 0x000fe200000001ff */
[----:B------:R-:W-:Y:S04]  /*2fd0*/  WARPSYNC R113 ;  /* 0x0000007100007348 */ /* 0x000fe80003800000 */
[----:B------:R0:W1:Y:S01]  /*2fe0*/  SHFL.BFLY PT, R113, R119, R118, R116 ;  /* 0x0c00007677717389 */ /* 0x00006200000e0074 */
[----:B------:R-:W-:Y:S05]  /*2ff0*/  RET.REL.NODEC R114 `(_ZN10layer_norm31ln_parallel_residual_fwd_kernelINS_13Kernel_traitsIf6__halffS2_fjLj1024ELj1ELj4ELj1ELj16ENS_18Kernel_traits_baseILj1024EfS2_fS2_fjLj128EEEEELb0ELb1ELb1EEEvNS_9FwdParamsE) ;  /* 0xffffd00072007950 */ /* 0x000fea0003c3ffff */
.L_x_18667:
        /* <DEDUP_REMOVED lines=16> */
.L_x_26549:


//--------------------- .text._ZN10layer_norm31ln_parallel_residual_fwd_kernelINS_13Kernel_traitsIf6__halffS2_fjLj1024ELj1ELj4ELj1ELj16ENS_18Kernel_traits_baseILj1024EfS2_fS2_fjLj128EEEEELb1ELb0ELb0EEEvNS_9FwdParamsE --------------------------
	.section	.text._ZN10layer_norm31ln_parallel_residual_fwd_kernelINS_13Kernel_traitsIf6__halffS2_fjLj1024ELj1ELj4ELj1ELj16ENS_18Kernel_traits_baseILj1024EfS2_fS2_fjLj128EEEEELb1ELb0ELb0EEEvNS_9FwdParamsE,"ax",@progbits
	.sectioninfo	@"SHI_REGISTERS=215"
	.align	128
        .global         _ZN10layer_norm31ln_parallel_residual_fwd_kernelINS_13Kernel_traitsIf6__halffS2_fjLj1024ELj1ELj4ELj1ELj16ENS_18Kernel_traits_baseILj1024EfS2_fS2_fjLj128EEEEELb1ELb0ELb0EEEvNS_9FwdParamsE
        .type           _ZN10layer_norm31ln_parallel_residual_fwd_kernelINS_13Kernel_traitsIf6__halffS2_fjLj1024ELj1ELj4ELj1ELj16ENS_18Kernel_traits_baseILj1024EfS2_fS2_fjLj128EEEEELb1ELb0ELb0EEEvNS_9FwdParamsE,@function
        .size           _ZN10layer_norm31ln_parallel_residual_fwd_kernelINS_13Kernel_traitsIf6__halffS2_fjLj1024ELj1ELj4ELj1ELj16ENS_18Kernel_traits_baseILj1024EfS2_fS2_fjLj128EEEEELb1ELb0ELb0EEEvNS_9FwdParamsE,(.L_x_26550 - _ZN10layer_norm31ln_parallel_residual_fwd_kernelINS_13Kernel_traitsIf6__halffS2_fjLj1024ELj1ELj4ELj1ELj16ENS_18Kernel_traits_baseILj1024EfS2_fS2_fjLj128EEEEELb1ELb0ELb0EEEvNS_9FwdParamsE)
        .other          _ZN10layer_norm31ln_parallel_residual_fwd_kernelINS_13Kernel_traitsIf6__halffS2_fjLj1024ELj1ELj4ELj1ELj16ENS_18Kernel_traits_baseILj1024EfS2_fS2_fjLj128EEEEELb1ELb0ELb0EEEvNS_9FwdParamsE,@"STO_CUDA_ENTRY STV_DEFAULT"
_ZN10layer_norm31ln_parallel_residual_fwd_kernelINS_13Kernel_traitsIf6__halffS2_fjLj1024ELj1ELj4ELj1ELj16ENS_18Kernel_traits_baseILj1024EfS2_fS2_fjLj128EEEEELb1ELb0ELb0EEEvNS_9FwdParamsE:
.text._ZN10layer_norm31ln_parallel_residual_fwd_kernelINS_13Kernel_traitsIf6__halffS2_fjLj1024ELj1ELj4ELj1ELj16ENS_18Kernel_traits_baseILj1024EfS2_fS2_fjLj128EEEEELb1ELb0ELb0EEEvNS_9FwdParamsE:
        /* <DEDUP_REMOVED lines=74> */
[----:B------:R-:W-:Y:S02]  /*04a0*/  LEA.HI R3, R3, c[0x0][0x168], RZ, 0x3 ;  /* 0x00005a0003037a11 */ /* 0x000fe400078f18ff */
[----:B------:R-:W-:Y:S02]  /*04b0*/  LOP3.LUT R136, R7, UR19, R8, 0x96, !PT ;  /* 0x0000001307887c12 */ /* 0x000fe4000f8e9608 */
[----:B------:R-:W-:Y:S02]  /*04c0*/  LEA.HI.SX32 R192, R3, R192, 0x1d ;  /* 0x000000c003c07211 */ /* 0x000fe400078feaff */
[----:B------:R-:W-:Y:S01]  /*04d0*/  LOP3.LUT R138, R5, UR20, R2, 0x96, !PT ;  /* 0x00000014058a7c12 */ /* 0x000fe2000f8e9602 */
[----:B------:R-:W-:Y:S01]  /*04e0*/  IMAD.WIDE.U32 R136, R136, -0x2daee0ad, RZ ;  /* 0xd2511f5388887825 */ /* 0x000fe200078e00ff */
[C---:B------:R-:W-:Y:S02]  /*04f0*/  LOP3.LUT P2, RZ, R192.reuse, 0xffffffe0, RZ, 0xc0, !PT ;  /* 0xffffffe0c0ff7812 */ /* 0x040fe4000784c0ff */
[----:B------:R-:W-:Y:S01]  /*0500*/  ISETP.GE.U32.AND P5, PT, R192, 0x40, PT ;  /* 0x00000040c000780c */ /* 0x000fe20003fa6070 */
[----:B------:R-:W-:Y:S01]  /*0510*/  IMAD.WIDE.U32 R138, R138, -0x326172a9, RZ ;  /* 0xcd9e8d578a8a7825 */ /* 0x000fe200078e00ff */
[----:B------:R-:W-:-:S02]  /*0520*/  ISETP.GE.U32.AND P4, PT, R192, 0x60, PT ;  /* 0x00000060c000780c */ /* 0x000fc40003f86070 */
        /* <DEDUP_REMOVED lines=44> */
.L_x_18669:
[----:B------:R-:W-:Y:S05]  /*07f0*/  BSYNC B0 ;  /* 0x0000000000007941 */ /* 0x000fea0003800000 */
.L_x_18668:
        /* <DEDUP_REMOVED lines=33> */
.L_x_18671:
[----:B------:R-:W-:Y:S05]  /*0a10*/  BSYNC B0 ;  /* 0x0000000000007941 */ /* 0x000fea0003800000 */
.L_x_18670:
        /* <DEDUP_REMOVED lines=33> */
.L_x_18673:
[----:B------:R-:W-:Y:S05]  /*0c30*/  BSYNC B0 ;  /* 0x0000000000007941 */ /* 0x000fea0003800000 */
.L_x_18672:
        /* <DEDUP_REMOVED lines=10> */
[----:B------:R-:W-:Y:S01]  /*0ce0*/  IMAD.SHL.U32 R132, R0, 0x20, RZ ;  /* 0x0000002000847824 */ /* 0x000fe200078e00ff */
[----:B0-----:R-:W-:-:S08]  /*0cf0*/  HFMA2.MMA R5, -RZ, RZ, 0, 1.9073486328125e-06 ;  /* 0x00000020ff057435 */ /* 0x001fd000000001ff */
[----:B------:R-:W-:-:S04]  /*0d00*/  @P0 LEA R2, P2, R0, c[0x0][0x218], 0x5 ;  /* 0x0000860000020a11 */ /* 0x000fc800078428ff */
[----:B------:R-:W-:Y:S02]  /*0d10*/  @P0 LEA.HI.X R3, R0, c[0x0][0x21c], RZ, 0x5, P2 ;  /* 0x0000870000030a11 */ /* 0x000fe400010f2cff */
        /* <DEDUP_REMOVED lines=18> */
.L_x_18675:
[----:B------:R-:W-:Y:S05]  /*0e40*/  BSYNC B0 ;  /* 0x0000000000007941 */ /* 0x000fea0003800000 */
.L_x_18674:
        /* <DEDUP_REMOVED lines=16> */
.L_x_19211:
        /* <DEDUP_REMOVED lines=38> */
.L_x_18680:
[----:B0-----:R-:W-:Y:S02]  /*11b0*/  IMAD.MOV.U32 R178, RZ, RZ, R186 ;  /* 0x000000ffffb27224 */ /* 0x001fe400078e00ba */
.L_x_18681:
[----:B------:R-:W-:Y:S05]  /*11c0*/  BSYNC B2 ;  /* 0x0000000000027941 */ /* 0x000fea0003800000 */
.L_x_18679:
        /* <DEDUP_REMOVED lines=16> */
.L_x_18685:
[----:B------:R-:W-:Y:S05]  /*12d0*/  BSYNC B3 ;  /* 0x0000000000037941 */ /* 0x000fea0003800000 */
.L_x_18684:
        /* <DEDUP_REMOVED lines=44> */
.L_x_18683:
[----:B------:R-:W-:Y:S05]  /*15a0*/  BSYNC B2 ;  /* 0x0000000000027941 */ /* 0x000fea0003800000 */
.L_x_18682:
        /* <DEDUP_REMOVED lines=17> */
.L_x_18686:
        /* <DEDUP_REMOVED lines=12> */
.L_x_18689:
[----:B------:R-:W-:Y:S02]  /*1780*/  IMAD.MOV.U32 R200, RZ, RZ, R186 ;  /* 0x000000ffffc87224 */ /* 0x000fe400078e00ba */
.L_x_18690:
[----:B------:R-:W-:Y:S05]  /*1790*/  BSYNC B2 ;  /* 0x0000000000027941 */ /* 0x000fea0003800000 */
.L_x_18688:
        /* <DEDUP_REMOVED lines=16> */
.L_x_18694:
[----:B------:R-:W-:Y:S05]  /*18a0*/  BSYNC B3 ;  /* 0x0000000000037941 */ /* 0x000fea0003800000 */
.L_x_18693:
        /* <DEDUP_REMOVED lines=44> */
.L_x_18692:
[----:B------:R-:W-:Y:S05]  /*1b70*/  BSYNC B2 ;  /* 0x0000000000027941 */ /* 0x000fea0003800000 */
.L_x_18691:
        /* <DEDUP_REMOVED lines=9> */
.L_x_18687:
        /* <DEDUP_REMOVED lines=12> */
.L_x_18696:
[----:B------:R-:W-:Y:S02]  /*1cd0*/  IMAD.MOV.U32 R142, RZ, RZ, R186 ;  /* 0x000000ffff8e7224 */ /* 0x000fe400078e00ba */
.L_x_18697:
[----:B------:R-:W-:Y:S05]  /*1ce0*/  BSYNC B2 ;  /* 0x0000000000027941 */ /* 0x000fea0003800000 */
.L_x_18695:
        /* <DEDUP_REMOVED lines=16> */
.L_x_18701:
[----:B------:R-:W-:Y:S05]  /*1df0*/  BSYNC B3 ;  /* 0x0000000000037941 */ /* 0x000fea0003800000 */
.L_x_18700:
        /* <DEDUP_REMOVED lines=44> */
.L_x_18699:
[----:B------:R-:W-:Y:S05]  /*20c0*/  BSYNC B2 ;  /* 0x0000000000027941 */ /* 0x000fea0003800000 */
.L_x_18698:
        /* <DEDUP_REMOVED lines=14> */
.L_x_18702:
        /* <DEDUP_REMOVED lines=12> */
.L_x_18705:
[----:B------:R-:W-:Y:S02]  /*2270*/  IMAD.MOV.U32 R156, RZ, RZ, R186 ;  /* 0x000000ffff9c7224 */ /* 0x000fe400078e00ba */
.L_x_18706:
[----:B------:R-:W-:Y:S05]  /*2280*/  BSYNC B2 ;  /* 0x0000000000027941 */ /* 0x000fea0003800000 */
.L_x_18704:
        /* <DEDUP_REMOVED lines=16> */
.L_x_18710:
[----:B------:R-:W-:Y:S05]  /*2390*/  BSYNC B3 ;  /* 0x0000000000037941 */ /* 0x000fea0003800000 */
.L_x_18709:
        /* <DEDUP_REMOVED lines=44> */
.L_x_18708:
[----:B------:R-:W-:Y:S05]  /*2660*/  BSYNC B2 ;  /* 0x0000000000027941 */ /* 0x000fea0003800000 */
.L_x_18707:
        /* <DEDUP_REMOVED lines=9> */
.L_x_18703:
        /* <DEDUP_REMOVED lines=12> */
.L_x_18712:
[----:B------:R-:W-:Y:S02]  /*27c0*/  IMAD.MOV.U32 R143, RZ, RZ, R186 ;  /* 0x000000ffff8f7224 */ /* 0x000fe400078e00ba */
.L_x_18713:
[----:B------:R-:W-:Y:S05]  /*27d0*/  BSYNC B2 ;  /* 0x0000000000027941 */ /* 0x000fea0003800000 */
.L_x_18711:
        /* <DEDUP_REMOVED lines=16> */
.L_x_18717:
[----:B------:R-:W-:Y:S05]  /*28e0*/  BSYNC B3 ;  /* 0x0000000000037941 */ /* 0x000fea0003800000 */
.L_x_18716:
        /* <DEDUP_REMOVED lines=44> */
.L_x_18715:
[----:B------:R-:W-:Y:S05]  /*2bb0*/  BSYNC B2 ;  /* 0x0000000000027941 */ /* 0x000fea0003800000 */
.L_x_18714:
        /* <DEDUP_REMOVED lines=14> */
.L_x_18718:
        /* <DEDUP_REMOVED lines=12> */
.L_x_18721:
[----:B------:R-:W-:Y:S02]  /*2d60*/  IMAD.MOV.U32 R143, RZ, RZ, R186 ;  /* 0x000000ffff8f7224 */ /* 0x000fe400078e00ba */
.L_x_18722:
[----:B------:R-:W-:Y:S05]  /*2d70*/  BSYNC B2 ;  /* 0x0000000000027941 */ /* 0x000fea0003800000 */
.L_x_18720:
        /* <DEDUP_REMOVED lines=16> */
.L_x_18726:
[----:B------:R-:W-:Y:S05]  /*2e80*/  BSYNC B3 ;  /* 0x0000000000037941 */ /* 0x000fea0003800000 */
.L_x_18725:
        /* <DEDUP_REMOVED lines=44> */
.L_x_18724:
[----:B------:R-:W-:Y:S05]  /*3150*/  BSYNC B2 ;  /* 0x0000000000027941 */ /* 0x000fea0003800000 */
.L_x_18723:
        /* <DEDUP_REMOVED lines=9> */
.L_x_18719:
        /* <DEDUP_REMOVED lines=12> */
.L_x_18728:
[----:B------:R-:W-:Y:S02]  /*32b0*/  IMAD.MOV.U32 R156, RZ, RZ, R186 ;  /* 0x000000ffff9c7224 */ /* 0x000fe400078e00ba */
.L_x_18729:
[----:B------:R-:W-:Y:S05]  /*32c0*/  BSYNC B2 ;  /* 0x0000000000027941 */ /* 0x000fea0003800000 */
.L_x_18727:
        /* <DEDUP_REMOVED lines=16> */
.L_x_18733:
[----:B------:R-:W-:Y:S05]  /*33d0*/  BSYNC B3 ;  /* 0x0000000000037941 */ /* 0x000fea0003800000 */
.L_x_18732:
        /* <DEDUP_REMOVED lines=44> */
.L_x_18731:
[----:B------:R-:W-:Y:S05]  /*36a0*/  BSYNC B2 ;  /* 0x0000000000027941 */ /* 0x000fea0003800000 */
.L_x_18730:
        /* <DEDUP_REMOVED lines=14> */
.L_x_18734:
        /* <DEDUP_REMOVED lines=12> */
.L_x_18737:
[----:B------:R-:W-:Y:S02]  /*3850*/  MOV R156, R186 ;  /* 0x000000ba009c7202 */ /* 0x000fe40000000f00 */
.L_x_18738:
[----:B------:R-:W-:Y:S05]  /*3860*/  BSYNC B2 ;  /* 0x0000000000027941 */ /* 0x000fea0003800000 */
.L_x_18736:
        /* <DEDUP_REMOVED lines=16> */
.L_x_18742:
[----:B------:R-:W-:Y:S05]  /*3970*/  BSYNC B3 ;  /* 0x0000000000037941 */ /* 0x000fea0003800000 */
.L_x_18741:
        /* <DEDUP_REMOVED lines=44> */
.L_x_18740:
[----:B------:R-:W-:Y:S05]  /*3c40*/  BSYNC B2 ;  /* 0x0000000000027941 */ /* 0x000fea0003800000 */
.L_x_18739:
        /* <DEDUP_REMOVED lines=9> */
.L_x_18735:
        /* <DEDUP_REMOVED lines=12> */
.L_x_18744:
[----:B------:R-:W-:Y:S02]  /*3da0*/  IMAD.MOV.U32 R157, RZ, RZ, R186 ;  /* 0x000000ffff9d7224 */ /* 0x000fe400078e00ba */
.L_x_18745:
[----:B------:R-:W-:Y:S05]  /*3db0*/  BSYNC B2 ;  /* 0x0000000000027941 */ /* 0x000fea0003800000 */
.L_x_18743:
        /* <DEDUP_REMOVED lines=16> */
.L_x_18749:
[----:B------:R-:W-:Y:S05]  /*3ec0*/  BSYNC B3 ;  /* 0x0000000000037941 */ /* 0x000fea0003800000 */
.L_x_18748:
        /* <DEDUP_REMOVED lines=44> */
.L_x_18747:
[----:B------:R-:W-:Y:S05]  /*4190*/  BSYNC B2 ;  /* 0x0000000000027941 */ /* 0x000fea0003800000 */
.L_x_18746:
        /* <DEDUP_REMOVED lines=12> */
.L_x_18750:
        /* <DEDUP_REMOVED lines=12> */
.L_x_18753:
[----:B------:R-:W-:Y:S02]  /*4320*/  IMAD.MOV.U32 R157, RZ, RZ, R186 ;  /* 0x000000ffff9d7224 */ /* 0x000fe400078e00ba */
.L_x_18754:
[----:B------:R-:W-:Y:S05]  /*4330*/  BSYNC B2 ;  /* 0x0000000000027941 */ /* 0x000fea0003800000 */
.L_x_18752:
        /* <DEDUP_REMOVED lines=16> */
.L_x_18758:
[----:B------:R-:W-:Y:S05]  /*4440*/  BSYNC B3 ;  /* 0x0000000000037941 */ /* 0x000fea0003800000 */
.L_x_18757:
        /* <DEDUP_REMOVED lines=44> */
.L_x_18756:
[----:B------:R-:W-:Y:S05]  /*4710*/  BSYNC B2 ;  /* 0x0000000000027941 */ /* 0x000fea0003800000 */
.L_x_18755:
        /* <DEDUP_REMOVED lines=9> */
.L_x_18751:
        /* <DEDUP_REMOVED lines=12> */
.L_x_18760:
[----:B------:R-:W-:Y:S02]  /*4870*/  MOV R174, R186 ;  /* 0x000000ba00ae7202 */ /* 0x000fe40000000f00 */
.L_x_18761:
[----:B------:R-:W-:Y:S05]  /*4880*/  BSYNC B2 ;  /* 0x0000000000027941 */ /* 0x000fea0003800000 */
.L_x_18759:
        /* <DEDUP_REMOVED lines=16> */
.L_x_18765:
[----:B------:R-:W-:Y:S05]  /*4990*/  BSYNC B3 ;  /* 0x0000000000037941 */ /* 0x000fea0003800000 */
.L_x_18764:
        /* <DEDUP_REMOVED lines=44> */
.L_x_18763:
[----:B------:R-:W-:Y:S05]  /*4c60*/  BSYNC B2 ;  /* 0x0000000000027941 */ /* 0x000fea0003800000 */
.L_x_18762:
        /* <DEDUP_REMOVED lines=12> */
.L_x_18766:
        /* <DEDUP_REMOVED lines=12> */
.L_x_18769:
[----:B------:R-:W-:Y:S02]  /*4df0*/  IMAD.MOV.U32 R158, RZ, RZ, R186 ;  /* 0x000000ffff9e7224 */ /* 0x000fe400078e00ba */
.L_x_18770:
[----:B------:R-:W-:Y:S05]  /*4e00*/  BSYNC B2 ;  /* 0x0000000000027941 */ /* 0x000fea0003800000 */
.L_x_18768:
        /* <DEDUP_REMOVED lines=16> */
.L_x_18774:
[----:B------:R-:W-:Y:S05]  /*4f10*/  BSYNC B3 ;  /* 0x0000000000037941 */ /* 0x000fea0003800000 */
.L_x_18773:
        /* <DEDUP_REMOVED lines=44> */
.L_x_18772:
[----:B------:R-:W-:Y:S05]  /*51e0*/  BSYNC B2 ;  /* 0x0000000000027941 */ /* 0x000fea0003800000 */
.L_x_18771:
        /* <DEDUP_REMOVED lines=9> */
.L_x_18767:
        /* <DEDUP_REMOVED lines=12> */
.L_x_18776:
[----:B------:R-:W-:Y:S02]  /*5340*/  IMAD.MOV.U32 R174, RZ, RZ, R186 ;  /* 0x000000ffffae7224 */ /* 0x000fe400078e00ba */
.L_x_18777:
[----:B------:R-:W-:Y:S05]  /*5350*/  BSYNC B2 ;  /* 0x0000000000027941 */ /* 0x000fea0003800000 */
.L_x_18775:
        /* <DEDUP_REMOVED lines=16> */
.L_x_18781:
[----:B------:R-:W-:Y:S05]  /*5460*/  BSYNC B3 ;  /* 0x0000000000037941 */ /* 0x000fea0003800000 */
.L_x_18780:
        /* <DEDUP_REMOVED lines=44> */
.L_x_18779:
[----:B------:R-:W-:Y:S05]  /*5730*/  BSYNC B2 ;  /* 0x0000000000027941 */ /* 0x000fea0003800000 */
.L_x_18778:
        /* <DEDUP_REMOVED lines=12> */
.L_x_18782:
        /* <DEDUP_REMOVED lines=12> */
.L_x_18785:
[----:B------:R-:W-:Y:S02]  /*58c0*/  IMAD.MOV.U32 R174, RZ, RZ, R186 ;  /* 0x000000ffffae7224 */ /* 0x000fe400078e00ba */
.L_x_18786:
[----:B------:R-:W-:Y:S05]  /*58d0*/  BSYNC B2 ;  /* 0x0000000000027941 */ /* 0x000fea0003800000 */
.L_x_18784:
        /* <DEDUP_REMOVED lines=16> */
.L_x_18790:
[----:B------:R-:W-:Y:S05]  /*59e0*/  BSYNC B3 ;  /* 0x0000000000037941 */ /* 0x000fea0003800000 */
.L_x_18789:
        /* <DEDUP_REMOVED lines=43> */
[----:B------:R-:W-:-:S06]  /*5ca0*/  HFMA2.MMA R176, -RZ, RZ, 0, 0 ;  /* 0x00000000ffb07435 */ /* 0x000fcc00000001ff */
.L_x_18788:
[----:B------:R-:W-:Y:S05]  /*5cb0*/  BSYNC B2 ;  /* 0x0000000000027941 */ /* 0x000fea0003800000 */
.L_x_18787:
        /* <DEDUP_REMOVED lines=9> */
.L_x_18783:
        /* <DEDUP_REMOVED lines=12> */
.L_x_18792:
[----:B------:R-:W-:Y:S02]  /*5e10*/  IMAD.MOV.U32 R174, RZ, RZ, R186 ;  /* 0x000000ffffae7224 */ /* 0x000fe400078e00ba */
.L_x_18793:
[----:B------:R-:W-:Y:S05]  /*5e20*/  BSYNC B2 ;  /* 0x0000000000027941 */ /* 0x000fea0003800000 */
.L_x_18791:
        /* <DEDUP_REMOVED lines=16> */
.L_x_18797:
[----:B------:R-:W-:Y:S05]  /*5f30*/  BSYNC B3 ;  /* 0x0000000000037941 */ /* 0x000fea0003800000 */
.L_x_18796:
        /* <DEDUP_REMOVED lines=44> */
.L_x_18795:
[----:B------:R-:W-:Y:S05]  /*6200*/  BSYNC B2 ;  /* 0x0000000000027941 */ /* 0x000fea0003800000 */
.L_x_18794:
        /* <DEDUP_REMOVED lines=12> */
.L_x_18798:
        /* <DEDUP_REMOVED lines=12> */
.L_x_18801:
[----:B------:R-:W-:Y:S02]  /*6390*/  MOV R174, R186 ;  /* 0x000000ba00ae7202 */ /* 0x000fe40000000f00 */
.L_x_18802:
[----:B------:R-:W-:Y:S05]  /*63a0*/  BSYNC B2 ;  /* 0x0000000000027941 */ /* 0x000fea0003800000 */
.L_x_18800:
        /* <DEDUP_REMOVED lines=16> */
.L_x_18806:
[----:B------:R-:W-:Y:S05]  /*64b0*/  BSYNC B3 ;  /* 0x0000000000037941 */ /* 0x000fea0003800000 */
.L_x_18805:
        /* <DEDUP_REMOVED lines=44> */
.L_x_18804:
[----:B------:R-:W-:Y:S05]  /*6780*/  BSYNC B2 ;  /* 0x0000000000027941 */ /* 0x000fea0003800000 */
.L_x_18803:
        /* <DEDUP_REMOVED lines=9> */
.L_x_18799:
        /* <DEDUP_REMOVED lines=51> */
.L_x_18807:
[----:B------:R-:W-:Y:S02]  /*6b50*/  IADD3 R173, R181, 0x20, RZ ;  /* 0x00000020b5ad7810 */ /* 0x000fe40007ffe0ff */
.L_x_18678:
[----:B------:R-:W-:Y:S05]  /*6b60*/  BSYNC B1 ;  /* 0x0000000000017941 */ /* 0x000fea0003800000 */
.L_x_18677:
        /* <DEDUP_REMOVED lines=31> */
.L_x_18811:
[----:B-1----:R-:W-:Y:S02]  /*6d60*/  IMAD.MOV.U32 R178, RZ, RZ, R186 ;  /* 0x000000ffffb27224 */ /* 0x002fe400078e00ba */
.L_x_18812:
[----:B------:R-:W-:Y:S05]  /*6d70*/  BSYNC B2 ;  /* 0x0000000000027941 */ /* 0x000fea0003800000 */
.L_x_18810:
        /* <DEDUP_REMOVED lines=16> */
.L_x_18816:
[----:B------:R-:W-:Y:S05]  /*6e80*/  BSYNC B3 ;  /* 0x0000000000037941 */ /* 0x000fea0003800000 */
.L_x_18815:
        /* <DEDUP_REMOVED lines=44> */
.L_x_18814:
[----:B------:R-:W-:Y:S05]  /*7150*/  BSYNC B2 ;  /* 0x0000000000027941 */ /* 0x000fea0003800000 */
.L_x_18813:
        /* <DEDUP_REMOVED lines=17> */
.L_x_18817:
        /* <DEDUP_REMOVED lines=12> */
.L_x_18820:
[----:B------:R-:W-:Y:S02]  /*7330*/  IMAD.MOV.U32 R145, RZ, RZ, R186 ;  /* 0x000000ffff917224 */ /* 0x000fe400078e00ba */
.L_x_18821:
[----:B------:R-:W-:Y:S05]  /*7340*/  BSYNC B2 ;  /* 0x0000000000027941 */ /* 0x000fea0003800000 */
.L_x_18819:
        /* <DEDUP_REMOVED lines=16> */
.L_x_18825:
[----:B------:R-:W-:Y:S05]  /*7450*/  BSYNC B3 ;  /* 0x0000000000037941 */ /* 0x000fea0003800000 */
.L_x_18824:
        /* <DEDUP_REMOVED lines=44> */
.L_x_18823:
[----:B------:R-:W-:Y:S05]  /*7720*/  BSYNC B2 ;  /* 0x0000000000027941 */ /* 0x000fea0003800000 */
.L_x_18822:
        /* <DEDUP_REMOVED lines=9> */
.L_x_18818:
        /* <DEDUP_REMOVED lines=12> */
.L_x_18827:
[----:B------:R-:W-:Y:S02]  /*7880*/  IMAD.MOV.U32 R146, RZ, RZ, R186 ;  /* 0x000000ffff927224 */ /* 0x000fe400078e00ba */
.L_x_18828:
[----:B------:R-:W-:Y:S05]  /*7890*/  BSYNC B2 ;  /* 0x0000000000027941 */ /* 0x000fea0003800000 */
.L_x_18826:
        /* <DEDUP_REMOVED lines=16> */
.L_x_18832:
[----:B------:R-:W-:Y:S05]  /*79a0*/  BSYNC B3 ;  /* 0x0000000000037941 */ /* 0x000fea0003800000 */
.L_x_18831:
        /* <DEDUP_REMOVED lines=44> */
.L_x_18830:
[----:B------:R-:W-:Y:S05]  /*7c70*/  BSYNC B2 ;  /* 0x0000000000027941 */ /* 0x000fea0003800000 */
.L_x_18829:
        /* <DEDUP_REMOVED lines=14> */
.L_x_18833:
        /* <DEDUP_REMOVED lines=12> */
.L_x_18836:
[----:B------:R-:W-:Y:S02]  /*7e20*/  MOV R146, R186 ;  /* 0x000000ba00927202 */ /* 0x000fe40000000f00 */
.L_x_18837:
[----:B------:R-:W-:Y:S05]  /*7e30*/  BSYNC B2 ;  /* 0x0000000000027941 */ /* 0x000fea0003800000 */
.L_x_18835:
        /* <DEDUP_REMOVED lines=16> */
.L_x_18841:
[----:B------:R-:W-:Y:S05]  /*7f40*/  BSYNC B3 ;  /* 0x0000000000037941 */ /* 0x000fea0003800000 */
.L_x_18840:
        /* <DEDUP_REMOVED lines=44> */
.L_x_18839:
[----:B------:R-:W-:Y:S05]  /*8210*/  BSYNC B2 ;  /* 0x0000000000027941 */ /* 0x000fea0003800000 */
.L_x_18838:
        /* <DEDUP_REMOVED lines=9> */
.L_x_18834:
        /* <DEDUP_REMOVED lines=12> */
.L_x_18843:
[----:B------:R-:W-:Y:S02]  /*8370*/  IMAD.MOV.U32 R147, RZ, RZ, R186 ;  /* 0x000000ffff937224 */ /* 0x000fe400078e00ba */
.L_x_18844:
[----:B------:R-:W-:Y:S05]  /*8380*/  BSYNC B2 ;  /* 0x0000000000027941 */ /* 0x000fea0003800000 */
.L_x_18842:
        /* <DEDUP_REMOVED lines=16> */
.L_x_18848:
[----:B------:R-:W-:Y:S05]  /*8490*/  BSYNC B3 ;  /* 0x0000000000037941 */ /* 0x000fea0003800000 */
.L_x_18847:
        /* <DEDUP_REMOVED lines=44> */
.L_x_18846:
[----:B------:R-:W-:Y:S05]  /*8760*/  BSYNC B2 ;  /* 0x0000000000027941 */ /* 0x000fea0003800000 */
.L_x_18845:
        /* <DEDUP_REMOVED lines=14> */
.L_x_18849:
        /* <DEDUP_REMOVED lines=12> */
.L_x_18852:
[----:B------:R-:W-:Y:S02]  /*8910*/  IMAD.MOV.U32 R147, RZ, RZ, R186 ;  /* 0x000000ffff937224 */ /* 0x000fe400078e00ba */
.L_x_18853:
[----:B------:R-:W-:Y:S05]  /*8920*/  BSYNC B2 ;  /* 0x0000000000027941 */ /* 0x000fea0003800000 */
.L_x_18851:
        /* <DEDUP_REMOVED lines=16> */
.L_x_18857:
[----:B------:R-:W-:Y:S05]  /*8a30*/  BSYNC B3 ;  /* 0x0000000000037941 */ /* 0x000fea0003800000 */
.L_x_18856:
        /* <DEDUP_REMOVED lines=44> */
.L_x_18855:
[----:B------:R-:W-:Y:S05]  /*8d00*/  BSYNC B2 ;  /* 0x0000000000027941 */ /* 0x000fea0003800000 */
.L_x_18854:
        /* <DEDUP_REMOVED lines=9> */
.L_x_18850:
        /* <DEDUP_REMOVED lines=12> */
.L_x_18859:
[----:B------:R-:W-:Y:S02]  /*8e60*/  MOV R160, R186 ;  /* 0x000000ba00a07202 */ /* 0x000fe40000000f00 */
.L_x_18860:
[----:B------:R-:W-:Y:S05]  /*8e70*/  BSYNC B2 ;  /* 0x0000000000027941 */ /* 0x000fea0003800000 */
.L_x_18858:
        /* <DEDUP_REMOVED lines=16> */
.L_x_18864:
[----:B------:R-:W-:Y:S05]  /*8f80*/  BSYNC B3 ;  /* 0x0000000000037941 */ /* 0x000fea0003800000 */
.L_x_18863:
        /* <DEDUP_REMOVED lines=44> */
.L_x_18862:
[----:B------:R-:W-:Y:S05]  /*9250*/  BSYNC B2 ;  /* 0x0000000000027941 */ /* 0x000fea0003800000 */
.L_x_18861:
        /* <DEDUP_REMOVED lines=14> */
.L_x_18865:
        /* <DEDUP_REMOVED lines=12> */
.L_x_18868:
[----:B------:R-:W-:Y:S02]  /*9400*/  IMAD.MOV.U32 R160, RZ, RZ, R186 ;  /* 0x000000ffffa07224 */ /* 0x000fe400078e00ba */
.L_x_18869:
[----:B------:R-:W-:Y:S05]  /*9410*/  BSYNC B2 ;  /* 0x0000000000027941 */ /* 0x000fea0003800000 */
.L_x_18867:
        /* <DEDUP_REMOVED lines=16> */
.L_x_18873:
[----:B------:R-:W-:Y:S05]  /*9520*/  BSYNC B3 ;  /* 0x0000000000037941 */ /* 0x000fea0003800000 */
.L_x_18872:
        /* <DEDUP_REMOVED lines=44> */
.L_x_18871:
[----:B------:R-:W-:Y:S05]  /*97f0*/  BSYNC B2 ;  /* 0x0000000000027941 */ /* 0x000fea0003800000 */
.L_x_18870:
        /* <DEDUP_REMOVED lines=9> */
.L_x_18866:
        /* <DEDUP_REMOVED lines=12> */
.L_x_18875:
[----:B------:R-:W-:Y:S02]  /*9950*/  IMAD.MOV.U32 R161, RZ, RZ, R186 ;  /* 0x000000ffffa17224 */ /* 0x000fe400078e00ba */
.L_x_18876:
[----:B------:R-:W-:Y:S05]  /*9960*/  BSYNC B2 ;  /* 0x0000000000027941 */ /* 0x000fea0003800000 */
.L_x_18874:
        /* <DEDUP_REMOVED lines=16> */
.L_x_18880:
[----:B------:R-:W-:Y:S05]  /*9a70*/  BSYNC B3 ;  /* 0x0000000000037941 */ /* 0x000fea0003800000 */
.L_x_18879:
        /* <DEDUP_REMOVED lines=44> */
.L_x_18878:
[----:B------:R-:W-:Y:S05]  /*9d40*/  BSYNC B2 ;  /* 0x0000000000027941 */ /* 0x000fea0003800000 */
.L_x_18877:
        /* <DEDUP_REMOVED lines=12> */
.L_x_18881:
        /* <DEDUP_REMOVED lines=12> */
.L_x_18884:
[----:B------:R-:W-:Y:S02]  /*9ed0*/  IMAD.MOV.U32 R161, RZ, RZ, R186 ;  /* 0x000000ffffa17224 */ /* 0x000fe400078e00ba */
.L_x_18885:
[----:B------:R-:W-:Y:S05]  /*9ee0*/  BSYNC B2 ;  /* 0x0000000000027941 */ /* 0x000fea0003800000 */
.L_x_18883:
        /* <DEDUP_REMOVED lines=16> */
.L_x_18889:
[----:B------:R-:W-:Y:S05]  /*9ff0*/  BSYNC B3 ;  /* 0x0000000000037941 */ /* 0x000fea0003800000 */
.L_x_18888:
        /* <DEDUP_REMOVED lines=44> */
.L_x_18887:
[----:B------:R-:W-:Y:S05]  /*a2c0*/  BSYNC B2 ;  /* 0x0000000000027941 */ /* 0x000fea0003800000 */
.L_x_18886:
        /* <DEDUP_REMOVED lines=9> */
.L_x_18882:
        /* <DEDUP_REMOVED lines=12> */
.L_x_18891:
[----:B------:R-:W-:Y:S02]  /*a420*/  IMAD.MOV.U32 R175, RZ, RZ, R186 ;  /* 0x000000ffffaf7224 */ /* 0x000fe400078e00ba */
.L_x_18892:
[----:B------:R-:W-:Y:S05]  /*a430*/  BSYNC B2 ;  /* 0x0000000000027941 */ /* 0x000fea0003800000 */
.L_x_18890:
        /* <DEDUP_REMOVED lines=16> */
.L_x_18896:
[----:B------:R-:W-:Y:S05]  /*a540*/  BSYNC B3 ;  /* 0x0000000000037941 */ /* 0x000fea0003800000 */
.L_x_18895:
        /* <DEDUP_REMOVED lines=44> */
.L_x_18894:
[----:B------:R-:W-:Y:S05]  /*a810*/  BSYNC B2 ;  /* 0x0000000000027941 */ /* 0x000fea0003800000 */
.L_x_18893:
        /* <DEDUP_REMOVED lines=12> */
.L_x_18897:
        /* <DEDUP_REMOVED lines=12> */
.L_x_18900:
[----:B------:R-:W-:Y:S02]  /*a9a0*/  MOV R162, R186 ;  /* 0x000000ba00a27202 */ /* 0x000fe40000000f00 */
.L_x_18901:
[----:B------:R-:W-:Y:S05]  /*a9b0*/  BSYNC B2 ;  /* 0x0000000000027941 */ /* 0x000fea0003800000 */
.L_x_18899:
        /* <DEDUP_REMOVED lines=16> */
.L_x_18905:
[----:B------:R-:W-:Y:S05]  /*aac0*/  BSYNC B3 ;  /* 0x0000000000037941 */ /* 0x000fea0003800000 */
.L_x_18904:
        /* <DEDUP_REMOVED lines=44> */
.L_x_18903:
[----:B------:R-:W-:Y:S05]  /*ad90*/  BSYNC B2 ;  /* 0x0000000000027941 */ /* 0x000fea0003800000 */
.L_x_18902:
        /* <DEDUP_REMOVED lines=9> */
.L_x_18898:
        /* <DEDUP_REMOVED lines=12> */
.L_x_18907:
[----:B------:R-:W-:Y:S02]  /*aef0*/  IMAD.MOV.U32 R175, RZ, RZ, R186 ;  /* 0x000000ffffaf7224 */ /* 0x000fe400078e00ba */
.L_x_18908:
[----:B------:R-:W-:Y:S05]  /*af00*/  BSYNC B2 ;  /* 0x0000000000027941 */ /* 0x000fea0003800000 */
.L_x_18906:
        /* <DEDUP_REMOVED lines=16> */
.L_x_18912:
[----:B------:R-:W-:Y:S05]  /*b010*/  BSYNC B3 ;  /* 0x0000000000037941 */ /* 0x000fea0003800000 */
.L_x_18911:
        /* <DEDUP_REMOVED lines=44> */
.L_x_18910:
[----:B------:R-:W-:Y:S05]  /*b2e0*/  BSYNC B2 ;  /* 0x0000000000027941 */ /* 0x000fea0003800000 */
.L_x_18909:
        /* <DEDUP_REMOVED lines=12> */
.L_x_18913:
        /* <DEDUP_REMOVED lines=12> */
.L_x_18916:
[----:B------:R-:W-:Y:S02]  /*b470*/  IMAD.MOV.U32 R175, RZ, RZ, R186 ;  /* 0x000000ffffaf7224 */ /* 0x000fe400078e00ba */
.L_x_18917:
[----:B------:R-:W-:Y:S05]  /*b480*/  BSYNC B2 ;  /* 0x0000000000027941 */ /* 0x000fea0003800000 */
.L_x_18915:
        /* <DEDUP_REMOVED lines=16> */
.L_x_18921:
[----:B------:R-:W-:Y:S05]  /*b590*/  BSYNC B3 ;  /* 0x0000000000037941 */ /* 0x000fea0003800000 */
.L_x_18920:
        /* <DEDUP_REMOVED lines=44> */
.L_x_18919:
[----:B------:R-:W-:Y:S05]  /*b860*/  BSYNC B2 ;  /* 0x0000000000027941 */ /* 0x000fea0003800000 */
.L_x_18918:
        /* <DEDUP_REMOVED lines=9> */
.L_x_18914:
        /* <DEDUP_REMOVED lines=12> */
.L_x_18923:
[----:B------:R-:W-:Y:S02]  /*b9c0*/  MOV R175, R186 ;  /* 0x000000ba00af7202 */ /* 0x000fe40000000f00 */
.L_x_18924:
[----:B------:R-:W-:Y:S05]  /*b9d0*/  BSYNC B2 ;  /* 0x0000000000027941 */ /* 0x000fea0003800000 */
.L_x_18922:
        /* <DEDUP_REMOVED lines=16> */
.L_x_18928:
[----:B------:R-:W-:Y:S05]  /*bae0*/  BSYNC B3 ;  /* 0x0000000000037941 */ /* 0x000fea0003800000 */
.L_x_18927:
        /* <DEDUP_REMOVED lines=44> */
.L_x_18926:
[----:B------:R-:W-:Y:S05]  /*bdb0*/  BSYNC B2 ;  /* 0x0000000000027941 */ /* 0x000fea0003800000 */
.L_x_18925:
        /* <DEDUP_REMOVED lines=12> */
.L_x_18929:
        /* <DEDUP_REMOVED lines=12> */
.L_x_18932:
[----:B------:R-:W-:Y:S02]  /*bf40*/  IMAD.MOV.U32 R175, RZ, RZ, R186 ;  /* 0x000000ffffaf7224 */ /* 0x000fe400078e00ba */
.L_x_18933:
[----:B------:R-:W-:Y:S05]  /*bf50*/  BSYNC B2 ;  /* 0x0000000000027941 */ /* 0x000fea0003800000 */
.L_x_18931:
        /* <DEDUP_REMOVED lines=16> */
.L_x_18937:
[----:B------:R-:W-:Y:S05]  /*c060*/  BSYNC B3 ;  /* 0x0000000000037941 */ /* 0x000fea0003800000 */
.L_x_18936:
        /* <DEDUP_REMOVED lines=44> */
.L_x_18935:
[----:B------:R-:W-:Y:S05]  /*c330*/  BSYNC B2 ;  /* 0x0000000000027941 */ /* 0x000fea0003800000 */
.L_x_18934:
        /* <DEDUP_REMOVED lines=9> */
.L_x_18930:
        /* <DEDUP_REMOVED lines=51> */
.L_x_18938:
[----:B------:R-:W-:Y:S02]  /*c700*/  IADD3 R173, R173, 0x20, RZ ;  /* 0x00000020adad7810 */ /* 0x000fe40007ffe0ff */
.L_x_18809:
[----:B------:R-:W-:Y:S05]  /*c710*/  BSYNC B1 ;  /* 0x0000000000017941 */ /* 0x000fea0003800000 */
.L_x_18808:
        /* <DEDUP_REMOVED lines=31> */
.L_x_18942:
[----:B-1----:R-:W-:Y:S02]  /*c910*/  IMAD.MOV.U32 R178, RZ, RZ, R186 ;  /* 0x000000ffffb27224 */ /* 0x002fe400078e00ba */
.L_x_18943:
[----:B------:R-:W-:Y:S05]  /*c920*/  BSYNC B2 ;  /* 0x0000000000027941 */ /* 0x000fea0003800000 */
.L_x_18941:
        /* <DEDUP_REMOVED lines=16> */
.L_x_18947:
[----:B------:R-:W-:Y:S05]  /*ca30*/  BSYNC B3 ;  /* 0x0000000000037941 */ /* 0x000fea0003800000 */
.L_x_18946:
        /* <DEDUP_REMOVED lines=44> */
.L_x_18945:
[----:B------:R-:W-:Y:S05]  /*cd00*/  BSYNC B2 ;  /* 0x0000000000027941 */ /* 0x000fea0003800000 */
.L_x_18944:
        /* <DEDUP_REMOVED lines=17> */
.L_x_18948:
        /* <DEDUP_REMOVED lines=12> */
.L_x_18951:
[----:B------:R-:W-:Y:S02]  /*cee0*/  IMAD.MOV.U32 R149, RZ, RZ, R186 ;  /* 0x000000ffff957224 */ /* 0x000fe400078e00ba */
.L_x_18952:
[----:B------:R-:W-:Y:S05]  /*cef0*/  BSYNC B2 ;  /* 0x0000000000027941 */ /* 0x000fea0003800000 */
.L_x_18950:
        /* <DEDUP_REMOVED lines=16> */
.L_x_18956:
[----:B------:R-:W-:Y:S05]  /*d000*/  BSYNC B3 ;  /* 0x0000000000037941 */ /* 0x000fea0003800000 */
.L_x_18955:
        /* <DEDUP_REMOVED lines=44> */
.L_x_18954:
[----:B------:R-:W-:Y:S05]  /*d2d0*/  BSYNC B2 ;  /* 0x0000000000027941 */ /* 0x000fea0003800000 */
.L_x_18953:
        /* <DEDUP_REMOVED lines=9> */
.L_x_18949:
        /* <DEDUP_REMOVED lines=12> */
.L_x_18958:
[----:B------:R-:W-:Y:S02]  /*d430*/  MOV R150, R186 ;  /* 0x000000ba00967202 */ /* 0x000fe40000000f00 */
.L_x_18959:
[----:B------:R-:W-:Y:S05]  /*d440*/  BSYNC B2 ;  /* 0x0000000000027941 */ /* 0x000fea0003800000 */
.L_x_18957:
        /* <DEDUP_REMOVED lines=16> */
.L_x_18963:
[----:B------:R-:W-:Y:S05]  /*d550*/  BSYNC B3 ;  /* 0x0000000000037941 */ /* 0x000fea0003800000 */
.L_x_18962:
        /* <DEDUP_REMOVED lines=44> */
.L_x_18961:
[----:B------:R-:W-:Y:S05]  /*d820*/  BSYNC B2 ;  /* 0x0000000000027941 */ /* 0x000fea0003800000 */
.L_x_18960:
        /* <DEDUP_REMOVED lines=14> */
.L_x_18964:
        /* <DEDUP_REMOVED lines=12> */
.L_x_18967:
[----:B------:R-:W-:Y:S02]  /*d9d0*/  IMAD.MOV.U32 R150, RZ, RZ, R186 ;  /* 0x000000ffff967224 */ /* 0x000fe400078e00ba */
.L_x_18968:
[----:B------:R-:W-:Y:S05]  /*d9e0*/  BSYNC B2 ;  /* 0x0000000000027941 */ /* 0x000fea0003800000 */
.L_x_18966:
        /* <DEDUP_REMOVED lines=16> */
.L_x_18972:
[----:B------:R-:W-:Y:S05]  /*daf0*/  BSYNC B3 ;  /* 0x0000000000037941 */ /* 0x000fea0003800000 */
.L_x_18971:
        /* <DEDUP_REMOVED lines=44> */
.L_x_18970:
[----:B------:R-:W-:Y:S05]  /*ddc0*/  BSYNC B2 ;  /* 0x0000000000027941 */ /* 0x000fea0003800000 */
.L_x_18969:
        /* <DEDUP_REMOVED lines=9> */
.L_x_18965:
        /* <DEDUP_REMOVED lines=12> */
.L_x_18974:
[----:B------:R-:W-:Y:S02]  /*df20*/  IMAD.MOV.U32 R151, RZ, RZ, R186 ;  /* 0x000000ffff977224 */ /* 0x000fe400078e00ba */
.L_x_18975:
[----:B------:R-:W-:Y:S05]  /*df30*/  BSYNC B2 ;  /* 0x0000000000027941 */ /* 0x000fea0003800000 */
.L_x_18973:
        /* <DEDUP_REMOVED lines=16> */
.L_x_18979:
[----:B------:R-:W-:Y:S05]  /*e040*/  BSYNC B3 ;  /* 0x0000000000037941 */ /* 0x000fea0003800000 */
.L_x_18978:
        /* <DEDUP_REMOVED lines=44> */
.L_x_18977:
[----:B------:R-:W-:Y:S05]  /*e310*/  BSYNC B2 ;  /* 0x0000000000027941 */ /* 0x000fea0003800000 */
.L_x_18976:
        /* <DEDUP_REMOVED lines=14> */
.L_x_18980:
        /* <DEDUP_REMOVED lines=12> */
.L_x_18983:
[----:B------:R-:W-:Y:S02]  /*e4c0*/  IMAD.MOV.U32 R151, RZ, RZ, R186 ;  /* 0x000000ffff977224 */ /* 0x000fe400078e00ba */
.L_x_18984:
[----:B------:R-:W-:Y:S05]  /*e4d0*/  BSYNC B2 ;  /* 0x0000000000027941 */ /* 0x000fea0003800000 */
.L_x_18982:
        /* <DEDUP_REMOVED lines=16> */
.L_x_18988:
[----:B------:R-:W-:Y:S05]  /*e5e0*/  BSYNC B3 ;  /* 0x0000000000037941 */ /* 0x000fea0003800000 */
.L_x_18987:
        /* <DEDUP_REMOVED lines=44> */
.L_x_18986:
[----:B------:R-:W-:Y:S05]  /*e8b0*/  BSYNC B2 ;  /* 0x0000000000027941 */ /* 0x000fea0003800000 */
.L_x_18985:
        /* <DEDUP_REMOVED lines=9> */
.L_x_18981:
        /* <DEDUP_REMOVED lines=12> */
.L_x_18990:
[----:B------:R-:W-:Y:S02]  /*ea10*/  IMAD.MOV.U32 R164, RZ, RZ, R186 ;  /* 0x000000ffffa47224 */ /* 0x000fe400078e00ba */
.L_x_18991:
[----:B------:R-:W-:Y:S05]  /*ea20*/  BSYNC B2 ;  /* 0x0000000000027941 */ /* 0x000fea0003800000 */
.L_x_18989:
        /* <DEDUP_REMOVED lines=16> */
.L_x_18995:
[----:B------:R-:W-:Y:S05]  /*eb30*/  BSYNC B3 ;  /* 0x0000000000037941 */ /* 0x000fea0003800000 */
.L_x_18994:
        /* <DEDUP_REMOVED lines=44> */
.L_x_18993:
[----:B------:R-:W-:Y:S05]  /*ee00*/  BSYNC B2 ;  /* 0x0000000000027941 */ /* 0x000fea0003800000 */
.L_x_18992:
        /* <DEDUP_REMOVED lines=14> */
.L_x_18996:
        /* <DEDUP_REMOVED lines=12> */
.L_x_18999:
[----:B------:R-:W-:Y:S02]  /*efb0*/  MOV R164, R186 ;  /* 0x000000ba00a47202 */ /* 0x000fe40000000f00 */
.L_x_19000:
[----:B------:R-:W-:Y:S05]  /*efc0*/  BSYNC B2 ;  /* 0x0000000000027941 */ /* 0x000fea0003800000 */
.L_x_18998:
        /* <DEDUP_REMOVED lines=16> */
.L_x_19004:
[----:B------:R-:W-:Y:S05]  /*f0d0*/  BSYNC B3 ;  /* 0x0000000000037941 */ /* 0x000fea0003800000 */
.L_x_19003:
        /* <DEDUP_REMOVED lines=44> */
.L_x_19002:
[----:B------:R-:W-:Y:S05]  /*f3a0*/  BSYNC B2 ;  /* 0x0000000000027941 */ /* 0x000fea0003800000 */
.L_x_19001:
        /* <DEDUP_REMOVED lines=9> */
.L_x_18997:
        /* <DEDUP_REMOVED lines=12> */
.L_x_19006:
[----:B------:R-:W-:Y:S02]  /*f500*/  IMAD.MOV.U32 R165, RZ, RZ, R186 ;  /* 0x000000ffffa57224 */ /* 0x000fe400078e00ba */
.L_x_19007:
[----:B------:R-:W-:Y:S05]  /*f510*/  BSYNC B2 ;  /* 0x0000000000027941 */ /* 0x000fea0003800000 */
.L_x_19005:
        /* <DEDUP_REMOVED lines=16> */
.L_x_19011:
[----:B------:R-:W-:Y:S05]  /*f620*/  BSYNC B3 ;  /* 0x0000000000037941 */ /* 0x000fea0003800000 */
.L_x_19010:
        /* <DEDUP_REMOVED lines=44> */
.L_x_19009:
[----:B------:R-:W-:Y:S05]  /*f8f0*/  BSYNC B2 ;  /* 0x0000000000027941 */ /* 0x000fea0003800000 */
.L_x_19008:
        /* <DEDUP_REMOVED lines=12> */
.L_x_19012:
        /* <DEDUP_REMOVED lines=12> */
.L_x_19015:
[----:B------:R-:W-:Y:S02]  /*fa80*/  IMAD.MOV.U32 R165, RZ, RZ, R186 ;  /* 0x000000ffffa57224 */ /* 0x000fe400078e00ba */
.L_x_19016:
[----:B------:R-:W-:Y:S05]  /*fa90*/  BSYNC B2 ;  /* 0x0000000000027941 */ /* 0x000fea0003800000 */
.L_x_19014:
        /* <DEDUP_REMOVED lines=16> */
.L_x_19020:
[----:B------:R-:W-:Y:S05]  /*fba0*/  BSYNC B3 ;  /* 0x0000000000037941 */ /* 0x000fea0003800000 */
.L_x_19019:
        /* <DEDUP_REMOVED lines=44> */
.L_x_19018:
[----:B------:R-:W-:Y:S05]  /*fe70*/  BSYNC B2 ;  /* 0x0000000000027941 */ /* 0x000fea0003800000 */
.L_x_19017:
        /* <DEDUP_REMOVED lines=9> */
.L_x_19013:
        /* <DEDUP_REMOVED lines=12> */
.L_x_19022:
[----:B------:R-:W-:Y:S02]  /*ffd0*/  MOV R175, R186 ;  /* 0x000000ba00af7202 */ /* 0x000fe40000000f00 */
.L_x_19023:
[----:B------:R-:W-:Y:S05]  /*ffe0*/  BSYNC B2 ;  /* 0x0000000000027941 */ /* 0x000fea0003800000 */
.L_x_19021:
        /* <DEDUP_REMOVED lines=16> */
.L_x_19027:
[----:B------:R-:W-:Y:S05]  /*100f0*/  BSYNC B3 ;  /* 0x0000000000037941 */ /* 0x000fea0003800000 */
.L_x_19026:
        /* <DEDUP_REMOVED lines=44> */
.L_x_19025:
[----:B------:R-:W-:Y:S05]  /*103c0*/  BSYNC B2 ;  /* 0x0000000000027941 */ /* 0x000fea0003800000 */
.L_x_19024:
        /* <DEDUP_REMOVED lines=12> */
.L_x_19028:
        /* <DEDUP_REMOVED lines=12> */
.L_x_19031:
[----:B------:R-:W-:Y:S02]  /*10550*/  IMAD.MOV.U32 R166, RZ, RZ, R186 ;  /* 0x000000ffffa67224 */ /* 0x000fe400078e00ba */
.L_x_19032:
[----:B------:R-:W-:Y:S05]  /*10560*/  BSYNC B2 ;  /* 0x0000000000027941 */ /* 0x000fea0003800000 */
.L_x_19030:
        /* <DEDUP_REMOVED lines=16> */
.L_x_19036:
[----:B------:R-:W-:Y:S05]  /*10670*/  BSYNC B3 ;  /* 0x0000000000037941 */ /* 0x000fea0003800000 */
.L_x_19035:
        /* <DEDUP_REMOVED lines=44> */
.L_x_19034:
[----:B------:R-:W-:Y:S05]  /*10940*/  BSYNC B2 ;  /* 0x0000000000027941 */ /* 0x000fea0003800000 */
.L_x_19033:
        /* <DEDUP_REMOVED lines=9> */
.L_x_19029:
        /* <DEDUP_REMOVED lines=12> */
.L_x_19038:
[----:B------:R-:W-:Y:S02]  /*10aa0*/  IMAD.MOV.U32 R175, RZ, RZ, R186 ;  /* 0x000000ffffaf7224 */ /* 0x000fe400078e00ba */
.L_x_19039:
[----:B------:R-:W-:Y:S05]  /*10ab0*/  BSYNC B2 ;  /* 0x0000000000027941 */ /* 0x000fea0003800000 */
.L_x_19037:
        /* <DEDUP_REMOVED lines=16> */
.L_x_19043:
[----:B------:R-:W-:Y:S05]  /*10bc0*/  BSYNC B3 ;  /* 0x0000000000037941 */ /* 0x000fea0003800000 */
.L_x_19042:
        /* <DEDUP_REMOVED lines=44> */
.L_x_19041:
[----:B------:R-:W-:Y:S05]  /*10e90*/  BSYNC B2 ;  /* 0x0000000000027941 */ /* 0x000fea0003800000 */
.L_x_19040:
        /* <DEDUP_REMOVED lines=12> */
.L_x_19044:
        /* <DEDUP_REMOVED lines=12> */
.L_x_19047:
[----:B------:R-:W-:Y:S02]  /*11020*/  IMAD.MOV.U32 R175, RZ, RZ, R186 ;  /* 0x000000ffffaf7224 */ /* 0x000fe400078e00ba */
.L_x_19048:
[----:B------:R-:W-:Y:S05]  /*11030*/  BSYNC B2 ;  /* 0x0000000000027941 */ /* 0x000fea0003800000 */
.L_x_19046:
        /* <DEDUP_REMOVED lines=16> */
.L_x_19052:
[----:B------:R-:W-:Y:S05]  /*11140*/  BSYNC B3 ;  /* 0x0000000000037941 */ /* 0x000fea0003800000 */
.L_x_19051:
        /* <DEDUP_REMOVED lines=44> */
.L_x_19050:
[----:B------:R-:W-:Y:S05]  /*11410*/  BSYNC B2 ;  /* 0x0000000000027941 */ /* 0x000fea0003800000 */
.L_x_19049:
        /* <DEDUP_REMOVED lines=9> */
.L_x_19045:
        /* <DEDUP_REMOVED lines=12> */
.L_x_19054:
[----:B------:R-:W-:Y:S02]  /*11570*/  IMAD.MOV.U32 R175, RZ, RZ, R186 ;  /* 0x000000ffffaf7224 */ /* 0x000fe400078e00ba */
.L_x_19055:
[----:B------:R-:W-:Y:S05]  /*11580*/  BSYNC B2 ;  /* 0x0000000000027941 */ /* 0x000fea0003800000 */
.L_x_19053:
        /* <DEDUP_REMOVED lines=16> */
.L_x_19059:
[----:B------:R-:W-:Y:S05]  /*11690*/  BSYNC B3 ;  /* 0x0000000000037941 */ /* 0x000fea0003800000 */
.L_x_19058:
        /* <DEDUP_REMOVED lines=44> */
.L_x_19057:
[----:B------:R-:W-:Y:S05]  /*11960*/  BSYNC B2 ;  /* 0x0000000000027941 */ /* 0x000fea0003800000 */
.L_x_19056:
        /* <DEDUP_REMOVED lines=12> */
.L_x_19060:
        /* <DEDUP_REMOVED lines=12> */
.L_x_19063:
[----:B------:R-:W-:Y:S02]  /*11af0*/  MOV R175, R186 ;  /* 0x000000ba00af7202 */ /* 0x000fe40000000f00 */
.L_x_19064:
[----:B------:R-:W-:Y:S05]  /*11b00*/  BSYNC B2 ;  /* 0x0000000000027941 */ /* 0x000fea0003800000 */
.L_x_19062:
        /* <DEDUP_REMOVED lines=16> */
.L_x_19068:
[----:B------:R-:W-:Y:S05]  /*11c10*/  BSYNC B3 ;  /* 0x0000000000037941 */ /* 0x000fea0003800000 */
.L_x_19067:
        /* <DEDUP_REMOVED lines=44> */
.L_x_19066:
[----:B------:R-:W-:Y:S05]  /*11ee0*/  BSYNC B2 ;  /* 0x0000000000027941 */ /* 0x000fea0003800000 */
.L_x_19065:
        /* <DEDUP_REMOVED lines=9> */
.L_x_19061:
        /* <DEDUP_REMOVED lines=51> */
.L_x_19069:
[----:B------:R-:W-:Y:S02]  /*122b0*/  IADD3 R173, R173, 0x20, RZ ;  /* 0x00000020adad7810 */ /* 0x000fe40007ffe0ff */
.L_x_18940:
[----:B------:R-:W-:Y:S05]  /*122c0*/  BSYNC B1 ;  /* 0x0000000000017941 */ /* 0x000fea0003800000 */
.L_x_18939:
        /* <DEDUP_REMOVED lines=31> */
.L_x_19073:
[----:B-1----:R-:W-:Y:S02]  /*124c0*/  IMAD.MOV.U32 R178, RZ, RZ, R186 ;  /* 0x000000ffffb27224 */ /* 0x002fe400078e00ba */
.L_x_19074:
[----:B------:R-:W-:Y:S05]  /*124d0*/  BSYNC B2 ;  /* 0x0000000000027941 */ /* 0x000fea0003800000 */
.L_x_19072:
        /* <DEDUP_REMOVED lines=16> */
.L_x_19078:
[----:B------:R-:W-:Y:S05]  /*125e0*/  BSYNC B3 ;  /* 0x0000000000037941 */ /* 0x000fea0003800000 */
.L_x_19077:
        /* <DEDUP_REMOVED lines=44> */
.L_x_19076:
[----:B------:R-:W-:Y:S05]  /*128b0*/  BSYNC B2 ;  /* 0x0000000000027941 */ /* 0x000fea0003800000 */
.L_x_19075:
        /* <DEDUP_REMOVED lines=17> */
.L_x_19079:
        /* <DEDUP_REMOVED lines=12> */
.L_x_19082:
[----:B------:R-:W-:Y:S02]  /*12a90*/  IMAD.MOV.U32 R153, RZ, RZ, R186 ;  /* 0x000000ffff997224 */ /* 0x000fe400078e00ba */
.L_x_19083:
[----:B------:R-:W-:Y:S05]  /*12aa0*/  BSYNC B2 ;  /* 0x0000000000027941 */ /* 0x000fea0003800000 */
.L_x_19081:
        /* <DEDUP_REMOVED lines=16> */
.L_x_19087:
[----:B------:R-:W-:Y:S05]  /*12bb0*/  BSYNC B3 ;  /* 0x0000000000037941 */ /* 0x000fea0003800000 */
.L_x_19086:
        /* <DEDUP_REMOVED lines=44> */
.L_x_19085:
[----:B------:R-:W-:Y:S05]  /*12e80*/  BSYNC B2 ;  /* 0x0000000000027941 */ /* 0x000fea0003800000 */
.L_x_19084:
        /* <DEDUP_REMOVED lines=9> */
.L_x_19080:
        /* <DEDUP_REMOVED lines=12> */
.L_x_19089:
[----:B------:R-:W-:Y:S02]  /*12fe0*/  IMAD.MOV.U32 R154, RZ, RZ, R186 ;  /* 0x000000ffff9a7224 */ /* 0x000fe400078e00ba */
.L_x_19090:
[----:B------:R-:W-:Y:S05]  /*12ff0*/  BSYNC B2 ;  /* 0x0000000000027941 */ /* 0x000fea0003800000 */
.L_x_19088:
        /* <DEDUP_REMOVED lines=16> */
.L_x_19094:
[----:B------:R-:W-:Y:S05]  /*13100*/  BSYNC B3 ;  /* 0x0000000000037941 */ /* 0x000fea0003800000 */
.L_x_19093:
        /* <DEDUP_REMOVED lines=44> */
.L_x_19092:
[----:B------:R-:W-:Y:S05]  /*133d0*/  BSYNC B2 ;  /* 0x0000000000027941 */ /* 0x000fea0003800000 */
.L_x_19091:
        /* <DEDUP_REMOVED lines=14> */
.L_x_19095:
        /* <DEDUP_REMOVED lines=12> */
.L_x_19098:
[----:B------:R-:W-:Y:S02]  /*13580*/  MOV R154, R186 ;  /* 0x000000ba009a7202 */ /* 0x000fe40000000f00 */
.L_x_19099:
[----:B------:R-:W-:Y:S05]  /*13590*/  BSYNC B2 ;  /* 0x0000000000027941 */ /* 0x000fea0003800000 */
.L_x_19097:
        /* <DEDUP_REMOVED lines=16> */
.L_x_19103:
[----:B------:R-:W-:Y:S05]  /*136a0*/  BSYNC B3 ;  /* 0x0000000000037941 */ /* 0x000fea0003800000 */
.L_x_19102:
        /* <DEDUP_REMOVED lines=44> */
.L_x_19101:
[----:B------:R-:W-:Y:S05]  /*13970*/  BSYNC B2 ;  /* 0x0000000000027941 */ /* 0x000fea0003800000 */
.L_x_19100:
        /* <DEDUP_REMOVED lines=9> */
.L_x_19096:
        /* <DEDUP_REMOVED lines=12> */
.L_x_19105:
[----:B------:R-:W-:Y:S02]  /*13ad0*/  IMAD.MOV.U32 R155, RZ, RZ, R186 ;  /* 0x000000ffff9b7224 */ /* 0x000fe400078e00ba */
.L_x_19106:
[----:B------:R-:W-:Y:S05]  /*13ae0*/  BSYNC B2 ;  /* 0x0000000000027941 */ /* 0x000fea0003800000 */
.L_x_19104:
        /* <DEDUP_REMOVED lines=16> */
.L_x_19110:
[----:B------:R-:W-:Y:S05]  /*13bf0*/  BSYNC B3 ;  /* 0x0000000000037941 */ /* 0x000fea0003800000 */
.L_x_19109:
        /* <DEDUP_REMOVED lines=44> */
.L_x_19108:
[----:B------:R-:W-:Y:S05]  /*13ec0*/  BSYNC B2 ;  /* 0x0000000000027941 */ /* 0x000fea0003800000 */
.L_x_19107:
        /* <DEDUP_REMOVED lines=14> */
.L_x_19111:
        /* <DEDUP_REMOVED lines=12> */
.L_x_19114:
[----:B------:R-:W-:Y:S02]  /*14070*/  IMAD.MOV.U32 R155, RZ, RZ, R186 ;  /* 0x000000ffff9b7224 */ /* 0x000fe400078e00ba */
.L_x_19115:
[----:B------:R-:W-:Y:S05]  /*14080*/  BSYNC B2 ;  /* 0x0000000000027941 */ /* 0x000fea0003800000 */
.L_x_19113:
        /* <DEDUP_REMOVED lines=16> */
.L_x_19119:
[----:B------:R-:W-:Y:S05]  /*14190*/  BSYNC B3 ;  /* 0x0000000000037941 */ /* 0x000fea0003800000 */
.L_x_19118:
        /* <DEDUP_REMOVED lines=44> */
.L_x_19117:
[----:B------:R-:W-:Y:S05]  /*14460*/  BSYNC B2 ;  /* 0x0000000000027941 */ /* 0x000fea0003800000 */
.L_x_19116:
        /* <DEDUP_REMOVED lines=9> */
.L_x_19112:
        /* <DEDUP_REMOVED lines=12> */
.L_x_19121:
[----:B------:R-:W-:Y:S02]  /*145c0*/  MOV R168, R186 ;  /* 0x000000ba00a87202 */ /* 0x000fe40000000f00 */
.L_x_19122:
[----:B------:R-:W-:Y:S05]  /*145d0*/  BSYNC B2 ;  /* 0x0000000000027941 */ /* 0x000fea0003800000 */
.L_x_19120:
        /* <DEDUP_REMOVED lines=16> */
.L_x_19126:
[----:B------:R-:W-:Y:S05]  /*146e0*/  BSYNC B3 ;  /* 0x0000000000037941 */ /* 0x000fea0003800000 */
.L_x_19125:
        /* <DEDUP_REMOVED lines=44> */
.L_x_19124:
[----:B------:R-:W-:Y:S05]  /*149b0*/  BSYNC B2 ;  /* 0x0000000000027941 */ /* 0x000fea0003800000 */
.L_x_19123:
        /* <DEDUP_REMOVED lines=14> */
.L_x_19127:
        /* <DEDUP_REMOVED lines=12> */
.L_x_19130:
[----:B------:R-:W-:Y:S02]  /*14b60*/  IMAD.MOV.U32 R168, RZ, RZ, R186 ;  /* 0x000000ffffa87224 */ /* 0x000fe400078e00ba */
.L_x_19131:
[----:B------:R-:W-:Y:S05]  /*14b70*/  BSYNC B2 ;  /* 0x0000000000027941 */ /* 0x000fea0003800000 */
.L_x_19129:
        /* <DEDUP_REMOVED lines=16> */
.L_x_19135:
[----:B------:R-:W-:Y:S05]  /*14c80*/  BSYNC B3 ;  /* 0x0000000000037941 */ /* 0x000fea0003800000 */
.L_x_19134:
        /* <DEDUP_REMOVED lines=44> */
.L_x_19133:
[----:B------:R-:W-:Y:S05]  /*14f50*/  BSYNC B2 ;  /* 0x0000000000027941 */ /* 0x000fea0003800000 */
.L_x_19132:
        /* <DEDUP_REMOVED lines=9> */
.L_x_19128:
        /* <DEDUP_REMOVED lines=12> */
.L_x_19137:
[----:B------:R-:W-:Y:S02]  /*150b0*/  IMAD.MOV.U32 R169, RZ, RZ, R186 ;  /* 0x000000ffffa97224 */ /* 0x000fe400078e00ba */
.L_x_19138:
[----:B------:R-:W-:Y:S05]  /*150c0*/  BSYNC B2 ;  /* 0x0000000000027941 */ /* 0x000fea0003800000 */
.L_x_19136:
        /* <DEDUP_REMOVED lines=16> */
.L_x_19142:
[----:B------:R-:W-:Y:S05]  /*151d0*/  BSYNC B3 ;  /* 0x0000000000037941 */ /* 0x000fea0003800000 */
.L_x_19141:
        /* <DEDUP_REMOVED lines=44> */
.L_x_19140:
[----:B------:R-:W-:Y:S05]  /*154a0*/  BSYNC B2 ;  /* 0x0000000000027941 */ /* 0x000fea0003800000 */
.L_x_19139:
        /* <DEDUP_REMOVED lines=12> */
.L_x_19143:
        /* <DEDUP_REMOVED lines=12> */
.L_x_19146:
[----:B------:R-:W-:Y:S02]  /*15630*/  IMAD.MOV.U32 R169, RZ, RZ, R186 ;  /* 0x000000ffffa97224 */ /* 0x000fe400078e00ba */
.L_x_19147:
[----:B------:R-:W-:Y:S05]  /*15640*/  BSYNC B2 ;  /* 0x0000000000027941 */ /* 0x000fea0003800000 */
.L_x_19145:
        /* <DEDUP_REMOVED lines=16> */
.L_x_19151:
[----:B------:R-:W-:Y:S05]  /*15750*/  BSYNC B3 ;  /* 0x0000000000037941 */ /* 0x000fea0003800000 */
.L_x_19150:
        /* <DEDUP_REMOVED lines=44> */
.L_x_19149:
[----:B------:R-:W-:Y:S05]  /*15a20*/  BSYNC B2 ;  /* 0x0000000000027941 */ /* 0x000fea0003800000 */
.L_x_19148:
        /* <DEDUP_REMOVED lines=9> */
.L_x_19144:
        /* <DEDUP_REMOVED lines=12> */
.L_x_19153:
[----:B------:R-:W-:Y:S02]  /*15b80*/  IMAD.MOV.U32 R175, RZ, RZ, R186 ;  /* 0x000000ffffaf7224 */ /* 0x000fe400078e00ba */
.L_x_19154:
[----:B------:R-:W-:Y:S05]  /*15b90*/  BSYNC B2 ;  /* 0x0000000000027941 */ /* 0x000fea0003800000 */
.L_x_19152:
        /* <DEDUP_REMOVED lines=16> */
.L_x_19158:
[----:B------:R-:W-:Y:S05]  /*15ca0*/  BSYNC B3 ;  /* 0x0000000000037941 */ /* 0x000fea0003800000 */
.L_x_19157:
        /* <DEDUP_REMOVED lines=44> */
.L_x_19156:
[----:B------:R-:W-:Y:S05]  /*15f70*/  BSYNC B2 ;  /* 0x0000000000027941 */ /* 0x000fea0003800000 */
.L_x_19155:
        /* <DEDUP_REMOVED lines=12> */
.L_x_19159:
        /* <DEDUP_REMOVED lines=12> */
.L_x_19162:
[----:B------:R-:W-:Y:S02]  /*16100*/  MOV R170, R186 ;  /* 0x000000ba00aa7202 */ /* 0x000fe40000000f00 */
.L_x_19163:
[----:B------:R-:W-:Y:S05]  /*16110*/  BSYNC B2 ;  /* 0x0000000000027941 */ /* 0x000fea0003800000 */
.L_x_19161:
        /* <DEDUP_REMOVED lines=16> */
.L_x_19167:
[----:B------:R-:W-:Y:S05]  /*16220*/  BSYNC B3 ;  /* 0x0000000000037941 */ /* 0x000fea0003800000 */
.L_x_19166:
        /* <DEDUP_REMOVED lines=44> */
.L_x_19165:
[----:B------:R-:W-:Y:S05]  /*164f0*/  BSYNC B2 ;  /* 0x0000000000027941 */ /* 0x000fea0003800000 */
.L_x_19164:
        /* <DEDUP_REMOVED lines=9> */
.L_x_19160:
        /* <DEDUP_REMOVED lines=12> */
.L_x_19169:
[----:B------:R-:W-:Y:S02]  /*16650*/  IMAD.MOV.U32 R175, RZ, RZ, R186 ;  /* 0x000000ffffaf7224 */ /* 0x000fe400078e00ba */
.L_x_19170:
[----:B------:R-:W-:Y:S05]  /*16660*/  BSYNC B2 ;  /* 0x0000000000027941 */ /* 0x000fea0003800000 */
.L_x_19168:
        /* <DEDUP_REMOVED lines=16> */
.L_x_19174:
[----:B------:R-:W-:Y:S05]  /*16770*/  BSYNC B3 ;  /* 0x0000000000037941 */ /* 0x000fea0003800000 */
.L_x_19173:
        /* <DEDUP_REMOVED lines=44> */
.L_x_19172:
[----:B------:R-:W-:Y:S05]  /*16a40*/  BSYNC B2 ;  /* 0x0000000000027941 */ /* 0x000fea0003800000 */
.L_x_19171:
        /* <DEDUP_REMOVED lines=12> */
.L_x_19175:
        /* <DEDUP_REMOVED lines=12> */
.L_x_19178:
[----:B------:R-:W-:Y:S02]  /*16bd0*/  IMAD.MOV.U32 R175, RZ, RZ, R186 ;  /* 0x000000ffffaf7224 */ /* 0x000fe400078e00ba */
.L_x_19179:
[----:B------:R-:W-:Y:S05]  /*16be0*/  BSYNC B2 ;  /* 0x0000000000027941 */ /* 0x000fea0003800000 */
.L_x_19177:
        /* <DEDUP_REMOVED lines=16> */
.L_x_19183:
[----:B------:R-:W-:Y:S05]  /*16cf0*/  BSYNC B3 ;  /* 0x0000000000037941 */ /* 0x000fea0003800000 */
.L_x_19182:
        /* <DEDUP_REMOVED lines=44> */
.L_x_19181:
[----:B------:R-:W-:Y:S05]  /*16fc0*/  BSYNC B2 ;  /* 0x0000000000027941 */ /* 0x000fea0003800000 */
.L_x_19180:
        /* <DEDUP_REMOVED lines=9> */
.L_x_19176:
        /* <DEDUP_REMOVED lines=12> */
.L_x_19185:
[----:B------:R-:W-:Y:S02]  /*17120*/  MOV R175, R186 ;  /* 0x000000ba00af7202 */ /* 0x000fe40000000f00 */
.L_x_19186:
[----:B------:R-:W-:Y:S05]  /*17130*/  BSYNC B2 ;  /* 0x0000000000027941 */ /* 0x000fea0003800000 */
.L_x_19184:
        /* <DEDUP_REMOVED lines=16> */
.L_x_19190:
[----:B------:R-:W-:Y:S05]  /*17240*/  BSYNC B3 ;  /* 0x0000000000037941 */ /* 0x000fea0003800000 */
.L_x_19189:
        /* <DEDUP_REMOVED lines=44> */
.L_x_19188:
[----:B------:R-:W-:Y:S05]  /*17510*/  BSYNC B2 ;  /* 0x0000000000027941 */ /* 0x000fea0003800000 */
.L_x_19187:
        /* <DEDUP_REMOVED lines=12> */
.L_x_19191:
        /* <DEDUP_REMOVED lines=12> */
.L_x_19194:
[----:B------:R-:W-:Y:S02]  /*176a0*/  IMAD.MOV.U32 R175, RZ, RZ, R186 ;  /* 0x000000ffffaf7224 */ /* 0x000fe400078e00ba */
.L_x_19195:
[----:B------:R-:W-:Y:S05]  /*176b0*/  BSYNC B2 ;  /* 0x0000000000027941 */ /* 0x000fea0003800000 */
.L_x_19193:
        /* <DEDUP_REMOVED lines=16> */
.L_x_19199:
[----:B------:R-:W-:Y:S05]  /*177c0*/  BSYNC B3 ;  /* 0x0000000000037941 */ /* 0x000fea0003800000 */
.L_x_19198:
        /* <DEDUP_REMOVED lines=44> */
.L_x_19197:
[----:B------:R-:W-:Y:S05]  /*17a90*/  BSYNC B2 ;  /* 0x0000000000027941 */ /* 0x000fea0003800000 */
.L_x_19196:
        /* <DEDUP_REMOVED lines=9> */
.L_x_19192:
        /* <DEDUP_REMOVED lines=51> */
.L_x_19071:
[----:B------:R-:W-:Y:S05]  /*17e60*/  BSYNC B1 ;  /* 0x0000000000017941 */ /* 0x000fea0003800000 */
.L_x_19070:
        /* <DEDUP_REMOVED lines=40> */
.L_x_19212:
        /* <DEDUP_REMOVED lines=86> */
.L_x_19213:
        /* <DEDUP_REMOVED lines=28> */
[--C-:B------:R-:W-:Y:S02]  /*18810*/  FADD.FTZ R210, R158, -R202.reuse ;  /* 0x800000ca9ed27221 */ /* 0x100fe40000010000 */
[----:B------:R-:W-:Y:S02]  /*18820*/  FADD.FTZ R212, R159, -R202 ;  /* 0x800000ca9fd47221 */ /* 0x000fe40000010000 */
[C---:B------:R-:W-:Y:S02]  /*18830*/  FMUL.FTZ R205, R201.reuse, R206 ;  /* 0x000000cec9cd7220 */ /* 0x040fe40000410000 */
[----:B------:R-:W-:Y:S02]  /*18840*/  FMUL.FTZ R208, R201, R208 ;  /* 0x000000d0c9d07220 */ /* 0x000fe40000410000 */
[----:B-----5:R-:W-:Y:S02]  /*18850*/  FFMA.FTZ R172, R112, R177, R128 ;  /* 0x000000b170ac7223 */ /* 0x020fe40000010080 */
[----:B------:R-:W-:-:S02]  /*18860*/  FFMA.FTZ R173, R113, R178, R129 ;  /* 0x000000b271ad7223 */ /* 0x000fc40000010081 */
[----:B------:R-:W-:Y:S02]  /*18870*/  FFMA.FTZ R174, R114, R179, R130 ;  /* 0x000000b372ae7223 */ /* 0x000fe40000010082 */
[----:B------:R-:W-:Y:S01]  /*18880*/  FFMA.FTZ R175, R115, R204, R131 ;  /* 0x000000cc73af7223 */ /* 0x000fe20000010083 */
[----:B------:R-:W-:Y:S01]  /*18890*/  F2FP.PACK_AB R172, R173, R172 ;  /* 0x000000acadac723e */ /* 0x000fe200000000ff */
[C---:B------:R-:W-:Y:S02]  /*188a0*/  FMUL.FTZ R209, R201.reuse, R210 ;  /* 0x000000d2c9d17220 */ /* 0x040fe40000410000 */
[----:B------:R-:W-:Y:S01]  /*188b0*/  FMUL.FTZ R212, R201, R212 ;  /* 0x000000d4c9d47220 */ /* 0x000fe20000410000 */
[----:B------:R-:W-:Y:S01]  /*188c0*/  F2FP.PACK_AB R173, R175, R174 ;  /* 0x000000aeafad723e */ /* 0x000fe200000000ff */
[----:B------:R-:W-:Y:S02]  /*188d0*/  FFMA.FTZ R176, R108, R205, R124 ;  /* 0x000000cd6cb07223 */ /* 0x000fe4000001007c */
[----:B------:R-:W-:-:S02]  /*188e0*/  FFMA.FTZ R207, R109, R208, R125 ;  /* 0x000000d06dcf7223 */ /* 0x000fc4000001007d */
[----:B------:R-:W-:Y:S02]  /*188f0*/  FFMA.FTZ R206, R110, R209, R126 ;  /* 0x000000d16ece7223 */ /* 0x000fe4000001007e */
[----:B------:R-:W-:Y:S01]  /*18900*/  FFMA.FTZ R211, R111, R212, R127 ;  /* 0x000000d46fd37223 */ /* 0x000fe2000001007f */
[----:B------:R-:W-:Y:S01]  /*18910*/  F2FP.PACK_AB R174, R207, R176 ;  /* 0x000000b0cfae723e */ /* 0x000fe200000000ff */
[----:B------:R-:W-:Y:S01]  /*18920*/  FFMA.FTZ R207, R101, R208, R117 ;  /* 0x000000d065cf7223 */ /* 0x000fe20000010075 */
[----:B------:R-:W-:Y:S01]  /*18930*/  HFMA2.MMA R208, -RZ, RZ, 0, 9.5367431640625e-07 ;  /* 0x00000010ffd07435 */ /* 0x000fe200000001ff */
        /* <DEDUP_REMOVED lines=17> */
.L_x_19203:
[----:B------:R-:W-:Y:S05]  /*18a50*/  BSYNC B1 ;  /* 0x0000000000017941 */ /* 0x000fea0003800000 */
.L_x_19202:
        /* <DEDUP_REMOVED lines=49> */
.L_x_19205:
[----:B------:R-:W-:Y:S05]  /*18d70*/  BSYNC B1 ;  /* 0x0000000000017941 */ /* 0x000fea0003800000 */
.L_x_19204:
        /* <DEDUP_REMOVED lines=49> */
.L_x_19207:
[----:B------:R-:W-:Y:S05]  /*19090*/  BSYNC B1 ;  /* 0x0000000000017941 */ /* 0x000fea0003800000 */
.L_x_19206:
        /* <DEDUP_REMOVED lines=44> */
[----:B------:R-:W-:-:S04]  /*19360*/  IMAD.WIDE.U32 R204, R181, R202, c[0x0][0x208] ;  /* 0x00008200b5cc7625 */ /* 0x000fc800078e00ca */
[----:B------:R-:W-:Y:S01]  /*19370*/  IMAD.WIDE.U32 R206, R181, R202, c[0x0][0x210] ;  /* 0x00008400b5ce7625 */ /* 0x000fe200078e00ca */
[----:B------:R0:W-:Y:S04]  /*19380*/  STG.E.128 [R204.64], R172 ;  /* 0x000000accc007986 */ /* 0x0001e8000c101d06 */
[----:B------:R0:W-:Y:S02]  /*19390*/  STG.E.128 [R206.64], R176 ;  /* 0x000000b0ce007986 */ /* 0x0001e4000c101d06 */
.L_x_19209:
[----:B------:R-:W-:Y:S05]  /*193a0*/  BSYNC B1 ;  /* 0x0000000000017941 */ /* 0x000fea0003800000 */
.L_x_19208:
[----:B01----:R-:W-:-:S04]  /*193b0*/  IMAD.MOV.U32 R172, RZ, RZ, 0x4 ;  /* 0x00000004ffac7424 */ /* 0x003fc800078e00ff */
[----:B------:R-:W-:-:S05]  /*193c0*/  IMAD R187, R172, c[0x0][0x160], R187 ;  /* 0x00005800acbb7a24 */ /* 0x000fca00078e02bb */
[----:B------:R-:W-:-:S13]  /*193d0*/  ISETP.GE.AND P0, PT, R187, c[0x0][0x164], PT ;  /* 0x00005900bb007a0c */ /* 0x000fda0003f06270 */
[----:B-----5:R-:W-:Y:S01]  /*193e0*/  @P0 CALL.REL.NOINC `(.L_x_19210) ;  /* 0x0000001000000944 */ /* 0x020fe20003c00000 */
[----:B------:R-:W-:Y:S05]  /*193f0*/  BRA `(.L_x_19211) ;  /* 0xfffe7b5000007947 */ /* 0x000fea000383ffff */
.L_x_19210:
[----:B------:R-:W-:Y:S05]  /*19400*/  BSYNC B0 ;  /* 0x0000000000007941 */ /* 0x000fea0003800000 */
.L_x_18676:
[----:B------:R-:W-:Y:S05]  /*19410*/  EXIT ;  /* 0x000000000000794d */ /* 0x000fea0003800000 */
.L_x_19200:
[----:B------:R-:W-:Y:S01]  /*19420*/  IMAD.MOV.U32 R202, RZ, RZ, 0x1 ;  /* 0x00000001ffca7424 */ /* 0x000fe200078e00ff */
[----:B------:R-:W-:Y:S01]  /*19430*/  MOV R174, 0x19470 ;  /* 0x0001947000ae7802 */ /* 0x000fe20000000f00 */
[----:B------:R-:W-:Y:S02]  /*19440*/  IMAD.MOV.U32 R177, RZ, RZ, 0x1f ;  /* 0x0000001fffb17424 */ /* 0x000fe400078e00ff */
[----:B------:R-:W-:Y:S02]  /*19450*/  IMAD.MOV.U32 R204, RZ, RZ, -0x1 ;  /* 0xffffffffffcc7424 */ /* 0x000fe400078e00ff */
[----:B-----5:R-:W-:Y:S05]  /*19460*/  CALL.REL.NOINC `($__internal_60_$__cuda_sm70_shflsync_bfly_p) ;  /* 0x000007d000007944 */ /* 0x020fea0003c00000 */
[----:B-1----:R-:W-:Y:S01]  /*19470*/  MOV R172, R177 ;  /* 0x000000b100ac7202 */ /* 0x002fe20000000f00 */
[----:B0-----:R-:W-:Y:S05]  /*19480*/  BRA `(.L_x_19212) ;  /* 0xffffec6000007947 */ /* 0x001fea000383ffff */
.L_x_19201:
[----:B------:R-:W-:Y:S01]  /*19490*/  IMAD.MOV.U32 R202, RZ, RZ, 0x2 ;  /* 0x00000002ffca7424 */ /* 0x000fe200078e00ff */
[----:B------:R-:W-:Y:S01]  /*194a0*/  MOV R174, 0x194e0 ;  /* 0x000194e000ae7802 */ /* 0x000fe20000000f00 */
[----:B------:R-:W-:Y:S02]  /*194b0*/  IMAD.MOV.U32 R177, RZ, RZ, 0x1f ;  /* 0x0000001fffb17424 */ /* 0x000fe400078e00ff */
[----:B------:R-:W-:Y:S02]  /*194c0*/  IMAD.MOV.U32 R204, RZ, RZ, -0x1 ;  /* 0xffffffffffcc7424 */ /* 0x000fe400078e00ff */
[----:B-----5:R-:W-:Y:S05]  /*194d0*/  CALL.REL.NOINC `($__internal_60_$__cuda_sm70_shflsync_bfly_p) ;  /* 0x0000076000007944 */ /* 0x020fea0003c00000 */
[----:B01----:R-:W-:Y:S01]  /*194e0*/  FADD.FTZ R173, R173, R177 ;  /* 0x000000b1adad7221 */ /* 0x003fe20000010000 */
[----:B------:R-:W-:Y:S01]  /*194f0*/  MOV R174, 0x19540 ;  /* 0x0001954000ae7802 */ /* 0x000fe20000000f00 */
[----:B------:R-:W-:-:S02]  /*19500*/  IMAD.MOV.U32 R202, RZ, RZ, 0x4 ;  /* 0x00000004ffca7424 */ /* 0x000fc400078e00ff */
[----:B------:R-:W-:Y:S02]  /*19510*/  IMAD.MOV.U32 R177, RZ, RZ, 0x1f ;  /* 0x0000001fffb17424 */ /* 0x000fe400078e00ff */
[----:B------:R-:W-:Y:S02]  /*19520*/  IMAD.MOV.U32 R204, RZ, RZ, -0x1 ;  /* 0xffffffffffcc7424 */ /* 0x000fe400078e00ff */
[----:B------:R-:W-:Y:S05]  /*19530*/  CALL.REL.NOINC `($__internal_60_$__cuda_sm70_shflsync_bfly_p) ;  /* 0x0000070000007944 */ /* 0x000fea0003c00000 */
[----:B01----:R-:W-:Y:S01]  /*19540*/  FADD.FTZ R173, R173, R177 ;  /* 0x000000b1adad7221 */ /* 0x003fe20000010000 */
[----:B------:R-:W-:Y:S01]  /*19550*/  HFMA2.MMA R177, -RZ, RZ, 0, 1.847743988037109375e-06 ;  /* 0x0000001fffb17435 */ /* 0x000fe200000001ff */
[----:B------:R-:W-:Y:S01]  /*19560*/  IMAD.MOV.U32 R202, RZ, RZ, 0x8 ;  /* 0x00000008ffca7424 */ /* 0x000fe200078e00ff */
[----:B------:R-:W-:Y:S01]  /*19570*/  MOV R174, 0x195a0 ;  /* 0x000195a000ae7802 */ /* 0x000fe20000000f00 */
[----:B------:R-:W-:-:S03]  /*19580*/  IMAD.MOV.U32 R204, RZ, RZ, -0x1 ;  /* 0xffffffffffcc7424 */ /* 0x000fc600078e00ff */
[----:B------:R-:W-:Y:S05]  /*19590*/  CALL.REL.NOINC `($__internal_60_$__cuda_sm70_shflsync_bfly_p) ;  /* 0x000006a000007944 */ /* 0x000fea0003c00000 */
[----:B01----:R-:W-:Y:S01]  /*195a0*/  FADD.FTZ R173, R173, R177 ;  /* 0x000000b1adad7221 */ /* 0x003fe20000010000 */
[----:B------:R-:W-:Y:S01]  /*195b0*/  MOV R174, 0x19600 ;  /* 0x0001960000ae7802 */ /* 0x000fe20000000f00 */
[----:B------:R-:W-:Y:S02]  /*195c0*/  IMAD.MOV.U32 R202, RZ, RZ, 0x10 ;  /* 0x00000010ffca7424 */ /* 0x000fe400078e00ff */
[----:B------:R-:W-:-:S02]  /*195d0*/  IMAD.MOV.U32 R177, RZ, RZ, 0x1f ;  /* 0x0000001fffb17424 */ /* 0x000fc400078e00ff */
[----:B------:R-:W-:Y:S02]  /*195e0*/  IMAD.MOV.U32 R204, RZ, RZ, -0x1 ;  /* 0xffffffffffcc7424 */ /* 0x000fe400078e00ff */
[----:B------:R-:W-:Y:S05]  /*195f0*/  CALL.REL.NOINC `($__internal_60_$__cuda_sm70_shflsync_bfly_p) ;  /* 0x0000064000007944 */ /* 0x000fea0003c00000 */
        /* <DEDUP_REMOVED lines=73> */
[----:B------:R-:W-:Y:S05]  /*19a90*/  CALL.REL.NOINC `($__internal_60_$__cuda_sm70_shflsync_bfly_p) ;  /* 0x000001a000007944 */ /* 0x000fea0003c00000 */
[----:B01----:R-:W-:Y:S01]  /*19aa0*/  FADD.FTZ R173, R176, R177 ;  /* 0x000000b1b0ad7221 */ /* 0x003fe20000010000 */
[----:B------:R-:W-:Y:S01]  /*19ab0*/  MOV R174, 0x19b00 ;  /* 0x00019b0000ae7802 */ /* 0x000fe20000000f00 */
[----:B------:R-:W-:Y:S02]  /*19ac0*/  IMAD.MOV.U32 R202, RZ, RZ, 0x2 ;  /* 0x00000002ffca7424 */ /* 0x000fe400078e00ff */
[----:B------:R-:W-:Y:S02]  /*19ad0*/  IMAD.MOV.U32 R177, RZ, RZ, 0x1f ;  /* 0x0000001fffb17424 */ /* 0x000fe400078e00ff */
[----:B------:R-:W-:Y:S02]  /*19ae0*/  IMAD.MOV.U32 R204, RZ, RZ, -0x1 ;  /* 0xffffffffffcc7424 */ /* 0x000fe400078e00ff */
[----:B------:R-:W-:Y:S05]  /*19af0*/  CALL.REL.NOINC `($__internal_60_$__cuda_sm70_shflsync_bfly_p) ;  /* 0x0000014000007944 */ /* 0x000fea0003c00000 */
[----:B01----:R-:W-:Y:S01]  /*19b00*/  FADD.FTZ R173, R173, R177 ;  /* 0x000000b1adad7221 */ /* 0x003fe20000010000 */
[----:B------:R-:W-:Y:S01]  /*19b10*/  MOV R174, 0x19b60 ;  /* 0x00019b6000ae7802 */ /* 0x000fe20000000f00 */
[----:B------:R-:W-:Y:S02]  /*19b20*/  IMAD.MOV.U32 R202, RZ, RZ, 0x4 ;  /* 0x00000004ffca7424 */ /* 0x000fe400078e00ff */
[----:B------:R-:W-:-:S02]  /*19b30*/  IMAD.MOV.U32 R177, RZ, RZ, 0x1f ;  /* 0x0000001fffb17424 */ /* 0x000fc400078e00ff */
        /* <DEDUP_REMOVED lines=8> */
[----:B-1----:R-:W-:Y:S01]  /*19bc0*/  FADD.FTZ R178, R173, R177 ;  /* 0x000000b1adb27221 */ /* 0x002fe20000010000 */
[----:B------:R-:W-:Y:S01]  /*19bd0*/  MOV R174, 0x19c30 ;  /* 0x00019c3000ae7802 */ /* 0x000fe20000000f00 */
[----:B0-----:R-:W-:Y:S02]  /*19be0*/  IMAD.MOV.U32 R202, RZ, RZ, 0x10 ;  /* 0x00000010ffca7424 */ /* 0x001fe400078e00ff */
[----:B------:R-:W-:Y:S02]  /*19bf0*/  IMAD.MOV.U32 R177, RZ, RZ, 0x1f ;  /* 0x0000001fffb17424 */ /* 0x000fe400078e00ff */
[----:B------:R-:W-:-:S02]  /*19c00*/  IMAD.MOV.U32 R204, RZ, RZ, -0x1 ;  /* 0xffffffffffcc7424 */ /* 0x000fc400078e00ff */
[----:B------:R-:W-:Y:S02]  /*19c10*/  IMAD.MOV.U32 R173, RZ, RZ, R178 ;  /* 0x000000ffffad7224 */ /* 0x000fe400078e00b2 */
[----:B------:R-:W-:Y:S05]  /*19c20*/  CALL.REL.NOINC `($__internal_60_$__cuda_sm70_shflsync_bfly_p) ;  /* 0x0000001000007944 */ /* 0x000fea0003c00000 */
[----:B01----:R-:W-:Y:S05]  /*19c30*/  BRA `(.L_x_19213) ;  /* 0xffffea1000007947 */ /* 0x003fea000383ffff */
        .weak           $__internal_60_$__cuda_sm70_shflsync_bfly_p
        .type           $__internal_60_$__cuda_sm70_shflsync_bfly_p,@function
        .size           $__internal_60_$__cuda_sm70_shflsync_bfly_p,(.L_x_26550 - $__internal_60_$__cuda_sm70_shflsync_bfly_p)
$__internal_60_$__cuda_sm70_shflsync_bfly_p:
[----:B------:R-:W-:Y:S01]  /*19c40*/  IMAD.MOV.U32 R175, RZ, RZ, 0x0 ;  /* 0x00000000ffaf7424 */ /* 0x000fe200078e00ff */
[----:B------:R-:W-:Y:S04]  /*19c50*/  WARPSYNC R204 ;  /* 0x000000cc00007348 */ /* 0x000fe80003800000 */
[----:B------:R0:W1:Y:S01]  /*19c60*/  SHFL.BFLY PT, R177, R173, R202, R177 ;  /* 0x0c0000caadb17389 */ /* 0x00006200000e00b1 */
[----:B------:R-:W-:Y:S05]  /*19c70*/  RET.REL.NODEC R174 `(_ZN10layer_norm31ln_parallel_residual_fwd_kernelINS_13Kernel_traitsIf6__halffS2_fjLj1024ELj1ELj4ELj1ELj16ENS_18Kernel_traits_baseILj1024EfS2_fS2_fjLj128EEEEELb1ELb0ELb0EEEvNS_9FwdParamsE) ;  /* 0xfffe6380ae007950 */ /* 0x000fea0003c3ffff */
.L_x_19214:
        /* <DEDUP_REMOVED lines=16> */
.L_x_26550:


//--------------------- .text._ZN10layer_norm31ln_parallel_residual_fwd_kernelINS_13Kernel_traitsIf6__halffS2_fjLj1024ELj1ELj4ELj1ELj16ENS_18Kernel_traits_baseILj1024EfS2_fS2_fjLj128EEEEELb1ELb0ELb1EEEvNS_9FwdParamsE --------------------------
	.section	.text._ZN10layer_norm31ln_parallel_residual_fwd_kernelINS_13Kernel_traitsIf6__halffS2_fjLj1024ELj1ELj4ELj1ELj16ENS_18Kernel_traits_baseILj1024EfS2_fS2_fjLj128EEEEELb1ELb0ELb1EEEvNS_9FwdParamsE,"ax",@progbits
	.sectioninfo	@"SHI_REGISTERS=216"
	.align	128
        .global         _ZN10layer_norm31ln_parallel_residual_fwd_kernelINS_13Kernel_traitsIf6__halffS2_fjLj1024ELj1ELj4ELj1ELj16ENS_18Kernel_traits_baseILj1024EfS2_fS2_fjLj128EEEEELb1ELb0ELb1EEEvNS_9FwdParamsE
        .type           _ZN10layer_norm31ln_parallel_residual_fwd_kernelINS_13Kernel_traitsIf6__halffS2_fjLj1024ELj1ELj4ELj1ELj16ENS_18Kernel_traits_baseILj1024EfS2_fS2_fjLj128EEEEELb1ELb0ELb1EEEvNS_9FwdParamsE,@function
        .size           _ZN10layer_norm31ln_parallel_residual_fwd_kernelINS_13Kernel_traitsIf6__halffS2_fjLj1024ELj1ELj4ELj1ELj16ENS_18Kernel_traits_baseILj1024EfS2_fS2_fjLj128EEEEELb1ELb0ELb1EEEvNS_9FwdParamsE,(.L_x_26551 - _ZN10layer_norm31ln_parallel_residual_fwd_kernelINS_13Kernel_traitsIf6__halffS2_fjLj1024ELj1ELj4ELj1ELj16ENS_18Kernel_traits_baseILj1024EfS2_fS2_fjLj128EEEEELb1ELb0ELb1EEEvNS_9FwdParamsE)
        .other          _ZN10layer_norm31ln_parallel_residual_fwd_kernelINS_13Kernel_traitsIf6__halffS2_fjLj1024ELj1ELj4ELj1ELj16ENS_18Kernel_traits_baseILj1024EfS2_fS2_fjLj128EEEEELb1ELb0ELb1EEEvNS_9FwdParamsE,@"STO_CUDA_ENTRY STV_DEFAULT"
_ZN10layer_norm31ln_parallel_residual_fwd_kernelINS_13Kernel_traitsIf6__halffS2_fjLj1024ELj1ELj4ELj1ELj16ENS_18Kernel_traits_baseILj1024EfS2_fS2_fjLj128EEEEELb1ELb0ELb1EEEvNS_9FwdParamsE:
.text._ZN10layer_norm31ln_parallel_residual_fwd_kernelINS_13Kernel_traitsIf6__halffS2_fjLj1024ELj1ELj4ELj1ELj16ENS_18Kernel_traits_baseILj1024EfS2_fS2_fjLj128EEEEELb1ELb0ELb1EEEvNS_9FwdParamsE:
        /* <DEDUP_REMOVED lines=123> */
[----:B------:R-:W-:-:S03]  /*07b0*/  ISETP.NE.AND.EX P0, PT, RZ, c[0x0][0x224], PT, P0 ;  /* 0x00008900ff007a0c */ /* 0x000fc60003f05300 */
[----:B------:R-:W-:Y:S01]  /*07c0*/  IMAD.X R133, RZ, RZ, c[0x0][0x1b4], P2 ;  /* 0x00006d00ff857624 */ /* 0x000fe200010e06ff */
[----:B0-----:R-:W-:Y:S02]  /*07d0*/  LOP3.LUT R2, R60, 0x1f, RZ, 0xc0, !PT ;  /* 0x0000001f3c027812 */ /* 0x001fe400078ec0ff */
[----:B------:R-:W-:Y:S02]  /*07e0*/  CS2R R60, SRZ ;  /* 0x00000000003c7805 */ /* 0x000fe4000001ff00 */
[----:B------:R-:W-:-:S04]  /*07f0*/  SHF.L.U32 R134, R2, 0x5, RZ ;  /* 0x0000000502867819 */ /* 0x000fc800000006ff */
        /* <DEDUP_REMOVED lines=44> */
.L_x_19735:
        /* <DEDUP_REMOVED lines=31> */
.L_x_19217:
[----:B------:R-:W-:Y:S02]  /*0cb0*/  IMAD.MOV.U32 R152, RZ, RZ, R176 ;  /* 0x000000ffff987224 */ /* 0x000fe400078e00b0 */
.L_x_19218:
[----:B------:R-:W-:Y:S05]  /*0cc0*/  BSYNC B1 ;  /* 0x0000000000017941 */ /* 0x000fea0003800000 */
.L_x_19216:
        /* <DEDUP_REMOVED lines=16> */
.L_x_19222:
[----:B------:R-:W-:Y:S05]  /*0dd0*/  BSYNC B2 ;  /* 0x0000000000027941 */ /* 0x000fea0003800000 */
.L_x_19221:
        /* <DEDUP_REMOVED lines=44> */
.L_x_19220:
[----:B------:R-:W-:Y:S05]  /*10a0*/  BSYNC B1 ;  /* 0x0000000000017941 */ /* 0x000fea0003800000 */
.L_x_19219:
[----:B0-----:R-:W0:Y:S01]  /*10b0*/  I2F.U32 R133, R152 ;  /* 0x0000009800857306 */ /* 0x001e220000201000 */
        /* <DEDUP_REMOVED lines=16> */
.L_x_19223:
        /* <DEDUP_REMOVED lines=12> */
.L_x_19226:
[----:B------:R-:W-:Y:S02]  /*1280*/  IMAD.MOV.U32 R154, RZ, RZ, R176 ;  /* 0x000000ffff9a7224 */ /* 0x000fe400078e00b0 */
.L_x_19227:
[----:B------:R-:W-:Y:S05]  /*1290*/  BSYNC B1 ;  /* 0x0000000000017941 */ /* 0x000fea0003800000 */
.L_x_19225:
        /* <DEDUP_REMOVED lines=16> */
.L_x_19231:
[----:B------:R-:W-:Y:S05]  /*13a0*/  BSYNC B2 ;  /* 0x0000000000027941 */ /* 0x000fea0003800000 */
.L_x_19230:
        /* <DEDUP_REMOVED lines=42> */
[----:B------:R-:W-:Y:S02]  /*1650*/  LOP3.LUT R172, R179, UR26, R150, 0x96, !PT ;  /* 0x0000001ab3ac7c12 */ /* 0x000fe4000f8e9696 */
.L_x_19229:
[----:B------:R-:W-:Y:S05]  /*1660*/  BSYNC B1 ;  /* 0x0000000000017941 */ /* 0x000fea0003800000 */
.L_x_19228:
        /* <DEDUP_REMOVED lines=9> */
.L_x_19224:
        /* <DEDUP_REMOVED lines=12> */
.L_x_19233:
[----:B------:R-:W-:Y:S02]  /*17c0*/  MOV R154, R176 ;  /* 0x000000b0009a7202 */ /* 0x000fe40000000f00 */
.L_x_19234:
[----:B------:R-:W-:Y:S05]  /*17d0*/  BSYNC B1 ;  /* 0x0000000000017941 */ /* 0x000fea0003800000 */
.L_x_19232:
        /* <DEDUP_REMOVED lines=16> */
.L_x_19238:
[----:B------:R-:W-:Y:S05]  /*18e0*/  BSYNC B2 ;  /* 0x0000000000027941 */ /* 0x000fea0003800000 */
.L_x_19237:
        /* <DEDUP_REMOVED lines=44> */
.L_x_19236:
[----:B------:R-:W-:Y:S05]  /*1bb0*/  BSYNC B1 ;  /* 0x0000000000017941 */ /* 0x000fea0003800000 */
.L_x_19235:
        /* <DEDUP_REMOVED lines=14> */
.L_x_19239:
        /* <DEDUP_REMOVED lines=12> */
.L_x_19242:
[----:B------:R-:W-:Y:S02]  /*1d60*/  IMAD.MOV.U32 R144, RZ, RZ, R176 ;  /* 0x000000ffff907224 */ /* 0x000fe400078e00b0 */
.L_x_19243:
[----:B------:R-:W-:Y:S05]  /*1d70*/  BSYNC B1 ;  /* 0x0000000000017941 */ /* 0x000fea0003800000 */
.L_x_19241:
        /* <DEDUP_REMOVED lines=16> */
.L_x_19247:
[----:B------:R-:W-:Y:S05]  /*1e80*/  BSYNC B2 ;  /* 0x0000000000027941 */ /* 0x000fea0003800000 */
.L_x_19246:
        /* <DEDUP_REMOVED lines=44> */
.L_x_19245:
[----:B------:R-:W-:Y:S05]  /*2150*/  BSYNC B1 ;  /* 0x0000000000017941 */ /* 0x000fea0003800000 */
.L_x_19244:
        /* <DEDUP_REMOVED lines=9> */
.L_x_19240:
        /* <DEDUP_REMOVED lines=12> */
.L_x_19249:
[----:B------:R-:W-:Y:S02]  /*22b0*/  IMAD.MOV.U32 R154, RZ, RZ, R176 ;  /* 0x000000ffff9a7224 */ /* 0x000fe400078e00b0 */
.L_x_19250:
[----:B------:R-:W-:Y:S05]  /*22c0*/  BSYNC B1 ;  /* 0x0000000000017941 */ /* 0x000fea0003800000 */
.L_x_19248:
        /* <DEDUP_REMOVED lines=16> */
.L_x_19254:
[----:B------:R-:W-:Y:S05]  /*23d0*/  BSYNC B2 ;  /* 0x0000000000027941 */ /* 0x000fea0003800000 */
.L_x_19253:
        /* <DEDUP_REMOVED lines=44> */
.L_x_19252:
[----:B------:R-:W-:Y:S05]  /*26a0*/  BSYNC B1 ;  /* 0x0000000000017941 */ /* 0x000fea0003800000 */
.L_x_19251:
        /* <DEDUP_REMOVED lines=14> */
.L_x_19255:
        /* <DEDUP_REMOVED lines=12> */
.L_x_19258:
[----:B------:R-:W-:Y:S02]  /*2850*/  IMAD.MOV.U32 R156, RZ, RZ, R176 ;  /* 0x000000ffff9c7224 */ /* 0x000fe400078e00b0 */
.L_x_19259:
[----:B------:R-:W-:Y:S05]  /*2860*/  BSYNC B1 ;  /* 0x0000000000017941 */ /* 0x000fea0003800000 */
.L_x_19257:
        /* <DEDUP_REMOVED lines=16> */
.L_x_19263:
[----:B------:R-:W-:Y:S05]  /*2970*/  BSYNC B2 ;  /* 0x0000000000027941 */ /* 0x000fea0003800000 */
.L_x_19262:
        /* <DEDUP_REMOVED lines=44> */
.L_x_19261:
[----:B------:R-:W-:Y:S05]  /*2c40*/  BSYNC B1 ;  /* 0x0000000000017941 */ /* 0x000fea0003800000 */
.L_x_19260:
        /* <DEDUP_REMOVED lines=9> */
.L_x_19256:
        /* <DEDUP_REMOVED lines=12> */
.L_x_19265:
[----:B------:R-:W-:Y:S02]  /*2da0*/  IMAD.MOV.U32 R156, RZ, RZ, R176 ;  /* 0x000000ffff9c7224 */ /* 0x000fe400078e00b0 */
.L_x_19266:
[----:B------:R-:W-:Y:S05]  /*2db0*/  BSYNC B1 ;  /* 0x0000000000017941 */ /* 0x000fea0003800000 */
.L_x_19264:
        /* <DEDUP_REMOVED lines=16> */
.L_x_19270:
[----:B------:R-:W-:Y:S05]  /*2ec0*/  BSYNC B2 ;  /* 0x0000000000027941 */ /* 0x000fea0003800000 */
.L_x_19269:
[----:B------:R-:W-:Y:S01]  /*2ed0*/  IMAD.HI.U32 R144, R173, -0x326172a9, RZ ;  /* 0xcd9e8d57ad907827 */ /* 0x000fe200078e00ff */
[----:B------:R-:W-:-:S03]  /*2ee0*/  LOP3.LUT R148, R148, UR5, R177, 0x96, !PT ;  /* 0x0000000594947c12 */ /* 0x000fc6000f8e96b1 */
[----:B------:R-:W-:Y:S01]  /*2ef0*/  IMAD R3, R173, -0x326172a9, RZ ;  /* 0xcd9e8d57ad037824 */ /* 0x000fe200078e02ff */
[----:B------:R-:W-:Y:S01]  /*2f00*/  LOP3.LUT R144, R144, UR4, R175, 0x96, !PT ;  /* 0x0000000490907c12 */ /* 0x000fe2000f8e96af */
[----:B------:R-:W-:-:S04]  /*2f10*/  IMAD.WIDE.U32 R150, R148, -0x326172a9, RZ ;  /* 0xcd9e8d5794967825 */ /* 0x000fc800078e00ff */
[----:B------:R-:W-:Y:S01]  /*2f20*/  IMAD R135, R174, -0x2daee0ad, RZ ;  /* 0xd2511f53ae877824 */ /* 0x000fe200078e02ff */
[----:B------:R-:W-:Y:S01]  /*2f30*/  LOP3.LUT R3, R151, UR9, R3, 0x96, !PT ;  /* 0x0000000997037c12 */ /* 0x000fe2000f8e9603 */
[----:B------:R-:W-:Y:S01]  /*2f40*/  IMAD.WIDE.U32 R148, R144, -0x2daee0ad, RZ ;  /* 0xd2511f5390947825 */ /* 0x000fe200078e00ff */
[----:B------:R-:W-:-:S03]  /*2f50*/  MOV R144, RZ ;  /* 0x000000ff00907202 */ /* 0x000fc60000000f00 */
        /* <DEDUP_REMOVED lines=35> */
.L_x_19268:
[----:B------:R-:W-:Y:S05]  /*3190*/  BSYNC B1 ;  /* 0x0000000000017941 */ /* 0x000fea0003800000 */
.L_x_19267:
        /* <DEDUP_REMOVED lines=14> */
.L_x_19271:
        /* <DEDUP_REMOVED lines=12> */
.L_x_19274:
[----:B------:R-:W-:Y:S02]  /*3340*/  IMAD.MOV.U32 R154, RZ, RZ, R176 ;  /* 0x000000ffff9a7224 */ /* 0x000fe400078e00b0 */
.L_x_19275:
[----:B------:R-:W-:Y:S05]  /*3350*/  BSYNC B1 ;  /* 0x0000000000017941 */ /* 0x000fea0003800000 */
.L_x_19273:
        /* <DEDUP_REMOVED lines=16> */
.L_x_19279:
[----:B------:R-:W-:Y:S05]  /*3460*/  BSYNC B2 ;  /* 0x0000000000027941 */ /* 0x000fea0003800000 */
.L_x_19278:
        /* <DEDUP_REMOVED lines=44> */
.L_x_19277:
[----:B------:R-:W-:Y:S05]  /*3730*/  BSYNC B1 ;  /* 0x0000000000017941 */ /* 0x000fea0003800000 */
.L_x_19276:
        /* <DEDUP_REMOVED lines=9> */
.L_x_19272:
        /* <DEDUP_REMOVED lines=12> */
.L_x_19281:
[----:B------:R-:W-:Y:S02]  /*3890*/  IMAD.MOV.U32 R154, RZ, RZ, R176 ;  /* 0x000000ffff9a7224 */ /* 0x000fe400078e00b0 */
.L_x_19282:
[----:B------:R-:W-:Y:S05]  /*38a0*/  BSYNC B1 ;  /* 0x0000000000017941 */ /* 0x000fea0003800000 */
.L_x_19280:
        /* <DEDUP_REMOVED lines=16> */
.L_x_19286:
[----:B------:R-:W-:Y:S05]  /*39b0*/  BSYNC B2 ;  /* 0x0000000000027941 */ /* 0x000fea0003800000 */
.L_x_19285:
        /* <DEDUP_REMOVED lines=44> */
.L_x_19284:
[----:B------:R-:W-:Y:S05]  /*3c80*/  BSYNC B1 ;  /* 0x0000000000017941 */ /* 0x000fea0003800000 */
.L_x_19283:
        /* <DEDUP_REMOVED lines=12> */
.L_x_19287:
        /* <DEDUP_REMOVED lines=12> */
.L_x_19290:
[----:B------:R-:W-:Y:S02]  /*3e10*/  IMAD.MOV.U32 R156, RZ, RZ, R176 ;  /* 0x000000ffff9c7224 */ /* 0x000fe400078e00b0 */
.L_x_19291:
[----:B------:R-:W-:Y:S05]  /*3e20*/  BSYNC B1 ;  /* 0x0000000000017941 */ /* 0x000fea0003800000 */
.L_x_19289:
        /* <DEDUP_REMOVED lines=16> */
.L_x_19295:
[----:B------:R-:W-:Y:S05]  /*3f30*/  BSYNC B2 ;  /* 0x0000000000027941 */ /* 0x000fea0003800000 */
.L_x_19294:
        /* <DEDUP_REMOVED lines=44> */
.L_x_19293:
[----:B------:R-:W-:Y:S05]  /*4200*/  BSYNC B1 ;  /* 0x0000000000017941 */ /* 0x000fea0003800000 */
.L_x_19292:
        /* <DEDUP_REMOVED lines=9> */
.L_x_19288:
        /* <DEDUP_REMOVED lines=12> */
.L_x_19297:
[----:B------:R-:W-:Y:S02]  /*4360*/  IMAD.MOV.U32 R156, RZ, RZ, R176 ;  /* 0x000000ffff9c7224 */ /* 0x000fe400078e00b0 */
.L_x_19298:
[----:B------:R-:W-:Y:S05]  /*4370*/  BSYNC B1 ;  /* 0x0000000000017941 */ /* 0x000fea0003800000 */
.L_x_19296:
        /* <DEDUP_REMOVED lines=16> */
.L_x_19302:
[----:B------:R-:W-:Y:S05]  /*4480*/  BSYNC B2 ;  /* 0x0000000000027941 */ /* 0x000fea0003800000 */
.L_x_19301:
        /* <DEDUP_REMOVED lines=44> */
.L_x_19300:
[----:B------:R-:W-:Y:S05]  /*4750*/  BSYNC B1 ;  /* 0x0000000000017941 */ /* 0x000fea0003800000 */
.L_x_19299:
        /* <DEDUP_REMOVED lines=12> */
.L_x_19303:
        /* <DEDUP_REMOVED lines=12> */
.L_x_19306:
[----:B------:R-:W-:Y:S02]  /*48e0*/  MOV R156, R176 ;  /* 0x000000b0009c7202 */ /* 0x000fe40000000f00 */
.L_x_19307:
[----:B------:R-:W-:Y:S05]  /*48f0*/  BSYNC B1 ;  /* 0x0000000000017941 */ /* 0x000fea0003800000 */
.L_x_19305:
        /* <DEDUP_REMOVED lines=16> */
.L_x_19311:
[----:B------:R-:W-:Y:S05]  /*4a00*/  BSYNC B2 ;  /* 0x0000000000027941 */ /* 0x000fea0003800000 */
.L_x_19310:
        /* <DEDUP_REMOVED lines=44> */
.L_x_19309:
[----:B------:R-:W-:Y:S05]  /*4cd0*/  BSYNC B1 ;  /* 0x0000000000017941 */ /* 0x000fea0003800000 */
.L_x_19308:
        /* <DEDUP_REMOVED lines=9> */
.L_x_19304:
        /* <DEDUP_REMOVED lines=12> */
.L_x_19313:
[----:B------:R-:W-:Y:S02]  /*4e30*/  MOV R156, R176 ;  /* 0x000000b0009c7202 */ /* 0x000fe40000000f00 */
.L_x_19314:
[----:B------:R-:W-:Y:S05]  /*4e40*/  BSYNC B1 ;  /* 0x0000000000017941 */ /* 0x000fea0003800000 */
.L_x_19312:
        /* <DEDUP_REMOVED lines=16> */
.L_x_19318:
[----:B------:R-:W-:Y:S05]  /*4f50*/  BSYNC B2 ;  /* 0x0000000000027941 */ /* 0x000fea0003800000 */
.L_x_19317:
        /* <DEDUP_REMOVED lines=44> */
.L_x_19316:
[----:B------:R-:W-:Y:S05]  /*5220*/  BSYNC B1 ;  /* 0x0000000000017941 */ /* 0x000fea0003800000 */
.L_x_19315:
        /* <DEDUP_REMOVED lines=12> */
.L_x_19319:
        /* <DEDUP_REMOVED lines=12> */
.L_x_19322:
[----:B------:R-:W-:Y:S02]  /*53b0*/  IMAD.MOV.U32 R156, RZ, RZ, R176 ;  /* 0x000000ffff9c7224 */ /* 0x000fe400078e00b0 */
.L_x_19323:
[----:B------:R-:W-:Y:S05]  /*53c0*/  BSYNC B1 ;  /* 0x0000000000017941 */ /* 0x000fea0003800000 */
.L_x_19321:
        /* <DEDUP_REMOVED lines=16> */
.L_x_19327:
[----:B------:R-:W-:Y:S05]  /*54d0*/  BSYNC B2 ;  /* 0x0000000000027941 */ /* 0x000fea0003800000 */
.L_x_19326:
        /* <DEDUP_REMOVED lines=44> */
.L_x_19325:
[----:B------:R-:W-:Y:S05]  /*57a0*/  BSYNC B1 ;  /* 0x0000000000017941 */ /* 0x000fea0003800000 */
.L_x_19324:
        /* <DEDUP_REMOVED lines=9> */
.L_x_19320:
        /* <DEDUP_REMOVED lines=12> */
.L_x_19329:
[----:B------:R-:W-:Y:S02]  /*5900*/  IMAD.MOV.U32 R156, RZ, RZ, R176 ;  /* 0x000000ffff9c7224 */ /* 0x000fe400078e00b0 */
.L_x_19330:
[----:B------:R-:W-:Y:S05]  /*5910*/  BSYNC B1 ;  /* 0x0000000000017941 */ /* 0x000fea0003800000 */
.L_x_19328:
        /* <DEDUP_REMOVED lines=16> */
.L_x_19334:
[----:B------:R-:W-:Y:S05]  /*5a20*/  BSYNC B2 ;  /* 0x0000000000027941 */ /* 0x000fea0003800000 */
.L_x_19333:
        /* <DEDUP_REMOVED lines=44> */
.L_x_19332:
[----:B------:R-:W-:Y:S05]  /*5cf0*/  BSYNC B1 ;  /* 0x0000000000017941 */ /* 0x000fea0003800000 */
.L_x_19331:
        /* <DEDUP_REMOVED lines=12> */
.L_x_19335:
        /* <DEDUP_REMOVED lines=12> */
.L_x_19338:
[----:B------:R-:W-:Y:S02]  /*5e80*/  IMAD.MOV.U32 R157, RZ, RZ, R176 ;  /* 0x000000ffff9d7224 */ /* 0x000fe400078e00b0 */
.L_x_19339:
[----:B------:R-:W-:Y:S05]  /*5e90*/  BSYNC B1 ;  /* 0x0000000000017941 */ /* 0x000fea0003800000 */
.L_x_19337:
        /* <DEDUP_REMOVED lines=18> */
.L_x_19343:
[----:B------:R-:W-:Y:S05]  /*5fc0*/  BSYNC B2 ;  /* 0x0000000000027941 */ /* 0x000fea0003800000 */
.L_x_19342:
        /* <DEDUP_REMOVED lines=44> */
.L_x_19341:
[----:B------:R-:W-:Y:S05]  /*6290*/  BSYNC B1 ;  /* 0x0000000000017941 */ /* 0x000fea0003800000 */
.L_x_19340:
        /* <DEDUP_REMOVED lines=9> */
.L_x_19336:
[----:B------:R-:W-:Y:S01]  /*6330*/  P2R R152, PR, RZ, 0x2 ;  /* 0x00000002ff987803 */ /* 0x000fe20000000000 */
[----:B------:R-:W-:Y:S01]  /*6340*/  IMAD.MOV.U32 R196, RZ, RZ, 0x20 ;  /* 0x00000020ffc47424 */ /* 0x000fe200078e00ff */
[C---:B------:R-:W-:Y:S01]  /*6350*/  LOP3.LUT P1, RZ, R197.reuse, 0x2, RZ, 0xc0, !PT ;  /* 0x00000002c5ff7812 */ /* 0x040fe2000782c0ff */
[----:B------:R-:W-:Y:S01]  /*6360*/  IMAD.MOV.U32 R198, RZ, RZ, 0x8 ;  /* 0x00000008ffc67424 */ /* 0x000fe200078e00ff */
        /* <DEDUP_REMOVED lines=18> */
[C---:B------:R-:W-:Y:S01]  /*6490*/  IADD3 R157, R187.reuse, 0x20, RZ ;  /* 0x00000020bb9d7810 */ /* 0x040fe20007ffe0ff */
[----:B------:R-:W-:Y:S01]  /*64a0*/  IMAD.WIDE.U32 R148, R187, R196, c[0x0][0x188] ;  /* 0x00006200bb947625 */ /* 0x000fe200078e00c4 */
[----:B------:R-:W-:-:S02]  /*64b0*/  LOP3.LUT R150, R154, R150, R152, 0xfe, !PT ;  /* 0x000000969a967212 */ /* 0x000fc400078efe98 */
[----:B------:R-:W-:Y:S01]  /*64c0*/  LOP3.LUT R153, R155, R159, R153, 0xfe, !PT ;  /* 0x0000009f9b997212 */ /* 0x000fe200078efe99 */
[----:B------:R-:W-:Y:S01]  /*64d0*/  @P0 IMAD.WIDE.U32 R160, R157, R196, c[0x0][0x180] ;  /* 0x000060009da00625 */ /* 0x000fe200078e00c4 */
[----:B------:R-:W-:Y:S01]  /*64e0*/  LOP3.LUT R152, R150, R151, RZ, 0xfc, !PT ;  /* 0x0000009796987212 */ /* 0x000fe200078efcff */
[----:B------:R0:W-:Y:S02]  /*64f0*/  STG.E.128 [R148.64], R132 ;  /* 0x0000008494007986 */ /* 0x0001e4000c101d06 */
[----:B------:R-:W-:Y:S02]  /*6500*/  IMAD.WIDE.U32 R150, R187, R198, c[0x0][0x190] ;  /* 0x00006400bb967625 */ /* 0x000fe400078e00c6 */
[----:B------:R0:W-:Y:S02]  /*6510*/  STG.E.128 [R148.64+0x10], R144 ;  /* 0x0000109094007986 */ /* 0x0001e4000c101d06 */
[CC--:B------:R-:W-:Y:S02]  /*6520*/  @P6 IMAD.WIDE.U32 R158, R157.reuse, R164.reuse, c[0x0][0x178] ;  /* 0x00005e009d9e6625 */ /* 0x0c0fe400078e00a4 */
[----:B------:R0:W-:Y:S02]  /*6530*/  STG.E.64 [R150.64], R152 ;  /* 0x0000009896007986 */ /* 0x0001e4000c101b06 */
[----:B------:R-:W-:Y:S01]  /*6540*/  IMAD.WIDE.U32 R154, R157, R164, c[0x0][0x170] ;  /* 0x00005c009d9a7625 */ /* 0x000fe200078e00a4 */
        /* <DEDUP_REMOVED lines=20> */
.L_x_19344:
        /* <DEDUP_REMOVED lines=16> */
.L_x_19346:
[----:B-1----:R-:W-:Y:S02]  /*6790*/  IMAD.MOV.U32 R162, RZ, RZ, R176 ;  /* 0x000000ffffa27224 */ /* 0x002fe400078e00b0 */
.L_x_19347:
[----:B------:R-:W-:Y:S05]  /*67a0*/  BSYNC B1 ;  /* 0x0000000000017941 */ /* 0x000fea0003800000 */
.L_x_19345:
        /* <DEDUP_REMOVED lines=16> */
.L_x_19351:
[----:B------:R-:W-:Y:S05]  /*68b0*/  BSYNC B2 ;  /* 0x0000000000027941 */ /* 0x000fea0003800000 */
.L_x_19350:
        /* <DEDUP_REMOVED lines=44> */
.L_x_19349:
[----:B------:R-:W-:Y:S05]  /*6b80*/  BSYNC B1 ;  /* 0x0000000000017941 */ /* 0x000fea0003800000 */
.L_x_19348:
        /* <DEDUP_REMOVED lines=14> */
.L_x_19352:
        /* <DEDUP_REMOVED lines=12> */
.L_x_19355:
[----:B------:R-:W-:Y:S02]  /*6d30*/  IMAD.MOV.U32 R156, RZ, RZ, R176 ;  /* 0x000000ffff9c7224 */ /* 0x000fe400078e00b0 */
.L_x_19356:
[----:B------:R-:W-:Y:S05]  /*6d40*/  BSYNC B1 ;  /* 0x0000000000017941 */ /* 0x000fea0003800000 */
.L_x_19354:
        /* <DEDUP_REMOVED lines=16> */
.L_x_19360:
[----:B------:R-:W-:Y:S05]  /*6e50*/  BSYNC B2 ;  /* 0x0000000000027941 */ /* 0x000fea0003800000 */
.L_x_19359:
        /* <DEDUP_REMOVED lines=43> */
.L_x_19358:
[----:B------:R-:W-:Y:S05]  /*7110*/  BSYNC B1 ;  /* 0x0000000000017941 */ /* 0x000fea0003800000 */
.L_x_19357:
        /* <DEDUP_REMOVED lines=9> */
.L_x_19353:
        /* <DEDUP_REMOVED lines=12> */
.L_x_19362:
[----:B------:R-:W-:Y:S02]  /*7270*/  IMAD.MOV.U32 R156, RZ, RZ, R176 ;  /* 0x000000ffff9c7224 */ /* 0x000fe400078e00b0 */
.L_x_19363:
[----:B------:R-:W-:Y:S05]  /*7280*/  BSYNC B1 ;  /* 0x0000000000017941 */ /* 0x000fea0003800000 */
.L_x_19361:
        /* <DEDUP_REMOVED lines=16> */
.L_x_19367:
[----:B------:R-:W-:Y:S05]  /*7390*/  BSYNC B2 ;  /* 0x0000000000027941 */ /* 0x000fea0003800000 */
.L_x_19366:
        /* <DEDUP_REMOVED lines=44> */
.L_x_19365:
[----:B------:R-:W-:Y:S05]  /*7660*/  BSYNC B1 ;  /* 0x0000000000017941 */ /* 0x000fea0003800000 */
.L_x_19364:
        /* <DEDUP_REMOVED lines=14> */
.L_x_19368:
        /* <DEDUP_REMOVED lines=12> */
.L_x_19371:
[----:B------:R-:W-:Y:S02]  /*7810*/  MOV R152, R176 ;  /* 0x000000b000987202 */ /* 0x000fe40000000f00 */
.L_x_19372:
[----:B------:R-:W-:Y:S05]  /*7820*/  BSYNC B1 ;  /* 0x0000000000017941 */ /* 0x000fea0003800000 */
.L_x_19370:
        /* <DEDUP_REMOVED lines=16> */
.L_x_19376:
[----:B------:R-:W-:Y:S05]  /*7930*/  BSYNC B2 ;  /* 0x0000000000027941 */ /* 0x000fea0003800000 */
.L_x_19375:
        /* <DEDUP_REMOVED lines=44> */
.L_x_19374:
[----:B------:R-:W-:Y:S05]  /*7c00*/  BSYNC B1 ;  /* 0x0000000000017941 */ /* 0x000fea0003800000 */
.L_x_19373:
        /* <DEDUP_REMOVED lines=9> */
.L_x_19369:
        /* <DEDUP_REMOVED lines=12> */
.L_x_19378:
[----:B------:R-:W-:Y:S02]  /*7d60*/  MOV R152, R176 ;  /* 0x000000b000987202 */ /* 0x000fe40000000f00 */
.L_x_19379:
[----:B------:R-:W-:Y:S05]  /*7d70*/  BSYNC B1 ;  /* 0x0000000000017941 */ /* 0x000fea0003800000 */
.L_x_19377:
        /* <DEDUP_REMOVED lines=16> */
.L_x_19383:
[----:B------:R-:W-:Y:S05]  /*7e80*/  BSYNC B2 ;  /* 0x0000000000027941 */ /* 0x000fea0003800000 */
.L_x_19382:
        /* <DEDUP_REMOVED lines=44> */
.L_x_19381:
[----:B------:R-:W-:Y:S05]  /*8150*/  BSYNC B1 ;  /* 0x0000000000017941 */ /* 0x000fea0003800000 */
.L_x_19380:
        /* <DEDUP_REMOVED lines=14> */
.L_x_19384:
        /* <DEDUP_REMOVED lines=12> */
.L_x_19387:
[----:B------:R-:W-:Y:S02]  /*8300*/  IMAD.MOV.U32 R156, RZ, RZ, R176 ;  /* 0x000000ffff9c7224 */ /* 0x000fe400078e00b0 */
.L_x_19388:
[----:B------:R-:W-:Y:S05]  /*8310*/  BSYNC B1 ;  /* 0x0000000000017941 */ /* 0x000fea0003800000 */
.L_x_19386:
        /* <DEDUP_REMOVED lines=16> */
.L_x_19392:
[----:B------:R-:W-:Y:S05]  /*8420*/  BSYNC B2 ;  /* 0x0000000000027941 */ /* 0x000fea0003800000 */
.L_x_19391:
        /* <DEDUP_REMOVED lines=44> */
.L_x_19390:
[----:B------:R-:W-:Y:S05]  /*86f0*/  BSYNC B1 ;  /* 0x0000000000017941 */ /* 0x000fea0003800000 */
.L_x_19389:
        /* <DEDUP_REMOVED lines=9> */
.L_x_19385:
        /* <DEDUP_REMOVED lines=12> */
.L_x_19394:
[----:B------:R-:W-:Y:S02]  /*8850*/  IMAD.MOV.U32 R165, RZ, RZ, R176 ;  /* 0x000000ffffa57224 */ /* 0x000fe400078e00b0 */
.L_x_19395:
[----:B------:R-:W-:Y:S05]  /*8860*/  BSYNC B1 ;  /* 0x0000000000017941 */ /* 0x000fea0003800000 */
.L_x_19393:
        /* <DEDUP_REMOVED lines=16> */
.L_x_19399:
[----:B------:R-:W-:Y:S05]  /*8970*/  BSYNC B2 ;  /* 0x0000000000027941 */ /* 0x000fea0003800000 */
.L_x_19398:
        /* <DEDUP_REMOVED lines=44> */
.L_x_19397:
[----:B------:R-:W-:Y:S05]  /*8c40*/  BSYNC B1 ;  /* 0x0000000000017941 */ /* 0x000fea0003800000 */
.L_x_19396:
        /* <DEDUP_REMOVED lines=14> */
.L_x_19400:
        /* <DEDUP_REMOVED lines=12> */
.L_x_19403:
[----:B------:R-:W-:Y:S02]  /*8df0*/  IMAD.MOV.U32 R165, RZ, RZ, R176 ;  /* 0x000000ffffa57224 */ /* 0x000fe400078e00b0 */
.L_x_19404:
[----:B------:R-:W-:Y:S05]  /*8e00*/  BSYNC B1 ;  /* 0x0000000000017941 */ /* 0x000fea0003800000 */
.L_x_19402:
        /* <DEDUP_REMOVED lines=16> */
.L_x_19408:
[----:B------:R-:W-:Y:S05]  /*8f10*/  BSYNC B2 ;  /* 0x0000000000027941 */ /* 0x000fea0003800000 */
.L_x_19407:
        /* <DEDUP_REMOVED lines=44> */
.L_x_19406:
[----:B------:R-:W-:Y:S05]  /*91e0*/  BSYNC B1 ;  /* 0x0000000000017941 */ /* 0x000fea0003800000 */
.L_x_19405:
        /* <DEDUP_REMOVED lines=9> */
.L_x_19401:
        /* <DEDUP_REMOVED lines=12> */
.L_x_19410:
[----:B------:R-:W-:Y:S02]  /*9340*/  IMAD.MOV.U32 R156, RZ, RZ, R176 ;  /* 0x000000ffff9c7224 */ /* 0x000fe400078e00b0 */
.L_x_19411:
[----:B------:R-:W-:Y:S05]  /*9350*/  BSYNC B1 ;  /* 0x0000000000017941 */ /* 0x000fea0003800000 */
.L_x_19409:
        /* <DEDUP_REMOVED lines=16> */
.L_x_19415:
[----:B------:R-:W-:Y:S05]  /*9460*/  BSYNC B2 ;  /* 0x0000000000027941 */ /* 0x000fea0003800000 */
.L_x_19414:
        /* <DEDUP_REMOVED lines=44> */
.L_x_19413:
[----:B------:R-:W-:Y:S05]  /*9730*/  BSYNC B1 ;  /* 0x0000000000017941 */ /* 0x000fea0003800000 */
.L_x_19412:
        /* <DEDUP_REMOVED lines=12> */
.L_x_19416:
        /* <DEDUP_REMOVED lines=12> */
.L_x_19419:
[----:B------:R-:W-:Y:S02]  /*98c0*/  IMAD.MOV.U32 R165, RZ, RZ, R176 ;  /* 0x000000ffffa57224 */ /* 0x000fe400078e00b0 */
.L_x_19420:
[----:B------:R-:W-:Y:S05]  /*98d0*/  BSYNC B1 ;  /* 0x0000000000017941 */ /* 0x000fea0003800000 */
.L_x_19418:
        /* <DEDUP_REMOVED lines=16> */
.L_x_19424:
[----:B------:R-:W-:Y:S05]  /*99e0*/  BSYNC B2 ;  /* 0x0000000000027941 */ /* 0x000fea0003800000 */
.L_x_19423:
        /* <DEDUP_REMOVED lines=44> */
.L_x_19422:
[----:B------:R-:W-:Y:S05]  /*9cb0*/  BSYNC B1 ;  /* 0x0000000000017941 */ /* 0x000fea0003800000 */
.L_x_19421:
        /* <DEDUP_REMOVED lines=9> */
.L_x_19417:
        /* <DEDUP_REMOVED lines=12> */
.L_x_19426:
[----:B------:R-:W-:Y:S02]  /*9e10*/  IMAD.MOV.U32 R165, RZ, RZ, R176 ;  /* 0x000000ffffa57224 */ /* 0x000fe400078e00b0 */
.L_x_19427:
[----:B------:R-:W-:Y:S05]  /*9e20*/  BSYNC B1 ;  /* 0x0000000000017941 */ /* 0x000fea0003800000 */
.L_x_19425:
        /* <DEDUP_REMOVED lines=16> */
.L_x_19431:
[----:B------:R-:W-:Y:S05]  /*9f30*/  BSYNC B2 ;  /* 0x0000000000027941 */ /* 0x000fea0003800000 */
.L_x_19430:
        /* <DEDUP_REMOVED lines=44> */
.L_x_19429:
[----:B------:R-:W-:Y:S05]  /*a200*/  BSYNC B1 ;  /* 0x0000000000017941 */ /* 0x000fea0003800000 */
.L_x_19428:
        /* <DEDUP_REMOVED lines=12> */
.L_x_19432:
        /* <DEDUP_REMOVED lines=12> */
.L_x_19435:
[----:B------:R-:W-:Y:S02]  /*a390*/  IMAD.MOV.U32 R156, RZ, RZ, R176 ;  /* 0x000000ffff9c7224 */ /* 0x000fe400078e00b0 */
.L_x_19436:
[----:B------:R-:W-:Y:S05]  /*a3a0*/  BSYNC B1 ;  /* 0x0000000000017941 */ /* 0x000fea0003800000 */
.L_x_19434:
        /* <DEDUP_REMOVED lines=16> */
.L_x_19440:
[----:B------:R-:W-:Y:S05]  /*a4b0*/  BSYNC B2 ;  /* 0x0000000000027941 */ /* 0x000fea0003800000 */
.L_x_19439:
        /* <DEDUP_REMOVED lines=44> */
.L_x_19438:
[----:B------:R-:W-:Y:S05]  /*a780*/  BSYNC B1 ;  /* 0x0000000000017941 */ /* 0x000fea0003800000 */
.L_x_19437:
        /* <DEDUP_REMOVED lines=9> */
.L_x_19433:
        /* <DEDUP_REMOVED lines=12> */
.L_x_19442:
[----:B------:R-:W-:Y:S02]  /*a8e0*/  IMAD.MOV.U32 R165, RZ, RZ, R176 ;  /* 0x000000ffffa57224 */ /* 0x000fe400078e00b0 */
.L_x_19443:
[----:B------:R-:W-:Y:S05]  /*a8f0*/  BSYNC B1 ;  /* 0x0000000000017941 */ /* 0x000fea0003800000 */
.L_x_19441:
        /* <DEDUP_REMOVED lines=16> */
.L_x_19447:
[----:B------:R-:W-:Y:S05]  /*aa00*/  BSYNC B2 ;  /* 0x0000000000027941 */ /* 0x000fea0003800000 */
.L_x_19446:
        /* <DEDUP_REMOVED lines=44> */
.L_x_19445:
[----:B------:R-:W-:Y:S05]  /*acd0*/  BSYNC B1 ;  /* 0x0000000000017941 */ /* 0x000fea0003800000 */
.L_x_19444:
        /* <DEDUP_REMOVED lines=12> */
.L_x_19448:
        /* <DEDUP_REMOVED lines=12> */
.L_x_19451:
[----:B------:R-:W-:Y:S02]  /*ae60*/  MOV R165, R176 ;  /* 0x000000b000a57202 */ /* 0x000fe40000000f00 */
.L_x_19452:
[----:B------:R-:W-:Y:S05]  /*ae70*/  BSYNC B1 ;  /* 0x0000000000017941 */ /* 0x000fea0003800000 */
.L_x_19450:
        /* <DEDUP_REMOVED lines=16> */
.L_x_19456:
[----:B------:R-:W-:Y:S05]  /*af80*/  BSYNC B2 ;  /* 0x0000000000027941 */ /* 0x000fea0003800000 */
.L_x_19455:
        /* <DEDUP_REMOVED lines=44> */
.L_x_19454:
[----:B------:R-:W-:Y:S05]  /*b250*/  BSYNC B1 ;  /* 0x0000000000017941 */ /* 0x000fea0003800000 */
.L_x_19453:
        /* <DEDUP_REMOVED lines=9> */
.L_x_19449:
        /* <DEDUP_REMOVED lines=12> */
.L_x_19458:
[----:B------:R-:W-:Y:S02]  /*b3b0*/  MOV R165, R176 ;  /* 0x000000b000a57202 */ /* 0x000fe40000000f00 */
.L_x_19459:
[----:B------:R-:W-:Y:S05]  /*b3c0*/  BSYNC B1 ;  /* 0x0000000000017941 */ /* 0x000fea0003800000 */
.L_x_19457:
        /* <DEDUP_REMOVED lines=16> */
.L_x_19463:
[----:B------:R-:W-:Y:S05]  /*b4d0*/  BSYNC B2 ;  /* 0x0000000000027941 */ /* 0x000fea0003800000 */
.L_x_19462:
        /* <DEDUP_REMOVED lines=44> */
.L_x_19461:
[----:B------:R-:W-:Y:S05]  /*b7a0*/  BSYNC B1 ;  /* 0x0000000000017941 */ /* 0x000fea0003800000 */
.L_x_19460:
        /* <DEDUP_REMOVED lines=12> */
.L_x_19464:
        /* <DEDUP_REMOVED lines=12> */
.L_x_19467:
[----:B------:R-:W-:Y:S02]  /*b930*/  IMAD.MOV.U32 R165, RZ, RZ, R176 ;  /* 0x000000ffffa57224 */ /* 0x000fe400078e00b0 */
.L_x_19468:
[----:B------:R-:W-:Y:S05]  /*b940*/  BSYNC B1 ;  /* 0x0000000000017941 */ /* 0x000fea0003800000 */
.L_x_19466:
        /* <DEDUP_REMOVED lines=18> */
.L_x_19472:
[----:B------:R-:W-:Y:S05]  /*ba70*/  BSYNC B2 ;  /* 0x0000000000027941 */ /* 0x000fea0003800000 */
.L_x_19471:
        /* <DEDUP_REMOVED lines=44> */
.L_x_19470:
[----:B------:R-:W-:Y:S05]  /*bd40*/  BSYNC B1 ;  /* 0x0000000000017941 */ /* 0x000fea0003800000 */
.L_x_19469:
        /* <DEDUP_REMOVED lines=9> */
.L_x_19465:
        /* <DEDUP_REMOVED lines=52> */
.L_x_19473:
        /* <DEDUP_REMOVED lines=16> */
.L_x_19475:
[----:B-1----:R-:W-:Y:S02]  /*c220*/  IMAD.MOV.U32 R170, RZ, RZ, R176 ;  /* 0x000000ffffaa7224 */ /* 0x002fe400078e00b0 */
.L_x_19476:
[----:B------:R-:W-:Y:S05]  /*c230*/  BSYNC B1 ;  /* 0x0000000000017941 */ /* 0x000fea0003800000 */
.L_x_19474:
        /* <DEDUP_REMOVED lines=16> */
.L_x_19480:
[----:B------:R-:W-:Y:S05]  /*c340*/  BSYNC B2 ;  /* 0x0000000000027941 */ /* 0x000fea0003800000 */
.L_x_19479:
        /* <DEDUP_REMOVED lines=44> */
.L_x_19478:
[----:B------:R-:W-:Y:S05]  /*c610*/  BSYNC B1 ;  /* 0x0000000000017941 */ /* 0x000fea0003800000 */
.L_x_19477:
        /* <DEDUP_REMOVED lines=14> */
.L_x_19481:
        /* <DEDUP_REMOVED lines=12> */
.L_x_19484:
[----:B------:R-:W-:Y:S02]  /*c7c0*/  MOV R192, R176 ;  /* 0x000000b000c07202 */ /* 0x000fe40000000f00 */
.L_x_19485:
[----:B------:R-:W-:Y:S05]  /*c7d0*/  BSYNC B1 ;  /* 0x0000000000017941 */ /* 0x000fea0003800000 */
.L_x_19483:
        /* <DEDUP_REMOVED lines=16> */
.L_x_19489:
[----:B------:R-:W-:Y:S05]  /*c8e0*/  BSYNC B2 ;  /* 0x0000000000027941 */ /* 0x000fea0003800000 */
.L_x_19488:
        /* <DEDUP_REMOVED lines=43> */
.L_x_19487:
[----:B------:R-:W-:Y:S05]  /*cba0*/  BSYNC B1 ;  /* 0x0000000000017941 */ /* 0x000fea0003800000 */
.L_x_19486:
        /* <DEDUP_REMOVED lines=9> */
.L_x_19482:
        /* <DEDUP_REMOVED lines=12> */
.L_x_19491:
[----:B------:R-:W-:Y:S02]  /*cd00*/  IMAD.MOV.U32 R192, RZ, RZ, R176 ;  /* 0x000000ffffc07224 */ /* 0x000fe400078e00b0 */
.L_x_19492:
[----:B------:R-:W-:Y:S05]  /*cd10*/  BSYNC B1 ;  /* 0x0000000000017941 */ /* 0x000fea0003800000 */
.L_x_19490:
        /* <DEDUP_REMOVED lines=16> */
.L_x_19496:
[----:B------:R-:W-:Y:S05]  /*ce20*/  BSYNC B2 ;  /* 0x0000000000027941 */ /* 0x000fea0003800000 */
.L_x_19495:
        /* <DEDUP_REMOVED lines=44> */
.L_x_19494:
[----:B------:R-:W-:Y:S05]  /*d0f0*/  BSYNC B1 ;  /* 0x0000000000017941 */ /* 0x000fea0003800000 */
.L_x_19493:
        /* <DEDUP_REMOVED lines=14> */
.L_x_19497:
        /* <DEDUP_REMOVED lines=12> */
.L_x_19500:
[----:B------:R-:W-:Y:S02]  /*d2a0*/  IMAD.MOV.U32 R160, RZ, RZ, R176 ;  /* 0x000000ffffa07224 */ /* 0x000fe400078e00b0 */
.L_x_19501:
[----:B------:R-:W-:Y:S05]  /*d2b0*/  BSYNC B1 ;  /* 0x0000000000017941 */ /* 0x000fea0003800000 */
.L_x_19499:
        /* <DEDUP_REMOVED lines=16> */
.L_x_19505:
[----:B------:R-:W-:Y:S05]  /*d3c0*/  BSYNC B2 ;  /* 0x0000000000027941 */ /* 0x000fea0003800000 */
.L_x_19504:
        /* <DEDUP_REMOVED lines=44> */
.L_x_19503:
[----:B------:R-:W-:Y:S05]  /*d690*/  BSYNC B1 ;  /* 0x0000000000017941 */ /* 0x000fea0003800000 */
.L_x_19502:
        /* <DEDUP_REMOVED lines=9> */
.L_x_19498:
        /* <DEDUP_REMOVED lines=12> */
.L_x_19507:
[----:B------:R-:W-:Y:S02]  /*d7f0*/  IMAD.MOV.U32 R160, RZ, RZ, R176 ;  /* 0x000000ffffa07224 */ /* 0x000fe400078e00b0 */
.L_x_19508:
[----:B------:R-:W-:Y:S05]  /*d800*/  BSYNC B1 ;  /* 0x0000000000017941 */ /* 0x000fea0003800000 */
.L_x_19506:
        /* <DEDUP_REMOVED lines=16> */
.L_x_19512:
[----:B------:R-:W-:Y:S05]  /*d910*/  BSYNC B2 ;  /* 0x0000000000027941 */ /* 0x000fea0003800000 */
.L_x_19511:
        /* <DEDUP_REMOVED lines=44> */
.L_x_19510:
[----:B------:R-:W-:Y:S05]  /*dbe0*/  BSYNC B1 ;  /* 0x0000000000017941 */ /* 0x000fea0003800000 */
.L_x_19509:
        /* <DEDUP_REMOVED lines=14> */
.L_x_19513:
        /* <DEDUP_REMOVED lines=12> */
.L_x_19516:
[----:B------:R-:W-:Y:S02]  /*dd90*/  IMAD.MOV.U32 R195, RZ, RZ, R176 ;  /* 0x000000ffffc37224 */ /* 0x000fe400078e00b0 */
.L_x_19517:
[----:B------:R-:W-:Y:S05]  /*dda0*/  BSYNC B1 ;  /* 0x0000000000017941 */ /* 0x000fea0003800000 */
.L_x_19515:
        /* <DEDUP_REMOVED lines=16> */
.L_x_19521:
[----:B------:R-:W-:Y:S05]  /*deb0*/  BSYNC B2 ;  /* 0x0000000000027941 */ /* 0x000fea0003800000 */
.L_x_19520:
        /* <DEDUP_REMOVED lines=44> */
.L_x_19519:
[----:B------:R-:W-:Y:S05]  /*e180*/  BSYNC B1 ;  /* 0x0000000000017941 */ /* 0x000fea0003800000 */
.L_x_19518:
        /* <DEDUP_REMOVED lines=9> */
.L_x_19514:
        /* <DEDUP_REMOVED lines=12> */
.L_x_19523:
[----:B------:R-:W-:Y:S02]  /*e2e0*/  IMAD.MOV.U32 R195, RZ, RZ, R176 ;  /* 0x000000ffffc37224 */ /* 0x000fe400078e00b0 */
.L_x_19524:
[----:B------:R-:W-:Y:S05]  /*e2f0*/  BSYNC B1 ;  /* 0x0000000000017941 */ /* 0x000fea0003800000 */
.L_x_19522:
        /* <DEDUP_REMOVED lines=16> */
.L_x_19528:
[----:B------:R-:W-:Y:S05]  /*e400*/  BSYNC B2 ;  /* 0x0000000000027941 */ /* 0x000fea0003800000 */
.L_x_19527:
        /* <DEDUP_REMOVED lines=44> */
.L_x_19526:
[----:B------:R-:W-:Y:S05]  /*e6d0*/  BSYNC B1 ;  /* 0x0000000000017941 */ /* 0x000fea0003800000 */
.L_x_19525:
        /* <DEDUP_REMOVED lines=14> */
.L_x_19529:
        /* <DEDUP_REMOVED lines=12> */
.L_x_19532:
[----:B------:R-:W-:Y:S02]  /*e880*/  MOV R192, R176 ;  /* 0x000000b000c07202 */ /* 0x000fe40000000f00 */
.L_x_19533:
[----:B------:R-:W-:Y:S05]  /*e890*/  BSYNC B1 ;  /* 0x0000000000017941 */ /* 0x000fea0003800000 */
.L_x_19531:
        /* <DEDUP_REMOVED lines=16> */
.L_x_19537:
[----:B------:R-:W-:Y:S05]  /*e9a0*/  BSYNC B2 ;  /* 0x0000000000027941 */ /* 0x000fea0003800000 */
.L_x_19536:
        /* <DEDUP_REMOVED lines=44> */
.L_x_19535:
[----:B------:R-:W-:Y:S05]  /*ec70*/  BSYNC B1 ;  /* 0x0000000000017941 */ /* 0x000fea0003800000 */
.L_x_19534:
        /* <DEDUP_REMOVED lines=9> */
.L_x_19530:
        /* <DEDUP_REMOVED lines=12> */
.L_x_19539:
[----:B------:R-:W-:Y:S02]  /*edd0*/  MOV R192, R176 ;  /* 0x000000b000c07202 */ /* 0x000fe40000000f00 */
.L_x_19540:
[----:B------:R-:W-:Y:S05]  /*ede0*/  BSYNC B1 ;  /* 0x0000000000017941 */ /* 0x000fea0003800000 */
.L_x_19538:
        /* <DEDUP_REMOVED lines=16> */
.L_x_19544:
[----:B------:R-:W-:Y:S05]  /*eef0*/  BSYNC B2 ;  /* 0x0000000000027941 */ /* 0x000fea0003800000 */
.L_x_19543:
        /* <DEDUP_REMOVED lines=44> */
.L_x_19542:
[----:B------:R-:W-:Y:S05]  /*f1c0*/  BSYNC B1 ;  /* 0x0000000000017941 */ /* 0x000fea0003800000 */
.L_x_19541:
        /* <DEDUP_REMOVED lines=12> */
.L_x_19545:
        /* <DEDUP_REMOVED lines=12> */
.L_x_19548:
[----:B------:R-:W-:Y:S02]  /*f350*/  IMAD.MOV.U32 R195, RZ, RZ, R176 ;  /* 0x000000ffffc37224 */ /* 0x000fe400078e00b0 */
.L_x_19549:
[----:B------:R-:W-:Y:S05]  /*f360*/  BSYNC B1 ;  /* 0x0000000000017941 */ /* 0x000fea0003800000 */
.L_x_19547:
        /* <DEDUP_REMOVED lines=16> */
.L_x_19553:
[----:B------:R-:W-:Y:S05]  /*f470*/  BSYNC B2 ;  /* 0x0000000000027941 */ /* 0x000fea0003800000 */
.L_x_19552:
        /* <DEDUP_REMOVED lines=44> */
.L_x_19551:
[----:B------:R-:W-:Y:S05]  /*f740*/  BSYNC B1 ;  /* 0x0000000000017941 */ /* 0x000fea0003800000 */
.L_x_19550:
        /* <DEDUP_REMOVED lines=9> */
.L_x_19546:
        /* <DEDUP_REMOVED lines=12> */
.L_x_19555:
[----:B------:R-:W-:Y:S02]  /*f8a0*/  IMAD.MOV.U32 R195, RZ, RZ, R176 ;  /* 0x000000ffffc37224 */ /* 0x000fe400078e00b0 */
.L_x_19556:
[----:B------:R-:W-:Y:S05]  /*f8b0*/  BSYNC B1 ;  /* 0x0000000000017941 */ /* 0x000fea0003800000 */
.L_x_19554:
        /* <DEDUP_REMOVED lines=16> */
.L_x_19560:
[----:B------:R-:W-:Y:S05]  /*f9c0*/  BSYNC B2 ;  /* 0x0000000000027941 */ /* 0x000fea0003800000 */
.L_x_19559:
        /* <DEDUP_REMOVED lines=44> */
.L_x_19558:
[----:B------:R-:W-:Y:S05]  /*fc90*/  BSYNC B1 ;  /* 0x0000000000017941 */ /* 0x000fea0003800000 */
.L_x_19557:
        /* <DEDUP_REMOVED lines=12> */
.L_x_19561:
        /* <DEDUP_REMOVED lines=12> */
.L_x_19564:
[----:B------:R-:W-:Y:S02]  /*fe20*/  IMAD.MOV.U32 R195, RZ, RZ, R176 ;  /* 0x000000ffffc37224 */ /* 0x000fe400078e00b0 */
.L_x_19565:
[----:B------:R-:W-:Y:S05]  /*fe30*/  BSYNC B1 ;  /* 0x0000000000017941 */ /* 0x000fea0003800000 */
.L_x_19563:
        /* <DEDUP_REMOVED lines=16> */
.L_x_19569:
[----:B------:R-:W-:Y:S05]  /*ff40*/  BSYNC B2 ;  /* 0x0000000000027941 */ /* 0x000fea0003800000 */
.L_x_19568:
        /* <DEDUP_REMOVED lines=44> */
.L_x_19567:
[----:B------:R-:W-:Y:S05]  /*10210*/  BSYNC B1 ;  /* 0x0000000000017941 */ /* 0x000fea0003800000 */
.L_x_19566:
        /* <DEDUP_REMOVED lines=9> */
.L_x_19562:
        /* <DEDUP_REMOVED lines=12> */
.L_x_19571:
[----:B------:R-:W-:Y:S02]  /*10370*/  IMAD.MOV.U32 R195, RZ, RZ, R176 ;  /* 0x000000ffffc37224 */ /* 0x000fe400078e00b0 */
.L_x_19572:
[----:B------:R-:W-:Y:S05]  /*10380*/  BSYNC B1 ;  /* 0x0000000000017941 */ /* 0x000fea0003800000 */
.L_x_19570:
        /* <DEDUP_REMOVED lines=16> */
.L_x_19576:
[----:B------:R-:W-:Y:S05]  /*10490*/  BSYNC B2 ;  /* 0x0000000000027941 */ /* 0x000fea0003800000 */
.L_x_19575:
        /* <DEDUP_REMOVED lines=44> */
.L_x_19574:
[----:B------:R-:W-:Y:S05]  /*10760*/  BSYNC B1 ;  /* 0x0000000000017941 */ /* 0x000fea0003800000 */
.L_x_19573:
        /* <DEDUP_REMOVED lines=12> */
.L_x_19577:
        /* <DEDUP_REMOVED lines=12> */
.L_x_19580:
[----:B------:R-:W-:Y:S02]  /*108f0*/  IMAD.MOV.U32 R195, RZ, RZ, R176 ;  /* 0x000000ffffc37224 */ /* 0x000fe400078e00b0 */
.L_x_19581:
[----:B------:R-:W-:Y:S05]  /*10900*/  BSYNC B1 ;  /* 0x0000000000017941 */ /* 0x000fea0003800000 */
.L_x_19579:
        /* <DEDUP_REMOVED lines=16> */
.L_x_19585:
[----:B------:R-:W-:Y:S05]  /*10a10*/  BSYNC B2 ;  /* 0x0000000000027941 */ /* 0x000fea0003800000 */
.L_x_19584:
        /* <DEDUP_REMOVED lines=44> */
.L_x_19583:
[----:B------:R-:W-:Y:S05]  /*10ce0*/  BSYNC B1 ;  /* 0x0000000000017941 */ /* 0x000fea0003800000 */
.L_x_19582:
        /* <DEDUP_REMOVED lines=9> */
.L_x_19578:
        /* <DEDUP_REMOVED lines=12> */
.L_x_19587:
[----:B------:R-:W-:Y:S02]  /*10e40*/  IMAD.MOV.U32 R195, RZ, RZ, R176 ;  /* 0x000000ffffc37224 */ /* 0x000fe400078e00b0 */
.L_x_19588:
[----:B------:R-:W-:Y:S05]  /*10e50*/  BSYNC B1 ;  /* 0x0000000000017941 */ /* 0x000fea0003800000 */
.L_x_19586:
        /* <DEDUP_REMOVED lines=16> */
.L_x_19592:
[----:B------:R-:W-:Y:S05]  /*10f60*/  BSYNC B2 ;  /* 0x0000000000027941 */ /* 0x000fea0003800000 */
.L_x_19591:
        /* <DEDUP_REMOVED lines=44> */
.L_x_19590:
[----:B------:R-:W-:Y:S05]  /*11230*/  BSYNC B1 ;  /* 0x0000000000017941 */ /* 0x000fea0003800000 */
.L_x_19589:
        /* <DEDUP_REMOVED lines=12> */
.L_x_19593:
        /* <DEDUP_REMOVED lines=12> */
.L_x_19596:
[----:B------:R-:W-:Y:S02]  /*113c0*/  IMAD.MOV.U32 R195, RZ, RZ, R176 ;  /* 0x000000ffffc37224 */ /* 0x000fe400078e00b0 */
.L_x_19597:
[----:B------:R-:W-:Y:S05]  /*113d0*/  BSYNC B1 ;  /* 0x0000000000017941 */ /* 0x000fea0003800000 */
.L_x_19595:
        /* <DEDUP_REMOVED lines=18> */
.L_x_19601:
[----:B------:R-:W-:Y:S05]  /*11500*/  BSYNC B2 ;  /* 0x0000000000027941 */ /* 0x000fea0003800000 */
.L_x_19600:
        /* <DEDUP_REMOVED lines=44> */
.L_x_19599:
[----:B------:R-:W-:Y:S05]  /*117d0*/  BSYNC B1 ;  /* 0x0000000000017941 */ /* 0x000fea0003800000 */
.L_x_19598:
        /* <DEDUP_REMOVED lines=9> */
.L_x_19594:
        /* <DEDUP_REMOVED lines=42> */
[----:B------:R-:W-:-:S03]  /*11b10*/  LOP3.LUT R164, R164, 0xff00, R195, 0xf8, !PT ;  /* 0x0000ff00a4a47812 */ /* 0x000fc600078ef8c3 */
[----:B------:R-:W-:Y:S01]  /*11b20*/  IMAD.WIDE.U32 R202, R202, 0x10000, RZ ;  /* 0x00010000caca7825 */ /* 0x000fe200078e00ff */
[----:B------:R-:W-:-:S03]  /*11b30*/  LOP3.LUT R195, R164, 0xff, R183, 0xf8, !PT ;  /* 0x000000ffa4c37812 */ /* 0x000fc600078ef8b7 */
[----:B------:R-:W-:Y:S01]  /*11b40*/  IMAD.WIDE.U32 R204, R204, 0x100, RZ ;  /* 0x00000100cccc7825 */ /* 0x000fe200078e00ff */
[----:B------:R-:W-:-:S03]  /*11b50*/  LOP3.LUT R195, R203, R195, R171, 0xfe, !PT ;  /* 0x000000c3cbc37212 */ /* 0x000fc600078efeab */
[----:B------:R-:W-:Y:S01]  /*11b60*/  IMAD.WIDE.U32 R164, R165, R198, c[0x0][0x198] ;  /* 0x00006600a5a47625 */ /* 0x000fe200078e00c6 */
[----:B------:R-:W-:Y:S02]  /*11b70*/  LOP3.LUT R170, R204, R170, R202, 0xfe, !PT ;  /* 0x000000aaccaa7212 */ /* 0x000fe400078efeca */
[----:B------:R-:W-:Y:S02]  /*11b80*/  LOP3.LUT R171, R195, R205, RZ, 0xfc, !PT ;  /* 0x000000cdc3ab7212 */ /* 0x000fe400078efcff */
[----:B------:R-:W-:-:S05]  /*11b90*/  LOP3.LUT R170, R170, 0xff, R179, 0xf8, !PT ;  /* 0x000000ffaaaa7812 */ /* 0x000fca00078ef8b3 */
[----:B------:R0:W-:Y:S02]  /*11ba0*/  STG.E.64 [R164.64], R170 ;  /* 0x000000aaa4007986 */ /* 0x0001e4000c101b06 */
.L_x_19602:
        /* <DEDUP_REMOVED lines=16> */
.L_x_19604:
[----:B-1----:R-:W-:Y:S02]  /*11cb0*/  IMAD.MOV.U32 R165, RZ, RZ, R176 ;  /* 0x000000ffffa57224 */ /* 0x002fe400078e00b0 */
.L_x_19605:
[----:B------:R-:W-:Y:S05]  /*11cc0*/  BSYNC B1 ;  /* 0x0000000000017941 */ /* 0x000fea0003800000 */
.L_x_19603:
        /* <DEDUP_REMOVED lines=16> */
.L_x_19609:
[----:B------:R-:W-:Y:S05]  /*11dd0*/  BSYNC B2 ;  /* 0x0000000000027941 */ /* 0x000fea0003800000 */
.L_x_19608:
        /* <DEDUP_REMOVED lines=44> */
.L_x_19607:
[----:B------:R-:W-:Y:S05]  /*120a0*/  BSYNC B1 ;  /* 0x0000000000017941 */ /* 0x000fea0003800000 */
.L_x_19606:
        /* <DEDUP_REMOVED lines=14> */
.L_x_19610:
        /* <DEDUP_REMOVED lines=12> */
.L_x_19613:
[----:B------:R-:W-:Y:S02]  /*12250*/  IMAD.MOV.U32 R165, RZ, RZ, R176 ;  /* 0x000000ffffa57224 */ /* 0x000fe400078e00b0 */
.L_x_19614:
[----:B------:R-:W-:Y:S05]  /*12260*/  BSYNC B1 ;  /* 0x0000000000017941 */ /* 0x000fea0003800000 */
.L_x_19612:
        /* <DEDUP_REMOVED lines=16> */
.L_x_19618:
[----:B------:R-:W-:Y:S05]  /*12370*/  BSYNC B2 ;  /* 0x0000000000027941 */ /* 0x000fea0003800000 */
.L_x_19617:
        /* <DEDUP_REMOVED lines=42> */
[----:B------:R-:W-:Y:S02]  /*12620*/  LOP3.LUT R172, R179, UR26, R200, 0x96, !PT ;  /* 0x0000001ab3ac7c12 */ /* 0x000fe4000f8e96c8 */
.L_x_19616:
[----:B------:R-:W-:Y:S05]  /*12630*/  BSYNC B1 ;  /* 0x0000000000017941 */ /* 0x000fea0003800000 */
.L_x_19615:
        /* <DEDUP_REMOVED lines=9> */
.L_x_19611:
        /* <DEDUP_REMOVED lines=12> */
.L_x_19620:
[----:B------:R-:W-:Y:S02]  /*12790*/  MOV R166, R176 ;  /* 0x000000b000a67202 */ /* 0x000fe40000000f00 */
.L_x_19621:
[----:B------:R-:W-:Y:S05]  /*127a0*/  BSYNC B1 ;  /* 0x0000000000017941 */ /* 0x000fea0003800000 */
.L_x_19619:
        /* <DEDUP_REMOVED lines=16> */
.L_x_19625:
[----:B------:R-:W-:Y:S05]  /*128b0*/  BSYNC B2 ;  /* 0x0000000000027941 */ /* 0x000fea0003800000 */
.L_x_19624:
        /* <DEDUP_REMOVED lines=44> */
.L_x_19623:
[----:B------:R-:W-:Y:S05]  /*12b80*/  BSYNC B1 ;  /* 0x0000000000017941 */ /* 0x000fea0003800000 */
.L_x_19622:
        /* <DEDUP_REMOVED lines=14> */
.L_x_19626:
        /* <DEDUP_REMOVED lines=12> */
.L_x_19629:
[----:B------:R-:W-:Y:S02]  /*12d30*/  IMAD.MOV.U32 R166, RZ, RZ, R176 ;  /* 0x000000ffffa67224 */ /* 0x000fe400078e00b0 */
.L_x_19630:
[----:B------:R-:W-:Y:S05]  /*12d40*/  BSYNC B1 ;  /* 0x0000000000017941 */ /* 0x000fea0003800000 */
.L_x_19628:
        /* <DEDUP_REMOVED lines=16> */
.L_x_19634:
[----:B------:R-:W-:Y:S05]  /*12e50*/  BSYNC B2 ;  /* 0x0000000000027941 */ /* 0x000fea0003800000 */
.L_x_19633:
        /* <DEDUP_REMOVED lines=44> */
.L_x_19632:
[----:B------:R-:W-:Y:S05]  /*13120*/  BSYNC B1 ;  /* 0x0000000000017941 */ /* 0x000fea0003800000 */
.L_x_19631:
        /* <DEDUP_REMOVED lines=9> */
.L_x_19627:
        /* <DEDUP_REMOVED lines=12> */
.L_x_19636:
[----:B------:R-:W-:Y:S02]  /*13280*/  IMAD.MOV.U32 R167, RZ, RZ, R176 ;  /* 0x000000ffffa77224 */ /* 0x000fe400078e00b0 */
.L_x_19637:
[----:B------:R-:W-:Y:S05]  /*13290*/  BSYNC B1 ;  /* 0x0000000000017941 */ /* 0x000fea0003800000 */
.L_x_19635:
        /* <DEDUP_REMOVED lines=16> */
.L_x_19641:
[----:B------:R-:W-:Y:S05]  /*133a0*/  BSYNC B2 ;  /* 0x0000000000027941 */ /* 0x000fea0003800000 */
.L_x_19640:
        /* <DEDUP_REMOVED lines=44> */
.L_x_19639:
[----:B------:R-:W-:Y:S05]  /*13670*/  BSYNC B1 ;  /* 0x0000000000017941 */ /* 0x000fea0003800000 */
.L_x_19638:
        /* <DEDUP_REMOVED lines=14> */
.L_x_19642:
        /* <DEDUP_REMOVED lines=12> */
.L_x_19645:
[----:B------:R-:W-:Y:S02]  /*13820*/  IMAD.MOV.U32 R167, RZ, RZ, R176 ;  /* 0x000000ffffa77224 */ /* 0x000fe400078e00b0 */
.L_x_19646:
[----:B------:R-:W-:Y:S05]  /*13830*/  BSYNC B1 ;  /* 0x0000000000017941 */ /* 0x000fea0003800000 */
.L_x_19644:
        /* <DEDUP_REMOVED lines=16> */
.L_x_19650:
[----:B------:R-:W-:Y:S05]  /*13940*/  BSYNC B2 ;  /* 0x0000000000027941 */ /* 0x000fea0003800000 */
.L_x_19649:
        /* <DEDUP_REMOVED lines=44> */
.L_x_19648:
[----:B------:R-:W-:Y:S05]  /*13c10*/  BSYNC B1 ;  /* 0x0000000000017941 */ /* 0x000fea0003800000 */
.L_x_19647:
        /* <DEDUP_REMOVED lines=9> */
.L_x_19643:
        /* <DEDUP_REMOVED lines=12> */
.L_x_19652:
[----:B------:R-:W-:Y:S02]  /*13d70*/  IMAD.MOV.U32 R168, RZ, RZ, R176 ;  /* 0x000000ffffa87224 */ /* 0x000fe400078e00b0 */
.L_x_19653:
[----:B------:R-:W-:Y:S05]  /*13d80*/  BSYNC B1 ;  /* 0x0000000000017941 */ /* 0x000fea0003800000 */
.L_x_19651:
        /* <DEDUP_REMOVED lines=16> */
.L_x_19657:
[----:B------:R-:W-:Y:S05]  /*13e90*/  BSYNC B2 ;  /* 0x0000000000027941 */ /* 0x000fea0003800000 */
.L_x_19656:
[C---:B------:R-:W-:Y:S01]  /*13ea0*/  IMAD.HI.U32 R172, R173.reuse, -0x326172a9, RZ ;  /* 0xcd9e8d57adac7827 */ /* 0x040fe200078e00ff */
[----:B------:R-:W-:Y:S02]  /*13eb0*/  LOP3.LUT R176, R176, UR5, R177, 0x96, !PT ;  /* 0x00000005b0b07c12 */ /* 0x000fe4000f8e96b1 */
[----:B------:R-:W-:Y:S01]  /*13ec0*/  MOV R192, RZ ;  /* 0x000000ff00c07202 */ /* 0x000fe20000000f00 */
        /* <DEDUP_REMOVED lines=41> */
.L_x_19655:
[----:B------:R-:W-:Y:S05]  /*14160*/  BSYNC B1 ;  /* 0x0000000000017941 */ /* 0x000fea0003800000 */
.L_x_19654:
        /* <DEDUP_REMOVED lines=14> */
.L_x_19658:
        /* <DEDUP_REMOVED lines=12> */
.L_x_19661:
[----:B------:R-:W-:Y:S02]  /*14310*/  IMAD.MOV.U32 R168, RZ, RZ, R176 ;  /* 0x000000ffffa87224 */ /* 0x000fe400078e00b0 */
.L_x_19662:
[----:B------:R-:W-:Y:S05]  /*14320*/  BSYNC B1 ;  /* 0x0000000000017941 */ /* 0x000fea0003800000 */
.L_x_19660:
        /* <DEDUP_REMOVED lines=16> */
.L_x_19666:
[----:B------:R-:W-:Y:S05]  /*14430*/  BSYNC B2 ;  /* 0x0000000000027941 */ /* 0x000fea0003800000 */
.L_x_19665:
        /* <DEDUP_REMOVED lines=44> */
.L_x_19664:
[----:B------:R-:W-:Y:S05]  /*14700*/  BSYNC B1 ;  /* 0x0000000000017941 */ /* 0x000fea0003800000 */
.L_x_19663:
        /* <DEDUP_REMOVED lines=9> */
.L_x_19659:
        /* <DEDUP_REMOVED lines=12> */
.L_x_19668:
[----:B------:R-:W-:Y:S02]  /*14860*/  IMAD.MOV.U32 R169, RZ, RZ, R176 ;  /* 0x000000ffffa97224 */ /* 0x000fe400078e00b0 */
.L_x_19669:
[----:B------:R-:W-:Y:S05]  /*14870*/  BSYNC B1 ;  /* 0x0000000000017941 */ /* 0x000fea0003800000 */
.L_x_19667:
        /* <DEDUP_REMOVED lines=16> */
.L_x_19673:
[----:B------:R-:W-:Y:S05]  /*14980*/  BSYNC B2 ;  /* 0x0000000000027941 */ /* 0x000fea0003800000 */
.L_x_19672:
        /* <DEDUP_REMOVED lines=44> */
.L_x_19671:
[----:B------:R-:W-:Y:S05]  /*14c50*/  BSYNC B1 ;  /* 0x0000000000017941 */ /* 0x000fea0003800000 */
.L_x_19670:
        /* <DEDUP_REMOVED lines=12> */
.L_x_19674:
        /* <DEDUP_REMOVED lines=12> */
.L_x_19677:
[----:B------:R-:W-:Y:S02]  /*14de0*/  IMAD.MOV.U32 R169, RZ, RZ, R176 ;  /* 0x000000ffffa97224 */ /* 0x000fe400078e00b0 */
.L_x_19678:
[----:B------:R-:W-:Y:S05]  /*14df0*/  BSYNC B1 ;  /* 0x0000000000017941 */ /* 0x000fea0003800000 */
.L_x_19676:
        /* <DEDUP_REMOVED lines=16> */
.L_x_19682:
[----:B------:R-:W-:Y:S05]  /*14f00*/  BSYNC B2 ;  /* 0x0000000000027941 */ /* 0x000fea0003800000 */
.L_x_19681:
        /* <DEDUP_REMOVED lines=44> */
.L_x_19680:
[----:B------:R-:W-:Y:S05]  /*151d0*/  BSYNC B1 ;  /* 0x0000000000017941 */ /* 0x000fea0003800000 */
.L_x_19679:
        /* <DEDUP_REMOVED lines=9> */
.L_x_19675:
        /* <DEDUP_REMOVED lines=12> */
.L_x_19684:
[----:B------:R-:W-:Y:S02]  /*15330*/  IMAD.MOV.U32 R192, RZ, RZ, R176 ;  /* 0x000000ffffc07224 */ /* 0x000fe400078e00b0 */
.L_x_19685:
[----:B------:R-:W-:Y:S05]  /*15340*/  BSYNC B1 ;  /* 0x0000000000017941 */ /* 0x000fea0003800000 */
.L_x_19683:
        /* <DEDUP_REMOVED lines=16> */
.L_x_19689:
[----:B------:R-:W-:Y:S05]  /*15450*/  BSYNC B2 ;  /* 0x0000000000027941 */ /* 0x000fea0003800000 */
.L_x_19688:
        /* <DEDUP_REMOVED lines=44> */
.L_x_19687:
[----:B------:R-:W-:Y:S05]  /*15720*/  BSYNC B1 ;  /* 0x0000000000017941 */ /* 0x000fea0003800000 */
.L_x_19686:
        /* <DEDUP_REMOVED lines=12> */
.L_x_19690:
        /* <DEDUP_REMOVED lines=12> */
.L_x_19693:
[----:B------:R-:W-:Y:S02]  /*158b0*/  MOV R170, R176 ;  /* 0x000000b000aa7202 */ /* 0x000fe40000000f00 */
.L_x_19694:
[----:B------:R-:W-:Y:S05]  /*158c0*/  BSYNC B1 ;  /* 0x0000000000017941 */ /* 0x000fea0003800000 */
.L_x_19692:
        /* <DEDUP_REMOVED lines=16> */
.L_x_19698:
[----:B------:R-:W-:Y:S05]  /*159d0*/  BSYNC B2 ;  /* 0x0000000000027941 */ /* 0x000fea0003800000 */
.L_x_19697:
        /* <DEDUP_REMOVED lines=44> */
.L_x_19696:
[----:B------:R-:W-:Y:S05]  /*15ca0*/  BSYNC B1 ;  /* 0x0000000000017941 */ /* 0x000fea0003800000 */
.L_x_19695:
        /* <DEDUP_REMOVED lines=9> */
.L_x_19691:
        /* <DEDUP_REMOVED lines=12> */
.L_x_19700:
[----:B------:R-:W-:Y:S02]  /*15e00*/  MOV R192, R176 ;  /* 0x000000b000c07202 */ /* 0x000fe40000000f00 */
.L_x_19701:
[----:B------:R-:W-:Y:S05]  /*15e10*/  BSYNC B1 ;  /* 0x0000000000017941 */ /* 0x000fea0003800000 */
.L_x_19699:
        /* <DEDUP_REMOVED lines=16> */
.L_x_19705:
[----:B------:R-:W-:Y:S05]  /*15f20*/  BSYNC B2 ;  /* 0x0000000000027941 */ /* 0x000fea0003800000 */
.L_x_19704:
        /* <DEDUP_REMOVED lines=44> */
.L_x_19703:
[----:B------:R-:W-:Y:S05]  /*161f0*/  BSYNC B1 ;  /* 0x0000000000017941 */ /* 0x000fea0003800000 */
.L_x_19702:
        /* <DEDUP_REMOVED lines=12> */
.L_x_19706:
        /* <DEDUP_REMOVED lines=12> */
.L_x_19709:
[----:B------:R-:W-:Y:S02]  /*16380*/  IMAD.MOV.U32 R192, RZ, RZ, R176 ;  /* 0x000000ffffc07224 */ /* 0x000fe400078e00b0 */
.L_x_19710:
[----:B------:R-:W-:Y:S05]  /*16390*/  BSYNC B1 ;  /* 0x0000000000017941 */ /* 0x000fea0003800000 */
.L_x_19708:
        /* <DEDUP_REMOVED lines=16> */
.L_x_19714:
[----:B------:R-:W-:Y:S05]  /*164a0*/  BSYNC B2 ;  /* 0x0000000000027941 */ /* 0x000fea0003800000 */
.L_x_19713:
        /* <DEDUP_REMOVED lines=44> */
.L_x_19712:
[----:B------:R-:W-:Y:S05]  /*16770*/  BSYNC B1 ;  /* 0x0000000000017941 */ /* 0x000fea0003800000 */
.L_x_19711:
        /* <DEDUP_REMOVED lines=9> */
.L_x_19707:
        /* <DEDUP_REMOVED lines=12> */
.L_x_19716:
[----:B------:R-:W-:Y:S02]  /*168d0*/  IMAD.MOV.U32 R192, RZ, RZ, R176 ;  /* 0x000000ffffc07224 */ /* 0x000fe400078e00b0 */
.L_x_19717:
[----:B------:R-:W-:Y:S05]  /*168e0*/  BSYNC B1 ;  /* 0x0000000000017941 */ /* 0x000fea0003800000 */
.L_x_19715:
        /* <DEDUP_REMOVED lines=16> */
.L_x_19721:
[----:B------:R-:W-:Y:S05]  /*169f0*/  BSYNC B2 ;  /* 0x0000000000027941 */ /* 0x000fea0003800000 */
.L_x_19720:
        /* <DEDUP_REMOVED lines=44> */
.L_x_19719:
[----:B------:R-:W-:Y:S05]  /*16cc0*/  BSYNC B1 ;  /* 0x0000000000017941 */ /* 0x000fea0003800000 */
.L_x_19718:
        /* <DEDUP_REMOVED lines=12> */
.L_x_19722:
        /* <DEDUP_REMOVED lines=12> */
.L_x_19725:
[----:B------:R-:W-:Y:S02]  /*16e50*/  IMAD.MOV.U32 R195, RZ, RZ, R176 ;  /* 0x000000ffffc37224 */ /* 0x000fe400078e00b0 */
.L_x_19726:
[----:B------:R-:W-:Y:S05]  /*16e60*/  BSYNC B1 ;  /* 0x0000000000017941 */ /* 0x000fea0003800000 */
.L_x_19724:
        /* <DEDUP_REMOVED lines=16> */
.L_x_19730:
[----:B------:R-:W-:Y:S05]  /*16f70*/  BSYNC B2 ;  /* 0x0000000000027941 */ /* 0x000fea0003800000 */
.L_x_19729:
        /* <DEDUP_REMOVED lines=44> */
.L_x_19728:
[----:B------:R-:W-:Y:S05]  /*17240*/  BSYNC B1 ;  /* 0x0000000000017941 */ /* 0x000fea0003800000 */
.L_x_19727:
        /* <DEDUP_REMOVED lines=9> */
.L_x_19723:
        /* <DEDUP_REMOVED lines=78> */
.L_x_19731:
[----:B0-----:R-:W-:Y:S01]  /*177c0*/  FADD.FTZ R200, R196, R171 ;  /* 0x000000abc4c87221 */ /* 0x001fe20000010000 */
[----:B------:R-:W-:Y:S05]  /*177d0*/  BRA.DIV ~URZ, `(.L_x_19732) ;  /* 0x000012427f007947 */ /* 0x000fea000b800000 */
[----:B------:R0:W1:Y:S02]  /*177e0*/  SHFL.BFLY PT, R194, R200, 0x1, 0x1f ;  /* 0x0c201f00c8c27f89 */ /* 0x00006400000e0000 */
.L_x_19736:
        /* <DEDUP_REMOVED lines=84> */
.L_x_19737:
        /* <DEDUP_REMOVED lines=52> */
[----:B------:R-:W-:Y:S02]  /*18070*/  IMAD.SHL.U32 R154, R187, 0x10, RZ ;  /* 0x00000010bb9a7824 */ /* 0x000fe400078e00ff */
        /* <DEDUP_REMOVED lines=9> */
[----:B------:R-:W-:Y:S01]  /*18110*/  F2FP.PACK_AB R144, R133, R144 ;  /* 0x000000908590723e */ /* 0x000fe200000000ff */
[C---:B------:R-:W-:Y:S01]  /*18120*/  FMUL.FTZ R153, R213.reuse, R148 ;  /* 0x00000094d5997220 */ /* 0x040fe20000410000 */
[----:B------:R-:W-:Y:S01]  /*18130*/  IADD3 R148, P0, R154, c[0x0][0x208], RZ ;  /* 0x000082009a947a10 */ /* 0x000fe20007f1e0ff */
[----:B------:R-:W-:Y:S01]  /*18140*/  FMUL.FTZ R194, R213, R204 ;  /* 0x000000ccd5c27220 */ /* 0x000fe20000410000 */
[----:B------:R-:W-:Y:S01]  /*18150*/  SHF.R.U32.HI R204, RZ, 0x1c, R187 ;  /* 0x0000001cffcc7819 */ /* 0x000fe200000116bb */
[----:B------:R-:W-:Y:S01]  /*18160*/  FFMA.FTZ R145, R70, R135, R6 ;  /* 0x0000008746917223 */ /* 0x000fe20000010006 */
[----:B------:R-:W-:Y:S01]  /*18170*/  F2FP.PACK_AB R146, R147, R146 ;  /* 0x000000929392723e */ /* 0x000fe200000000ff */
[----:B------:R-:W-:-:S02]  /*18180*/  FFMA.FTZ R132, R71, R134, R7 ;  /* 0x0000008647847223 */ /* 0x000fc40000010007 */
[----:B------:R-:W-:Y:S02]  /*18190*/  FFMA.FTZ R198, R74, R203, R10 ;  /* 0x000000cb4ac67223 */ /* 0x000fe4000001000a */
[----:B------:R-:W-:Y:S01]  /*181a0*/  FFMA.FTZ R205, R75, R200, R11 ;  /* 0x000000c84bcd7223 */ /* 0x000fe2000001000b */
[----:B------:R-:W-:Y:S01]  /*181b0*/  F2FP.PACK_AB R145, R132, R145 ;  /* 0x000000918491723e */ /* 0x000fe200000000ff */
[----:B------:R-:W-:Y:S01]  /*181c0*/  FMUL.FTZ R150, R213, R149 ;  /* 0x00000095d5967220 */ /* 0x000fe20000410000 */
[----:B------:R-:W-:Y:S01]  /*181d0*/  IADD3.X R149, R204, c[0x0][0x20c], RZ, P0, !PT ;  /* 0x00008300cc957a10 */ /* 0x000fe200007fe4ff */
[----:B------:R-:W-:Y:S01]  /*181e0*/  FFMA.FTZ R133, R102, R135, R38 ;  /* 0x0000008766857223 */ /* 0x000fe20000010026 */
[----:B------:R-:W-:Y:S01]  /*181f0*/  F2FP.PACK_AB R147, R205, R198 ;  /* 0x000000c6cd93723e */ /* 0x000fe200000000ff */
[----:B------:R-:W-:Y:S02]  /*18200*/  FFMA.FTZ R135, R106, R203, R42 ;  /* 0x000000cb6a877223 */ /* 0x000fe4000001002a */
[----:B------:R-:W-:-:S02]  /*18210*/  FFMA.FTZ R200, R107, R200, R43 ;  /* 0x000000c86bc87223 */ /* 0x000fc4000001002b */
[C---:B------:R-:W-:Y:S01]  /*18220*/  FMUL.FTZ R199, R213.reuse, R199 ;  /* 0x000000c7d5c77220 */ /* 0x040fe20000410000 */
[----:B------:R0:W-:Y:S01]  /*18230*/  STG.E.128 [R148.64], R144 ;  /* 0x0000009094007986 */ /* 0x0001e2000c101d06 */
[----:B------:R-:W-:Y:S01]  /*18240*/  FFMA.FTZ R132, R100, R201, R36 ;  /* 0x000000c964847223 */ /* 0x000fe20000010024 */
[----:B------:R-:W-:Y:S01]  /*18250*/  F2FP.PACK_AB R135, R200, R135 ;  /* 0x00000087c887723e */ /* 0x000fe200000000ff */
[----:B------:R-:W-:Y:S02]  /*18260*/  FMUL.FTZ R206, R213, R206 ;  /* 0x000000ced5ce7220 */ /* 0x000fe40000410000 */
[----:B------:R-:W-:Y:S02]  /*18270*/  FFMA.FTZ R198, R104, R151, R40 ;  /* 0x0000009768c67223 */ /* 0x000fe40000010028 */
[----:B------:R-:W-:Y:S02]  /*18280*/  FFMA.FTZ R201, R105, R196, R41 ;  /* 0x000000c469c97223 */ /* 0x000fe40000010029 */
[----:B------:R-:W-:-:S02]  /*18290*/  FFMA.FTZ R196, R103, R134, R39 ;  /* 0x0000008667c47223 */ /* 0x000fc40000010027 */
[----:B------:R-:W-:Y:S01]  /*182a0*/  FFMA.FTZ R151, R101, R202, R37 ;  /* 0x000000ca65977223 */ /* 0x000fe20000010025 */
[----:B------:R-:W-:Y:S01]  /*182b0*/  F2FP.PACK_AB R134, R201, R198 ;  /* 0x000000c6c986723e */ /* 0x000fe200000000ff */
[----:B------:R-:W-:Y:S01]  /*182c0*/  FFMA.FTZ R200, R82, R207, R18 ;  /* 0x000000cf52c87223 */ /* 0x000fe20000010012 */
[----:B------:R-:W-:Y:S01]  /*182d0*/  F2FP.PACK_AB R133, R196, R133 ;  /* 0x00000085c485723e */ /* 0x000fe200000000ff */
[----:B------:R-:W-:Y:S01]  /*182e0*/  FMUL.FTZ R171, R213, R156 ;  /* 0x0000009cd5ab7220 */ /* 0x000fe20000410000 */
[----:B------:R-:W-:Y:S01]  /*182f0*/  F2FP.PACK_AB R132, R151, R132 ;  /* 0x000000849784723e */ /* 0x000fe200000000ff */
[----:B------:R-:W-:Y:S01]  /*18300*/  FMUL.FTZ R156, R213, R157 ;  /* 0x0000009dd59c7220 */ /* 0x000fe20000410000 */
[C---:B------:R-:W-:Y:S01]  /*18310*/  IADD3 R202, R187.reuse, 0x20, RZ ;  /* 0x00000020bbca7810 */ /* 0x040fe20007ffe0ff */
[----:B0-----:R-:W-:Y:S01]  /*18320*/  FFMA.FTZ R146, R80, R199, R16 ;  /* 0x000000c750927223 */ /* 0x001fe20000010010 */
[----:B------:R-:W-:Y:S01]  /*18330*/  IADD3 R187, R187, 0x40, RZ ;  /* 0x00000040bbbb7810 */ /* 0x000fe20007ffe0ff */
        /* <DEDUP_REMOVED lines=9> */
[----:B------:R-:W-:-:S02]  /*183d0*/  FMUL.FTZ R157, R213, R158 ;  /* 0x0000009ed59d7220 */ /* 0x000fc40000410000 */
[----:B------:R-:W-:Y:S01]  /*183e0*/  FMUL.FTZ R158, R213, R159 ;  /* 0x0000009fd59e7220 */ /* 0x000fe20000410000 */
[----:B------:R-:W-:Y:S01]  /*183f0*/  F2FP.PACK_AB R145, R201, R198 ;  /* 0x000000c6c991723e */ /* 0x000fe200000000ff */
[----:B------:R-:W-:Y:S01]  /*18400*/  FFMA.FTZ R148, R108, R153, R44 ;  /* 0x000000996c947223 */ /* 0x000fe2000001002c */
[----:B------:R-:W-:Y:S01]  /*18410*/  IADD3 R198, P0, R154, c[0x0][0x210], RZ ;  /* 0x000084009ac67a10 */ /* 0x000fe20007f1e0ff */
        /* <DEDUP_REMOVED lines=13> */
[C---:B------:R-:W-:Y:S01]  /*184f0*/  FMUL.FTZ R169, R213.reuse, R160 ;  /* 0x000000a0d5a97220 */ /* 0x040fe20000410000 */
[----:B------:R-:W-:Y:S01]  /*18500*/  IADD3.X R199, R204, c[0x0][0x214], RZ, P0, !PT ;  /* 0x00008500ccc77a10 */ /* 0x000fe200007fe4ff */
[----:B------:R-:W-:Y:S01]  /*18510*/  FMUL.FTZ R168, R213, R161 ;  /* 0x000000a1d5a87220 */ /* 0x000fe20000410000 */
[----:B------:R-:W-:Y:S01]  /*18520*/  F2FP.PACK_AB R153, R201, R196 ;  /* 0x000000c4c999723e */ /* 0x000fe200000000ff */
[----:B------:R-:W-:-:S02]  /*18530*/  FFMA.FTZ R207, R114, R207, R50 ;  /* 0x000000cf72cf7223 */ /* 0x000fc40000010032 */
[----:B------:R-:W-:Y:S01]  /*18540*/  FFMA.FTZ R206, R115, R206, R51 ;  /* 0x000000ce73ce7223 */ /* 0x000fe20000010033 */
[----:B------:R0:W-:Y:S01]  /*18550*/  STG.E.128 [R198.64], R132 ;  /* 0x00000084c6007986 */ /* 0x0001e2000c101d06 */
[C---:B------:R-:W-:Y:S02]  /*18560*/  FMUL.FTZ R159, R213.reuse, R162 ;  /* 0x000000a2d59f7220 */ /* 0x040fe40000410000 */
[----:B------:R-:W-:Y:S01]  /*18570*/  FMUL.FTZ R170, R213, R163 ;  /* 0x000000a3d5aa7220 */ /* 0x000fe20000410000 */
[----:B------:R-:W-:Y:S01]  /*18580*/  F2FP.PACK_AB R151, R206, R207 ;  /* 0x000000cfce97723e */ /* 0x000fe200000000ff */
[----:B------:R-:W-:Y:S01]  /*18590*/  FFMA.FTZ R155, R88, R169, R24 ;  /* 0x000000a9589b7223 */ /* 0x000fe20000010018 */
[----:B------:R-:W-:Y:S01]  /*185a0*/  MOV R206, 0x10 ;  /* 0x0000001000ce7802 */ /* 0x000fe20000000f00 */
[----:B------:R-:W-:Y:S02]  /*185b0*/  FFMA.FTZ R194, R89, R168, R25 ;  /* 0x000000a859c27223 */ /* 0x000fe40000010019 */
[----:B------:R-:W-:-:S02]  /*185c0*/  FFMA.FTZ R196, R90, R159, R26 ;  /* 0x0000009f5ac47223 */ /* 0x000fc4000001001a */
[----:B------:R-:W-:Y:S01]  /*185d0*/  FFMA.FTZ R201, R91, R170, R27 ;  /* 0x000000aa5bc97223 */ /* 0x000fe2000001001b */
[----:B------:R-:W-:Y:S01]  /*185e0*/  F2FP.PACK_AB R154, R194, R155 ;  /* 0x0000009bc29a723e */ /* 0x000fe200000000ff */
[C---:B------:R-:W-:Y:S02]  /*185f0*/  FMUL.FTZ R161, R213.reuse, R164 ;  /* 0x000000a4d5a17220 */ /* 0x040fe40000410000 */
[----:B------:R-:W-:Y:S01]  /*18600*/  FMUL.FTZ R162, R213, R165 ;  /* 0x000000a5d5a27220 */ /* 0x000fe20000410000 */
[----:B------:R-:W-:Y:S01]  /*18610*/  F2FP.PACK_AB R155, R201, R196 ;  /* 0x000000c4c99b723e */ /* 0x000fe200000000ff */
[C---:B------:R-:W-:Y:S02]  /*18620*/  FMUL.FTZ R163, R213.reuse, R166 ;  /* 0x000000a6d5a37220 */ /* 0x040fe40000410000 */
[----:B------:R-:W-:Y:S02]  /*18630*/  FMUL.FTZ R160, R213, R167 ;  /* 0x000000a7d5a07220 */ /* 0x000fe40000410000 */
[----:B0-----:R-:W-:-:S02]  /*18640*/  FFMA.FTZ R132, R92, R161, R28 ;  /* 0x000000a15c847223 */ /* 0x001fc4000001001c */
[----:B------:R-:W-:Y:S02]  /*18650*/  FFMA.FTZ R133, R93, R162, R29 ;  /* 0x000000a25d857223 */ /* 0x000fe4000001001d */
[----:B------:R-:W-:-:S03]  /*18660*/  IMAD.WIDE.U32 R200, R202, R206, c[0x0][0x208] ;  /* 0x00008200cac87625 */ /* 0x000fc600078e00ce */
[----:B------:R-:W-:Y:S01]  /*18670*/  F2FP.PACK_AB R132, R133, R132 ;  /* 0x000000848584723e */ /* 0x000fe200000000ff */
[----:B------:R-:W-:Y:S01]  /*18680*/  FFMA.FTZ R134, R94, R163, R30 ;  /* 0x000000a35e867223 */ /* 0x000fe2000001001e */
[----:B------:R0:W-:Y:S01]  /*18690*/  STG.E.128 [R200.64], R144 ;  /* 0x00000090c8007986 */ /* 0x0001e2000c101d06 */
[----:B------:R-:W-:Y:S02]  /*186a0*/  FFMA.FTZ R135, R95, R160, R31 ;  /* 0x000000a05f877223 */ /* 0x000fe4000001001f */
[----:B------:R-:W-:-:S03]  /*186b0*/  IMAD.WIDE.U32 R202, R202, R206, c[0x0][0x210] ;  /* 0x00008400caca7625 */ /* 0x000fc600078e00ce */
[----:B------:R-:W-:Y:S01]  /*186c0*/  F2FP.PACK_AB R133, R135, R134 ;  /* 0x000000868785723e */ /* 0x000fe200000000ff */
        /* <DEDUP_REMOVED lines=11> */
[----:B------:R-:W-:Y:S01]  /*18780*/  F2FP.PACK_AB R159, R170, R159 ;  /* 0x0000009faa9f723e */ /* 0x000fe200000000ff */
[----:B0-----:R-:W-:-:S02]  /*18790*/  FFMA.FTZ R146, R128, R165, R64 ;  /* 0x000000a580927223 */ /* 0x001fc40000010040 */
[----:B------:R-:W-:Y:S01]  /*187a0*/  FFMA.FTZ R144, R98, R167, R34 ;  /* 0x000000a762907223 */ /* 0x000fe20000010022 */
[----:B------:R-:W-:Y:S01]  /*187b0*/  F2FP.PACK_AB R134, R135, R134 ;  /* 0x000000868786723e */ /* 0x000fe200000000ff */
[----:B-1----:R-:W-:Y:S02]  /*187c0*/  FFMA.FTZ R149, R99, R164, R35 ;  /* 0x000000a463957223 */ /* 0x002fe40000010023 */
[----:B------:R-:W-:Y:S02]  /*187d0*/  FFMA.FTZ R145, R129, R166, R65 ;  /* 0x000000a681917223 */ /* 0x000fe40000010041 */
[----:B--2---:R-:W-:Y:S01]  /*187e0*/  IMAD.SHL.U32 R152, R193, 0x10, RZ ;  /* 0x00000010c1987824 */ /* 0x004fe200078e00ff */
        /* <DEDUP_REMOVED lines=21> */
[----:B------:R-:W-:-:S02]  /*18940*/  FFMA.FTZ R144, R124, R161, R60 ;  /* 0x000000a17c907223 */ /* 0x000fc4000001003c */
[----:B------:R-:W-:Y:S01]  /*18950*/  FFMA.FTZ R155, R125, R162, R61 ;  /* 0x000000a27d9b7223 */ /* 0x000fe2000001003d */
        /* <DEDUP_REMOVED lines=10> */
.L_x_19734:
[----:B------:R-:W-:Y:S05]  /*18a00*/  BSYNC B0 ;  /* 0x0000000000007941 */ /* 0x000fea0003800000 */
.L_x_19215:
[----:B------:R-:W-:Y:S05]  /*18a10*/  EXIT ;  /* 0x000000000000794d */ /* 0x000fea0003800000 */
.L_x_19732:
[----:B------:R-:W-:Y:S01]  /*18a20*/  IMAD.MOV.U32 R201, RZ, RZ, 0x1 ;  /* 0x00000001ffc97424 */ /* 0x000fe200078e00ff */
[----:B------:R-:W-:Y:S01]  /*18a30*/  MOV R198, 0x18a70 ;  /* 0x00018a7000c67802 */ /* 0x000fe20000000f00 */
[----:B------:R-:W-:-:S02]  /*18a40*/  IMAD.MOV.U32 R195, RZ, RZ, 0x1f ;  /* 0x0000001fffc37424 */ /* 0x000fc400078e00ff */
[----:B------:R-:W-:Y:S02]  /*18a50*/  IMAD.MOV.U32 R196, RZ, RZ, -0x1 ;  /* 0xffffffffffc47424 */ /* 0x000fe400078e00ff */
[----:B------:R-:W-:Y:S05]  /*18a60*/  CALL.REL.NOINC `($__internal_61_$__cuda_sm70_shflsync_bfly_p) ;  /* 0x0000079000007944 */ /* 0x000fea0003c00000 */
[----:B-1----:R-:W-:Y:S01]  /*18a70*/  MOV R194, R201 ;  /* 0x000000c900c27202 */ /* 0x002fe20000000f00 */
[----:B0-----:R-:W-:Y:S05]  /*18a80*/  BRA `(.L_x_19736) ;  /* 0xffffed6000007947 */ /* 0x001fea000383ffff */
.L_x_19733:
[----:B------:R-:W-:Y:S01]  /*18a90*/  IMAD.MOV.U32 R201, RZ, RZ, 0x2 ;  /* 0x00000002ffc97424 */ /* 0x000fe200078e00ff */
[----:B------:R-:W-:Y:S01]  /*18aa0*/  MOV R198, 0x18ae0 ;  /* 0x00018ae000c67802 */ /* 0x000fe20000000f00 */
[----:B------:R-:W-:Y:S02]  /*18ab0*/  IMAD.MOV.U32 R195, RZ, RZ, 0x1f ;  /* 0x0000001fffc37424 */ /* 0x000fe400078e00ff */
[----:B------:R-:W-:Y:S02]  /*18ac0*/  IMAD.MOV.U32 R196, RZ, RZ, -0x1 ;  /* 0xffffffffffc47424 */ /* 0x000fe400078e00ff */
[----:B------:R-:W-:Y:S05]  /*18ad0*/  CALL.REL.NOINC `($__internal_61_$__cuda_sm70_shflsync_bfly_p) ;  /* 0x0000072000007944 */ /* 0x000fea0003c00000 */
[----:B0-----:R-:W-:Y:S01]  /*18ae0*/  HFMA2.MMA R195, -RZ, RZ, 0, 1.847743988037109375e-06 ;  /* 0x0000001fffc37435 */ /* 0x001fe200000001ff */
[----:B-1----:R-:W-:Y:S01]  /*18af0*/  FADD.FTZ R200, R200, R201 ;  /* 0x000000c9c8c87221 */ /* 0x002fe20000010000 */
[----:B------:R-:W-:Y:S01]  /*18b00*/  MOV R198, 0x18b40 ;  /* 0x00018b4000c67802 */ /* 0x000fe20000000f00 */
[----:B------:R-:W-:Y:S02]  /*18b10*/  IMAD.MOV.U32 R201, RZ, RZ, 0x4 ;  /* 0x00000004ffc97424 */ /* 0x000fe400078e00ff */
[----:B------:R-:W-:-:S02]  /*18b20*/  IMAD.MOV.U32 R196, RZ, RZ, -0x1 ;  /* 0xffffffffffc47424 */ /* 0x000fc400078e00ff */
[----:B------:R-:W-:Y:S05]  /*18b30*/  CALL.REL.NOINC `($__internal_61_$__cuda_sm70_shflsync_bfly_p) ;  /* 0x000006c000007944 */ /* 0x000fea0003c00000 */
[----:B01----:R-:W-:Y:S01]  /*18b40*/  FADD.FTZ R200, R200, R201 ;  /* 0x000000c9c8c87221 */ /* 0x003fe20000010000 */
[----:B------:R-:W-:Y:S01]  /*18b50*/  MOV R198, 0x18ba0 ;  /* 0x00018ba000c67802 */ /* 0x000fe20000000f00 */
[----:B------:R-:W-:-:S02]  /*18b60*/  IMAD.MOV.U32 R201, RZ, RZ, 0x8 ;  /* 0x00000008ffc97424 */ /* 0x000fc400078e00ff */
[----:B------:R-:W-:Y:S02]  /*18b70*/  IMAD.MOV.U32 R195, RZ, RZ, 0x1f ;  /* 0x0000001fffc37424 */ /* 0x000fe400078e00ff */
[----:B------:R-:W-:Y:S02]  /*18b80*/  IMAD.MOV.U32 R196, RZ, RZ, -0x1 ;  /* 0xffffffffffc47424 */ /* 0x000fe400078e00ff */
[----:B------:R-:W-:Y:S05]  /*18b90*/  CALL.REL.NOINC `($__internal_61_$__cuda_sm70_shflsync_bfly_p) ;  /* 0x0000066000007944 */ /* 0x000fea0003c00000 */
[----:B01----:R-:W-:Y:S01]  /*18ba0*/  FADD.FTZ R200, R200, R201 ;  /* 0x000000c9c8c87221 */ /* 0x003fe20000010000 */
[----:B------:R-:W-:Y:S01]  /*18bb0*/  MOV R201, 0x10 ;  /* 0x0000001000c97802 */ /* 0x000fe20000000f00 */
[----:B------:R-:W-:Y:S01]  /*18bc0*/  IMAD.MOV.U32 R195, RZ, RZ, 0x1f ;  /* 0x0000001fffc37424 */ /* 0x000fe200078e00ff */
[----:B------:R-:W-:Y:S01]  /*18bd0*/  MOV R198, 0x18c00 ;  /* 0x00018c0000c67802 */ /* 0x000fe20000000f00 */
[----:B------:R-:W-:Y:S02]  /*18be0*/  IMAD.MOV.U32 R196, RZ, RZ, -0x1 ;  /* 0xffffffffffc47424 */ /* 0x000fe400078e00ff */
[----:B------:R-:W-:Y:S05]  /*18bf0*/  CALL.REL.NOINC `($__internal_61_$__cuda_sm70_shflsync_bfly_p) ;  /* 0x0000060000007944 */ /* 0x000fea0003c00000 */
        /* <DEDUP_REMOVED lines=68> */
[----:B------:R-:W-:Y:S01]  /*19040*/  MOV R196, 0xffffffff ;  /* 0xffffffff00c47802 */ /* 0x000fe20000000f00 */
[----:B------:R-:W-:Y:S02]  /*19050*/  IMAD.MOV.U32 R195, RZ, RZ, 0x1f ;  /* 0x0000001fffc37424 */ /* 0x000fe400078e00ff */
[----:B------:R-:W-:Y:S05]  /*19060*/  CALL.REL.NOINC `($__internal_61_$__cuda_sm70_shflsync_bfly_p) ;  /* 0x0000019000007944 */ /* 0x000fea0003c00000 */
[----:B01----:R-:W-:Y:S01]  /*19070*/  FADD.FTZ R200, R200, R201 ;  /* 0x000000c9c8c87221 */ /* 0x003fe20000010000 */
[----:B------:R-:W-:Y:S01]  /*19080*/  MOV R198, 0x190d0 ;  /* 0x000190d000c67802 */ /* 0x000fe20000000f00 */
[----:B------:R-:W-:Y:S02]  /*19090*/  IMAD.MOV.U32 R201, RZ, RZ, 0x2 ;  /* 0x00000002ffc97424 */ /* 0x000fe400078e00ff */
[----:B------:R-:W-:Y:S02]  /*190a0*/  IMAD.MOV.U32 R195, RZ, RZ, 0x1f ;  /* 0x0000001fffc37424 */ /* 0x000fe400078e00ff */
[----:B------:R-:W-:Y:S02]  /*190b0*/  IMAD.MOV.U32 R196, RZ, RZ, -0x1 ;  /* 0xffffffffffc47424 */ /* 0x000fe400078e00ff */
[----:B------:R-:W-:Y:S05]  /*190c0*/  CALL.REL.NOINC `($__internal_61_$__cuda_sm70_shflsync_bfly_p) ;  /* 0x0000013000007944 */ /* 0x000fea0003c00000 */
[----:B0-----:R-:W-:Y:S01]  /*190d0*/  HFMA2.MMA R195, -RZ, RZ, 0, 1.847743988037109375e-06 ;  /* 0x0000001fffc37435 */ /* 0x001fe200000001ff */
[----:B-1----:R-:W-:Y:S01]  /*190e0*/  FADD.FTZ R200, R200, R201 ;  /* 0x000000c9c8c87221 */ /* 0x002fe20000010000 */
[----:B------:R-:W-:Y:S01]  /*190f0*/  MOV R198, 0x19130 ;  /* 0x0001913000c67802 */ /* 0x000fe20000000f00 */
[----:B------:R-:W-:-:S02]  /*19100*/  IMAD.MOV.U32 R201, RZ, RZ, 0x4 ;  /* 0x00000004ffc97424 */ /* 0x000fc400078e00ff */
[----:B------:R-:W-:Y:S02]  /*19110*/  IMAD.MOV.U32 R196, RZ, RZ, -0x1 ;  /* 0xffffffffffc47424 */ /* 0x000fe400078e00ff */
[----:B------:R-:W-:Y:S05]  /*19120*/  CALL.REL.NOINC `($__internal_61_$__cuda_sm70_shflsync_bfly_p) ;  /* 0x000000d000007944 */ /* 0x000fea0003c00000 */
[----:B01----:R-:W-:Y:S01]  /*19130*/  FADD.FTZ R200, R200, R201 ;  /* 0x000000c9c8c87221 */ /* 0x003fe20000010000 */
[----:B------:R-:W-:Y:S01]  /*19140*/  MOV R198, 0x19190 ;  /* 0x0001919000c67802 */ /* 0x000fe20000000f00 */
[----:B------:R-:W-:Y:S02]  /*19150*/  IMAD.MOV.U32 R201, RZ, RZ, 0x8 ;  /* 0x00000008ffc97424 */ /* 0x000fe400078e00ff */
[----:B------:R-:W-:Y:S02]  /*19160*/  IMAD.MOV.U32 R195, RZ, RZ, 0x1f ;  /* 0x0000001fffc37424 */ /* 0x000fe400078e00ff */
[----:B------:R-:W-:Y:S02]  /*19170*/  IMAD.MOV.U32 R196, RZ, RZ, -0x1 ;  /* 0xffffffffffc47424 */ /* 0x000fe400078e00ff */
[----:B------:R-:W-:Y:S05]  /*19180*/  CALL.REL.NOINC `($__internal_61_$__cuda_sm70_shflsync_bfly_p) ;  /* 0x0000007000007944 */ /* 0x000fea0003c00000 */
[----:B01----:R-:W-:Y:S01]  /*19190*/  FADD.FTZ R200, R200, R201 ;  /* 0x000000c9c8c87221 */ /* 0x003fe20000010000 */
[----:B------:R-:W-:Y:S01]  /*191a0*/  MOV R201, 0x10 ;  /* 0x0000001000c97802 */ /* 0x000fe20000000f00 */
[----:B------:R-:W-:Y:S01]  /*191b0*/  IMAD.MOV.U32 R195, RZ, RZ, 0x1f ;  /* 0x0000001fffc37424 */ /* 0x000fe200078e00ff */
[----:B------:R-:W-:Y:S01]  /*191c0*/  MOV R198, 0x191f0 ;  /* 0x000191f000c67802 */ /* 0x000fe20000000f00 */
[----:B------:R-:W-:-:S02]  /*191d0*/  IMAD.MOV.U32 R196, RZ, RZ, -0x1 ;  /* 0xffffffffffc47424 */ /* 0x000fc400078e00ff */
[----:B------:R-:W-:Y:S05]  /*191e0*/  CALL.REL.NOINC `($__internal_61_$__cuda_sm70_shflsync_bfly_p) ;  /* 0x0000001000007944 */ /* 0x000fea0003c00000 */
[----:B01----:R-:W-:Y:S05]  /*191f0*/  BRA `(.L_x_19737) ;  /* 0xffffeb3000007947 */ /* 0x003fea000383ffff */
        .weak           $__internal_61_$__cuda_sm70_shflsync_bfly_p
        .type           $__internal_61_$__cuda_sm70_shflsync_bfly_p,@function
        .size           $__internal_61_$__cuda_sm70_shflsync_bfly_p,(.L_x_26551 - $__internal_61_$__cuda_sm70_shflsync_bfly_p)
$__internal_61_$__cuda_sm70_shflsync_bfly_p:
[----:B------:R-:W-:Y:S01]  /*19200*/  IMAD.MOV.U32 R199, RZ, RZ, 0x0 ;  /* 0x00000000ffc77424 */ /* 0x000fe200078e00ff */
[----:B------:R-:W-:Y:S04]  /*19210*/  WARPSYNC R196 ;  /* 0x000000c400007348 */ /* 0x000fe80003800000 */
[----:B------:R0:W1:Y:S01]  /*19220*/  SHFL.BFLY PT, R201, R200, R201, R195 ;  /* 0x0c0000c9c8c97389 */ /* 0x00006200000e00c3 */
[----:B------:R-:W-:Y:S05]  /*19230*/  RET.REL.NODEC R198 `(_ZN10layer_norm31ln_parallel_residual_fwd_kernelINS_13Kernel_traitsIf6__halffS2_fjLj1024ELj1ELj4ELj1ELj16ENS_18Kernel_traits_baseILj1024EfS2_fS2_fjLj128EEEEELb1ELb0ELb1EEEvNS_9FwdParamsE) ;  /* 0xfffe6dc0c6007950 */ /* 0x000fea0003c3ffff */
.L_x_19738:
        /* <DEDUP_REMOVED lines=12> */
.L_x_26551:


//--------------------- .text._ZN10layer_norm31ln_parallel_residual_fwd_kernelINS_13Kernel_traitsIf6__halffS2_fjLj1024ELj1ELj4ELj1ELj16ENS_18Kernel_traits_baseILj1024EfS2_fS2_fjLj128EEEEELb1ELb1ELb0EEEvNS_9FwdParamsE --------------------------
	.section	.text._ZN10layer_norm31ln_parallel_residual_fwd_kernelINS_13Kernel_traitsIf6__halffS2_fjLj1024ELj1ELj4ELj1ELj16ENS_18Kernel_traits_baseILj1024EfS2_fS2_fjLj128EEEEELb1ELb1ELb0EEEvNS_9FwdParamsE,"ax",@progbits
	.sectioninfo	@"SHI_REGISTERS=150"
	.align	128
        .global         _ZN10layer_norm31ln_parallel_residual_fwd_kernelINS_13Kernel_traitsIf6__halffS2_fjLj1024ELj1ELj4ELj1ELj16ENS_18Kernel_traits_baseILj1024EfS2_fS2_fjLj128EEEEELb1ELb1ELb0EEEvNS_9FwdParamsE
        .type           _ZN10layer_norm31ln_parallel_residual_fwd_kernelINS_13Kernel_traitsIf6__halffS2_fjLj1024ELj1ELj4ELj1ELj16ENS_18Kernel_traits_baseILj1024EfS2_fS2_fjLj128EEEEELb1ELb1ELb0EEEvNS_9FwdParamsE,@function
        .size           _ZN10layer_norm31ln_parallel_residual_fwd_kernelINS_13Kernel_traitsIf6__halffS2_fjLj1024ELj1ELj4ELj1ELj16ENS_18Kernel_traits_baseILj1024EfS2_fS2_fjLj128EEEEELb1ELb1ELb0EEEvNS_9FwdParamsE,(.L_x_26552 - _ZN10layer_norm31ln_parallel_residual_fwd_kernelINS_13Kernel_traitsIf6__halffS2_fjLj1024ELj1ELj4ELj1ELj16ENS_18Kernel_traits_baseILj1024EfS2_fS2_fjLj128EEEEELb1ELb1ELb0EEEvNS_9FwdParamsE)
        .other          _ZN10layer_norm31ln_parallel_residual_fwd_kernelINS_13Kernel_traitsIf6__halffS2_fjLj1024ELj1ELj4ELj1ELj16ENS_18Kernel_traits_baseILj1024EfS2_fS2_fjLj128EEEEELb1ELb1ELb0EEEvNS_9FwdParamsE,@"STO_CUDA_ENTRY STV_DEFAULT"
_ZN10layer_norm31ln_parallel_residual_fwd_kernelINS_13Kernel_traitsIf6__halffS2_fjLj1024ELj1ELj4ELj1ELj16ENS_18Kernel_traits_baseILj1024EfS2_fS2_fjLj128EEEEELb1ELb1ELb0EEEvNS_9FwdParamsE:
.text._ZN10layer_norm31ln_parallel_residual_fwd_kernelINS_13Kernel_traitsIf6__halffS2_fjLj1024ELj1ELj4ELj1ELj16ENS_18Kernel_traits_baseILj1024EfS2_fS2_fjLj128EEEEELb1ELb1ELb0EEEvNS_9FwdParamsE:
        /* <DEDUP_REMOVED lines=70> */
[----:B------:R-:W-:Y:S02]  /*0460*/  LOP3.LUT R72, R9, UR19, R10, 0x96, !PT ;  /* 0x0000001309487c12 */ /* 0x000fe4000f8e960a */
[----:B------:R-:W-:Y:S02]  /*0470*/  LOP3.LUT R9, R113, 0x1f, RZ, 0xc0, !PT ;  /* 0x0000001f71097812 */ /* 0x000fe400078ec0ff */
[----:B------:R-:W-:Y:S01]  /*0480*/  LEA.HI R5, R5, c[0x0][0x168], RZ, 0x3 ;  /* 0x00005a0005057a11 */ /* 0x000fe200078f18ff */
[----:B------:R-:W-:Y:S01]  /*0490*/  IMAD.WIDE.U32 R72, R72, -0x2daee0ad, RZ ;  /* 0xd2511f5348487825 */ /* 0x000fe200078e00ff */
[----:B------:R-:W-:Y:S02]  /*04a0*/  LOP3.LUT R112, R9, 0x1f, RZ, 0x3c, !PT ;  /* 0x0000001f09707812 */ /* 0x000fe400078e3cff */
[----:B------:R-:W-:Y:S02]  /*04b0*/  LOP3.LUT R74, R7, UR20, R4, 0x96, !PT ;  /* 0x00000014074a7c12 */ /* 0x000fe4000f8e9604 */
[----:B------:R-:W-:-:S02]  /*04c0*/  LEA.HI.SX32 R112, R5, R112, 0x1d ;  /* 0x0000007005707211 */ /* 0x000fc400078feaff */
[----:B------:R-:W-:Y:S01]  /*04d0*/  LOP3.LUT R114, R73, UR22, R6, 0x96, !PT ;  /* 0x0000001649727c12 */ /* 0x000fe2000f8e9606 */
[----:B------:R-:W-:Y:S01]  /*04e0*/  IMAD.WIDE.U32 R74, R74, -0x326172a9, RZ ;  /* 0xcd9e8d574a4a7825 */ /* 0x000fe200078e00ff */
[C---:B------:R-:W-:Y:S02]  /*04f0*/  LOP3.LUT P5, RZ, R112.reuse, 0xffffffe0, RZ, 0xc0, !PT ;  /* 0xffffffe070ff7812 */ /* 0x040fe400078ac0ff */
[----:B------:R-:W-:Y:S01]  /*0500*/  ISETP.GE.U32.AND P4, PT, R112, 0x40, PT ;  /* 0x000000407000780c */ /* 0x000fe20003f86070 */
[----:B------:R-:W-:Y:S01]  /*0510*/  IMAD.HI.U32 R79, R114, -0x326172a9, RZ ;  /* 0xcd9e8d57724f7827 */ /* 0x000fe200078e00ff */
[C---:B------:R-:W-:Y:S02]  /*0520*/  ISETP.GE.U32.AND P3, PT, R112.reuse, 0x60, PT ;  /* 0x000000607000780c */ /* 0x040fe40003f66070 */
[----:B------:R-:W-:Y:S02]  /*0530*/  ISETP.GE.U32.AND P2, PT, R112, 0x80, PT ;  /* 0x000000807000780c */ /* 0x000fe40003f46070 */
[----:B------:R-:W-:-:S02]  /*0540*/  LOP3.LUT R120, R75, UR21, R8, 0x96, !PT ;  /* 0x000000154b787c12 */ /* 0x000fc4000f8e9608 */
        /* <DEDUP_REMOVED lines=26> */
.L_x_19740:
[----:B------:R-:W-:Y:S05]  /*06f0*/  BSYNC B0 ;  /* 0x0000000000007941 */ /* 0x000fea0003800000 */
.L_x_19739:
        /* <DEDUP_REMOVED lines=17> */
.L_x_19742:
[----:B------:R-:W-:Y:S05]  /*0810*/  BSYNC B0 ;  /* 0x0000000000007941 */ /* 0x000fea0003800000 */
.L_x_19741:
        /* <DEDUP_REMOVED lines=17> */
.L_x_19744:
[----:B------:R-:W-:Y:S05]  /*0930*/  BSYNC B0 ;  /* 0x0000000000007941 */ /* 0x000fea0003800000 */
.L_x_19743:
        /* <DEDUP_REMOVED lines=16> */
.L_x_19746:
[----:B------:R-:W-:Y:S05]  /*0a40*/  BSYNC B0 ;  /* 0x0000000000007941 */ /* 0x000fea0003800000 */
.L_x_19745:
        /* <DEDUP_REMOVED lines=16> */
.L_x_20282:
        /* <DEDUP_REMOVED lines=11> */
[----:B------:R-:W-:Y:S01]  /*0c00*/  HFMA2.MMA R92, -RZ, RZ, 0, 9.5367431640625e-07 ;  /* 0x00000010ff5c7435 */ /* 0x000fe200000001ff */
        /* <DEDUP_REMOVED lines=26> */
.L_x_19751:
[----:B0-----:R-:W-:Y:S02]  /*0db0*/  IMAD.MOV.U32 R77, RZ, RZ, R122 ;  /* 0x000000ffff4d7224 */ /* 0x001fe400078e007a */
.L_x_19752:
[----:B------:R-:W-:Y:S05]  /*0dc0*/  BSYNC B2 ;  /* 0x0000000000027941 */ /* 0x000fea0003800000 */
.L_x_19750:
        /* <DEDUP_REMOVED lines=16> */
.L_x_19756:
[----:B------:R-:W-:Y:S05]  /*0ed0*/  BSYNC B3 ;  /* 0x0000000000037941 */ /* 0x000fea0003800000 */
.L_x_19755:
        /* <DEDUP_REMOVED lines=44> */
.L_x_19754:
[----:B------:R-:W-:Y:S05]  /*11a0*/  BSYNC B2 ;  /* 0x0000000000027941 */ /* 0x000fea0003800000 */
.L_x_19753:
[----:B------:R-:W0:Y:S01]  /*11b0*/  I2F.U32 R76, R77 ;  /* 0x0000004d004c7306 */ /* 0x000e220000201000 */
        /* <DEDUP_REMOVED lines=16> */
.L_x_19757:
        /* <DEDUP_REMOVED lines=12> */
.L_x_19760:
[----:B------:R-:W-:Y:S02]  /*1380*/  IMAD.MOV.U32 R77, RZ, RZ, R122 ;  /* 0x000000ffff4d7224 */ /* 0x000fe400078e007a */
.L_x_19761:
[----:B------:R-:W-:Y:S05]  /*1390*/  BSYNC B2 ;  /* 0x0000000000027941 */ /* 0x000fea0003800000 */
.L_x_19759:
        /* <DEDUP_REMOVED lines=16> */
.L_x_19765:
[----:B------:R-:W-:Y:S05]  /*14a0*/  BSYNC B3 ;  /* 0x0000000000037941 */ /* 0x000fea0003800000 */
.L_x_19764:
        /* <DEDUP_REMOVED lines=44> */
.L_x_19763:
[----:B------:R-:W-:Y:S05]  /*1770*/  BSYNC B2 ;  /* 0x0000000000027941 */ /* 0x000fea0003800000 */
.L_x_19762:
        /* <DEDUP_REMOVED lines=9> */
.L_x_19758:
        /* <DEDUP_REMOVED lines=12> */
.L_x_19767:
[----:B------:R-:W-:Y:S02]  /*18d0*/  IMAD.MOV.U32 R78, RZ, RZ, R122 ;  /* 0x000000ffff4e7224 */ /* 0x000fe400078e007a */
.L_x_19768:
[----:B------:R-:W-:Y:S05]  /*18e0*/  BSYNC B2 ;  /* 0x0000000000027941 */ /* 0x000fea0003800000 */
.L_x_19766:
        /* <DEDUP_REMOVED lines=16> */
.L_x_19772:
[----:B------:R-:W-:Y:S05]  /*19f0*/  BSYNC B3 ;  /* 0x0000000000037941 */ /* 0x000fea0003800000 */
.L_x_19771:
        /* <DEDUP_REMOVED lines=44> */
.L_x_19770:
[----:B------:R-:W-:Y:S05]  /*1cc0*/  BSYNC B2 ;  /* 0x0000000000027941 */ /* 0x000fea0003800000 */
.L_x_19769:
        /* <DEDUP_REMOVED lines=14> */
.L_x_19773:
        /* <DEDUP_REMOVED lines=12> */
.L_x_19776:
[----:B------:R-:W-:Y:S02]  /*1e70*/  IMAD.MOV.U32 R78, RZ, RZ, R122 ;  /* 0x000000ffff4e7224 */ /* 0x000fe400078e007a */
.L_x_19777:
[----:B------:R-:W-:Y:S05]  /*1e80*/  BSYNC B2 ;  /* 0x0000000000027941 */ /* 0x000fea0003800000 */
.L_x_19775:
        /* <DEDUP_REMOVED lines=16> */
.L_x_19781:
[----:B------:R-:W-:Y:S05]  /*1f90*/  BSYNC B3 ;  /* 0x0000000000037941 */ /* 0x000fea0003800000 */
.L_x_19780:
        /* <DEDUP_REMOVED lines=44> */
.L_x_19779:
[----:B------:R-:W-:Y:S05]  /*2260*/  BSYNC B2 ;  /* 0x0000000000027941 */ /* 0x000fea0003800000 */
.L_x_19778:
        /* <DEDUP_REMOVED lines=9> */
.L_x_19774:
        /* <DEDUP_REMOVED lines=12> */
.L_x_19783:
[----:B------:R-:W-:Y:S02]  /*23c0*/  IMAD.MOV.U32 R79, RZ, RZ, R122 ;  /* 0x000000ffff4f7224 */ /* 0x000fe400078e007a */
.L_x_19784:
[----:B------:R-:W-:Y:S05]  /*23d0*/  BSYNC B2 ;  /* 0x0000000000027941 */ /* 0x000fea0003800000 */
.L_x_19782:
        /* <DEDUP_REMOVED lines=16> */
.L_x_19788:
[----:B------:R-:W-:Y:S05]  /*24e0*/  BSYNC B3 ;  /* 0x0000000000037941 */ /* 0x000fea0003800000 */
.L_x_19787:
        /* <DEDUP_REMOVED lines=44> */
.L_x_19786:
[----:B------:R-:W-:Y:S05]  /*27b0*/  BSYNC B2 ;  /* 0x0000000000027941 */ /* 0x000fea0003800000 */
.L_x_19785:
        /* <DEDUP_REMOVED lines=14> */
.L_x_19789:
        /* <DEDUP_REMOVED lines=12> */
.L_x_19792:
[----:B------:R-:W-:Y:S02]  /*2960*/  IMAD.MOV.U32 R79, RZ, RZ, R122 ;  /* 0x000000ffff4f7224 */ /* 0x000fe400078e007a */
.L_x_19793:
[----:B------:R-:W-:Y:S05]  /*2970*/  BSYNC B2 ;  /* 0x0000000000027941 */ /* 0x000fea0003800000 */
.L_x_19791:
        /* <DEDUP_REMOVED lines=16> */
.L_x_19797:
[----:B------:R-:W-:Y:S05]  /*2a80*/  BSYNC B3 ;  /* 0x0000000000037941 */ /* 0x000fea0003800000 */
.L_x_19796:
        /* <DEDUP_REMOVED lines=44> */
.L_x_19795:
[----:B------:R-:W-:Y:S05]  /*2d50*/  BSYNC B2 ;  /* 0x0000000000027941 */ /* 0x000fea0003800000 */
.L_x_19794:
        /* <DEDUP_REMOVED lines=9> */
.L_x_19790:
        /* <DEDUP_REMOVED lines=12> */
.L_x_19799:
[----:B------:R-:W-:Y:S02]  /*2eb0*/  IMAD.MOV.U32 R92, RZ, RZ, R122 ;  /* 0x000000ffff5c7224 */ /* 0x000fe400078e007a */
.L_x_19800:
[----:B------:R-:W-:Y:S05]  /*2ec0*/  BSYNC B2 ;  /* 0x0000000000027941 */ /* 0x000fea0003800000 */
.L_x_19798:
        /* <DEDUP_REMOVED lines=16> */
.L_x_19804:
[----:B------:R-:W-:Y:S05]  /*2fd0*/  BSYNC B3 ;  /* 0x0000000000037941 */ /* 0x000fea0003800000 */
.L_x_19803:
        /* <DEDUP_REMOVED lines=44> */
.L_x_19802:
[----:B------:R-:W-:Y:S05]  /*32a0*/  BSYNC B2 ;  /* 0x0000000000027941 */ /* 0x000fea0003800000 */
.L_x_19801:
        /* <DEDUP_REMOVED lines=14> */
.L_x_19805:
        /* <DEDUP_REMOVED lines=12> */
.L_x_19808:
[----:B------:R-:W-:Y:S02]  /*3450*/  IMAD.MOV.U32 R92, RZ, RZ, R122 ;  /* 0x000000ffff5c7224 */ /* 0x000fe400078e007a */
.L_x_19809:
[----:B------:R-:W-:Y:S05]  /*3460*/  BSYNC B2 ;  /* 0x0000000000027941 */ /* 0x000fea0003800000 */
.L_x_19807:
        /* <DEDUP_REMOVED lines=16> */
.L_x_19813:
[----:B------:R-:W-:Y:S05]  /*3570*/  BSYNC B3 ;  /* 0x0000000000037941 */ /* 0x000fea0003800000 */
.L_x_19812:
        /* <DEDUP_REMOVED lines=44> */
.L_x_19811:
[----:B------:R-:W-:Y:S05]  /*3840*/  BSYNC B2 ;  /* 0x0000000000027941 */ /* 0x000fea0003800000 */
.L_x_19810:
        /* <DEDUP_REMOVED lines=9> */
.L_x_19806:
        /* <DEDUP_REMOVED lines=12> */
.L_x_19815:
[----:B------:R-:W-:Y:S02]  /*39a0*/  IMAD.MOV.U32 R93, RZ, RZ, R122 ;  /* 0x000000ffff5d7224 */ /* 0x000fe400078e007a */
.L_x_19816:
[----:B------:R-:W-:Y:S05]  /*39b0*/  BSYNC B2 ;  /* 0x0000000000027941 */ /* 0x000fea0003800000 */
.L_x_19814:
        /* <DEDUP_REMOVED lines=16> */
.L_x_19820:
[----:B------:R-:W-:Y:S05]  /*3ac0*/  BSYNC B3 ;  /* 0x0000000000037941 */ /* 0x000fea0003800000 */
.L_x_19819:
        /* <DEDUP_REMOVED lines=44> */
.L_x_19818:
[----:B------:R-:W-:Y:S05]  /*3d90*/  BSYNC B2 ;  /* 0x0000000000027941 */ /* 0x000fea0003800000 */
.L_x_19817:
        /* <DEDUP_REMOVED lines=12> */
.L_x_19821:
        /* <DEDUP_REMOVED lines=12> */
.L_x_19824:
[----:B------:R-:W-:Y:S02]  /*3f20*/  IMAD.MOV.U32 R93, RZ, RZ, R122 ;  /* 0x000000ffff5d7224 */ /* 0x000fe400078e007a */
.L_x_19825:
[----:B------:R-:W-:Y:S05]  /*3f30*/  BSYNC B2 ;  /* 0x0000000000027941 */ /* 0x000fea0003800000 */
.L_x_19823:
        /* <DEDUP_REMOVED lines=16> */
.L_x_19829:
[----:B------:R-:W-:Y:S05]  /*4040*/  BSYNC B3 ;  /* 0x0000000000037941 */ /* 0x000fea0003800000 */
.L_x_19828:
        /* <DEDUP_REMOVED lines=44> */
.L_x_19827:
[----:B------:R-:W-:Y:S05]  /*4310*/  BSYNC B2 ;  /* 0x0000000000027941 */ /* 0x000fea0003800000 */
.L_x_19826:
        /* <DEDUP_REMOVED lines=9> */
.L_x_19822:
        /* <DEDUP_REMOVED lines=12> */
.L_x_19831:
[----:B------:R-:W-:Y:S02]  /*4470*/  IMAD.MOV.U32 R110, RZ, RZ, R122 ;  /* 0x000000ffff6e7224 */ /* 0x000fe400078e007a */
.L_x_19832:
[----:B------:R-:W-:Y:S05]  /*4480*/  BSYNC B2 ;  /* 0x0000000000027941 */ /* 0x000fea0003800000 */
.L_x_19830:
        /* <DEDUP_REMOVED lines=16> */
.L_x_19836:
[----:B------:R-:W-:Y:S05]  /*4590*/  BSYNC B3 ;  /* 0x0000000000037941 */ /* 0x000fea0003800000 */
.L_x_19835:
        /* <DEDUP_REMOVED lines=44> */
.L_x_19834:
[----:B------:R-:W-:Y:S05]  /*4860*/  BSYNC B2 ;  /* 0x0000000000027941 */ /* 0x000fea0003800000 */
.L_x_19833:
        /* <DEDUP_REMOVED lines=12> */
.L_x_19837:
        /* <DEDUP_REMOVED lines=12> */
.L_x_19840:
[----:B------:R-:W-:Y:S02]  /*49f0*/  IMAD.MOV.U32 R94, RZ, RZ, R122 ;  /* 0x000000ffff5e7224 */ /* 0x000fe400078e007a */
.L_x_19841:
[----:B------:R-:W-:Y:S05]  /*4a00*/  BSYNC B2 ;  /* 0x0000000000027941 */ /* 0x000fea0003800000 */
.L_x_19839:
        /* <DEDUP_REMOVED lines=16> */
.L_x_19845:
[----:B------:R-:W-:Y:S05]  /*4b10*/  BSYNC B3 ;  /* 0x0000000000037941 */ /* 0x000fea0003800000 */
.L_x_19844:
        /* <DEDUP_REMOVED lines=44> */
.L_x_19843:
[----:B------:R-:W-:Y:S05]  /*4de0*/  BSYNC B2 ;  /* 0x0000000000027941 */ /* 0x000fea0003800000 */
.L_x_19842:
        /* <DEDUP_REMOVED lines=9> */
.L_x_19838:
        /* <DEDUP_REMOVED lines=12> */
.L_x_19847:
[----:B------:R-:W-:Y:S02]  /*4f40*/  IMAD.MOV.U32 R110, RZ, RZ, R122 ;  /* 0x000000ffff6e7224 */ /* 0x000fe400078e007a */
.L_x_19848:
[----:B------:R-:W-:Y:S05]  /*4f50*/  BSYNC B2 ;  /* 0x0000000000027941 */ /* 0x000fea0003800000 */
.L_x_19846:
        /* <DEDUP_REMOVED lines=16> */
.L_x_19852:
[----:B------:R-:W-:Y:S05]  /*5060*/  BSYNC B3 ;  /* 0x0000000000037941 */ /* 0x000fea0003800000 */
.L_x_19851:
        /* <DEDUP_REMOVED lines=44> */
.L_x_19850:
[----:B------:R-:W-:Y:S05]  /*5330*/  BSYNC B2 ;  /* 0x0000000000027941 */ /* 0x000fea0003800000 */
.L_x_19849:
        /* <DEDUP_REMOVED lines=12> */
.L_x_19853:
        /* <DEDUP_REMOVED lines=12> */
.L_x_19856:
[----:B------:R-:W-:Y:S02]  /*54c0*/  IMAD.MOV.U32 R110, RZ, RZ, R122 ;  /* 0x000000ffff6e7224 */ /* 0x000fe400078e007a */
.L_x_19857:
[----:B------:R-:W-:Y:S05]  /*54d0*/  BSYNC B2 ;  /* 0x0000000000027941 */ /* 0x000fea0003800000 */
.L_x_19855:
        /* <DEDUP_REMOVED lines=16> */
.L_x_19861:
[----:B------:R-:W-:Y:S05]  /*55e0*/  BSYNC B3 ;  /* 0x0000000000037941 */ /* 0x000fea0003800000 */
.L_x_19860:
        /* <DEDUP_REMOVED lines=44> */
.L_x_19859:
[----:B------:R-:W-:Y:S05]  /*58b0*/  BSYNC B2 ;  /* 0x0000000000027941 */ /* 0x000fea0003800000 */
.L_x_19858:
        /* <DEDUP_REMOVED lines=9> */
.L_x_19854:
        /* <DEDUP_REMOVED lines=12> */
.L_x_19863:
[----:B------:R-:W-:Y:S02]  /*5a10*/  IMAD.MOV.U32 R110, RZ, RZ, R122 ;  /* 0x000000ffff6e7224 */ /* 0x000fe400078e007a */
.L_x_19864:
[----:B------:R-:W-:Y:S05]  /*5a20*/  BSYNC B2 ;  /* 0x0000000000027941 */ /* 0x000fea0003800000 */
.L_x_19862:
        /* <DEDUP_REMOVED lines=16> */
.L_x_19868:
[----:B------:R-:W-:Y:S05]  /*5b30*/  BSYNC B3 ;  /* 0x0000000000037941 */ /* 0x000fea0003800000 */
.L_x_19867:
        /* <DEDUP_REMOVED lines=44> */
.L_x_19866:
[----:B------:R-:W-:Y:S05]  /*5e00*/  BSYNC B2 ;  /* 0x0000000000027941 */ /* 0x000fea0003800000 */
.L_x_19865:
        /* <DEDUP_REMOVED lines=12> */
.L_x_19869:
        /* <DEDUP_REMOVED lines=12> */
.L_x_19872:
[----:B------:R-:W-:Y:S02]  /*5f90*/  IMAD.MOV.U32 R110, RZ, RZ, R122 ;  /* 0x000000ffff6e7224 */ /* 0x000fe400078e007a */
.L_x_19873:
[----:B------:R-:W-:Y:S05]  /*5fa0*/  BSYNC B2 ;  /* 0x0000000000027941 */ /* 0x000fea0003800000 */
.L_x_19871:
        /* <DEDUP_REMOVED lines=16> */
.L_x_19877:
[----:B------:R-:W-:Y:S05]  /*60b0*/  BSYNC B3 ;  /* 0x0000000000037941 */ /* 0x000fea0003800000 */
.L_x_19876:
        /* <DEDUP_REMOVED lines=44> */
.L_x_19875:
[----:B------:R-:W-:Y:S05]  /*6380*/  BSYNC B2 ;  /* 0x0000000000027941 */ /* 0x000fea0003800000 */
.L_x_19874:
        /* <DEDUP_REMOVED lines=9> */
.L_x_19870:
        /* <DEDUP_REMOVED lines=51> */
.L_x_19878:
[----:B------:R-:W-:Y:S02]  /*6750*/  IADD3 R109, R123, 0x20, RZ ;  /* 0x000000207b6d7810 */ /* 0x000fe40007ffe0ff */
.L_x_19749:
[----:B------:R-:W-:Y:S05]  /*6760*/  BSYNC B1 ;  /* 0x0000000000017941 */ /* 0x000fea0003800000 */
.L_x_19748:
        /* <DEDUP_REMOVED lines=31> */
.L_x_19882:
[----:B-1----:R-:W-:Y:S02]  /*6960*/  MOV R81, R122 ;  /* 0x0000007a00517202 */ /* 0x002fe40000000f00 */
.L_x_19883:
[----:B------:R-:W-:Y:S05]  /*6970*/  BSYNC B2 ;  /* 0x0000000000027941 */ /* 0x000fea0003800000 */
.L_x_19881:
        /* <DEDUP_REMOVED lines=16> */
.L_x_19887:
[----:B------:R-:W-:Y:S05]  /*6a80*/  BSYNC B3 ;  /* 0x0000000000037941 */ /* 0x000fea0003800000 */
.L_x_19886:
        /* <DEDUP_REMOVED lines=44> */
.L_x_19885:
[----:B------:R-:W-:Y:S05]  /*6d50*/  BSYNC B2 ;  /* 0x0000000000027941 */ /* 0x000fea0003800000 */
.L_x_19884:
        /* <DEDUP_REMOVED lines=17> */
.L_x_19888:
        /* <DEDUP_REMOVED lines=12> */
.L_x_19891:
[----:B------:R-:W-:Y:S02]  /*6f30*/  IMAD.MOV.U32 R81, RZ, RZ, R122 ;  /* 0x000000ffff517224 */ /* 0x000fe400078e007a */
.L_x_19892:
[----:B------:R-:W-:Y:S05]  /*6f40*/  BSYNC B2 ;  /* 0x0000000000027941 */ /* 0x000fea0003800000 */
.L_x_19890:
        /* <DEDUP_REMOVED lines=16> */
.L_x_19896:
[----:B------:R-:W-:Y:S05]  /*7050*/  BSYNC B3 ;  /* 0x0000000000037941 */ /* 0x000fea0003800000 */
.L_x_19895:
        /* <DEDUP_REMOVED lines=44> */
.L_x_19894:
[----:B------:R-:W-:Y:S05]  /*7320*/  BSYNC B2 ;  /* 0x0000000000027941 */ /* 0x000fea0003800000 */
.L_x_19893:
        /* <DEDUP_REMOVED lines=9> */
.L_x_19889:
        /* <DEDUP_REMOVED lines=12> */
.L_x_19898:
[----:B------:R-:W-:Y:S02]  /*7480*/  IMAD.MOV.U32 R82, RZ, RZ, R122 ;  /* 0x000000ffff527224 */ /* 0x000fe400078e007a */
.L_x_19899:
[----:B------:R-:W-:Y:S05]  /*7490*/  BSYNC B2 ;  /* 0x0000000000027941 */ /* 0x000fea0003800000 */
.L_x_19897:
        /* <DEDUP_REMOVED lines=16> */
.L_x_19903:
[----:B------:R-:W-:Y:S05]  /*75a0*/  BSYNC B3 ;  /* 0x0000000000037941 */ /* 0x000fea0003800000 */
.L_x_19902:
        /* <DEDUP_REMOVED lines=44> */
.L_x_19901:
[----:B------:R-:W-:Y:S05]  /*7870*/  BSYNC B2 ;  /* 0x0000000000027941 */ /* 0x000fea0003800000 */
.L_x_19900:
        /* <DEDUP_REMOVED lines=14> */
.L_x_19904:
        /* <DEDUP_REMOVED lines=12> */
.L_x_19907:
[----:B------:R-:W-:Y:S02]  /*7a20*/  IMAD.MOV.U32 R82, RZ, RZ, R122 ;  /* 0x000000ffff527224 */ /* 0x000fe400078e007a */
.L_x_19908:
[----:B------:R-:W-:Y:S05]  /*7a30*/  BSYNC B2 ;  /* 0x0000000000027941 */ /* 0x000fea0003800000 */
.L_x_19906:
        /* <DEDUP_REMOVED lines=16> */
.L_x_19912:
[----:B------:R-:W-:Y:S05]  /*7b40*/  BSYNC B3 ;  /* 0x0000000000037941 */ /* 0x000fea0003800000 */
.L_x_19911:
        /* <DEDUP_REMOVED lines=44> */
.L_x_19910:
[----:B------:R-:W-:Y:S05]  /*7e10*/  BSYNC B2 ;  /* 0x0000000000027941 */ /* 0x000fea0003800000 */
.L_x_19909:
        /* <DEDUP_REMOVED lines=9> */
.L_x_19905:
        /* <DEDUP_REMOVED lines=12> */
.L_x_19914:
[----:B------:R-:W-:Y:S02]  /*7f70*/  IMAD.MOV.U32 R83, RZ, RZ, R122 ;  /* 0x000000ffff537224 */ /* 0x000fe400078e007a */
.L_x_19915:
[----:B------:R-:W-:Y:S05]  /*7f80*/  BSYNC B2 ;  /* 0x0000000000027941 */ /* 0x000fea0003800000 */
.L_x_19913:
        /* <DEDUP_REMOVED lines=16> */
.L_x_19919:
[----:B------:R-:W-:Y:S05]  /*8090*/  BSYNC B3 ;  /* 0x0000000000037941 */ /* 0x000fea0003800000 */
.L_x_19918:
        /* <DEDUP_REMOVED lines=44> */
.L_x_19917:
[----:B------:R-:W-:Y:S05]  /*8360*/  BSYNC B2 ;  /* 0x0000000000027941 */ /* 0x000fea0003800000 */
.L_x_19916:
        /* <DEDUP_REMOVED lines=14> */
.L_x_19920:
        /* <DEDUP_REMOVED lines=12> */
.L_x_19923:
[----:B------:R-:W-:Y:S02]  /*8510*/  IMAD.MOV.U32 R83, RZ, RZ, R122 ;  /* 0x000000ffff537224 */ /* 0x000fe400078e007a */
.L_x_19924:
[----:B------:R-:W-:Y:S05]  /*8520*/  BSYNC B2 ;  /* 0x0000000000027941 */ /* 0x000fea0003800000 */
.L_x_19922:
        /* <DEDUP_REMOVED lines=16> */
.L_x_19928:
[----:B------:R-:W-:Y:S05]  /*8630*/  BSYNC B3 ;  /* 0x0000000000037941 */ /* 0x000fea0003800000 */
.L_x_19927:
        /* <DEDUP_REMOVED lines=44> */
.L_x_19926:
[----:B------:R-:W-:Y:S05]  /*8900*/  BSYNC B2 ;  /* 0x0000000000027941 */ /* 0x000fea0003800000 */
.L_x_19925:
        /* <DEDUP_REMOVED lines=9> */
.L_x_19921:
        /* <DEDUP_REMOVED lines=12> */
.L_x_19930:
[----:B------:R-:W-:Y:S02]  /*8a60*/  IMAD.MOV.U32 R96, RZ, RZ, R122 ;  /* 0x000000ffff607224 */ /* 0x000fe400078e007a */
.L_x_19931:
[----:B------:R-:W-:Y:S05]  /*8a70*/  BSYNC B2 ;  /* 0x0000000000027941 */ /* 0x000fea0003800000 */
.L_x_19929:
        /* <DEDUP_REMOVED lines=16> */
.L_x_19935:
[----:B------:R-:W-:Y:S05]  /*8b80*/  BSYNC B3 ;  /* 0x0000000000037941 */ /* 0x000fea0003800000 */
.L_x_19934:
        /* <DEDUP_REMOVED lines=44> */
.L_x_19933:
[----:B------:R-:W-:Y:S05]  /*8e50*/  BSYNC B2 ;  /* 0x0000000000027941 */ /* 0x000fea0003800000 */
.L_x_19932:
        /* <DEDUP_REMOVED lines=14> */
.L_x_19936:
        /* <DEDUP_REMOVED lines=12> */
.L_x_19939:
[----:B------:R-:W-:Y:S02]  /*9000*/  IMAD.MOV.U32 R96, RZ, RZ, R122 ;  /* 0x000000ffff607224 */ /* 0x000fe400078e007a */
.L_x_19940:
[----:B------:R-:W-:Y:S05]  /*9010*/  BSYNC B2 ;  /* 0x0000000000027941 */ /* 0x000fea0003800000 */
.L_x_19938:
        /* <DEDUP_REMOVED lines=16> */
.L_x_19944:
[----:B------:R-:W-:Y:S05]  /*9120*/  BSYNC B3 ;  /* 0x0000000000037941 */ /* 0x000fea0003800000 */
.L_x_19943:
        /* <DEDUP_REMOVED lines=44> */
.L_x_19942:
[----:B------:R-:W-:Y:S05]  /*93f0*/  BSYNC B2 ;  /* 0x0000000000027941 */ /* 0x000fea0003800000 */
.L_x_19941:
        /* <DEDUP_REMOVED lines=9> */
.L_x_19937:
        /* <DEDUP_REMOVED lines=12> */
.L_x_19946:
[----:B------:R-:W-:Y:S02]  /*9550*/  IMAD.MOV.U32 R97, RZ, RZ, R122 ;  /* 0x000000ffff617224 */ /* 0x000fe400078e007a */
.L_x_19947:
[----:B------:R-:W-:Y:S05]  /*9560*/  BSYNC B2 ;  /* 0x0000000000027941 */ /* 0x000fea0003800000 */
.L_x_19945:
        /* <DEDUP_REMOVED lines=16> */
.L_x_19951:
[----:B------:R-:W-:Y:S05]  /*9670*/  BSYNC B3 ;  /* 0x0000000000037941 */ /* 0x000fea0003800000 */
.L_x_19950:
        /* <DEDUP_REMOVED lines=44> */
.L_x_19949:
[----:B------:R-:W-:Y:S05]  /*9940*/  BSYNC B2 ;  /* 0x0000000000027941 */ /* 0x000fea0003800000 */
.L_x_19948:
        /* <DEDUP_REMOVED lines=12> */
.L_x_19952:
        /* <DEDUP_REMOVED lines=12> */
.L_x_19955:
[----:B------:R-:W-:Y:S02]  /*9ad0*/  IMAD.MOV.U32 R97, RZ, RZ, R122 ;  /* 0x000000ffff617224 */ /* 0x000fe400078e007a */
.L_x_19956:
[----:B------:R-:W-:Y:S05]  /*9ae0*/  BSYNC B2 ;  /* 0x0000000000027941 */ /* 0x000fea0003800000 */
.L_x_19954:
        /* <DEDUP_REMOVED lines=16> */
.L_x_19960:
[----:B------:R-:W-:Y:S05]  /*9bf0*/  BSYNC B3 ;  /* 0x0000000000037941 */ /* 0x000fea0003800000 */
.L_x_19959:
        /* <DEDUP_REMOVED lines=44> */
.L_x_19958:
[----:B------:R-:W-:Y:S05]  /*9ec0*/  BSYNC B2 ;  /* 0x0000000000027941 */ /* 0x000fea0003800000 */
.L_x_19957:
        /* <DEDUP_REMOVED lines=9> */
.L_x_19953:
        /* <DEDUP_REMOVED lines=12> */
.L_x_19962:
[----:B------:R-:W-:Y:S02]  /*a020*/  IMAD.MOV.U32 R111, RZ, RZ, R122 ;  /* 0x000000ffff6f7224 */ /* 0x000fe400078e007a */
.L_x_19963:
[----:B------:R-:W-:Y:S05]  /*a030*/  BSYNC B2 ;  /* 0x0000000000027941 */ /* 0x000fea0003800000 */
.L_x_19961:
        /* <DEDUP_REMOVED lines=16> */
.L_x_19967:
[----:B------:R-:W-:Y:S05]  /*a140*/  BSYNC B3 ;  /* 0x0000000000037941 */ /* 0x000fea0003800000 */
.L_x_19966:
        /* <DEDUP_REMOVED lines=44> */
.L_x_19965:
[----:B------:R-:W-:Y:S05]  /*a410*/  BSYNC B2 ;  /* 0x0000000000027941 */ /* 0x000fea0003800000 */
.L_x_19964:
        /* <DEDUP_REMOVED lines=12> */
.L_x_19968:
        /* <DEDUP_REMOVED lines=12> */
.L_x_19971:
[----:B------:R-:W-:Y:S02]  /*a5a0*/  IMAD.MOV.U32 R98, RZ, RZ, R122 ;  /* 0x000000ffff627224 */ /* 0x000fe400078e007a */
.L_x_19972:
[----:B------:R-:W-:Y:S05]  /*a5b0*/  BSYNC B2 ;  /* 0x0000000000027941 */ /* 0x000fea0003800000 */
.L_x_19970:
        /* <DEDUP_REMOVED lines=16> */
.L_x_19976:
[----:B------:R-:W-:Y:S05]  /*a6c0*/  BSYNC B3 ;  /* 0x0000000000037941 */ /* 0x000fea0003800000 */
.L_x_19975:
        /* <DEDUP_REMOVED lines=44> */
.L_x_19974:
[----:B------:R-:W-:Y:S05]  /*a990*/  BSYNC B2 ;  /* 0x0000000000027941 */ /* 0x000fea0003800000 */
.L_x_19973:
        /* <DEDUP_REMOVED lines=9> */
.L_x_19969:
        /* <DEDUP_REMOVED lines=12> */
.L_x_19978:
[----:B------:R-:W-:Y:S02]  /*aaf0*/  IMAD.MOV.U32 R111, RZ, RZ, R122 ;  /* 0x000000ffff6f7224 */ /* 0x000fe400078e007a */
.L_x_19979:
[----:B------:R-:W-:Y:S05]  /*ab00*/  BSYNC B2 ;  /* 0x0000000000027941 */ /* 0x000fea0003800000 */
.L_x_19977:
        /* <DEDUP_REMOVED lines=16> */
.L_x_19983:
[----:B------:R-:W-:Y:S05]  /*ac10*/  BSYNC B3 ;  /* 0x0000000000037941 */ /* 0x000fea0003800000 */
.L_x_19982:
        /* <DEDUP_REMOVED lines=44> */
.L_x_19981:
[----:B------:R-:W-:Y:S05]  /*aee0*/  BSYNC B2 ;  /* 0x0000000000027941 */ /* 0x000fea0003800000 */
.L_x_19980:
        /* <DEDUP_REMOVED lines=12> */
.L_x_19984:
        /* <DEDUP_REMOVED lines=12> */
.L_x_19987:
[----:B------:R-:W-:Y:S02]  /*b070*/  IMAD.MOV.U32 R111, RZ, RZ, R122 ;  /* 0x000000ffff6f7224 */ /* 0x000fe400078e007a */
.L_x_19988:
[----:B------:R-:W-:Y:S05]  /*b080*/  BSYNC B2 ;  /* 0x0000000000027941 */ /* 0x000fea0003800000 */
.L_x_19986:
        /* <DEDUP_REMOVED lines=16> */
.L_x_19992:
[----:B------:R-:W-:Y:S05]  /*b190*/  BSYNC B3 ;  /* 0x0000000000037941 */ /* 0x000fea0003800000 */
.L_x_19991:
        /* <DEDUP_REMOVED lines=44> */
.L_x_19990:
[----:B------:R-:W-:Y:S05]  /*b460*/  BSYNC B2 ;  /* 0x0000000000027941 */ /* 0x000fea0003800000 */
.L_x_19989:
        /* <DEDUP_REMOVED lines=9> */
.L_x_19985:
        /* <DEDUP_REMOVED lines=12> */
.L_x_19994:
[----:B------:R-:W-:Y:S02]  /*b5c0*/  IMAD.MOV.U32 R111, RZ, RZ, R122 ;  /* 0x000000ffff6f7224 */ /* 0x000fe400078e007a */
.L_x_19995:
[----:B------:R-:W-:Y:S05]  /*b5d0*/  BSYNC B2 ;  /* 0x0000000000027941 */ /* 0x000fea0003800000 */
.L_x_19993:
        /* <DEDUP_REMOVED lines=16> */
.L_x_19999:
[----:B------:R-:W-:Y:S05]  /*b6e0*/  BSYNC B3 ;  /* 0x0000000000037941 */ /* 0x000fea0003800000 */
.L_x_19998:
        /* <DEDUP_REMOVED lines=44> */
.L_x_19997:
[----:B------:R-:W-:Y:S05]  /*b9b0*/  BSYNC B2 ;  /* 0x0000000000027941 */ /* 0x000fea0003800000 */
.L_x_19996:
        /* <DEDUP_REMOVED lines=12> */
.L_x_20000:
        /* <DEDUP_REMOVED lines=12> */
.L_x_20003:
[----:B------:R-:W-:Y:S02]  /*bb40*/  IMAD.MOV.U32 R111, RZ, RZ, R122 ;  /* 0x000000ffff6f7224 */ /* 0x000fe400078e007a */
.L_x_20004:
[----:B------:R-:W-:Y:S05]  /*bb50*/  BSYNC B2 ;  /* 0x0000000000027941 */ /* 0x000fea0003800000 */
.L_x_20002:
        /* <DEDUP_REMOVED lines=16> */
.L_x_20008:
[----:B------:R-:W-:Y:S05]  /*bc60*/  BSYNC B3 ;  /* 0x0000000000037941 */ /* 0x000fea0003800000 */
.L_x_20007:
        /* <DEDUP_REMOVED lines=44> */
.L_x_20006:
[----:B------:R-:W-:Y:S05]  /*bf30*/  BSYNC B2 ;  /* 0x0000000000027941 */ /* 0x000fea0003800000 */
.L_x_20005:
        /* <DEDUP_REMOVED lines=9> */
.L_x_20001:
        /* <DEDUP_REMOVED lines=51> */
.L_x_20009:
[----:B------:R-:W-:Y:S02]  /*c300*/  IADD3 R109, R109, 0x20, RZ ;  /* 0x000000206d6d7810 */ /* 0x000fe40007ffe0ff */
.L_x_19880:
[----:B------:R-:W-:Y:S05]  /*c310*/  BSYNC B1 ;  /* 0x0000000000017941 */ /* 0x000fea0003800000 */
.L_x_19879:
[----:B------:R-:W-:Y:S01]  /*c320*/  LOP3.LUT P0, RZ, R133, 0x80, RZ, 0xc0, !PT ;  /* 0x0000008085ff7812 */ /* 0x000fe2000780c0ff */
[----:B------:R-:W-:-:S12]  /*c330*/  BSSY B1, `(.L_x_20010) ;  /* 0x00005b9000017945 */ /* 0x000fd80003800000 */
        /* <DEDUP_REMOVED lines=29> */
.L_x_20013:
[----:B-1----:R-:W-:Y:S02]  /*c510*/  IMAD.MOV.U32 R85, RZ, RZ, R122 ;  /* 0x000000ffff557224 */ /* 0x002fe400078e007a */
.L_x_20014:
[----:B------:R-:W-:Y:S05]  /*c520*/  BSYNC B2 ;  /* 0x0000000000027941 */ /* 0x000fea0003800000 */
.L_x_20012:
        /* <DEDUP_REMOVED lines=16> */
.L_x_20018:
[----:B------:R-:W-:Y:S05]  /*c630*/  BSYNC B3 ;  /* 0x0000000000037941 */ /* 0x000fea0003800000 */
.L_x_20017:
        /* <DEDUP_REMOVED lines=44> */
.L_x_20016:
[----:B------:R-:W-:Y:S05]  /*c900*/  BSYNC B2 ;  /* 0x0000000000027941 */ /* 0x000fea0003800000 */
.L_x_20015:
        /* <DEDUP_REMOVED lines=17> */
.L_x_20019:
        /* <DEDUP_REMOVED lines=12> */
.L_x_20022:
[----:B------:R-:W-:Y:S02]  /*cae0*/  IMAD.MOV.U32 R85, RZ, RZ, R122 ;  /* 0x000000ffff557224 */ /* 0x000fe400078e007a */
.L_x_20023:
[----:B------:R-:W-:Y:S05]  /*caf0*/  BSYNC B2 ;  /* 0x0000000000027941 */ /* 0x000fea0003800000 */
.L_x_20021:
        /* <DEDUP_REMOVED lines=16> */
.L_x_20027:
[----:B------:R-:W-:Y:S05]  /*cc00*/  BSYNC B3 ;  /* 0x0000000000037941 */ /* 0x000fea0003800000 */
.L_x_20026:
        /* <DEDUP_REMOVED lines=44> */
.L_x_20025:
[----:B------:R-:W-:Y:S05]  /*ced0*/  BSYNC B2 ;  /* 0x0000000000027941 */ /* 0x000fea0003800000 */
.L_x_20024:
        /* <DEDUP_REMOVED lines=9> */
.L_x_20020:
        /* <DEDUP_REMOVED lines=12> */
.L_x_20029:
[----:B------:R-:W-:Y:S02]  /*d030*/  IMAD.MOV.U32 R86, RZ, RZ, R122 ;  /* 0x000000ffff567224 */ /* 0x000fe400078e007a */
.L_x_20030:
[----:B------:R-:W-:Y:S05]  /*d040*/  BSYNC B2 ;  /* 0x0000000000027941 */ /* 0x000fea0003800000 */
.L_x_20028:
        /* <DEDUP_REMOVED lines=16> */
.L_x_20034:
[----:B------:R-:W-:Y:S05]  /*d150*/  BSYNC B3 ;  /* 0x0000000000037941 */ /* 0x000fea0003800000 */
.L_x_20033:
        /* <DEDUP_REMOVED lines=44> */
.L_x_20032:
[----:B------:R-:W-:Y:S05]  /*d420*/  BSYNC B2 ;  /* 0x0000000000027941 */ /* 0x000fea0003800000 */
.L_x_20031:
        /* <DEDUP_REMOVED lines=14> */
.L_x_20035:
        /* <DEDUP_REMOVED lines=12> */
.L_x_20038:
[----:B------:R-:W-:Y:S02]  /*d5d0*/  IMAD.MOV.U32 R86, RZ, RZ, R122 ;  /* 0x000000ffff567224 */ /* 0x000fe400078e007a */
.L_x_20039:
[----:B------:R-:W-:Y:S05]  /*d5e0*/  BSYNC B2 ;  /* 0x0000000000027941 */ /* 0x000fea0003800000 */
.L_x_20037:
        /* <DEDUP_REMOVED lines=16> */
.L_x_20043:
[----:B------:R-:W-:Y:S05]  /*d6f0*/  BSYNC B3 ;  /* 0x0000000000037941 */ /* 0x000fea0003800000 */
.L_x_20042:
        /* <DEDUP_REMOVED lines=44> */
.L_x_20041:
[----:B------:R-:W-:Y:S05]  /*d9c0*/  BSYNC B2 ;  /* 0x0000000000027941 */ /* 0x000fea0003800000 */
.L_x_20040:
        /* <DEDUP_REMOVED lines=9> */
.L_x_20036:
        /* <DEDUP_REMOVED lines=12> */
.L_x_20045:
[----:B------:R-:W-:Y:S02]  /*db20*/  IMAD.MOV.U32 R87, RZ, RZ, R122 ;  /* 0x000000ffff577224 */ /* 0x000fe400078e007a */
.L_x_20046:
[----:B------:R-:W-:Y:S05]  /*db30*/  BSYNC B2 ;  /* 0x0000000000027941 */ /* 0x000fea0003800000 */
.L_x_20044:
        /* <DEDUP_REMOVED lines=16> */
.L_x_20050:
[----:B------:R-:W-:Y:S05]  /*dc40*/  BSYNC B3 ;  /* 0x0000000000037941 */ /* 0x000fea0003800000 */
.L_x_20049:
        /* <DEDUP_REMOVED lines=44> */
.L_x_20048:
[----:B------:R-:W-:Y:S05]  /*df10*/  BSYNC B2 ;  /* 0x0000000000027941 */ /* 0x000fea0003800000 */
.L_x_20047:
        /* <DEDUP_REMOVED lines=14> */
.L_x_20051:
        /* <DEDUP_REMOVED lines=12> */
.L_x_20054:
[----:B------:R-:W-:Y:S02]  /*e0c0*/  IMAD.MOV.U32 R87, RZ, RZ, R122 ;  /* 0x000000ffff577224 */ /* 0x000fe400078e007a */
.L_x_20055:
[----:B------:R-:W-:Y:S05]  /*e0d0*/  BSYNC B2 ;  /* 0x0000000000027941 */ /* 0x000fea0003800000 */
.L_x_20053:
        /* <DEDUP_REMOVED lines=16> */
.L_x_20059:
[----:B------:R-:W-:Y:S05]  /*e1e0*/  BSYNC B3 ;  /* 0x0000000000037941 */ /* 0x000fea0003800000 */
.L_x_20058:
        /* <DEDUP_REMOVED lines=44> */
.L_x_20057:
[----:B------:R-:W-:Y:S05]  /*e4b0*/  BSYNC B2 ;  /* 0x0000000000027941 */ /* 0x000fea0003800000 */
.L_x_20056:
        /* <DEDUP_REMOVED lines=9> */
.L_x_20052:
        /* <DEDUP_REMOVED lines=12> */
.L_x_20061:
[----:B------:R-:W-:Y:S02]  /*e610*/  IMAD.MOV.U32 R100, RZ, RZ, R122 ;  /* 0x000000ffff647224 */ /* 0x000fe400078e007a */
.L_x_20062:
[----:B------:R-:W-:Y:S05]  /*e620*/  BSYNC B2 ;  /* 0x0000000000027941 */ /* 0x000fea0003800000 */
.L_x_20060:
        /* <DEDUP_REMOVED lines=16> */
.L_x_20066:
[----:B------:R-:W-:Y:S05]  /*e730*/  BSYNC B3 ;  /* 0x0000000000037941 */ /* 0x000fea0003800000 */
.L_x_20065:
        /* <DEDUP_REMOVED lines=44> */
.L_x_20064:
[----:B------:R-:W-:Y:S05]  /*ea00*/  BSYNC B2 ;  /* 0x0000000000027941 */ /* 0x000fea0003800000 */
.L_x_20063:
        /* <DEDUP_REMOVED lines=14> */
.L_x_20067:
        /* <DEDUP_REMOVED lines=12> */
.L_x_20070:
[----:B------:R-:W-:Y:S02]  /*ebb0*/  IMAD.MOV.U32 R100, RZ, RZ, R122 ;  /* 0x000000ffff647224 */ /* 0x000fe400078e007a */
.L_x_20071:
[----:B------:R-:W-:Y:S05]  /*ebc0*/  BSYNC B2 ;  /* 0x0000000000027941 */ /* 0x000fea0003800000 */
.L_x_20069:
        /* <DEDUP_REMOVED lines=16> */
.L_x_20075:
[----:B------:R-:W-:Y:S05]  /*ecd0*/  BSYNC B3 ;  /* 0x0000000000037941 */ /* 0x000fea0003800000 */
.L_x_20074:
        /* <DEDUP_REMOVED lines=44> */
.L_x_20073:
[----:B------:R-:W-:Y:S05]  /*efa0*/  BSYNC B2 ;  /* 0x0000000000027941 */ /* 0x000fea0003800000 */
.L_x_20072:
        /* <DEDUP_REMOVED lines=9> */
.L_x_20068:
        /* <DEDUP_REMOVED lines=12> */
.L_x_20077:
[----:B------:R-:W-:Y:S02]  /*f100*/  IMAD.MOV.U32 R101, RZ, RZ, R122 ;  /* 0x000000ffff657224 */ /* 0x000fe400078e007a */
.L_x_20078:
[----:B------:R-:W-:Y:S05]  /*f110*/  BSYNC B2 ;  /* 0x0000000000027941 */ /* 0x000fea0003800000 */
.L_x_20076:
        /* <DEDUP_REMOVED lines=16> */
.L_x_20082:
[----:B------:R-:W-:Y:S05]  /*f220*/  BSYNC B3 ;  /* 0x0000000000037941 */ /* 0x000fea0003800000 */
.L_x_20081:
        /* <DEDUP_REMOVED lines=44> */
.L_x_20080:
[----:B------:R-:W-:Y:S05]  /*f4f0*/  BSYNC B2 ;  /* 0x0000000000027941 */ /* 0x000fea0003800000 */
.L_x_20079:
        /* <DEDUP_REMOVED lines=12> */
.L_x_20083:
        /* <DEDUP_REMOVED lines=12> */
.L_x_20086:
[----:B------:R-:W-:Y:S02]  /*f680*/  IMAD.MOV.U32 R101, RZ, RZ, R122 ;  /* 0x000000ffff657224 */ /* 0x000fe400078e007a */
.L_x_20087:
[----:B------:R-:W-:Y:S05]  /*f690*/  BSYNC B2 ;  /* 0x0000000000027941 */ /* 0x000fea0003800000 */
.L_x_20085:
        /* <DEDUP_REMOVED lines=16> */
.L_x_20091:
[----:B------:R-:W-:Y:S05]  /*f7a0*/  BSYNC B3 ;  /* 0x0000000000037941 */ /* 0x000fea0003800000 */
.L_x_20090:
        /* <DEDUP_REMOVED lines=44> */
.L_x_20089:
[----:B------:R-:W-:Y:S05]  /*fa70*/  BSYNC B2 ;  /* 0x0000000000027941 */ /* 0x000fea0003800000 */
.L_x_20088:
        /* <DEDUP_REMOVED lines=9> */
.L_x_20084:
        /* <DEDUP_REMOVED lines=12> */
.L_x_20093:
[----:B------:R-:W-:Y:S02]  /*fbd0*/  IMAD.MOV.U32 R111, RZ, RZ, R122 ;  /* 0x000000ffff6f7224 */ /* 0x000fe400078e007a */
.L_x_20094:
[----:B------:R-:W-:Y:S05]  /*fbe0*/  BSYNC B2 ;  /* 0x0000000000027941 */ /* 0x000fea0003800000 */
.L_x_20092:
        /* <DEDUP_REMOVED lines=16> */
.L_x_20098:
[----:B------:R-:W-:Y:S05]  /*fcf0*/  BSYNC B3 ;  /* 0x0000000000037941 */ /* 0x000fea0003800000 */
.L_x_20097:
        /* <DEDUP_REMOVED lines=44> */
.L_x_20096:
[----:B------:R-:W-:Y:S05]  /*ffc0*/  BSYNC B2 ;  /* 0x0000000000027941 */ /* 0x000fea0003800000 */
.L_x_20095:
        /* <DEDUP_REMOVED lines=12> */
.L_x_20099:
        /* <DEDUP_REMOVED lines=12> */
.L_x_20102:
[----:B------:R-:W-:Y:S02]  /*10150*/  IMAD.MOV.U32 R102, RZ, RZ, R122 ;  /* 0x000000ffff667224 */ /* 0x000fe400078e007a */
.L_x_20103:
[----:B------:R-:W-:Y:S05]  /*10160*/  BSYNC B2 ;  /* 0x0000000000027941 */ /* 0x000fea0003800000 */
.L_x_20101:
        /* <DEDUP_REMOVED lines=16> */
.L_x_20107:
[----:B------:R-:W-:Y:S05]  /*10270*/  BSYNC B3 ;  /* 0x0000000000037941 */ /* 0x000fea0003800000 */
.L_x_20106:
        /* <DEDUP_REMOVED lines=44> */
.L_x_20105:
[----:B------:R-:W-:Y:S05]  /*10540*/  BSYNC B2 ;  /* 0x0000000000027941 */ /* 0x000fea0003800000 */
.L_x_20104:
        /* <DEDUP_REMOVED lines=9> */
.L_x_20100:
        /* <DEDUP_REMOVED lines=12> */
.L_x_20109:
[----:B------:R-:W-:Y:S02]  /*106a0*/  IMAD.MOV.U32 R111, RZ, RZ, R122 ;  /* 0x000000ffff6f7224 */ /* 0x000fe400078e007a */
.L_x_20110:
[----:B------:R-:W-:Y:S05]  /*106b0*/  BSYNC B2 ;  /* 0x0000000000027941 */ /* 0x000fea0003800000 */
.L_x_20108:
        /* <DEDUP_REMOVED lines=16> */
.L_x_20114:
[----:B------:R-:W-:Y:S05]  /*107c0*/  BSYNC B3 ;  /* 0x0000000000037941 */ /* 0x000fea0003800000 */
.L_x_20113:
        /* <DEDUP_REMOVED lines=44> */
.L_x_20112:
[----:B------:R-:W-:Y:S05]  /*10a90*/  BSYNC B2 ;  /* 0x0000000000027941 */ /* 0x000fea0003800000 */
.L_x_20111:
        /* <DEDUP_REMOVED lines=12> */
.L_x_20115:
        /* <DEDUP_REMOVED lines=12> */
.L_x_20118:
[----:B------:R-:W-:Y:S02]  /*10c20*/  IMAD.MOV.U32 R111, RZ, RZ, R122 ;  /* 0x000000ffff6f7224 */ /* 0x000fe400078e007a */
.L_x_20119:
[----:B------:R-:W-:Y:S05]  /*10c30*/  BSYNC B2 ;  /* 0x0000000000027941 */ /* 0x000fea0003800000 */
.L_x_20117:
        /* <DEDUP_REMOVED lines=16> */
.L_x_20123:
[----:B------:R-:W-:Y:S05]  /*10d40*/  BSYNC B3 ;  /* 0x0000000000037941 */ /* 0x000fea0003800000 */
.L_x_20122:
        /* <DEDUP_REMOVED lines=44> */
.L_x_20121:
[----:B------:R-:W-:Y:S05]  /*11010*/  BSYNC B2 ;  /* 0x0000000000027941 */ /* 0x000fea0003800000 */
.L_x_20120:
        /* <DEDUP_REMOVED lines=9> */
.L_x_20116:
        /* <DEDUP_REMOVED lines=12> */
.L_x_20125:
[----:B------:R-:W-:Y:S02]  /*11170*/  IMAD.MOV.U32 R111, RZ, RZ, R122 ;  /* 0x000000ffff6f7224 */ /* 0x000fe400078e007a */
.L_x_20126:
[----:B------:R-:W-:Y:S05]  /*11180*/  BSYNC B2 ;  /* 0x0000000000027941 */ /* 0x000fea0003800000 */
.L_x_20124:
        /* <DEDUP_REMOVED lines=16> */
.L_x_20130:
[----:B------:R-:W-:Y:S05]  /*11290*/  BSYNC B3 ;  /* 0x0000000000037941 */ /* 0x000fea0003800000 */
.L_x_20129:
        /* <DEDUP_REMOVED lines=44> */
.L_x_20128:
[----:B------:R-:W-:Y:S05]  /*11560*/  BSYNC B2 ;  /* 0x0000000000027941 */ /* 0x000fea0003800000 */
.L_x_20127:
        /* <DEDUP_REMOVED lines=12> */
.L_x_20131:
        /* <DEDUP_REMOVED lines=12> */
.L_x_20134:
[----:B------:R-:W-:Y:S02]  /*116f0*/  IMAD.MOV.U32 R111, RZ, RZ, R122 ;  /* 0x000000ffff6f7224 */ /* 0x000fe400078e007a */
.L_x_20135:
[----:B------:R-:W-:Y:S05]  /*11700*/  BSYNC B2 ;  /* 0x0000000000027941 */ /* 0x000fea0003800000 */
.L_x_20133:
        /* <DEDUP_REMOVED lines=16> */
.L_x_20139:
[----:B------:R-:W-:Y:S05]  /*11810*/  BSYNC B3 ;  /* 0x0000000000037941 */ /* 0x000fea0003800000 */
.L_x_20138:
        /* <DEDUP_REMOVED lines=44> */
.L_x_20137:
[----:B------:R-:W-:Y:S05]  /*11ae0*/  BSYNC B2 ;  /* 0x0000000000027941 */ /* 0x000fea0003800000 */
.L_x_20136:
        /* <DEDUP_REMOVED lines=9> */
.L_x_20132:
        /* <DEDUP_REMOVED lines=51> */
.L_x_20140:
[----:B------:R-:W-:Y:S02]  /*11eb0*/  IADD3 R109, R109, 0x20, RZ ;  /* 0x000000206d6d7810 */ /* 0x000fe40007ffe0ff */
.L_x_20011:
[----:B------:R-:W-:Y:S05]  /*11ec0*/  BSYNC B1 ;  /* 0x0000000000017941 */ /* 0x000fea0003800000 */
.L_x_20010:
        /* <DEDUP_REMOVED lines=31> */
.L_x_20144:
[----:B-1----:R-:W-:Y:S02]  /*120c0*/  MOV R89, R122 ;  /* 0x0000007a00597202 */ /* 0x002fe40000000f00 */
.L_x_20145:
[----:B------:R-:W-:Y:S05]  /*120d0*/  BSYNC B2 ;  /* 0x0000000000027941 */ /* 0x000fea0003800000 */
.L_x_20143:
        /* <DEDUP_REMOVED lines=16> */
.L_x_20149:
[----:B------:R-:W-:Y:S05]  /*121e0*/  BSYNC B3 ;  /* 0x0000000000037941 */ /* 0x000fea0003800000 */
.L_x_20148:
        /* <DEDUP_REMOVED lines=44> */
.L_x_20147:
[----:B------:R-:W-:Y:S05]  /*124b0*/  BSYNC B2 ;  /* 0x0000000000027941 */ /* 0x000fea0003800000 */
.L_x_20146:
        /* <DEDUP_REMOVED lines=17> */
.L_x_20150:
        /* <DEDUP_REMOVED lines=12> */
.L_x_20153:
[----:B------:R-:W-:Y:S02]  /*12690*/  IMAD.MOV.U32 R89, RZ, RZ, R122 ;  /* 0x000000ffff597224 */ /* 0x000fe400078e007a */
.L_x_20154:
[----:B------:R-:W-:Y:S05]  /*126a0*/  BSYNC B2 ;  /* 0x0000000000027941 */ /* 0x000fea0003800000 */
.L_x_20152:
        /* <DEDUP_REMOVED lines=16> */
.L_x_20158:
[----:B------:R-:W-:Y:S05]  /*127b0*/  BSYNC B3 ;  /* 0x0000000000037941 */ /* 0x000fea0003800000 */
.L_x_20157:
        /* <DEDUP_REMOVED lines=44> */
.L_x_20156:
[----:B------:R-:W-:Y:S05]  /*12a80*/  BSYNC B2 ;  /* 0x0000000000027941 */ /* 0x000fea0003800000 */
.L_x_20155:
        /* <DEDUP_REMOVED lines=9> */
.L_x_20151:
        /* <DEDUP_REMOVED lines=12> */
.L_x_20160:
[----:B------:R-:W-:Y:S02]  /*12be0*/  IMAD.MOV.U32 R90, RZ, RZ, R122 ;  /* 0x000000ffff5a7224 */ /* 0x000fe400078e007a */
.L_x_20161:
[----:B------:R-:W-:Y:S05]  /*12bf0*/  BSYNC B2 ;  /* 0x0000000000027941 */ /* 0x000fea0003800000 */
.L_x_20159:
        /* <DEDUP_REMOVED lines=16> */
.L_x_20165:
[----:B------:R-:W-:Y:S05]  /*12d00*/  BSYNC B3 ;  /* 0x0000000000037941 */ /* 0x000fea0003800000 */
.L_x_20164:
        /* <DEDUP_REMOVED lines=44> */
.L_x_20163:
[----:B------:R-:W-:Y:S05]  /*12fd0*/  BSYNC B2 ;  /* 0x0000000000027941 */ /* 0x000fea0003800000 */
.L_x_20162:
        /* <DEDUP_REMOVED lines=14> */
.L_x_20166:
        /* <DEDUP_REMOVED lines=12> */
.L_x_20169:
[----:B------:R-:W-:Y:S02]  /*13180*/  IMAD.MOV.U32 R90, RZ, RZ, R122 ;  /* 0x000000ffff5a7224 */ /* 0x000fe400078e007a */
.L_x_20170:
[----:B------:R-:W-:Y:S05]  /*13190*/  BSYNC B2 ;  /* 0x0000000000027941 */ /* 0x000fea0003800000 */
.L_x_20168:
        /* <DEDUP_REMOVED lines=16> */
.L_x_20174:
[----:B------:R-:W-:Y:S05]  /*132a0*/  BSYNC B3 ;  /* 0x0000000000037941 */ /* 0x000fea0003800000 */
.L_x_20173:
        /* <DEDUP_REMOVED lines=44> */
.L_x_20172:
[----:B------:R-:W-:Y:S05]  /*13570*/  BSYNC B2 ;  /* 0x0000000000027941 */ /* 0x000fea0003800000 */
.L_x_20171:
        /* <DEDUP_REMOVED lines=9> */
.L_x_20167:
        /* <DEDUP_REMOVED lines=12> */
.L_x_20176:
[----:B------:R-:W-:Y:S02]  /*136d0*/  IMAD.MOV.U32 R91, RZ, RZ, R122 ;  /* 0x000000ffff5b7224 */ /* 0x000fe400078e007a */
.L_x_20177:
[----:B------:R-:W-:Y:S05]  /*136e0*/  BSYNC B2 ;  /* 0x0000000000027941 */ /* 0x000fea0003800000 */
.L_x_20175:
        /* <DEDUP_REMOVED lines=16> */
.L_x_20181:
[----:B------:R-:W-:Y:S05]  /*137f0*/  BSYNC B3 ;  /* 0x0000000000037941 */ /* 0x000fea0003800000 */
.L_x_20180:
        /* <DEDUP_REMOVED lines=44> */
.L_x_20179:
[----:B------:R-:W-:Y:S05]  /*13ac0*/  BSYNC B2 ;  /* 0x0000000000027941 */ /* 0x000fea0003800000 */
.L_x_20178:
        /* <DEDUP_REMOVED lines=14> */
.L_x_20182:
        /* <DEDUP_REMOVED lines=12> */
.L_x_20185:
[----:B------:R-:W-:Y:S02]  /*13c70*/  IMAD.MOV.U32 R91, RZ, RZ, R122 ;  /* 0x000000ffff5b7224 */ /* 0x000fe400078e007a */
.L_x_20186:
[----:B------:R-:W-:Y:S05]  /*13c80*/  BSYNC B2 ;  /* 0x0000000000027941 */ /* 0x000fea0003800000 */
.L_x_20184:
        /* <DEDUP_REMOVED lines=16> */
.L_x_20190:
[----:B------:R-:W-:Y:S05]  /*13d90*/  BSYNC B3 ;  /* 0x0000000000037941 */ /* 0x000fea0003800000 */
.L_x_20189:
        /* <DEDUP_REMOVED lines=44> */
.L_x_20188:
[----:B------:R-:W-:Y:S05]  /*14060*/  BSYNC B2 ;  /* 0x0000000000027941 */ /* 0x000fea0003800000 */
.L_x_20187:
        /* <DEDUP_REMOVED lines=9> */
.L_x_20183:
        /* <DEDUP_REMOVED lines=12> */
.L_x_20192:
[----:B------:R-:W-:Y:S02]  /*141c0*/  IMAD.MOV.U32 R104, RZ, RZ, R122 ;  /* 0x000000ffff687224 */ /* 0x000fe400078e007a */
.L_x_20193:
[----:B------:R-:W-:Y:S05]  /*141d0*/  BSYNC B2 ;  /* 0x0000000000027941 */ /* 0x000fea0003800000 */
.L_x_20191:
        /* <DEDUP_REMOVED lines=16> */
.L_x_20197:
[----:B------:R-:W-:Y:S05]  /*142e0*/  BSYNC B3 ;  /* 0x0000000000037941 */ /* 0x000fea0003800000 */
.L_x_20196:
        /* <DEDUP_REMOVED lines=44> */
.L_x_20195:
[----:B------:R-:W-:Y:S05]  /*145b0*/  BSYNC B2 ;  /* 0x0000000000027941 */ /* 0x000fea0003800000 */
.L_x_20194:
        /* <DEDUP_REMOVED lines=14> */
.L_x_20198:
        /* <DEDUP_REMOVED lines=12> */
.L_x_20201:
[----:B------:R-:W-:Y:S02]  /*14760*/  IMAD.MOV.U32 R104, RZ, RZ, R122 ;  /* 0x000000ffff687224 */ /* 0x000fe400078e007a */
.L_x_20202:
[----:B------:R-:W-:Y:S05]  /*14770*/  BSYNC B2 ;  /* 0x0000000000027941 */ /* 0x000fea0003800000 */
.L_x_20200:
        /* <DEDUP_REMOVED lines=16> */
.L_x_20206:
[----:B------:R-:W-:Y:S05]  /*14880*/  BSYNC B3 ;  /* 0x0000000000037941 */ /* 0x000fea0003800000 */
.L_x_20205:
        /* <DEDUP_REMOVED lines=44> */
.L_x_20204:
[----:B------:R-:W-:Y:S05]  /*14b50*/  BSYNC B2 ;  /* 0x0000000000027941 */ /* 0x000fea0003800000 */
.L_x_20203:
        /* <DEDUP_REMOVED lines=9> */
.L_x_20199:
        /* <DEDUP_REMOVED lines=12> */
.L_x_20208:
[----:B------:R-:W-:Y:S02]  /*14cb0*/  IMAD.MOV.U32 R105, RZ, RZ, R122 ;  /* 0x000000ffff697224 */ /* 0x000fe400078e007a */
.L_x_20209:
[----:B------:R-:W-:Y:S05]  /*14cc0*/  BSYNC B2 ;  /* 0x0000000000027941 */ /* 0x000fea0003800000 */
.L_x_20207:
        /* <DEDUP_REMOVED lines=16> */
.L_x_20213:
[----:B------:R-:W-:Y:S05]  /*14dd0*/  BSYNC B3 ;  /* 0x0000000000037941 */ /* 0x000fea0003800000 */
.L_x_20212:
        /* <DEDUP_REMOVED lines=44> */
.L_x_20211:
[----:B------:R-:W-:Y:S05]  /*150a0*/  BSYNC B2 ;  /* 0x0000000000027941 */ /* 0x000fea0003800000 */
.L_x_20210:
        /* <DEDUP_REMOVED lines=12> */
.L_x_20214:
        /* <DEDUP_REMOVED lines=12> */
.L_x_20217:
[----:B------:R-:W-:Y:S02]  /*15230*/  IMAD.MOV.U32 R105, RZ, RZ, R122 ;  /* 0x000000ffff697224 */ /* 0x000fe400078e007a */
.L_x_20218:
[----:B------:R-:W-:Y:S05]  /*15240*/  BSYNC B2 ;  /* 0x0000000000027941 */ /* 0x000fea0003800000 */
.L_x_20216:
        /* <DEDUP_REMOVED lines=16> */
.L_x_20222:
[----:B------:R-:W-:Y:S05]  /*15350*/  BSYNC B3 ;  /* 0x0000000000037941 */ /* 0x000fea0003800000 */
.L_x_20221:
        /* <DEDUP_REMOVED lines=44> */
.L_x_20220:
[----:B------:R-:W-:Y:S05]  /*15620*/  BSYNC B2 ;  /* 0x0000000000027941 */ /* 0x000fea0003800000 */
.L_x_20219:
        /* <DEDUP_REMOVED lines=9> */
.L_x_20215:
        /* <DEDUP_REMOVED lines=12> */
.L_x_20224:
[----:B------:R-:W-:Y:S02]  /*15780*/  IMAD.MOV.U32 R111, RZ, RZ, R122 ;  /* 0x000000ffff6f7224 */ /* 0x000fe400078e007a */
.L_x_20225:
[----:B------:R-:W-:Y:S05]  /*15790*/  BSYNC B2 ;  /* 0x0000000000027941 */ /* 0x000fea0003800000 */
.L_x_20223:
        /* <DEDUP_REMOVED lines=16> */
.L_x_20229:
[----:B------:R-:W-:Y:S05]  /*158a0*/  BSYNC B3 ;  /* 0x0000000000037941 */ /* 0x000fea0003800000 */
.L_x_20228:
        /* <DEDUP_REMOVED lines=44> */
.L_x_20227:
[----:B------:R-:W-:Y:S05]  /*15b70*/  BSYNC B2 ;  /* 0x0000000000027941 */ /* 0x000fea0003800000 */
.L_x_20226:
        /* <DEDUP_REMOVED lines=12> */
.L_x_20230:
        /* <DEDUP_REMOVED lines=12> */
.L_x_20233:
[----:B------:R-:W-:Y:S02]  /*15d00*/  IMAD.MOV.U32 R106, RZ, RZ, R122 ;  /* 0x000000ffff6a7224 */ /* 0x000fe400078e007a */
.L_x_20234:
[----:B------:R-:W-:Y:S05]  /*15d10*/  BSYNC B2 ;  /* 0x0000000000027941 */ /* 0x000fea0003800000 */
.L_x_20232:
        /* <DEDUP_REMOVED lines=16> */
.L_x_20238:
[----:B------:R-:W-:Y:S05]  /*15e20*/  BSYNC B3 ;  /* 0x0000000000037941 */ /* 0x000fea0003800000 */
.L_x_20237:
        /* <DEDUP_REMOVED lines=44> */
.L_x_20236:
[----:B------:R-:W-:Y:S05]  /*160f0*/  BSYNC B2 ;  /* 0x0000000000027941 */ /* 0x000fea0003800000 */
.L_x_20235:
        /* <DEDUP_REMOVED lines=9> */
.L_x_20231:
        /* <DEDUP_REMOVED lines=12> */
.L_x_20240:
[----:B------:R-:W-:Y:S02]  /*16250*/  IMAD.MOV.U32 R111, RZ, RZ, R122 ;  /* 0x000000ffff6f7224 */ /* 0x000fe400078e007a */
.L_x_20241:
[----:B------:R-:W-:Y:S05]  /*16260*/  BSYNC B2 ;  /* 0x0000000000027941 */ /* 0x000fea0003800000 */
.L_x_20239:
        /* <DEDUP_REMOVED lines=16> */
.L_x_20245:
[----:B------:R-:W-:Y:S05]  /*16370*/  BSYNC B3 ;  /* 0x0000000000037941 */ /* 0x000fea0003800000 */
.L_x_20244:
        /* <DEDUP_REMOVED lines=44> */
.L_x_20243:
[----:B------:R-:W-:Y:S05]  /*16640*/  BSYNC B2 ;  /* 0x0000000000027941 */ /* 0x000fea0003800000 */
.L_x_20242:
        /* <DEDUP_REMOVED lines=12> */
.L_x_20246:
        /* <DEDUP_REMOVED lines=12> */
.L_x_20249:
[----:B------:R-:W-:Y:S02]  /*167d0*/  IMAD.MOV.U32 R111, RZ, RZ, R122 ;  /* 0x000000ffff6f7224 */ /* 0x000fe400078e007a */
.L_x_20250:
[----:B------:R-:W-:Y:S05]  /*167e0*/  BSYNC B2 ;  /* 0x0000000000027941 */ /* 0x000fea0003800000 */
.L_x_20248:
        /* <DEDUP_REMOVED lines=16> */
.L_x_20254:
[----:B------:R-:W-:Y:S05]  /*168f0*/  BSYNC B3 ;  /* 0x0000000000037941 */ /* 0x000fea0003800000 */
.L_x_20253:
        /* <DEDUP_REMOVED lines=44> */
.L_x_20252:
[----:B------:R-:W-:Y:S05]  /*16bc0*/  BSYNC B2 ;  /* 0x0000000000027941 */ /* 0x000fea0003800000 */
.L_x_20251:
        /* <DEDUP_REMOVED lines=9> */
.L_x_20247:
        /* <DEDUP_REMOVED lines=12> */
.L_x_20256:
[----:B------:R-:W-:Y:S02]  /*16d20*/  IMAD.MOV.U32 R111, RZ, RZ, R122 ;  /* 0x000000ffff6f7224 */ /* 0x000fe400078e007a */
.L_x_20257:
[----:B------:R-:W-:Y:S05]  /*16d30*/  BSYNC B2 ;  /* 0x0000000000027941 */ /* 0x000fea0003800000 */
.L_x_20255:
        /* <DEDUP_REMOVED lines=16> */
.L_x_20261:
[----:B------:R-:W-:Y:S05]  /*16e40*/  BSYNC B3 ;  /* 0x0000000000037941 */ /* 0x000fea0003800000 */
.L_x_20260:
        /* <DEDUP_REMOVED lines=44> */
.L_x_20259:
[----:B------:R-:W-:Y:S05]  /*17110*/  BSYNC B2 ;  /* 0x0000000000027941 */ /* 0x000fea0003800000 */
.L_x_20258:
        /* <DEDUP_REMOVED lines=12> */
.L_x_20262:
        /* <DEDUP_REMOVED lines=12> */
.L_x_20265:
[----:B------:R-:W-:Y:S02]  /*172a0*/  IMAD.MOV.U32 R111, RZ, RZ, R122 ;  /* 0x000000ffff6f7224 */ /* 0x000fe400078e007a */
.L_x_20266:
[----:B------:R-:W-:Y:S05]  /*172b0*/  BSYNC B2 ;  /* 0x0000000000027941 */ /* 0x000fea0003800000 */
.L_x_20264:
        /* <DEDUP_REMOVED lines=16> */
.L_x_20270:
[----:B------:R-:W-:Y:S05]  /*173c0*/  BSYNC B3 ;  /* 0x0000000000037941 */ /* 0x000fea0003800000 */
.L_x_20269:
        /* <DEDUP_REMOVED lines=44> */
.L_x_20268:
[----:B------:R-:W-:Y:S05]  /*17690*/  BSYNC B2 ;  /* 0x0000000000027941 */ /* 0x000fea0003800000 */
.L_x_20267:
        /* <DEDUP_REMOVED lines=9> */
.L_x_20263:
        /* <DEDUP_REMOVED lines=51> */
.L_x_20142:
[----:B------:R-:W-:Y:S05]  /*17a60*/  BSYNC B1 ;  /* 0x0000000000017941 */ /* 0x000fea0003800000 */
.L_x_20141:
        /* <DEDUP_REMOVED lines=40> */
.L_x_20283:
        /* <DEDUP_REMOVED lines=86> */
.L_x_20284:
[----:B------:R-:W-:Y:S01]  /*18250*/  FMUL.FTZ R109, R108, R108 ;  /* 0x0000006c6c6d7220 */ /* 0x000fe20000410000 */
[----:B------:R-:W-:Y:S01]  /*18260*/  ISETP.NE.AND P0, PT, RZ, UR8, PT ;  /* 0x00000008ff007c0c */ /* 0x000fe2000bf05270 */
[----:B-1----:R-:W-:Y:S01]  /*18270*/  FADD.FTZ R136, R136, R135 ;  /* 0x0000008788887221 */ /* 0x002fe20000010000 */
[----:B------:R-:W-:Y:S01]  /*18280*/  MOV R111, c[0x0][0x1e0] ;  /* 0x00007800006f7a02 */ /* 0x000fe20000000f00 */
[----:B------:R-:W-:Y:S01]  /*18290*/  BSSY B1, `(.L_x_20273) ;  /* 0x000002e000017945 */ /* 0x000fe20003800000 */
[----:B------:R-:W-:Y:S02]  /*182a0*/  FSEL R110, R109, RZ, P0 ;  /* 0x000000ff6d6e7208 */ /* 0x000fe40000000000 */
[----:B------:R-:W-:Y:S01]  /*182b0*/  LOP3.LUT P1, RZ, R133, 0x20, RZ, 0xc0, !PT ;  /* 0x0000002085ff7812 */ /* 0x000fe2000782c0ff */
[----:B------:R-:W-:Y:S01]  /*182c0*/  FFMA.FTZ R109, R136, R111, c[0x0][0x228] ;  /* 0x00008a00886d7623 */ /* 0x000fe2000001006f */
[----:B0-----:R-:W-:Y:S01]  /*182d0*/  FSEL R135, R108, RZ, !P0 ;  /* 0x000000ff6c877208 */ /* 0x001fe20004000000 */
        /* <DEDUP_REMOVED lines=36> */
[----:B------:R-:W-:-:S03]  /*18520*/  IMAD.MOV.U32 R138, RZ, RZ, 0x10 ;  /* 0x00000010ff8a7424 */ /* 0x000fc600078e00ff */
[----:B------:R-:W-:Y:S01]  /*18530*/  F2FP.PACK_AB R111, R140, R145 ;  /* 0x000000918c6f723e */ /* 0x000fe200000000ff */
[C---:B------:R-:W-:Y:S01]  /*18540*/  IMAD.WIDE.U32 R136, R123.reuse, R138, c[0x0][0x208] ;  /* 0x000082007b887625 */ /* 0x040fe200078e008a */
[----:B------:R-:W-:-:S04]  /*18550*/  IADD3 R123, R123, 0x20, RZ ;  /* 0x000000207b7b7810 */ /* 0x000fc80007ffe0ff */
[----:B------:R0:W-:Y:S03]  /*18560*/  STG.E.128 [R136.64], R108 ;  /* 0x0000006c88007986 */ /* 0x0001e6000c101d06 */
.L_x_20274:
[----:B------:R-:W-:Y:S05]  /*18570*/  BSYNC B1 ;  /* 0x0000000000017941 */ /* 0x000fea0003800000 */
.L_x_20273:
        /* <DEDUP_REMOVED lines=35> */
.L_x_20276:
[----:B------:R-:W-:Y:S05]  /*187b0*/  BSYNC B1 ;  /* 0x0000000000017941 */ /* 0x000fea0003800000 */
.L_x_20275:
        /* <DEDUP_REMOVED lines=35> */
.L_x_20278:
[----:B------:R-:W-:Y:S05]  /*189f0*/  BSYNC B1 ;  /* 0x0000000000017941 */ /* 0x000fea0003800000 */
.L_x_20277:
        /* <DEDUP_REMOVED lines=24> */
[----:B------:R-:W-:Y:S01]  /*18b80*/  F2FP.PACK_AB R111, R134, R111 ;  /* 0x0000006f866f723e */ /* 0x000fe200000000ff */
[----:B------:R-:W-:Y:S01]  /*18b90*/  FFMA.FTZ R141, R4, R141, R12 ;  /* 0x0000008d048d7223 */ /* 0x000fe2000001000c */
[----:B------:R-:W-:Y:S01]  /*18ba0*/  F2FP.PACK_AB R108, R135, R108 ;  /* 0x0000006c876c723e */ /* 0x000fe200000000ff */
[----:B------:R-:W-:Y:S02]  /*18bb0*/  FFMA.FTZ R138, R5, R138, R13 ;  /* 0x0000008a058a7223 */ /* 0x000fe4000001000d */
[----:B------:R-:W-:-:S02]  /*18bc0*/  FFMA.FTZ R136, R11, R136, R19 ;  /* 0x000000880b887223 */ /* 0x000fc40000010013 */
[----:B------:R-:W-:Y:S01]  /*18bd0*/  IMAD.MOV.U32 R140, RZ, RZ, 0x10 ;  /* 0x00000010ff8c7424 */ /* 0x000fe200078e00ff */
[----:B------:R-:W-:Y:S02]  /*18be0*/  F2FP.PACK_AB R110, R138, R141 ;  /* 0x0000008d8a6e723e */ /* 0x000fe400000000ff */
[----:B------:R-:W-:Y:S01]  /*18bf0*/  F2FP.PACK_AB R109, R136, R109 ;  /* 0x0000006d886d723e */ /* 0x000fe200000000ff */
[----:B------:R-:W-:-:S05]  /*18c00*/  IMAD.WIDE.U32 R134, R123, R140, c[0x0][0x208] ;  /* 0x000082007b867625 */ /* 0x000fca00078e008c */
[----:B------:R0:W-:Y:S02]  /*18c10*/  STG.E.128 [R134.64], R108 ;  /* 0x0000006c86007986 */ /* 0x0001e4000c101d06 */
.L_x_20280:
[----:B------:R-:W-:Y:S05]  /*18c20*/  BSYNC B1 ;  /* 0x0000000000017941 */ /* 0x000fea0003800000 */
.L_x_20279:
[----:B01----:R-:W-:-:S10]  /*18c30*/  HFMA2.MMA R108, -RZ, RZ, 0, 2.384185791015625e-07 ;  /* 0x00000004ff6c7435 */ /* 0x003fd400000001ff */
[----:B------:R-:W-:-:S05]  /*18c40*/  IMAD R113, R108, c[0x0][0x160], R113 ;  /* 0x000058006c717a24 */ /* 0x000fca00078e0271 */
[----:B------:R-:W-:-:S13]  /*18c50*/  ISETP.GE.AND P0, PT, R113, c[0x0][0x164], PT ;  /* 0x0000590071007a0c */ /* 0x000fda0003f06270 */
[----:B-----5:R-:W-:Y:S01]  /*18c60*/  @P0 CALL.REL.NOINC `(.L_x_20281) ;  /* 0x0000001000000944 */ /* 0x020fe20003c00000 */
[----:B------:R-:W-:Y:S05]  /*18c70*/  BRA `(.L_x_20282) ;  /* 0xfffe7ed000007947 */ /* 0x000fea000383ffff */
.L_x_20281:
[----:B------:R-:W-:Y:S05]  /*18c80*/  BSYNC B0 ;  /* 0x0000000000007941 */ /* 0x000fea0003800000 */
.L_x_19747:
[----:B------:R-:W-:Y:S05]  /*18c90*/  EXIT ;  /* 0x000000000000794d */ /* 0x000fea0003800000 */
.L_x_20271:
[----:B------:R-:W-:Y:S01]  /*18ca0*/  IMAD.MOV.U32 R136, RZ, RZ, 0x1 ;  /* 0x00000001ff887424 */ /* 0x000fe200078e00ff */
[----:B------:R-:W-:Y:S01]  /*18cb0*/  MOV R110, 0x18cf0 ;  /* 0x00018cf0006e7802 */ /* 0x000fe20000000f00 */
[----:B------:R-:W-:Y:S02]  /*18cc0*/  IMAD.MOV.U32 R134, RZ, RZ, 0x1f ;  /* 0x0000001fff867424 */ /* 0x000fe400078e00ff */
[----:B------:R-:W-:Y:S02]  /*18cd0*/  IMAD.MOV.U32 R137, RZ, RZ, -0x1 ;  /* 0xffffffffff897424 */ /* 0x000fe400078e00ff */
[----:B-----5:R-:W-:Y:S05]  /*18ce0*/  CALL.REL.NOINC `($__internal_62_$__cuda_sm70_shflsync_bfly_p) ;  /* 0x000007c000007944 */ /* 0x020fea0003c00000 */
[----:B-1----:R-:W-:Y:S01]  /*18cf0*/  IMAD.MOV.U32 R108, RZ, RZ, R136 ;  /* 0x000000ffff6c7224 */ /* 0x002fe200078e0088 */
[----:B0-----:R-:W-:Y:S05]  /*18d00*/  BRA `(.L_x_20283) ;  /* 0xffffefe000007947 */ /* 0x001fea000383ffff */
.L_x_20272:
[----:B------:R-:W-:Y:S01]  /*18d10*/  IMAD.MOV.U32 R136, RZ, RZ, 0x2 ;  /* 0x00000002ff887424 */ /* 0x000fe200078e00ff */
[----:B------:R-:W-:Y:S01]  /*18d20*/  MOV R137, 0xffffffff ;  /* 0xffffffff00897802 */ /* 0x000fe20000000f00 */
[----:B------:R-:W-:Y:S01]  /*18d30*/  IMAD.MOV.U32 R134, RZ, RZ, 0x1f ;  /* 0x0000001fff867424 */ /* 0x000fe200078e00ff */
[----:B------:R-:W-:Y:S02]  /*18d40*/  MOV R110, 0x18d60 ;  /* 0x00018d60006e7802 */ /* 0x000fe40000000f00 */
[----:B-----5:R-:W-:Y:S05]  /*18d50*/  CALL.REL.NOINC `($__internal_62_$__cuda_sm70_shflsync_bfly_p) ;  /* 0x0000075000007944 */ /* 0x020fea0003c00000 */
[----:B01----:R-:W-:Y:S01]  /*18d60*/  FADD.FTZ R109, R109, R136 ;  /* 0x000000886d6d7221 */ /* 0x003fe20000010000 */
[----:B------:R-:W-:Y:S01]  /*18d70*/  MOV R110, 0x18dc0 ;  /* 0x00018dc0006e7802 */ /* 0x000fe20000000f00 */
[----:B------:R-:W-:-:S02]  /*18d80*/  IMAD.MOV.U32 R136, RZ, RZ, 0x4 ;  /* 0x00000004ff887424 */ /* 0x000fc400078e00ff */
[----:B------:R-:W-:Y:S02]  /*18d90*/  IMAD.MOV.U32 R134, RZ, RZ, 0x1f ;  /* 0x0000001fff867424 */ /* 0x000fe400078e00ff */
[----:B------:R-:W-:Y:S02]  /*18da0*/  IMAD.MOV.U32 R137, RZ, RZ, -0x1 ;  /* 0xffffffffff897424 */ /* 0x000fe400078e00ff */
[----:B------:R-:W-:Y:S05]  /*18db0*/  CALL.REL.NOINC `($__internal_62_$__cuda_sm70_shflsync_bfly_p) ;  /* 0x000006f000007944 */ /* 0x000fea0003c00000 */
[----:B01----:R-:W-:Y:S01]  /*18dc0*/  FADD.FTZ R109, R109, R136 ;  /* 0x000000886d6d7221 */ /* 0x003fe20000010000 */
[----:B------:R-:W-:Y:S01]  /*18dd0*/  MOV R110, 0x18e20 ;  /* 0x00018e20006e7802 */ /* 0x000fe20000000f00 */
[----:B------:R-:W-:Y:S02]  /*18de0*/  IMAD.MOV.U32 R136, RZ, RZ, 0x8 ;  /* 0x00000008ff887424 */ /* 0x000fe400078e00ff */
[----:B------:R-:W-:Y:S02]  /*18df0*/  IMAD.MOV.U32 R134, RZ, RZ, 0x1f ;  /* 0x0000001fff867424 */ /* 0x000fe400078e00ff */
[----:B------:R-:W-:Y:S02]  /*18e00*/  IMAD.MOV.U32 R137, RZ, RZ, -0x1 ;  /* 0xffffffffff897424 */ /* 0x000fe400078e00ff */
[----:B------:R-:W-:Y:S05]  /*18e10*/  CALL.REL.NOINC `($__internal_62_$__cuda_sm70_shflsync_bfly_p) ;  /* 0x0000069000007944 */ /* 0x000fea0003c00000 */
[----:B01----:R-:W-:Y:S01]  /*18e20*/  FADD.FTZ R109, R109, R136 ;  /* 0x000000886d6d7221 */ /* 0x003fe20000010000 */
[----:B------:R-:W-:Y:S01]  /*18e30*/  HFMA2.MMA R136, -RZ, RZ, 0, 9.5367431640625e-07 ;  /* 0x00000010ff887435 */ /* 0x000fe200000001ff */
[----:B------:R-:W-:Y:S01]  /*18e40*/  IMAD.MOV.U32 R134, RZ, RZ, 0x1f ;  /* 0x0000001fff867424 */ /* 0x000fe200078e00ff */
[----:B------:R-:W-:Y:S01]  /*18e50*/  MOV R110, 0x18e80 ;  /* 0x00018e80006e7802 */ /* 0x000fe20000000f00 */
[----:B------:R-:W-:-:S03]  /*18e60*/  IMAD.MOV.U32 R137, RZ, RZ, -0x1 ;  /* 0xffffffffff897424 */ /* 0x000fc600078e00ff */
[----:B------:R-:W-:Y:S05]  /*18e70*/  CALL.REL.NOINC `($__internal_62_$__cuda_sm70_shflsync_bfly_p) ;  /* 0x0000063000007944 */ /* 0x000fea0003c00000 */
[----:B-1----:R-:W-:Y:S01]  /*18e80*/  FADD.FTZ R108, R109, R136 ;  /* 0x000000886d6c7221 */ /* 0x002fe20000010000 */
[----:B------:R-:W-:Y:S01]  /*18e90*/  LOP3.LUT P4, RZ, R133, 0x20, RZ, 0xc0, !PT ;  /* 0x0000002085ff7812 */ /* 0x000fe2000788c0ff */
[----:B------:R-:W-:-:S02]  /*18ea0*/  IMAD.MOV.U32 R136, RZ, RZ, 0x1 ;  /* 0x00000001ff887424 */ /* 0x000fc400078e00ff */
[----:B------:R-:W-:Y:S02]  /*18eb0*/  FMUL.FTZ R108, R108, c[0x0][0x1e0] ;  /* 0x000078006c6c7a20 */ /* 0x000fe40000410000 */
[----:B0-----:R-:W-:Y:S02]  /*18ec0*/  IMAD.MOV.U32 R137, RZ, RZ, -0x1 ;  /* 0xffffffffff897424 */ /* 0x001fe400078e00ff */
        /* <DEDUP_REMOVED lines=67> */
[----:B------:R-:W-:Y:S05]  /*19300*/  CALL.REL.NOINC `($__internal_62_$__cuda_sm70_shflsync_bfly_p) ;  /* 0x000001a000007944 */ /* 0x000fea0003c00000 */
[----:B01----:R-:W-:Y:S01]  /*19310*/  FADD.FTZ R109, R109, R136 ;  /* 0x000000886d6d7221 */ /* 0x003fe20000010000 */
[----:B------:R-:W-:Y:S01]  /*19320*/  MOV R134, 0x1f ;  /* 0x0000001f00867802 */ /* 0x000fe20000000f00 */
[----:B------:R-:W-:Y:S01]  /*19330*/  IMAD.MOV.U32 R136, RZ, RZ, 0x2 ;  /* 0x00000002ff887424 */ /* 0x000fe200078e00ff */
[----:B------:R-:W-:Y:S01]  /*19340*/  MOV R110, 0x19370 ;  /* 0x00019370006e7802 */ /* 0x000fe20000000f00 */
[----:B------:R-:W-:Y:S02]  /*19350*/  IMAD.MOV.U32 R137, RZ, RZ, -0x1 ;  /* 0xffffffffff897424 */ /* 0x000fe400078e00ff */
[----:B------:R-:W-:Y:S05]  /*19360*/  CALL.REL.NOINC `($__internal_62_$__cuda_sm70_shflsync_bfly_p) ;  /* 0x0000014000007944 */ /* 0x000fea0003c00000 */
[----:B01----:R-:W-:Y:S01]  /*19370*/  FADD.FTZ R109, R109, R136 ;  /* 0x000000886d6d7221 */ /* 0x003fe20000010000 */
[----:B------:R-:W-:Y:S01]  /*19380*/  MOV R110, 0x193d0 ;  /* 0x000193d0006e7802 */ /* 0x000fe20000000f00 */
[----:B------:R-:W-:Y:S02]  /*19390*/  IMAD.MOV.U32 R136, RZ, RZ, 0x4 ;  /* 0x00000004ff887424 */ /* 0x000fe400078e00ff */
[----:B------:R-:W-:-:S02]  /*193a0*/  IMAD.MOV.U32 R134, RZ, RZ, 0x1f ;  /* 0x0000001fff867424 */ /* 0x000fc400078e00ff */
[----:B------:R-:W-:Y:S02]  /*193b0*/  IMAD.MOV.U32 R137, RZ, RZ, -0x1 ;  /* 0xffffffffff897424 */ /* 0x000fe400078e00ff */
[----:B------:R-:W-:Y:S05]  /*193c0*/  CALL.REL.NOINC `($__internal_62_$__cuda_sm70_shflsync_bfly_p) ;  /* 0x000000e000007944 */ /* 0x000fea0003c00000 */
[----:B01----:R-:W-:Y:S01]  /*193d0*/  FADD.FTZ R109, R109, R136 ;  /* 0x000000886d6d7221 */ /* 0x003fe20000010000 */
[----:B------:R-:W-:Y:S01]  /*193e0*/  MOV R137, 0xffffffff ;  /* 0xffffffff00897802 */ /* 0x000fe20000000f00 */
[----:B------:R-:W-:Y:S01]  /*193f0*/  IMAD.MOV.U32 R136, RZ, RZ, 0x8 ;  /* 0x00000008ff887424 */ /* 0x000fe200078e00ff */
[----:B------:R-:W-:Y:S01]  /*19400*/  MOV R110, 0x19430 ;  /* 0x00019430006e7802 */ /* 0x000fe20000000f00 */
[----:B------:R-:W-:Y:S02]  /*19410*/  IMAD.MOV.U32 R134, RZ, RZ, 0x1f ;  /* 0x0000001fff867424 */ /* 0x000fe400078e00ff */
[----:B------:R-:W-:Y:S05]  /*19420*/  CALL.REL.NOINC `($__internal_62_$__cuda_sm70_shflsync_bfly_p) ;  /* 0x0000008000007944 */ /* 0x000fea0003c00000 */
[----:B-1----:R-:W-:Y:S01]  /*19430*/  FADD.FTZ R135, R109, R136 ;  /* 0x000000886d877221 */ /* 0x002fe20000010000 */
[----:B------:R-:W-:Y:S01]  /*19440*/  MOV R110, 0x194a0 ;  /* 0x000194a0006e7802 */ /* 0x000fe20000000f00 */
[----:B------:R-:W-:Y:S02]  /*19450*/  IMAD.MOV.U32 R136, RZ, RZ, 0x10 ;  /* 0x00000010ff887424 */ /* 0x000fe400078e00ff */
[----:B0-----:R-:W-:Y:S02]  /*19460*/  IMAD.MOV.U32 R134, RZ, RZ, 0x1f ;  /* 0x0000001fff867424 */ /* 0x001fe400078e00ff */
[----:B------:R-:W-:-:S02]  /*19470*/  IMAD.MOV.U32 R137, RZ, RZ, -0x1 ;  /* 0xffffffffff897424 */ /* 0x000fc400078e00ff */
[----:B------:R-:W-:Y:S02]  /*19480*/  IMAD.MOV.U32 R109, RZ, RZ, R135 ;  /* 0x000000ffff6d7224 */ /* 0x000fe400078e0087 */
[----:B------:R-:W-:Y:S05]  /*19490*/  CALL.REL.NOINC `($__internal_62_$__cuda_sm70_shflsync_bfly_p) ;  /* 0x0000001000007944 */ /* 0x000fea0003c00000 */
[----:B01----:R-:W-:Y:S05]  /*194a0*/  BRA `(.L_x_20284) ;  /* 0xffffeda000007947 */ /* 0x003fea000383ffff */
        .weak           $__internal_62_$__cuda_sm70_shflsync_bfly_p
        .type           $__internal_62_$__cuda_sm70_shflsync_bfly_p,@function
        .size           $__internal_62_$__cuda_sm70_shflsync_bfly_p,(.L_x_26552 - $__internal_62_$__cuda_sm70_shflsync_bfly_p)
$__internal_62_$__cuda_sm70_shflsync_bfly_p:
[----:B------:R-:W-:Y:S01]  /*194b0*/  IMAD.MOV.U32 R111, RZ, RZ, 0x0 ;  /* 0x00000000ff6f7424 */ /* 0x000fe200078e00ff */
[----:B------:R-:W-:Y:S04]  /*194c0*/  WARPSYNC R137 ;  /* 0x0000008900007348 */ /* 0x000fe80003800000 */
[----:B------:R0:W1:Y:S01]  /*194d0*/  SHFL.BFLY PT, R136, R109, R136, R134 ;  /* 0x0c0000886d887389 */ /* 0x00006200000e0086 */
[----:B------:R-:W-:Y:S05]  /*194e0*/  RET.REL.NODEC R110 `(_ZN10layer_norm31ln_parallel_residual_fwd_kernelINS_13Kernel_traitsIf6__halffS2_fjLj1024ELj1ELj4ELj1ELj16ENS_18Kernel_traits_baseILj1024EfS2_fS2_fjLj128EEEEELb1ELb1ELb0EEEvNS_9FwdParamsE) ;  /* 0xfffe6b106e007950 */ /* 0x000fea0003c3ffff */
.L_x_20285:
        /* <DEDUP_REMOVED lines=9> */
.L_x_26552:


//--------------------- .text._ZN10layer_norm31ln_parallel_residual_fwd_kernelINS_13Kernel_traitsIf6__halffS2_fjLj1024ELj1ELj4ELj1ELj16ENS_18Kernel_traits_baseILj1024EfS2_fS2_fjLj128EEEEELb1ELb1ELb1EEEvNS_9FwdParamsE --------------------------
	.section	.text._ZN10layer_norm31ln_parallel_residual_fwd_kernelINS_13Kernel_traitsIf6__halffS2_fjLj1024ELj1ELj4ELj1ELj16ENS_18Kernel_traits_baseILj1024EfS2_fS2_fjLj128EEEEELb1ELb1ELb1EEEvNS_9FwdParamsE,"ax",@progbits
	.sectioninfo	@"SHI_REGISTERS=167"
	.align	128
        .global         _ZN10layer_norm31ln_parallel_residual_fwd_kernelINS_13Kernel_traitsIf6__halffS2_fjLj1024ELj1ELj4ELj1ELj16ENS_18Kernel_traits_baseILj1024EfS2_fS2_fjLj128EEEEELb1ELb1ELb1EEEvNS_9FwdParamsE
        .type           _ZN10layer_norm31ln_parallel_residual_fwd_kernelINS_13Kernel_traitsIf6__halffS2_fjLj1024ELj1ELj4ELj1ELj16ENS_18Kernel_traits_baseILj1024EfS2_fS2_fjLj128EEEEELb1ELb1ELb1EEEvNS_9FwdParamsE,@function
        .size           _ZN10layer_norm31ln_parallel_residual_fwd_kernelINS_13Kernel_traitsIf6__halffS2_fjLj1024ELj1ELj4ELj1ELj16ENS_18Kernel_traits_baseILj1024EfS2_fS2_fjLj128EEEEELb1ELb1ELb1EEEvNS_9FwdParamsE,(.L_x_26553 - _ZN10layer_norm31ln_parallel_residual_fwd_kernelINS_13Kernel_traitsIf6__halffS2_fjLj1024ELj1ELj4ELj1ELj16ENS_18Kernel_traits_baseILj1024EfS2_fS2_fjLj128EEEEELb1ELb1ELb1EEEvNS_9FwdParamsE)
        .other          _ZN10layer_norm31ln_parallel_residual_fwd_kernelINS_13Kernel_traitsIf6__halffS2_fjLj1024ELj1ELj4ELj1ELj16ENS_18Kernel_traits_baseILj1024EfS2_fS2_fjLj128EEEEELb1ELb1ELb1EEEvNS_9FwdParamsE,@"STO_CUDA_ENTRY STV_DEFAULT"
_ZN10layer_norm31ln_parallel_residual_fwd_kernelINS_13Kernel_traitsIf6__halffS2_fjLj1024ELj1ELj4ELj1ELj16ENS_18Kernel_traits_baseILj1024EfS2_fS2_fjLj128EEEEELb1ELb1ELb1EEEvNS_9FwdParamsE:
.text._ZN10layer_norm31ln_parallel_residual_fwd_kernelINS_13Kernel_traitsIf6__halffS2_fjLj1024ELj1ELj4ELj1ELj16ENS_18Kernel_traits_baseILj1024EfS2_fS2_fjLj128EEEEELb1ELb1ELb1EEEvNS_9FwdParamsE:
[----:B------:R-:W-:Y:S02]  /*0000*/  IMAD.MOV.U32 R1, RZ, RZ, c[0x0][0x28] ;  /* 0x00000a00ff017624 */ /* 0x000fe400078e00ff */
[----:B------:R-:W-:Y:S01]  /*0010*/  ULDC.U8 UR4, c[0x0][0x244] ;  /* 0x0000910000047ab9 */ /* 0x000fe20000000000 */
[----:B------:R-:W-:Y:S01]  /*0020*/  IMAD.MOV.U32 R136, RZ, RZ, c[0x0][0x238] ;  /* 0x00008e00ff887624 */ /* 0x000fe200078e00ff */
[----:B------:R-:W-:Y:S01]  /*0030*/  ISETP.NE.AND P0, PT, RZ, UR4, PT ;  /* 0x00000004ff007c0c */ /* 0x000fe2000bf05270 */
[----:B------:R-:W-:Y:S02]  /*0040*/  ULDC.64 UR4, c[0x0][0x230] ;  /* 0x00008c0000047ab9 */ /* 0x000fe40000000a00 */
[----:B------:R-:W-:Y:S01]  /*0050*/  IMAD.U32 R2, RZ, RZ, UR4 ;  /* 0x00000004ff027e24 */ /* 0x000fe2000f8e00ff */
[----:B------:R-:W-:Y:S01]  /*0060*/  ULDC.64 UR6, c[0x0][0x118] ;  /* 0x0000460000067ab9 */ /* 0x000fe20000000a00 */
[----:B------:R-:W-:Y:S01]  /*0070*/  IMAD.U32 R3, RZ, RZ, UR5 ;  /* 0x00000005ff037e24 */ /* 0x000fe2000f8e00ff */
[----:B------:R-:W-:-:S07]  /*0080*/  MOV R137, c[0x0][0x23c] ;  /* 0x00008f0000897a02 */ /* 0x000fce0000000f00 */
        /* <DEDUP_REMOVED lines=113> */
[----:B------:R-:W-:Y:S01]  /*07a0*/  BSSY B0, `(.L_x_20286) ;  /* 0x00017b6000007945 */ /* 0x000fe20003800000 */
[----:B0-----:R-:W-:Y:S01]  /*07b0*/  IMAD.HI.U32 R5, R12, -0x326172a9, RZ ;  /* 0xcd9e8d570c057827 */ /* 0x001fe200078e00ff */
[----:B------:R-:W-:Y:S01]  /*07c0*/  LOP3.LUT R136, R136, 0x3, RZ, 0xc0, !PT ;  /* 0x0000000388887812 */ /* 0x000fe200078ec0ff */
[----:B------:R-:W-:-:S02]  /*07d0*/  ULDC.U8 UR8, c[0x0][0x1f0] ;  /* 0x00007c0000087ab9 */ /* 0x000fc40000000000 */
[----:B------:R-:W-:Y:S01]  /*07e0*/  IMAD.HI.U32 R0, R8, -0x2daee0ad, RZ ;  /* 0xd2511f5308007827 */ /* 0x000fe200078e00ff */
[----:B------:R-:W-:-:S03]  /*07f0*/  LOP3.LUT R124, R5, UR25, R124, 0x96, !PT ;  /* 0x00000019057c7c12 */ /* 0x000fc6000f8e967c */
[----:B------:R-:W-:Y:S01]  /*0800*/  IMAD.MOV.U32 R11, RZ, RZ, R17 ;  /* 0x000000ffff0b7224 */ /* 0x000fe200078e0011 */
[----:B------:R-:W-:Y:S01]  /*0810*/  LOP3.LUT R15, R0, UR26, R15, 0x96, !PT ;  /* 0x0000001a000f7c12 */ /* 0x000fe2000f8e960f */
[----:B------:R-:W-:Y:S02]  /*0820*/  IMAD R12, R12, -0x326172a9, RZ ;  /* 0xcd9e8d570c0c7824 */ /* 0x000fe400078e02ff */
[----:B------:R-:W-:Y:S02]  /*0830*/  IMAD R10, R8, -0x2daee0ad, RZ ;  /* 0xd2511f53080a7824 */ /* 0x000fe400078e02ff */
[----:B-1----:R-:W-:Y:S02]  /*0840*/  IMAD.MOV.U32 R9, RZ, RZ, RZ ;  /* 0x000000ffff097224 */ /* 0x002fe400078e00ff */
.L_x_20806:
[----:B------:R-:W0:Y:S01]  /*0850*/  S2R R128, SR_TID.X ;  /* 0x0000000000807919 */ /* 0x000e220000002100 */
[----:B------:R-:W-:Y:S01]  /*0860*/  ISETP.NE.U32.AND P0, PT, RZ, c[0x0][0x180], PT ;  /* 0x00006000ff007a0c */ /* 0x000fe20003f05070 */
[----:B------:R-:W-:Y:S01]  /*0870*/  IMAD R16, R125, c[0x0][0x168], RZ ;  /* 0x00005a007d107a24 */ /* 0x000fe200078e02ff */
[----:B------:R-:W-:Y:S01]  /*0880*/  ISETP.NE.U32.AND P1, PT, RZ, c[0x0][0x178], PT ;  /* 0x00005e00ff007a0c */ /* 0x000fe20003f25070 */
[----:B------:R-:W-:Y:S01]  /*0890*/  HFMA2.MMA R120, -RZ, RZ, 0, 9.5367431640625e-07 ;  /* 0x00000010ff787435 */ /* 0x000fe200000001ff */
[----:B------:R-:W-:-:S02]  /*08a0*/  ISETP.NE.AND.EX P0, PT, RZ, c[0x0][0x184], PT, P0 ;  /* 0x00006100ff007a0c */ /* 0x000fc40003f05300 */
[----:B------:R-:W-:Y:S02]  /*08b0*/  SHF.R.S32.HI R17, RZ, 0x1f, R16 ;  /* 0x0000001fff117819 */ /* 0x000fe40000011410 */
        /* <DEDUP_REMOVED lines=25> */
.L_x_20288:
[----:B------:R-:W-:Y:S02]  /*0a50*/  MOV R28, R12 ;  /* 0x0000000c001c7202 */ /* 0x000fe40000000f00 */
.L_x_20289:
[----:B------:R-:W-:Y:S05]  /*0a60*/  BSYNC B1 ;  /* 0x0000000000017941 */ /* 0x000fea0003800000 */
.L_x_20287:
        /* <DEDUP_REMOVED lines=16> */
.L_x_20293:
[----:B------:R-:W-:Y:S05]  /*0b70*/  BSYNC B2 ;  /* 0x0000000000027941 */ /* 0x000fea0003800000 */
.L_x_20292:
        /* <DEDUP_REMOVED lines=44> */
.L_x_20291:
[----:B------:R-:W-:Y:S05]  /*0e40*/  BSYNC B1 ;  /* 0x0000000000017941 */ /* 0x000fea0003800000 */
.L_x_20290:
        /* <DEDUP_REMOVED lines=16> */
.L_x_20294:
        /* <DEDUP_REMOVED lines=12> */
.L_x_20297:
[----:B------:R-:W-:Y:S02]  /*1010*/  IMAD.MOV.U32 R29, RZ, RZ, R12 ;  /* 0x000000ffff1d7224 */ /* 0x000fe400078e000c */
.L_x_20298:
[----:B------:R-:W-:Y:S05]  /*1020*/  BSYNC B1 ;  /* 0x0000000000017941 */ /* 0x000fea0003800000 */
.L_x_20296:
        /* <DEDUP_REMOVED lines=16> */
.L_x_20302:
[----:B------:R-:W-:Y:S05]  /*1130*/  BSYNC B2 ;  /* 0x0000000000027941 */ /* 0x000fea0003800000 */
.L_x_20301:
        /* <DEDUP_REMOVED lines=44> */
.L_x_20300:
[----:B------:R-:W-:Y:S05]  /*1400*/  BSYNC B1 ;  /* 0x0000000000017941 */ /* 0x000fea0003800000 */
.L_x_20299:
        /* <DEDUP_REMOVED lines=9> */
.L_x_20295:
        /* <DEDUP_REMOVED lines=12> */
.L_x_20304:
[----:B------:R-:W-:Y:S02]  /*1560*/  IMAD.MOV.U32 R20, RZ, RZ, R12 ;  /* 0x000000ffff147224 */ /* 0x000fe400078e000c */
.L_x_20305:
[----:B------:R-:W-:Y:S05]  /*1570*/  BSYNC B1 ;  /* 0x0000000000017941 */ /* 0x000fea0003800000 */
.L_x_20303:
        /* <DEDUP_REMOVED lines=16> */
.L_x_20309:
[----:B------:R-:W-:Y:S05]  /*1680*/  BSYNC B2 ;  /* 0x0000000000027941 */ /* 0x000fea0003800000 */
.L_x_20308:
        /* <DEDUP_REMOVED lines=44> */
.L_x_20307:
[----:B------:R-:W-:Y:S05]  /*1950*/  BSYNC B1 ;  /* 0x0000000000017941 */ /* 0x000fea0003800000 */
.L_x_20306:
        /* <DEDUP_REMOVED lines=13> */
.L_x_20310:
        /* <DEDUP_REMOVED lines=12> */
.L_x_20313:
[----:B------:R-:W-:Y:S02]  /*1af0*/  MOV R16, R12 ;  /* 0x0000000c00107202 */ /* 0x000fe40000000f00 */
.L_x_20314:
[----:B------:R-:W-:Y:S05]  /*1b00*/  BSYNC B1 ;  /* 0x0000000000017941 */ /* 0x000fea0003800000 */
.L_x_20312:
        /* <DEDUP_REMOVED lines=16> */
.L_x_20318:
[----:B------:R-:W-:Y:S05]  /*1c10*/  BSYNC B2 ;  /* 0x0000000000027941 */ /* 0x000fea0003800000 */
.L_x_20317:
        /* <DEDUP_REMOVED lines=44> */
.L_x_20316:
[----:B------:R-:W-:Y:S05]  /*1ee0*/  BSYNC B1 ;  /* 0x0000000000017941 */ /* 0x000fea0003800000 */
.L_x_20315:
        /* <DEDUP_REMOVED lines=9> */
.L_x_20311:
        /* <DEDUP_REMOVED lines=12> */
.L_x_20320:
[----:B------:R-:W-:Y:S02]  /*2040*/  MOV R16, R12 ;  /* 0x0000000c00107202 */ /* 0x000fe40000000f00 */
.L_x_20321:
[----:B------:R-:W-:Y:S05]  /*2050*/  BSYNC B1 ;  /* 0x0000000000017941 */ /* 0x000fea0003800000 */
.L_x_20319:
        /* <DEDUP_REMOVED lines=16> */
.L_x_20325:
[----:B------:R-:W-:Y:S05]  /*2160*/  BSYNC B2 ;  /* 0x0000000000027941 */ /* 0x000fea0003800000 */
.L_x_20324:
        /* <DEDUP_REMOVED lines=44> */
.L_x_20323:
[----:B------:R-:W-:Y:S05]  /*2430*/  BSYNC B1 ;  /* 0x0000000000017941 */ /* 0x000fea0003800000 */
.L_x_20322:
        /* <DEDUP_REMOVED lines=13> */
.L_x_20326:
        /* <DEDUP_REMOVED lines=12> */
.L_x_20329:
[----:B------:R-:W-:Y:S02]  /*25d0*/  IMAD.MOV.U32 R16, RZ, RZ, R12 ;  /* 0x000000ffff107224 */ /* 0x000fe400078e000c */
.L_x_20330:
[----:B------:R-:W-:Y:S05]  /*25e0*/  BSYNC B1 ;  /* 0x0000000000017941 */ /* 0x000fea0003800000 */
.L_x_20328:
        /* <DEDUP_REMOVED lines=16> */
.L_x_20334:
[----:B------:R-:W-:Y:S05]  /*26f0*/  BSYNC B2 ;  /* 0x0000000000027941 */ /* 0x000fea0003800000 */
.L_x_20333:
        /* <DEDUP_REMOVED lines=44> */
.L_x_20332:
[----:B------:R-:W-:Y:S05]  /*29c0*/  BSYNC B1 ;  /* 0x0000000000017941 */ /* 0x000fea0003800000 */
.L_x_20331:
        /* <DEDUP_REMOVED lines=9> */
.L_x_20327:
        /* <DEDUP_REMOVED lines=12> */
.L_x_20336:
[----:B------:R-:W-:Y:S02]  /*2b20*/  IMAD.MOV.U32 R16, RZ, RZ, R12 ;  /* 0x000000ffff107224 */ /* 0x000fe400078e000c */
.L_x_20337:
[----:B------:R-:W-:Y:S05]  /*2b30*/  BSYNC B1 ;  /* 0x0000000000017941 */ /* 0x000fea0003800000 */
.L_x_20335:
        /* <DEDUP_REMOVED lines=16> */
.L_x_20341:
[----:B------:R-:W-:Y:S05]  /*2c40*/  BSYNC B2 ;  /* 0x0000000000027941 */ /* 0x000fea0003800000 */
.L_x_20340:
        /* <DEDUP_REMOVED lines=44> */
.L_x_20339:
[----:B------:R-:W-:Y:S05]  /*2f10*/  BSYNC B1 ;  /* 0x0000000000017941 */ /* 0x000fea0003800000 */
.L_x_20338:
        /* <DEDUP_REMOVED lines=13> */
.L_x_20342:
        /* <DEDUP_REMOVED lines=12> */
.L_x_20345:
[----:B------:R-:W-:Y:S02]  /*30b0*/  IMAD.MOV.U32 R16, RZ, RZ, R12 ;  /* 0x000000ffff107224 */ /* 0x000fe400078e000c */
.L_x_20346:
[----:B------:R-:W-:Y:S05]  /*30c0*/  BSYNC B1 ;  /* 0x0000000000017941 */ /* 0x000fea0003800000 */
.L_x_20344:
        /* <DEDUP_REMOVED lines=16> */
.L_x_20350:
[----:B------:R-:W-:Y:S05]  /*31d0*/  BSYNC B2 ;  /* 0x0000000000027941 */ /* 0x000fea0003800000 */
.L_x_20349:
        /* <DEDUP_REMOVED lines=44> */
.L_x_20348:
[----:B------:R-:W-:Y:S05]  /*34a0*/  BSYNC B1 ;  /* 0x0000000000017941 */ /* 0x000fea0003800000 */
.L_x_20347:
        /* <DEDUP_REMOVED lines=9> */
.L_x_20343:
        /* <DEDUP_REMOVED lines=12> */
.L_x_20352:
[----:B------:R-:W-:Y:S02]  /*3600*/  IMAD.MOV.U32 R16, RZ, RZ, R12 ;  /* 0x000000ffff107224 */ /* 0x000fe400078e000c */
.L_x_20353:
[----:B------:R-:W-:Y:S05]  /*3610*/  BSYNC B1 ;  /* 0x0000000000017941 */ /* 0x000fea0003800000 */
.L_x_20351:
        /* <DEDUP_REMOVED lines=16> */
.L_x_20357:
[----:B------:R-:W-:Y:S05]  /*3720*/  BSYNC B2 ;  /* 0x0000000000027941 */ /* 0x000fea0003800000 */
.L_x_20356:
        /* <DEDUP_REMOVED lines=44> */
.L_x_20355:
[----:B------:R-:W-:Y:S05]  /*39f0*/  BSYNC B1 ;  /* 0x0000000000017941 */ /* 0x000fea0003800000 */
.L_x_20354:
        /* <DEDUP_REMOVED lines=12> */
.L_x_20358:
        /* <DEDUP_REMOVED lines=12> */
.L_x_20361:
[----:B------:R-:W-:Y:S02]  /*3b80*/  IMAD.MOV.U32 R16, RZ, RZ, R12 ;  /* 0x000000ffff107224 */ /* 0x000fe400078e000c */
.L_x_20362:
[----:B------:R-:W-:Y:S05]  /*3b90*/  BSYNC B1 ;  /* 0x0000000000017941 */ /* 0x000fea0003800000 */
.L_x_20360:
        /* <DEDUP_REMOVED lines=16> */
.L_x_20366:
[----:B------:R-:W-:Y:S05]  /*3ca0*/  BSYNC B2 ;  /* 0x0000000000027941 */ /* 0x000fea0003800000 */
.L_x_20365:
        /* <DEDUP_REMOVED lines=44> */
.L_x_20364:
[----:B------:R-:W-:Y:S05]  /*3f70*/  BSYNC B1 ;  /* 0x0000000000017941 */ /* 0x000fea0003800000 */
.L_x_20363:
        /* <DEDUP_REMOVED lines=9> */
.L_x_20359:
        /* <DEDUP_REMOVED lines=12> */
.L_x_20368:
[----:B------:R-:W-:Y:S02]  /*40d0*/  IMAD.MOV.U32 R16, RZ, RZ, R12 ;  /* 0x000000ffff107224 */ /* 0x000fe400078e000c */
.L_x_20369:
[----:B------:R-:W-:Y:S05]  /*40e0*/  BSYNC B1 ;  /* 0x0000000000017941 */ /* 0x000fea0003800000 */
.L_x_20367:
        /* <DEDUP_REMOVED lines=16> */
.L_x_20373:
[----:B------:R-:W-:Y:S05]  /*41f0*/  BSYNC B2 ;  /* 0x0000000000027941 */ /* 0x000fea0003800000 */
.L_x_20372:
        /* <DEDUP_REMOVED lines=44> */
.L_x_20371:
[----:B------:R-:W-:Y:S05]  /*44c0*/  BSYNC B1 ;  /* 0x0000000000017941 */ /* 0x000fea0003800000 */
.L_x_20370:
        /* <DEDUP_REMOVED lines=12> */
.L_x_20374:
        /* <DEDUP_REMOVED lines=12> */
.L_x_20377:
[----:B------:R-:W-:Y:S02]  /*4650*/  IMAD.MOV.U32 R16, RZ, RZ, R12 ;  /* 0x000000ffff107224 */ /* 0x000fe400078e000c */
.L_x_20378:
[----:B------:R-:W-:Y:S05]  /*4660*/  BSYNC B1 ;  /* 0x0000000000017941 */ /* 0x000fea0003800000 */
.L_x_20376:
        /* <DEDUP_REMOVED lines=16> */
.L_x_20382:
[----:B------:R-:W-:Y:S05]  /*4770*/  BSYNC B2 ;  /* 0x0000000000027941 */ /* 0x000fea0003800000 */
.L_x_20381:
        /* <DEDUP_REMOVED lines=44> */
.L_x_20380:
[----:B------:R-:W-:Y:S05]  /*4a40*/  BSYNC B1 ;  /* 0x0000000000017941 */ /* 0x000fea0003800000 */
.L_x_20379:
        /* <DEDUP_REMOVED lines=9> */
.L_x_20375:
        /* <DEDUP_REMOVED lines=12> */
.L_x_20384:
[----:B------:R-:W-:Y:S02]  /*4ba0*/  IMAD.MOV.U32 R16, RZ, RZ, R12 ;  /* 0x000000ffff107224 */ /* 0x000fe400078e000c */
.L_x_20385:
[----:B------:R-:W-:Y:S05]  /*4bb0*/  BSYNC B1 ;  /* 0x0000000000017941 */ /* 0x000fea0003800000 */
.L_x_20383:
        /* <DEDUP_REMOVED lines=16> */
.L_x_20389:
[----:B------:R-:W-:Y:S05]  /*4cc0*/  BSYNC B2 ;  /* 0x0000000000027941 */ /* 0x000fea0003800000 */
.L_x_20388:
        /* <DEDUP_REMOVED lines=44> */
.L_x_20387:
[----:B------:R-:W-:Y:S05]  /*4f90*/  BSYNC B1 ;  /* 0x0000000000017941 */ /* 0x000fea0003800000 */
.L_x_20386:
        /* <DEDUP_REMOVED lines=12> */
.L_x_20390:
        /* <DEDUP_REMOVED lines=12> */
.L_x_20393:
[----:B------:R-:W-:Y:S02]  /*5120*/  MOV R16, R12 ;  /* 0x0000000c00107202 */ /* 0x000fe40000000f00 */
.L_x_20394:
[----:B------:R-:W-:Y:S05]  /*5130*/  BSYNC B1 ;  /* 0x0000000000017941 */ /* 0x000fea0003800000 */
.L_x_20392:
        /* <DEDUP_REMOVED lines=16> */
.L_x_20398:
[----:B------:R-:W-:Y:S05]  /*5240*/  BSYNC B2 ;  /* 0x0000000000027941 */ /* 0x000fea0003800000 */
.L_x_20397:
        /* <DEDUP_REMOVED lines=44> */
.L_x_20396:
[----:B------:R-:W-:Y:S05]  /*5510*/  BSYNC B1 ;  /* 0x0000000000017941 */ /* 0x000fea0003800000 */
.L_x_20395:
        /* <DEDUP_REMOVED lines=9> */
.L_x_20391:
        /* <DEDUP_REMOVED lines=12> */
.L_x_20400:
[----:B------:R-:W-:Y:S02]  /*5670*/  MOV R16, R12 ;  /* 0x0000000c00107202 */ /* 0x000fe40000000f00 */
.L_x_20401:
[----:B------:R-:W-:Y:S05]  /*5680*/  BSYNC B1 ;  /* 0x0000000000017941 */ /* 0x000fea0003800000 */
.L_x_20399:
        /* <DEDUP_REMOVED lines=16> */
.L_x_20405:
[----:B------:R-:W-:Y:S05]  /*5790*/  BSYNC B2 ;  /* 0x0000000000027941 */ /* 0x000fea0003800000 */
.L_x_20404:
        /* <DEDUP_REMOVED lines=44> */
.L_x_20403:
[----:B------:R-:W-:Y:S05]  /*5a60*/  BSYNC B1 ;  /* 0x0000000000017941 */ /* 0x000fea0003800000 */
.L_x_20402:
        /* <DEDUP_REMOVED lines=12> */
.L_x_20406:
        /* <DEDUP_REMOVED lines=12> */
.L_x_20409:
[----:B------:R-:W-:Y:S02]  /*5bf0*/  IMAD.MOV.U32 R16, RZ, RZ, R12 ;  /* 0x000000ffff107224 */ /* 0x000fe400078e000c */
.L_x_20410:
[----:B------:R-:W-:Y:S05]  /*5c00*/  BSYNC B1 ;  /* 0x0000000000017941 */ /* 0x000fea0003800000 */
.L_x_20408:
        /* <DEDUP_REMOVED lines=18> */
.L_x_20414:
[----:B------:R-:W-:Y:S05]  /*5d30*/  BSYNC B2 ;  /* 0x0000000000027941 */ /* 0x000fea0003800000 */
.L_x_20413:
        /* <DEDUP_REMOVED lines=44> */
.L_x_20412:
[----:B------:R-:W-:Y:S05]  /*6000*/  BSYNC B1 ;  /* 0x0000000000017941 */ /* 0x000fea0003800000 */
.L_x_20411:
        /* <DEDUP_REMOVED lines=9> */
.L_x_20407:
[----:B------:R-:W-:Y:S01]  /*60a0*/  P2R R21, PR, RZ, 0x2 ;  /* 0x00000002ff157803 */ /* 0x000fe20000000000 */
[----:B------:R-:W-:Y:S01]  /*60b0*/  HFMA2.MMA R131, -RZ, RZ, 0, 4.76837158203125e-07 ;  /* 0x00000008ff837435 */ /* 0x000fe200000001ff */
[----:B------:R-:W-:Y:S01]  /*60c0*/  ISETP.NE.AND P1, PT, R17, RZ, PT ;  /* 0x000000ff1100720c */ /* 0x000fe20003f25270 */
[----:B------:R-:W-:Y:S01]  /*60d0*/  IMAD.MOV.U32 R132, RZ, RZ, 0x20 ;  /* 0x00000020ff847424 */ /* 0x000fe200078e00ff */
[----:B------:R-:W-:Y:S02]  /*60e0*/  SEL R17, RZ, 0x10000, P4 ;  /* 0x00010000ff117807 */ /* 0x000fe40002000000 */
[----:B------:R-:W-:Y:S02]  /*60f0*/  SEL R18, RZ, 0x100, P3 ;  /* 0x00000100ff127807 */ /* 0x000fe40001800000 */
[----:B------:R-:W-:Y:S02]  /*6100*/  ISETP.NE.AND P4, PT, R29, RZ, PT ;  /* 0x000000ff1d00720c */ /* 0x000fe40003f85270 */
[----:B------:R-:W-:Y:S01]  /*6110*/  ISETP.NE.AND P3, PT, R30, RZ, PT ;  /* 0x000000ff1e00720c */ /* 0x000fe20003f65270 */
[----:B------:R-:W-:Y:S01]  /*6120*/  IMAD.WIDE.U32 R26, R126, R131, c[0x0][0x190] ;  /* 0x000064007e1a7625 */ /* 0x000fe200078e0083 */
[----:B------:R-:W-:-:S02]  /*6130*/  SEL R19, RZ, 0x1000000, P5 ;  /* 0x01000000ff137807 */ /* 0x000fc40002800000 */
[----:B------:R-:W-:Y:S02]  /*6140*/  SEL R16, RZ, 0x1, P1 ;  /* 0x00000001ff107807 */ /* 0x000fe40000800000 */
        /* <DEDUP_REMOVED lines=11> */
[----:B------:R-:W-:Y:S01]  /*6200*/  ISETP.NE.AND P1, PT, R21, RZ, PT ;  /* 0x000000ff1500720c */ /* 0x000fe20003f25270 */
[----:B------:R-:W-:Y:S01]  /*6210*/  IMAD.WIDE.U32 R18, R126, R132, c[0x0][0x188] ;  /* 0x000062007e127625 */ /* 0x000fe200078e0084 */
[----:B------:R-:W-:Y:S02]  /*6220*/  LOP3.LUT R16, R24, R16, R22, 0xfe, !PT ;  /* 0x0000001018107212 */ /* 0x000fe400078efe16 */
        /* <DEDUP_REMOVED lines=29> */
.L_x_20415:
        /* <DEDUP_REMOVED lines=16> */
.L_x_20417:
[----:B-1----:R-:W-:Y:S02]  /*6500*/  MOV R22, R12 ;  /* 0x0000000c00167202 */ /* 0x002fe40000000f00 */
.L_x_20418:
[----:B------:R-:W-:Y:S05]  /*6510*/  BSYNC B1 ;  /* 0x0000000000017941 */ /* 0x000fea0003800000 */
.L_x_20416:
        /* <DEDUP_REMOVED lines=16> */
.L_x_20422:
[----:B------:R-:W-:Y:S05]  /*6620*/  BSYNC B2 ;  /* 0x0000000000027941 */ /* 0x000fea0003800000 */
.L_x_20421:
        /* <DEDUP_REMOVED lines=44> */
.L_x_20420:
[----:B------:R-:W-:Y:S05]  /*68f0*/  BSYNC B1 ;  /* 0x0000000000017941 */ /* 0x000fea0003800000 */
.L_x_20419:
        /* <DEDUP_REMOVED lines=13> */
.L_x_20423:
        /* <DEDUP_REMOVED lines=12> */
.L_x_20426:
[----:B------:R-:W-:Y:S02]  /*6a90*/  IMAD.MOV.U32 R20, RZ, RZ, R12 ;  /* 0x000000ffff147224 */ /* 0x000fe400078e000c */
.L_x_20427:
[----:B------:R-:W-:Y:S05]  /*6aa0*/  BSYNC B1 ;  /* 0x0000000000017941 */ /* 0x000fea0003800000 */
.L_x_20425:
        /* <DEDUP_REMOVED lines=16> */
.L_x_20431:
[----:B------:R-:W-:Y:S05]  /*6bb0*/  BSYNC B2 ;  /* 0x0000000000027941 */ /* 0x000fea0003800000 */
.L_x_20430:
        /* <DEDUP_REMOVED lines=44> */
.L_x_20429:
[----:B------:R-:W-:Y:S05]  /*6e80*/  BSYNC B1 ;  /* 0x0000000000017941 */ /* 0x000fea0003800000 */
.L_x_20428:
        /* <DEDUP_REMOVED lines=9> */
.L_x_20424:
        /* <DEDUP_REMOVED lines=12> */
.L_x_20433:
[----:B------:R-:W-:Y:S02]  /*6fe0*/  IMAD.MOV.U32 R20, RZ, RZ, R12 ;  /* 0x000000ffff147224 */ /* 0x000fe400078e000c */
.L_x_20434:
[----:B------:R-:W-:Y:S05]  /*6ff0*/  BSYNC B1 ;  /* 0x0000000000017941 */ /* 0x000fea0003800000 */
.L_x_20432:
        /* <DEDUP_REMOVED lines=16> */
.L_x_20438:
[----:B------:R-:W-:Y:S05]  /*7100*/  BSYNC B2 ;  /* 0x0000000000027941 */ /* 0x000fea0003800000 */
.L_x_20437:
        /* <DEDUP_REMOVED lines=44> */
.L_x_20436:
[----:B------:R-:W-:Y:S05]  /*73d0*/  BSYNC B1 ;  /* 0x0000000000017941 */ /* 0x000fea0003800000 */
.L_x_20435:
        /* <DEDUP_REMOVED lines=13> */
.L_x_20439:
        /* <DEDUP_REMOVED lines=12> */
.L_x_20442:
[----:B------:R-:W-:Y:S02]  /*7570*/  IMAD.MOV.U32 R16, RZ, RZ, R12 ;  /* 0x000000ffff107224 */ /* 0x000fe400078e000c */
.L_x_20443:
[----:B------:R-:W-:Y:S05]  /*7580*/  BSYNC B1 ;  /* 0x0000000000017941 */ /* 0x000fea0003800000 */
.L_x_20441:
        /* <DEDUP_REMOVED lines=16> */
.L_x_20447:
[----:B------:R-:W-:Y:S05]  /*7690*/  BSYNC B2 ;  /* 0x0000000000027941 */ /* 0x000fea0003800000 */
.L_x_20446:
        /* <DEDUP_REMOVED lines=44> */
.L_x_20445:
[----:B------:R-:W-:Y:S05]  /*7960*/  BSYNC B1 ;  /* 0x0000000000017941 */ /* 0x000fea0003800000 */
.L_x_20444:
        /* <DEDUP_REMOVED lines=9> */
.L_x_20440:
        /* <DEDUP_REMOVED lines=12> */
.L_x_20449:
[----:B------:R-:W-:Y:S02]  /*7ac0*/  IMAD.MOV.U32 R16, RZ, RZ, R12 ;  /* 0x000000ffff107224 */ /* 0x000fe400078e000c */
.L_x_20450:
[----:B------:R-:W-:Y:S05]  /*7ad0*/  BSYNC B1 ;  /* 0x0000000000017941 */ /* 0x000fea0003800000 */
.L_x_20448:
        /* <DEDUP_REMOVED lines=16> */
.L_x_20454:
[----:B------:R-:W-:Y:S05]  /*7be0*/  BSYNC B2 ;  /* 0x0000000000027941 */ /* 0x000fea0003800000 */
.L_x_20453:
        /* <DEDUP_REMOVED lines=44> */
.L_x_20452:
[----:B------:R-:W-:Y:S05]  /*7eb0*/  BSYNC B1 ;  /* 0x0000000000017941 */ /* 0x000fea0003800000 */
.L_x_20451:
        /* <DEDUP_REMOVED lines=13> */
.L_x_20455:
        /* <DEDUP_REMOVED lines=12> */
.L_x_20458:
[----:B------:R-:W-:Y:S02]  /*8050*/  IMAD.MOV.U32 R16, RZ, RZ, R12 ;  /* 0x000000ffff107224 */ /* 0x000fe400078e000c */
.L_x_20459:
[----:B------:R-:W-:Y:S05]  /*8060*/  BSYNC B1 ;  /* 0x0000000000017941 */ /* 0x000fea0003800000 */
.L_x_20457:
        /* <DEDUP_REMOVED lines=16> */
.L_x_20463:
[----:B------:R-:W-:Y:S05]  /*8170*/  BSYNC B2 ;  /* 0x0000000000027941 */ /* 0x000fea0003800000 */
.L_x_20462:
        /* <DEDUP_REMOVED lines=44> */
.L_x_20461:
[----:B------:R-:W-:Y:S05]  /*8440*/  BSYNC B1 ;  /* 0x0000000000017941 */ /* 0x000fea0003800000 */
.L_x_20460:
        /* <DEDUP_REMOVED lines=9> */
.L_x_20456:
        /* <DEDUP_REMOVED lines=12> */
.L_x_20465:
[----:B------:R-:W-:Y:S02]  /*85a0*/  IMAD.MOV.U32 R16, RZ, RZ, R12 ;  /* 0x000000ffff107224 */ /* 0x000fe400078e000c */
.L_x_20466:
[----:B------:R-:W-:Y:S05]  /*85b0*/  BSYNC B1 ;  /* 0x0000000000017941 */ /* 0x000fea0003800000 */
.L_x_20464:
        /* <DEDUP_REMOVED lines=16> */
.L_x_20470:
[----:B------:R-:W-:Y:S05]  /*86c0*/  BSYNC B2 ;  /* 0x0000000000027941 */ /* 0x000fea0003800000 */
.L_x_20469:
        /* <DEDUP_REMOVED lines=44> */
.L_x_20468:
[----:B------:R-:W-:Y:S05]  /*8990*/  BSYNC B1 ;  /* 0x0000000000017941 */ /* 0x000fea0003800000 */
.L_x_20467:
        /* <DEDUP_REMOVED lines=13> */
.L_x_20471:
        /* <DEDUP_REMOVED lines=12> */
.L_x_20474:
[----:B------:R-:W-:Y:S02]  /*8b30*/  IMAD.MOV.U32 R16, RZ, RZ, R12 ;  /* 0x000000ffff107224 */ /* 0x000fe400078e000c */
.L_x_20475:
[----:B------:R-:W-:Y:S05]  /*8b40*/  BSYNC B1 ;  /* 0x0000000000017941 */ /* 0x000fea0003800000 */
.L_x_20473:
        /* <DEDUP_REMOVED lines=16> */
.L_x_20479:
[----:B------:R-:W-:Y:S05]  /*8c50*/  BSYNC B2 ;  /* 0x0000000000027941 */ /* 0x000fea0003800000 */
.L_x_20478:
        /* <DEDUP_REMOVED lines=44> */
.L_x_20477:
[----:B------:R-:W-:Y:S05]  /*8f20*/  BSYNC B1 ;  /* 0x0000000000017941 */ /* 0x000fea0003800000 */
.L_x_20476:
        /* <DEDUP_REMOVED lines=9> */
.L_x_20472:
        /* <DEDUP_REMOVED lines=12> */
.L_x_20481:
[----:B------:R-:W-:Y:S02]  /*9080*/  IMAD.MOV.U32 R16, RZ, RZ, R12 ;  /* 0x000000ffff107224 */ /* 0x000fe400078e000c */
.L_x_20482:
[----:B------:R-:W-:Y:S05]  /*9090*/  BSYNC B1 ;  /* 0x0000000000017941 */ /* 0x000fea0003800000 */
.L_x_20480:
        /* <DEDUP_REMOVED lines=16> */
.L_x_20486:
[----:B------:R-:W-:Y:S05]  /*91a0*/  BSYNC B2 ;  /* 0x0000000000027941 */ /* 0x000fea0003800000 */
.L_x_20485:
        /* <DEDUP_REMOVED lines=44> */
.L_x_20484:
[----:B------:R-:W-:Y:S05]  /*9470*/  BSYNC B1 ;  /* 0x0000000000017941 */ /* 0x000fea0003800000 */
.L_x_20483:
        /* <DEDUP_REMOVED lines=12> */
.L_x_20487:
        /* <DEDUP_REMOVED lines=12> */
.L_x_20490:
[----:B------:R-:W-:Y:S02]  /*9600*/  MOV R16, R12 ;  /* 0x0000000c00107202 */ /* 0x000fe40000000f00 */
.L_x_20491:
[----:B------:R-:W-:Y:S05]  /*9610*/  BSYNC B1 ;  /* 0x0000000000017941 */ /* 0x000fea0003800000 */
.L_x_20489:
        /* <DEDUP_REMOVED lines=16> */
.L_x_20495:
[----:B------:R-:W-:Y:S05]  /*9720*/  BSYNC B2 ;  /* 0x0000000000027941 */ /* 0x000fea0003800000 */
.L_x_20494:
        /* <DEDUP_REMOVED lines=44> */
.L_x_20493:
[----:B------:R-:W-:Y:S05]  /*99f0*/  BSYNC B1 ;  /* 0x0000000000017941 */ /* 0x000fea0003800000 */
.L_x_20492:
        /* <DEDUP_REMOVED lines=9> */
.L_x_20488:
        /* <DEDUP_REMOVED lines=12> */
.L_x_20497:
[----:B------:R-:W-:Y:S02]  /*9b50*/  MOV R16, R12 ;  /* 0x0000000c00107202 */ /* 0x000fe40000000f00 */
.L_x_20498:
[----:B------:R-:W-:Y:S05]  /*9b60*/  BSYNC B1 ;  /* 0x0000000000017941 */ /* 0x000fea0003800000 */
.L_x_20496:
        /* <DEDUP_REMOVED lines=16> */
.L_x_20502:
[----:B------:R-:W-:Y:S05]  /*9c70*/  BSYNC B2 ;  /* 0x0000000000027941 */ /* 0x000fea0003800000 */
.L_x_20501:
        /* <DEDUP_REMOVED lines=44> */
.L_x_20500:
[----:B------:R-:W-:Y:S05]  /*9f40*/  BSYNC B1 ;  /* 0x0000000000017941 */ /* 0x000fea0003800000 */
.L_x_20499:
        /* <DEDUP_REMOVED lines=12> */
.L_x_20503:
        /* <DEDUP_REMOVED lines=12> */
.L_x_20506:
[----:B------:R-:W-:Y:S02]  /*a0d0*/  IMAD.MOV.U32 R16, RZ, RZ, R12 ;  /* 0x000000ffff107224 */ /* 0x000fe400078e000c */
.L_x_20507:
[----:B------:R-:W-:Y:S05]  /*a0e0*/  BSYNC B1 ;  /* 0x0000000000017941 */ /* 0x000fea0003800000 */
.L_x_20505:
        /* <DEDUP_REMOVED lines=16> */
.L_x_20511:
[----:B------:R-:W-:Y:S05]  /*a1f0*/  BSYNC B2 ;  /* 0x0000000000027941 */ /* 0x000fea0003800000 */
.L_x_20510:
        /* <DEDUP_REMOVED lines=44> */
.L_x_20509:
[----:B------:R-:W-:Y:S05]  /*a4c0*/  BSYNC B1 ;  /* 0x0000000000017941 */ /* 0x000fea0003800000 */
.L_x_20508:
        /* <DEDUP_REMOVED lines=9> */
.L_x_20504:
        /* <DEDUP_REMOVED lines=12> */
.L_x_20513:
[----:B------:R-:W-:Y:S02]  /*a620*/  IMAD.MOV.U32 R16, RZ, RZ, R12 ;  /* 0x000000ffff107224 */ /* 0x000fe400078e000c */
.L_x_20514:
[----:B------:R-:W-:Y:S05]  /*a630*/  BSYNC B1 ;  /* 0x0000000000017941 */ /* 0x000fea0003800000 */
.L_x_20512:
        /* <DEDUP_REMOVED lines=16> */
.L_x_20518:
[----:B------:R-:W-:Y:S05]  /*a740*/  BSYNC B2 ;  /* 0x0000000000027941 */ /* 0x000fea0003800000 */
.L_x_20517:
        /* <DEDUP_REMOVED lines=44> */
.L_x_20516:
[----:B------:R-:W-:Y:S05]  /*aa10*/  BSYNC B1 ;  /* 0x0000000000017941 */ /* 0x000fea0003800000 */
.L_x_20515:
        /* <DEDUP_REMOVED lines=12> */
.L_x_20519:
        /* <DEDUP_REMOVED lines=12> */
.L_x_20522:
[----:B------:R-:W-:Y:S02]  /*aba0*/  IMAD.MOV.U32 R16, RZ, RZ, R12 ;  /* 0x000000ffff107224 */ /* 0x000fe400078e000c */
.L_x_20523:
[----:B------:R-:W-:Y:S05]  /*abb0*/  BSYNC B1 ;  /* 0x0000000000017941 */ /* 0x000fea0003800000 */
.L_x_20521:
        /* <DEDUP_REMOVED lines=16> */
.L_x_20527:
[----:B------:R-:W-:Y:S05]  /*acc0*/  BSYNC B2 ;  /* 0x0000000000027941 */ /* 0x000fea0003800000 */
.L_x_20526:
        /* <DEDUP_REMOVED lines=44> */
.L_x_20525:
[----:B------:R-:W-:Y:S05]  /*af90*/  BSYNC B1 ;  /* 0x0000000000017941 */ /* 0x000fea0003800000 */
.L_x_20524:
        /* <DEDUP_REMOVED lines=9> */
.L_x_20520:
        /* <DEDUP_REMOVED lines=12> */
.L_x_20529:
[----:B------:R-:W-:Y:S02]  /*b0f0*/  IMAD.MOV.U32 R16, RZ, RZ, R12 ;  /* 0x000000ffff107224 */ /* 0x000fe400078e000c */
.L_x_20530:
[----:B------:R-:W-:Y:S05]  /*b100*/  BSYNC B1 ;  /* 0x0000000000017941 */ /* 0x000fea0003800000 */
.L_x_20528:
        /* <DEDUP_REMOVED lines=16> */
.L_x_20534:
[----:B------:R-:W-:Y:S05]  /*b210*/  BSYNC B2 ;  /* 0x0000000000027941 */ /* 0x000fea0003800000 */
.L_x_20533:
        /* <DEDUP_REMOVED lines=44> */
.L_x_20532:
[----:B------:R-:W-:Y:S05]  /*b4e0*/  BSYNC B1 ;  /* 0x0000000000017941 */ /* 0x000fea0003800000 */
.L_x_20531:
        /* <DEDUP_REMOVED lines=12> */
.L_x_20535:
        /* <DEDUP_REMOVED lines=12> */
.L_x_20538:
[----:B------:R-:W-:Y:S02]  /*b670*/  IMAD.MOV.U32 R16, RZ, RZ, R12 ;  /* 0x000000ffff107224 */ /* 0x000fe400078e000c */
.L_x_20539:
[----:B------:R-:W-:Y:S05]  /*b680*/  BSYNC B1 ;  /* 0x0000000000017941 */ /* 0x000fea0003800000 */
.L_x_20537:
        /* <DEDUP_REMOVED lines=18> */
.L_x_20543:
[----:B------:R-:W-:Y:S05]  /*b7b0*/  BSYNC B2 ;  /* 0x0000000000027941 */ /* 0x000fea0003800000 */
.L_x_20542:
        /* <DEDUP_REMOVED lines=44> */
.L_x_20541:
[----:B------:R-:W-:Y:S05]  /*ba80*/  BSYNC B1 ;  /* 0x0000000000017941 */ /* 0x000fea0003800000 */
.L_x_20540:
        /* <DEDUP_REMOVED lines=9> */
.L_x_20536:
        /* <DEDUP_REMOVED lines=52> */
.L_x_20544:
        /* <DEDUP_REMOVED lines=16> */
.L_x_20546:
[----:B-1----:R-:W-:Y:S02]  /*bf60*/  IMAD.MOV.U32 R21, RZ, RZ, R12 ;  /* 0x000000ffff157224 */ /* 0x002fe400078e000c */
.L_x_20547:
[----:B------:R-:W-:Y:S05]  /*bf70*/  BSYNC B1 ;  /* 0x0000000000017941 */ /* 0x000fea0003800000 */
.L_x_20545:
        /* <DEDUP_REMOVED lines=16> */
.L_x_20551:
[----:B------:R-:W-:Y:S05]  /*c080*/  BSYNC B2 ;  /* 0x0000000000027941 */ /* 0x000fea0003800000 */
.L_x_20550:
        /* <DEDUP_REMOVED lines=44> */
.L_x_20549:
[----:B------:R-:W-:Y:S05]  /*c350*/  BSYNC B1 ;  /* 0x0000000000017941 */ /* 0x000fea0003800000 */
.L_x_20548:
        /* <DEDUP_REMOVED lines=13> */
.L_x_20552:
        /* <DEDUP_REMOVED lines=12> */
.L_x_20555:
[----:B------:R-:W-:Y:S02]  /*c4f0*/  IMAD.MOV.U32 R20, RZ, RZ, R12 ;  /* 0x000000ffff147224 */ /* 0x000fe400078e000c */
.L_x_20556:
[----:B------:R-:W-:Y:S05]  /*c500*/  BSYNC B1 ;  /* 0x0000000000017941 */ /* 0x000fea0003800000 */
.L_x_20554:
        /* <DEDUP_REMOVED lines=16> */
.L_x_20560:
[----:B------:R-:W-:Y:S05]  /*c610*/  BSYNC B2 ;  /* 0x0000000000027941 */ /* 0x000fea0003800000 */
.L_x_20559:
        /* <DEDUP_REMOVED lines=44> */
.L_x_20558:
[----:B------:R-:W-:Y:S05]  /*c8e0*/  BSYNC B1 ;  /* 0x0000000000017941 */ /* 0x000fea0003800000 */
.L_x_20557:
        /* <DEDUP_REMOVED lines=9> */
.L_x_20553:
        /* <DEDUP_REMOVED lines=12> */
.L_x_20562:
[----:B------:R-:W-:Y:S02]  /*ca40*/  IMAD.MOV.U32 R20, RZ, RZ, R12 ;  /* 0x000000ffff147224 */ /* 0x000fe400078e000c */
.L_x_20563:
[----:B------:R-:W-:Y:S05]  /*ca50*/  BSYNC B1 ;  /* 0x0000000000017941 */ /* 0x000fea0003800000 */
.L_x_20561:
        /* <DEDUP_REMOVED lines=16> */
.L_x_20567:
[----:B------:R-:W-:Y:S05]  /*cb60*/  BSYNC B2 ;  /* 0x0000000000027941 */ /* 0x000fea0003800000 */
.L_x_20566:
        /* <DEDUP_REMOVED lines=44> */
.L_x_20565:
[----:B------:R-:W-:Y:S05]  /*ce30*/  BSYNC B1 ;  /* 0x0000000000017941 */ /* 0x000fea0003800000 */
.L_x_20564:
        /* <DEDUP_REMOVED lines=13> */
.L_x_20568:
        /* <DEDUP_REMOVED lines=12> */
.L_x_20571:
[----:B------:R-:W-:Y:S02]  /*cfd0*/  IMAD.MOV.U32 R16, RZ, RZ, R12 ;  /* 0x000000ffff107224 */ /* 0x000fe400078e000c */
.L_x_20572:
[----:B------:R-:W-:Y:S05]  /*cfe0*/  BSYNC B1 ;  /* 0x0000000000017941 */ /* 0x000fea0003800000 */
.L_x_20570:
        /* <DEDUP_REMOVED lines=16> */
.L_x_20576:
[----:B------:R-:W-:Y:S05]  /*d0f0*/  BSYNC B2 ;  /* 0x0000000000027941 */ /* 0x000fea0003800000 */
.L_x_20575:
        /* <DEDUP_REMOVED lines=44> */
.L_x_20574:
[----:B------:R-:W-:Y:S05]  /*d3c0*/  BSYNC B1 ;  /* 0x0000000000017941 */ /* 0x000fea0003800000 */
.L_x_20573:
        /* <DEDUP_REMOVED lines=9> */
.L_x_20569:
        /* <DEDUP_REMOVED lines=12> */
.L_x_20578:
[----:B------:R-:W-:Y:S02]  /*d520*/  IMAD.MOV.U32 R16, RZ, RZ, R12 ;  /* 0x000000ffff107224 */ /* 0x000fe400078e000c */
.L_x_20579:
[----:B------:R-:W-:Y:S05]  /*d530*/  BSYNC B1 ;  /* 0x0000000000017941 */ /* 0x000fea0003800000 */
.L_x_20577:
        /* <DEDUP_REMOVED lines=16> */
.L_x_20583:
[----:B------:R-:W-:Y:S05]  /*d640*/  BSYNC B2 ;  /* 0x0000000000027941 */ /* 0x000fea0003800000 */
.L_x_20582:
        /* <DEDUP_REMOVED lines=44> */
.L_x_20581:
[----:B------:R-:W-:Y:S05]  /*d910*/  BSYNC B1 ;  /* 0x0000000000017941 */ /* 0x000fea0003800000 */
.L_x_20580:
        /* <DEDUP_REMOVED lines=13> */
.L_x_20584:
        /* <DEDUP_REMOVED lines=12> */
.L_x_20587:
[----:B------:R-:W-:Y:S02]  /*dab0*/  IMAD.MOV.U32 R16, RZ, RZ, R12 ;  /* 0x000000ffff107224 */ /* 0x000fe400078e000c */
.L_x_20588:
[----:B------:R-:W-:Y:S05]  /*dac0*/  BSYNC B1 ;  /* 0x0000000000017941 */ /* 0x000fea0003800000 */
.L_x_20586:
        /* <DEDUP_REMOVED lines=16> */
.L_x_20592:
[----:B------:R-:W-:Y:S05]  /*dbd0*/  BSYNC B2 ;  /* 0x0000000000027941 */ /* 0x000fea0003800000 */
.L_x_20591:
        /* <DEDUP_REMOVED lines=44> */
.L_x_20590:
[----:B------:R-:W-:Y:S05]  /*dea0*/  BSYNC B1 ;  /* 0x0000000000017941 */ /* 0x000fea0003800000 */
.L_x_20589:
        /* <DEDUP_REMOVED lines=9> */
.L_x_20585:
        /* <DEDUP_REMOVED lines=12> */
.L_x_20594:
[----:B------:R-:W-:Y:S02]  /*e000*/  IMAD.MOV.U32 R16, RZ, RZ, R12 ;  /* 0x000000ffff107224 */ /* 0x000fe400078e000c */
.L_x_20595:
[----:B------:R-:W-:Y:S05]  /*e010*/  BSYNC B1 ;  /* 0x0000000000017941 */ /* 0x000fea0003800000 */
.L_x_20593:
        /* <DEDUP_REMOVED lines=16> */
.L_x_20599:
[----:B------:R-:W-:Y:S05]  /*e120*/  BSYNC B2 ;  /* 0x0000000000027941 */ /* 0x000fea0003800000 */
.L_x_20598:
        /* <DEDUP_REMOVED lines=44> */
.L_x_20597:
[----:B------:R-:W-:Y:S05]  /*e3f0*/  BSYNC B1 ;  /* 0x0000000000017941 */ /* 0x000fea0003800000 */
.L_x_20596:
        /* <DEDUP_REMOVED lines=13> */
.L_x_20600:
        /* <DEDUP_REMOVED lines=12> */
.L_x_20603:
[----:B------:R-:W-:Y:S02]  /*e590*/  MOV R16, R12 ;  /* 0x0000000c00107202 */ /* 0x000fe40000000f00 */
.L_x_20604:
[----:B------:R-:W-:Y:S05]  /*e5a0*/  BSYNC B1 ;  /* 0x0000000000017941 */ /* 0x000fea0003800000 */
.L_x_20602:
        /* <DEDUP_REMOVED lines=16> */
.L_x_20608:
[----:B------:R-:W-:Y:S05]  /*e6b0*/  BSYNC B2 ;  /* 0x0000000000027941 */ /* 0x000fea0003800000 */
.L_x_20607:
        /* <DEDUP_REMOVED lines=44> */
.L_x_20606:
[----:B------:R-:W-:Y:S05]  /*e980*/  BSYNC B1 ;  /* 0x0000000000017941 */ /* 0x000fea0003800000 */
.L_x_20605:
        /* <DEDUP_REMOVED lines=9> */
.L_x_20601:
        /* <DEDUP_REMOVED lines=12> */
.L_x_20610:
[----:B------:R-:W-:Y:S02]  /*eae0*/  MOV R21, R12 ;  /* 0x0000000c00157202 */ /* 0x000fe40000000f00 */
.L_x_20611:
[----:B------:R-:W-:Y:S05]  /*eaf0*/  BSYNC B1 ;  /* 0x0000000000017941 */ /* 0x000fea0003800000 */
.L_x_20609:
        /* <DEDUP_REMOVED lines=16> */
.L_x_20615:
[----:B------:R-:W-:Y:S05]  /*ec00*/  BSYNC B2 ;  /* 0x0000000000027941 */ /* 0x000fea0003800000 */
.L_x_20614:
        /* <DEDUP_REMOVED lines=44> */
.L_x_20613:
[----:B------:R-:W-:Y:S05]  /*eed0*/  BSYNC B1 ;  /* 0x0000000000017941 */ /* 0x000fea0003800000 */
.L_x_20612:
        /* <DEDUP_REMOVED lines=12> */
.L_x_20616:
        /* <DEDUP_REMOVED lines=12> */
.L_x_20619:
[----:B------:R-:W-:Y:S02]  /*f060*/  IMAD.MOV.U32 R21, RZ, RZ, R12 ;  /* 0x000000ffff157224 */ /* 0x000fe400078e000c */
.L_x_20620:
[----:B------:R-:W-:Y:S05]  /*f070*/  BSYNC B1 ;  /* 0x0000000000017941 */ /* 0x000fea0003800000 */
.L_x_20618:
        /* <DEDUP_REMOVED lines=16> */
.L_x_20624:
[----:B------:R-:W-:Y:S05]  /*f180*/  BSYNC B2 ;  /* 0x0000000000027941 */ /* 0x000fea0003800000 */
.L_x_20623:
        /* <DEDUP_REMOVED lines=44> */
.L_x_20622:
[----:B------:R-:W-:Y:S05]  /*f450*/  BSYNC B1 ;  /* 0x0000000000017941 */ /* 0x000fea0003800000 */
.L_x_20621:
        /* <DEDUP_REMOVED lines=9> */
.L_x_20617:
        /* <DEDUP_REMOVED lines=12> */
.L_x_20626:
[----:B------:R-:W-:Y:S02]  /*f5b0*/  IMAD.MOV.U32 R122, RZ, RZ, R12 ;  /* 0x000000ffff7a7224 */ /* 0x000fe400078e000c */
.L_x_20627:
[----:B------:R-:W-:Y:S05]  /*f5c0*/  BSYNC B1 ;  /* 0x0000000000017941 */ /* 0x000fea0003800000 */
.L_x_20625:
        /* <DEDUP_REMOVED lines=16> */
.L_x_20631:
[----:B------:R-:W-:Y:S05]  /*f6d0*/  BSYNC B2 ;  /* 0x0000000000027941 */ /* 0x000fea0003800000 */
.L_x_20630:
        /* <DEDUP_REMOVED lines=44> */
.L_x_20629:
[----:B------:R-:W-:Y:S05]  /*f9a0*/  BSYNC B1 ;  /* 0x0000000000017941 */ /* 0x000fea0003800000 */
.L_x_20628:
        /* <DEDUP_REMOVED lines=12> */
.L_x_20632:
        /* <DEDUP_REMOVED lines=12> */
.L_x_20635:
[----:B------:R-:W-:Y:S02]  /*fb30*/  IMAD.MOV.U32 R18, RZ, RZ, R12 ;  /* 0x000000ffff127224 */ /* 0x000fe400078e000c */
.L_x_20636:
[----:B------:R-:W-:Y:S05]  /*fb40*/  BSYNC B1 ;  /* 0x0000000000017941 */ /* 0x000fea0003800000 */
.L_x_20634:
        /* <DEDUP_REMOVED lines=16> */
.L_x_20640:
[----:B------:R-:W-:Y:S05]  /*fc50*/  BSYNC B2 ;  /* 0x0000000000027941 */ /* 0x000fea0003800000 */
.L_x_20639:
        /* <DEDUP_REMOVED lines=44> */
.L_x_20638:
[----:B------:R-:W-:Y:S05]  /*ff20*/  BSYNC B1 ;  /* 0x0000000000017941 */ /* 0x000fea0003800000 */
.L_x_20637:
        /* <DEDUP_REMOVED lines=9> */
.L_x_20633:
        /* <DEDUP_REMOVED lines=12> */
.L_x_20642:
[----:B------:R-:W-:Y:S02]  /*10080*/  IMAD.MOV.U32 R18, RZ, RZ, R12 ;  /* 0x000000ffff127224 */ /* 0x000fe400078e000c */
.L_x_20643:
[----:B------:R-:W-:Y:S05]  /*10090*/  BSYNC B1 ;  /* 0x0000000000017941 */ /* 0x000fea0003800000 */
.L_x_20641:
        /* <DEDUP_REMOVED lines=16> */
.L_x_20647:
[----:B------:R-:W-:Y:S05]  /*101a0*/  BSYNC B2 ;  /* 0x0000000000027941 */ /* 0x000fea0003800000 */
.L_x_20646:
        /* <DEDUP_REMOVED lines=44> */
.L_x_20645:
[----:B------:R-:W-:Y:S05]  /*10470*/  BSYNC B1 ;  /* 0x0000000000017941 */ /* 0x000fea0003800000 */
.L_x_20644:
        /* <DEDUP_REMOVED lines=12> */
.L_x_20648:
        /* <DEDUP_REMOVED lines=12> */
.L_x_20651:
[----:B------:R-:W-:Y:S02]  /*10600*/  IMAD.MOV.U32 R18, RZ, RZ, R12 ;  /* 0x000000ffff127224 */ /* 0x000fe400078e000c */
.L_x_20652:
[----:B------:R-:W-:Y:S05]  /*10610*/  BSYNC B1 ;  /* 0x0000000000017941 */ /* 0x000fea0003800000 */
.L_x_20650:
        /* <DEDUP_REMOVED lines=16> */
.L_x_20656:
[----:B------:R-:W-:Y:S05]  /*10720*/  BSYNC B2 ;  /* 0x0000000000027941 */ /* 0x000fea0003800000 */
.L_x_20655:
        /* <DEDUP_REMOVED lines=44> */
.L_x_20654:
[----:B------:R-:W-:Y:S05]  /*109f0*/  BSYNC B1 ;  /* 0x0000000000017941 */ /* 0x000fea0003800000 */
.L_x_20653:
        /* <DEDUP_REMOVED lines=9> */
.L_x_20649:
        /* <DEDUP_REMOVED lines=12> */
.L_x_20658:
[----:B------:R-:W-:Y:S02]  /*10b50*/  IMAD.MOV.U32 R18, RZ, RZ, R12 ;  /* 0x000000ffff127224 */ /* 0x000fe400078e000c */
.L_x_20659:
[----:B------:R-:W-:Y:S05]  /*10b60*/  BSYNC B1 ;  /* 0x0000000000017941 */ /* 0x000fea0003800000 */
.L_x_20657:
        /* <DEDUP_REMOVED lines=16> */
.L_x_20663:
[----:B------:R-:W-:Y:S05]  /*10c70*/  BSYNC B2 ;  /* 0x0000000000027941 */ /* 0x000fea0003800000 */
.L_x_20662:
        /* <DEDUP_REMOVED lines=44> */
.L_x_20661:
[----:B------:R-:W-:Y:S05]  /*10f40*/  BSYNC B1 ;  /* 0x0000000000017941 */ /* 0x000fea0003800000 */
.L_x_20660:
        /* <DEDUP_REMOVED lines=12> */
.L_x_20664:
        /* <DEDUP_REMOVED lines=12> */
.L_x_20667:
[----:B------:R-:W-:Y:S02]  /*110d0*/  IMAD.MOV.U32 R18, RZ, RZ, R12 ;  /* 0x000000ffff127224 */ /* 0x000fe400078e000c */
.L_x_20668:
[----:B------:R-:W-:Y:S05]  /*110e0*/  BSYNC B1 ;  /* 0x0000000000017941 */ /* 0x000fea0003800000 */
.L_x_20666:
        /* <DEDUP_REMOVED lines=18> */
.L_x_20672:
[----:B------:R-:W-:Y:S05]  /*11210*/  BSYNC B2 ;  /* 0x0000000000027941 */ /* 0x000fea0003800000 */
.L_x_20671:
        /* <DEDUP_REMOVED lines=44> */
.L_x_20670:
[----:B------:R-:W-:Y:S05]  /*114e0*/  BSYNC B1 ;  /* 0x0000000000017941 */ /* 0x000fea0003800000 */
.L_x_20669:
        /* <DEDUP_REMOVED lines=9> */
.L_x_20665:
        /* <DEDUP_REMOVED lines=33> */
[----:B------:R-:W-:Y:S02]  /*11790*/  SHF.L.U32 R133, R2, 0x10, RZ ;  /* 0x0000001002857819 */ /* 0x000fe400000006ff */
[----:B------:R-:W-:Y:S02]  /*117a0*/  LOP3.LUT R120, R0, 0xffff, RZ, 0xc0, !PT ;  /* 0x0000ffff00787812 */ /* 0x000fe400078ec0ff */
[----:B------:R-:W-:Y:S02]  /*117b0*/  LOP3.LUT R133, R133, 0xff0000, RZ, 0xc0, !PT ;  /* 0x00ff000085857812 */ /* 0x000fe400078ec0ff */
[----:B------:R-:W-:-:S02]  /*117c0*/  PRMT R135, R3, 0x7104, RZ ;  /* 0x0000710403877816 */ /* 0x000fc400000000ff */
[----:B------:R-:W-:Y:S02]  /*117d0*/  PRMT R120, R133, 0x4210, R120 ;  /* 0x0000421085787816 */ /* 0x000fe40000000078 */
[----:B0-----:R-:W-:Y:S02]  /*117e0*/  LOP3.LUT R136, R5, 0xff, RZ, 0xc0, !PT ;  /* 0x000000ff05887812 */ /* 0x001fe400078ec0ff */
        /* <DEDUP_REMOVED lines=13> */
.L_x_20673:
        /* <DEDUP_REMOVED lines=16> */
.L_x_20675:
[----:B-1----:R-:W-:Y:S02]  /*119c0*/  IMAD.MOV.U32 R17, RZ, RZ, R12 ;  /* 0x000000ffff117224 */ /* 0x002fe400078e000c */
.L_x_20676:
[----:B------:R-:W-:Y:S05]  /*119d0*/  BSYNC B1 ;  /* 0x0000000000017941 */ /* 0x000fea0003800000 */
.L_x_20674:
        /* <DEDUP_REMOVED lines=16> */
.L_x_20680:
[----:B------:R-:W-:Y:S05]  /*11ae0*/  BSYNC B2 ;  /* 0x0000000000027941 */ /* 0x000fea0003800000 */
.L_x_20679:
        /* <DEDUP_REMOVED lines=44> */
.L_x_20678:
[----:B------:R-:W-:Y:S05]  /*11db0*/  BSYNC B1 ;  /* 0x0000000000017941 */ /* 0x000fea0003800000 */
.L_x_20677:
        /* <DEDUP_REMOVED lines=13> */
.L_x_20681:
        /* <DEDUP_REMOVED lines=12> */
.L_x_20684:
[----:B------:R-:W-:Y:S02]  /*11f50*/  IMAD.MOV.U32 R17, RZ, RZ, R12 ;  /* 0x000000ffff117224 */ /* 0x000fe400078e000c */
.L_x_20685:
[----:B------:R-:W-:Y:S05]  /*11f60*/  BSYNC B1 ;  /* 0x0000000000017941 */ /* 0x000fea0003800000 */
.L_x_20683:
        /* <DEDUP_REMOVED lines=16> */
.L_x_20689:
[----:B------:R-:W-:Y:S05]  /*12070*/  BSYNC B2 ;  /* 0x0000000000027941 */ /* 0x000fea0003800000 */
.L_x_20688:
        /* <DEDUP_REMOVED lines=44> */
.L_x_20687:
[----:B------:R-:W-:Y:S05]  /*12340*/  BSYNC B1 ;  /* 0x0000000000017941 */ /* 0x000fea0003800000 */
.L_x_20686:
        /* <DEDUP_REMOVED lines=9> */
.L_x_20682:
        /* <DEDUP_REMOVED lines=12> */
.L_x_20691:
[----:B------:R-:W-:Y:S02]  /*124a0*/  IMAD.MOV.U32 R134, RZ, RZ, R12 ;  /* 0x000000ffff867224 */ /* 0x000fe400078e000c */
.L_x_20692:
[----:B------:R-:W-:Y:S05]  /*124b0*/  BSYNC B1 ;  /* 0x0000000000017941 */ /* 0x000fea0003800000 */
.L_x_20690:
        /* <DEDUP_REMOVED lines=16> */
.L_x_20696:
[----:B------:R-:W-:Y:S05]  /*125c0*/  BSYNC B2 ;  /* 0x0000000000027941 */ /* 0x000fea0003800000 */
.L_x_20695:
        /* <DEDUP_REMOVED lines=44> */
.L_x_20694:
[----:B------:R-:W-:Y:S05]  /*12890*/  BSYNC B1 ;  /* 0x0000000000017941 */ /* 0x000fea0003800000 */
.L_x_20693:
        /* <DEDUP_REMOVED lines=13> */
.L_x_20697:
        /* <DEDUP_REMOVED lines=12> */
.L_x_20700:
[----:B------:R-:W-:Y:S02]  /*12a30*/  IMAD.MOV.U32 R120, RZ, RZ, R12 ;  /* 0x000000ffff787224 */ /* 0x000fe400078e000c */
.L_x_20701:
[----:B------:R-:W-:Y:S05]  /*12a40*/  BSYNC B1 ;  /* 0x0000000000017941 */ /* 0x000fea0003800000 */
.L_x_20699:
        /* <DEDUP_REMOVED lines=16> */
.L_x_20705:
[----:B------:R-:W-:Y:S05]  /*12b50*/  BSYNC B2 ;  /* 0x0000000000027941 */ /* 0x000fea0003800000 */
.L_x_20704:
        /* <DEDUP_REMOVED lines=44> */
.L_x_20703:
[----:B------:R-:W-:Y:S05]  /*12e20*/  BSYNC B1 ;  /* 0x0000000000017941 */ /* 0x000fea0003800000 */
.L_x_20702:
        /* <DEDUP_REMOVED lines=9> */
.L_x_20698:
        /* <DEDUP_REMOVED lines=12> */
.L_x_20707:
[----:B------:R-:W-:Y:S02]  /*12f80*/  IMAD.MOV.U32 R120, RZ, RZ, R12 ;  /* 0x000000ffff787224 */ /* 0x000fe400078e000c */
.L_x_20708:
[----:B------:R-:W-:Y:S05]  /*12f90*/  BSYNC B1 ;  /* 0x0000000000017941 */ /* 0x000fea0003800000 */
.L_x_20706:
        /* <DEDUP_REMOVED lines=16> */
.L_x_20712:
[----:B------:R-:W-:Y:S05]  /*130a0*/  BSYNC B2 ;  /* 0x0000000000027941 */ /* 0x000fea0003800000 */
.L_x_20711:
        /* <DEDUP_REMOVED lines=44> */
.L_x_20710:
[----:B------:R-:W-:Y:S05]  /*13370*/  BSYNC B1 ;  /* 0x0000000000017941 */ /* 0x000fea0003800000 */
.L_x_20709:
        /* <DEDUP_REMOVED lines=13> */
.L_x_20713:
        /* <DEDUP_REMOVED lines=12> */
.L_x_20716:
[----:B------:R-:W-:Y:S02]  /*13510*/  MOV R19, R12 ;  /* 0x0000000c00137202 */ /* 0x000fe40000000f00 */
.L_x_20717:
[----:B------:R-:W-:Y:S05]  /*13520*/  BSYNC B1 ;  /* 0x0000000000017941 */ /* 0x000fea0003800000 */
.L_x_20715:
        /* <DEDUP_REMOVED lines=16> */
.L_x_20721:
[----:B------:R-:W-:Y:S05]  /*13630*/  BSYNC B2 ;  /* 0x0000000000027941 */ /* 0x000fea0003800000 */
.L_x_20720:
        /* <DEDUP_REMOVED lines=44> */
.L_x_20719:
[----:B------:R-:W-:Y:S05]  /*13900*/  BSYNC B1 ;  /* 0x0000000000017941 */ /* 0x000fea0003800000 */
.L_x_20718:
        /* <DEDUP_REMOVED lines=9> */
.L_x_20714:
        /* <DEDUP_REMOVED lines=12> */
.L_x_20723:
[----:B------:R-:W-:Y:S02]  /*13a60*/  MOV R120, R12 ;  /* 0x0000000c00787202 */ /* 0x000fe40000000f00 */
.L_x_20724:
[----:B------:R-:W-:Y:S05]  /*13a70*/  BSYNC B1 ;  /* 0x0000000000017941 */ /* 0x000fea0003800000 */
.L_x_20722:
        /* <DEDUP_REMOVED lines=16> */
.L_x_20728:
[----:B------:R-:W-:Y:S05]  /*13b80*/  BSYNC B2 ;  /* 0x0000000000027941 */ /* 0x000fea0003800000 */
.L_x_20727:
        /* <DEDUP_REMOVED lines=44> */
.L_x_20726:
[----:B------:R-:W-:Y:S05]  /*13e50*/  BSYNC B1 ;  /* 0x0000000000017941 */ /* 0x000fea0003800000 */
.L_x_20725:
        /* <DEDUP_REMOVED lines=13> */
.L_x_20729:
        /* <DEDUP_REMOVED lines=12> */
.L_x_20732:
[----:B------:R-:W-:Y:S02]  /*13ff0*/  IMAD.MOV.U32 R142, RZ, RZ, R12 ;  /* 0x000000ffff8e7224 */ /* 0x000fe400078e000c */
.L_x_20733:
[----:B------:R-:W-:Y:S05]  /*14000*/  BSYNC B1 ;  /* 0x0000000000017941 */ /* 0x000fea0003800000 */
.L_x_20731:
        /* <DEDUP_REMOVED lines=16> */
.L_x_20737:
[----:B------:R-:W-:Y:S05]  /*14110*/  BSYNC B2 ;  /* 0x0000000000027941 */ /* 0x000fea0003800000 */
.L_x_20736:
        /* <DEDUP_REMOVED lines=44> */
.L_x_20735:
[----:B------:R-:W-:Y:S05]  /*143e0*/  BSYNC B1 ;  /* 0x0000000000017941 */ /* 0x000fea0003800000 */
.L_x_20734:
        /* <DEDUP_REMOVED lines=9> */
.L_x_20730:
        /* <DEDUP_REMOVED lines=12> */
.L_x_20739:
[----:B------:R-:W-:Y:S02]  /*14540*/  IMAD.MOV.U32 R145, RZ, RZ, R12 ;  /* 0x000000ffff917224 */ /* 0x000fe400078e000c */
.L_x_20740:
[----:B------:R-:W-:Y:S05]  /*14550*/  BSYNC B1 ;  /* 0x0000000000017941 */ /* 0x000fea0003800000 */
.L_x_20738:
        /* <DEDUP_REMOVED lines=16> */
.L_x_20744:
[----:B------:R-:W-:Y:S05]  /*14660*/  BSYNC B2 ;  /* 0x0000000000027941 */ /* 0x000fea0003800000 */
.L_x_20743:
        /* <DEDUP_REMOVED lines=44> */
.L_x_20742:
[----:B------:R-:W-:Y:S05]  /*14930*/  BSYNC B1 ;  /* 0x0000000000017941 */ /* 0x000fea0003800000 */
.L_x_20741:
        /* <DEDUP_REMOVED lines=12> */
.L_x_20745:
        /* <DEDUP_REMOVED lines=12> */
.L_x_20748:
[----:B------:R-:W-:Y:S02]  /*14ac0*/  IMAD.MOV.U32 R121, RZ, RZ, R12 ;  /* 0x000000ffff797224 */ /* 0x000fe400078e000c */
.L_x_20749:
[----:B------:R-:W-:Y:S05]  /*14ad0*/  BSYNC B1 ;  /* 0x0000000000017941 */ /* 0x000fea0003800000 */
.L_x_20747:
        /* <DEDUP_REMOVED lines=16> */
.L_x_20753:
[----:B------:R-:W-:Y:S05]  /*14be0*/  BSYNC B2 ;  /* 0x0000000000027941 */ /* 0x000fea0003800000 */
.L_x_20752:
        /* <DEDUP_REMOVED lines=44> */
.L_x_20751:
[----:B------:R-:W-:Y:S05]  /*14eb0*/  BSYNC B1 ;  /* 0x0000000000017941 */ /* 0x000fea0003800000 */
.L_x_20750:
        /* <DEDUP_REMOVED lines=9> */
.L_x_20746:
        /* <DEDUP_REMOVED lines=12> */
.L_x_20755:
[----:B------:R-:W-:Y:S02]  /*15010*/  IMAD.MOV.U32 R145, RZ, RZ, R12 ;  /* 0x000000ffff917224 */ /* 0x000fe400078e000c */
.L_x_20756:
[----:B------:R-:W-:Y:S05]  /*15020*/  BSYNC B1 ;  /* 0x0000000000017941 */ /* 0x000fea0003800000 */
.L_x_20754:
        /* <DEDUP_REMOVED lines=16> */
.L_x_20760:
[----:B------:R-:W-:Y:S05]  /*15130*/  BSYNC B2 ;  /* 0x0000000000027941 */ /* 0x000fea0003800000 */
.L_x_20759:
        /* <DEDUP_REMOVED lines=44> */
.L_x_20758:
[----:B------:R-:W-:Y:S05]  /*15400*/  BSYNC B1 ;  /* 0x0000000000017941 */ /* 0x000fea0003800000 */
.L_x_20757:
        /* <DEDUP_REMOVED lines=12> */
.L_x_20761:
        /* <DEDUP_REMOVED lines=12> */
.L_x_20764:
[----:B------:R-:W-:Y:S02]  /*15590*/  IMAD.MOV.U32 R122, RZ, RZ, R12 ;  /* 0x000000ffff7a7224 */ /* 0x000fe400078e000c */
.L_x_20765:
[----:B------:R-:W-:Y:S05]  /*155a0*/  BSYNC B1 ;  /* 0x0000000000017941 */ /* 0x000fea0003800000 */
.L_x_20763:
        /* <DEDUP_REMOVED lines=16> */
.L_x_20769:
[----:B------:R-:W-:Y:S05]  /*156b0*/  BSYNC B2 ;  /* 0x0000000000027941 */ /* 0x000fea0003800000 */
.L_x_20768:
        /* <DEDUP_REMOVED lines=44> */
.L_x_20767:
[----:B------:R-:W-:Y:S05]  /*15980*/  BSYNC B1 ;  /* 0x0000000000017941 */ /* 0x000fea0003800000 */
.L_x_20766:
        /* <DEDUP_REMOVED lines=9> */
.L_x_20762:
        /* <DEDUP_REMOVED lines=12> */
.L_x_20771:
[----:B------:R-:W-:Y:S02]  /*15ae0*/  IMAD.MOV.U32 R145, RZ, RZ, R12 ;  /* 0x000000ffff917224 */ /* 0x000fe400078e000c */
.L_x_20772:
[----:B------:R-:W-:Y:S05]  /*15af0*/  BSYNC B1 ;  /* 0x0000000000017941 */ /* 0x000fea0003800000 */
.L_x_20770:
        /* <DEDUP_REMOVED lines=16> */
.L_x_20776:
[----:B------:R-:W-:Y:S05]  /*15c00*/  BSYNC B2 ;  /* 0x0000000000027941 */ /* 0x000fea0003800000 */
.L_x_20775:
        /* <DEDUP_REMOVED lines=44> */
.L_x_20774:
[----:B------:R-:W-:Y:S05]  /*15ed0*/  BSYNC B1 ;  /* 0x0000000000017941 */ /* 0x000fea0003800000 */
.L_x_20773:
        /* <DEDUP_REMOVED lines=12> */
.L_x_20777:
        /* <DEDUP_REMOVED lines=12> */
.L_x_20780:
[----:B------:R-:W-:Y:S02]  /*16060*/  IMAD.MOV.U32 R145, RZ, RZ, R12 ;  /* 0x000000ffff917224 */ /* 0x000fe400078e000c */
.L_x_20781:
[----:B------:R-:W-:Y:S05]  /*16070*/  BSYNC B1 ;  /* 0x0000000000017941 */ /* 0x000fea0003800000 */
.L_x_20779:
        /* <DEDUP_REMOVED lines=16> */
.L_x_20785:
[----:B------:R-:W-:Y:S05]  /*16180*/  BSYNC B2 ;  /* 0x0000000000027941 */ /* 0x000fea0003800000 */
.L_x_20784:
        /* <DEDUP_REMOVED lines=44> */
.L_x_20783:
[----:B------:R-:W-:Y:S05]  /*16450*/  BSYNC B1 ;  /* 0x0000000000017941 */ /* 0x000fea0003800000 */
.L_x_20782:
        /* <DEDUP_REMOVED lines=9> */
.L_x_20778:
        /* <DEDUP_REMOVED lines=12> */
.L_x_20787:
[----:B------:R-:W-:Y:S02]  /*165b0*/  MOV R145, R12 ;  /* 0x0000000c00917202 */ /* 0x000fe40000000f00 */
.L_x_20788:
[----:B------:R-:W-:Y:S05]  /*165c0*/  BSYNC B1 ;  /* 0x0000000000017941 */ /* 0x000fea0003800000 */
.L_x_20786:
        /* <DEDUP_REMOVED lines=16> */
.L_x_20792:
[----:B------:R-:W-:Y:S05]  /*166d0*/  BSYNC B2 ;  /* 0x0000000000027941 */ /* 0x000fea0003800000 */
.L_x_20791:
        /* <DEDUP_REMOVED lines=44> */
.L_x_20790:
[----:B------:R-:W-:Y:S05]  /*169a0*/  BSYNC B1 ;  /* 0x0000000000017941 */ /* 0x000fea0003800000 */
.L_x_20789:
        /* <DEDUP_REMOVED lines=12> */
.L_x_20793:
        /* <DEDUP_REMOVED lines=12> */
.L_x_20796:
[----:B------:R-:W-:Y:S02]  /*16b30*/  MOV R145, R12 ;  /* 0x0000000c00917202 */ /* 0x000fe40000000f00 */
.L_x_20797:
[----:B------:R-:W-:Y:S05]  /*16b40*/  BSYNC B1 ;  /* 0x0000000000017941 */ /* 0x000fea0003800000 */
.L_x_20795:
        /* <DEDUP_REMOVED lines=16> */
.L_x_20801:
[----:B------:R-:W-:Y:S05]  /*16c50*/  BSYNC B2 ;  /* 0x0000000000027941 */ /* 0x000fea0003800000 */
.L_x_20800:
        /* <DEDUP_REMOVED lines=44> */
.L_x_20799:
[----:B------:R-:W-:Y:S05]  /*16f20*/  BSYNC B1 ;  /* 0x0000000000017941 */ /* 0x000fea0003800000 */
.L_x_20798:
        /* <DEDUP_REMOVED lines=9> */
.L_x_20794:
        /* <DEDUP_REMOVED lines=78> */
.L_x_20802:
[----:B0-----:R-:W-:Y:S01]  /*174a0*/  FADD.FTZ R134, R130, R123 ;  /* 0x0000007b82867221 */ /* 0x001fe20000010000 */
[----:B------:R-:W-:Y:S05]  /*174b0*/  BRA.DIV ~URZ, `(.L_x_20803) ;  /* 0x00000e627f007947 */ /* 0x000fea000b800000 */
[----:B------:R0:W1:Y:S02]  /*174c0*/  SHFL.BFLY PT, R128, R134, 0x1, 0x1f ;  /* 0x0c201f0086807f89 */ /* 0x00006400000e0000 */
.L_x_20807:
        /* <DEDUP_REMOVED lines=84> */
.L_x_20808:
        /* <DEDUP_REMOVED lines=83> */
[----:B------:R-:W-:Y:S02]  /*17f40*/  FFMA.FTZ R25, R76, R21, R108 ;  /* 0x000000154c197223 */ /* 0x000fe4000001006c */
        /* <DEDUP_REMOVED lines=14> */
[----:B------:R-:W-:Y:S01]  /*18030*/  FFMA.FTZ R21, R78, R27, R110 ;  /* 0x0000001b4e157223 */ /* 0x000fe2000001006e */
[----:B------:R-:W-:Y:S01]  /*18040*/  LEA R36, P0, R126, c[0x0][0x208], 0x4 ;  /* 0x000082007e247a11 */ /* 0x000fe200078020ff */
[----:B------:R-:W-:Y:S01]  /*18050*/  FFMA.FTZ R38, R79, R22, R111 ;  /* 0x000000164f267223 */ /* 0x000fe2000001006f */
[----:B------:R-:W-:Y:S01]  /*18060*/  F2FP.PACK_AB R30, R34, R41 ;  /* 0x00000029221e723e */ /* 0x000fe200000000ff */
[----:B------:R-:W-:Y:S01]  /*18070*/  FFMA.FTZ R16, R84, R19, R116 ;  /* 0x0000001354107223 */ /* 0x000fe20000010074 */
[C---:B------:R-:W-:Y:S01]  /*18080*/  IADD3 R32, R126.reuse, 0x20, RZ ;  /* 0x000000207e207810 */ /* 0x040fe20007ffe0ff */
[----:B------:R-:W-:Y:S01]  /*18090*/  FFMA.FTZ R23, R85, R134, R117 ;  /* 0x0000008655177223 */ /* 0x000fe20000010075 */
[----:B------:R-:W-:Y:S01]  /*180a0*/  IADD3 R34, R126, 0x40, RZ ;  /* 0x000000407e227810 */ /* 0x000fe20007ffe0ff */
        /* <DEDUP_REMOVED lines=16> */
[----:B------:R0:W-:Y:S01]  /*181b0*/  STG.E.128 [R36.64], R16 ;  /* 0x0000001024007986 */ /* 0x0001e2000c101d06 */
[----:B------:R-:W-:Y:S01]  /*181c0*/  FFMA.FTZ R27, R73, R26, R105 ;  /* 0x0000001a491b7223 */ /* 0x000fe20000010069 */
[----:B------:R-:W-:Y:S01]  /*181d0*/  F2FP.PACK_AB R23, R148, R129 ;  /* 0x000000819417723e */ /* 0x000fe200000000ff */
[----:B------:R-:W-:Y:S02]  /*181e0*/  FFMA.FTZ R26, R64, R131, R96 ;  /* 0x00000083401a7223 */ /* 0x000fe40000010060 */
[----:B------:R-:W-:Y:S01]  /*181f0*/  FFMA.FTZ R133, R66, R133, R98 ;  /* 0x0000008542857223 */ /* 0x000fe20000010062 */
[----:B------:R-:W-:Y:S01]  /*18200*/  F2FP.PACK_AB R22, R27, R22 ;  /* 0x000000161b16723e */ /* 0x000fe200000000ff */
[----:B------:R-:W-:-:S02]  /*18210*/  FFMA.FTZ R162, R67, R162, R99 ;  /* 0x000000a243a27223 */ /* 0x000fc40000010063 */
[----:B------:R-:W-:Y:S02]  /*18220*/  FFMA.FTZ R39, R65, R158, R97 ;  /* 0x0000009e41277223 */ /* 0x000fe40000010061 */
[----:B------:R-:W-:Y:S01]  /*18230*/  IMAD.MOV.U32 R35, RZ, RZ, 0x10 ;  /* 0x00000010ff237424 */ /* 0x000fe200078e00ff */
[----:B------:R-:W-:Y:S01]  /*18240*/  F2FP.PACK_AB R27, R162, R133 ;  /* 0x00000085a21b723e */ /* 0x000fe200000000ff */
[----:B------:R-:W-:Y:S01]  /*18250*/  IMAD R125, R128, c[0x0][0x160], R125 ;  /* 0x00005800807d7a24 */ /* 0x000fe200078e027d */
[----:B------:R-:W-:Y:S01]  /*18260*/  F2FP.PACK_AB R26, R39, R26 ;  /* 0x0000001a271a723e */ /* 0x000fe200000000ff */
        /* <DEDUP_REMOVED lines=9> */
.L_x_20805:
[----:B------:R-:W-:Y:S05]  /*18300*/  BSYNC B0 ;  /* 0x0000000000007941 */ /* 0x000fea0003800000 */
.L_x_20286:
[----:B------:R-:W-:Y:S05]  /*18310*/  EXIT ;  /* 0x000000000000794d */ /* 0x000fea0003800000 */
.L_x_20803:
[----:B------:R-:W-:Y:S01]  /*18320*/  HFMA2.MMA R128, -RZ, RZ, 0, 1.847743988037109375e-06 ;  /* 0x0000001fff807435 */ /* 0x000fe200000001ff */
[----:B------:R-:W-:Y:S01]  /*18330*/  IMAD.MOV.U32 R133, RZ, RZ, 0x1 ;  /* 0x00000001ff857424 */ /* 0x000fe200078e00ff */
[----:B------:R-:W-:Y:S01]  /*18340*/  MOV R130, 0x18370 ;  /* 0x0001837000827802 */ /* 0x000fe20000000f00 */
[----:B------:R-:W-:-:S03]  /*18350*/  IMAD.MOV.U32 R135, RZ, RZ, -0x1 ;  /* 0xffffffffff877424 */ /* 0x000fc600078e00ff */
[----:B------:R-:W-:Y:S05]  /*18360*/  CALL.REL.NOINC `($__internal_63_$__cuda_sm70_shflsync_bfly_p) ;  /* 0x0000079000007944 */ /* 0x000fea0003c00000 */
[----:B01----:R-:W-:Y:S05]  /*18370*/  BRA `(.L_x_20807) ;  /* 0xfffff15000007947 */ /* 0x003fea000383ffff */
.L_x_20804:
[----:B------:R-:W-:Y:S01]  /*18380*/  IMAD.MOV.U32 R133, RZ, RZ, 0x2 ;  /* 0x00000002ff857424 */ /* 0x000fe200078e00ff */
[----:B------:R-:W-:Y:S01]  /*18390*/  MOV R135, 0xffffffff ;  /* 0xffffffff00877802 */ /* 0x000fe20000000f00 */
[----:B------:R-:W-:Y:S01]  /*183a0*/  IMAD.MOV.U32 R128, RZ, RZ, 0x1f ;  /* 0x0000001fff807424 */ /* 0x000fe200078e00ff */
[----:B------:R-:W-:-:S02]  /*183b0*/  MOV R130, 0x183d0 ;  /* 0x000183d000827802 */ /* 0x000fc40000000f00 */
[----:B------:R-:W-:Y:S05]  /*183c0*/  CALL.REL.NOINC `($__internal_63_$__cuda_sm70_shflsync_bfly_p) ;  /* 0x0000073000007944 */ /* 0x000fea0003c00000 */
[----:B01----:R-:W-:Y:S01]  /*183d0*/  FADD.FTZ R134, R134, R128 ;  /* 0x0000008086867221 */ /* 0x003fe20000010000 */
[----:B------:R-:W-:Y:S01]  /*183e0*/  MOV R130, 0x18430 ;  /* 0x0001843000827802 */ /* 0x000fe20000000f00 */
[----:B------:R-:W-:-:S02]  /*183f0*/  IMAD.MOV.U32 R133, RZ, RZ, 0x4 ;  /* 0x00000004ff857424 */ /* 0x000fc400078e00ff */
[----:B------:R-:W-:Y:S02]  /*18400*/  IMAD.MOV.U32 R128, RZ, RZ, 0x1f ;  /* 0x0000001fff807424 */ /* 0x000fe400078e00ff */
[----:B------:R-:W-:Y:S02]  /*18410*/  IMAD.MOV.U32 R135, RZ, RZ, -0x1 ;  /* 0xffffffffff877424 */ /* 0x000fe400078e00ff */
[----:B------:R-:W-:Y:S05]  /*18420*/  CALL.REL.NOINC `($__internal_63_$__cuda_sm70_shflsync_bfly_p) ;  /* 0x000006d000007944 */ /* 0x000fea0003c00000 */
[----:B0-----:R-:W-:Y:S01]  /*18430*/  HFMA2.MMA R133, -RZ, RZ, 0, 4.76837158203125e-07 ;  /* 0x00000008ff857435 */ /* 0x001fe200000001ff */
[----:B-1----:R-:W-:Y:S01]  /*18440*/  FADD.FTZ R134, R134, R128 ;  /* 0x0000008086867221 */ /* 0x002fe20000010000 */
[----:B------:R-:W-:Y:S01]  /*18450*/  MOV R130, 0x18490 ;  /* 0x0001849000827802 */ /* 0x000fe20000000f00 */
[----:B------:R-:W-:Y:S02]  /*18460*/  IMAD.MOV.U32 R128, RZ, RZ, 0x1f ;  /* 0x0000001fff807424 */ /* 0x000fe400078e00ff */
[----:B------:R-:W-:Y:S02]  /*18470*/  IMAD.MOV.U32 R135, RZ, RZ, -0x1 ;  /* 0xffffffffff877424 */ /* 0x000fe400078e00ff */
[----:B------:R-:W-:Y:S05]  /*18480*/  CALL.REL.NOINC `($__internal_63_$__cuda_sm70_shflsync_bfly_p) ;  /* 0x0000067000007944 */ /* 0x000fea0003c00000 */
[----:B01----:R-:W-:Y:S01]  /*18490*/  FADD.FTZ R134, R134, R128 ;  /* 0x0000008086867221 */ /* 0x003fe20000010000 */
[----:B------:R-:W-:Y:S01]  /*184a0*/  MOV R128, 0x1f ;  /* 0x0000001f00807802 */ /* 0x000fe20000000f00 */
[----:B------:R-:W-:Y:S01]  /*184b0*/  IMAD.MOV.U32 R133, RZ, RZ, 0x10 ;  /* 0x00000010ff857424 */ /* 0x000fe200078e00ff */
[----:B------:R-:W-:Y:S01]  /*184c0*/  MOV R130, 0x184f0 ;  /* 0x000184f000827802 */ /* 0x000fe20000000f00 */
[----:B------:R-:W-:-:S02]  /*184d0*/  IMAD.MOV.U32 R135, RZ, RZ, -0x1 ;  /* 0xffffffffff877424 */ /* 0x000fc400078e00ff */
[----:B------:R-:W-:Y:S05]  /*184e0*/  CALL.REL.NOINC `($__internal_63_$__cuda_sm70_shflsync_bfly_p) ;  /* 0x0000061000007944 */ /* 0x000fea0003c00000 */
[----:B-1----:R-:W-:Y:S01]  /*184f0*/  FADD.FTZ R128, R134, R128 ;  /* 0x0000008086807221 */ /* 0x002fe20000010000 */
[----:B0-----:R-:W-:-:S02]  /*18500*/  MOV R135, 0xffffffff ;  /* 0xffffffff00877802 */ /* 0x001fc40000000f00 */
[----:B------:R-:W-:Y:S01]  /*18510*/  MOV R130, 0x18960 ;  /* 0x0001896000827802 */ /* 0x000fe20000000f00 */
        /* <DEDUP_REMOVED lines=67> */
[----:B------:R-:W-:Y:S05]  /*18950*/  CALL.REL.NOINC `($__internal_63_$__cuda_sm70_shflsync_bfly_p) ;  /* 0x000001a000007944 */ /* 0x000fea0003c00000 */
[----:B01----:R-:W-:Y:S01]  /*18960*/  FADD.FTZ R134, R134, R128 ;  /* 0x0000008086867221 */ /* 0x003fe20000010000 */
[----:B------:R-:W-:Y:S01]  /*18970*/  MOV R130, 0x189c0 ;  /* 0x000189c000827802 */ /* 0x000fe20000000f00 */
[----:B------:R-:W-:-:S02]  /*18980*/  IMAD.MOV.U32 R133, RZ, RZ, 0x2 ;  /* 0x00000002ff857424 */ /* 0x000fc400078e00ff */
[----:B------:R-:W-:Y:S02]  /*18990*/  IMAD.MOV.U32 R128, RZ, RZ, 0x1f ;  /* 0x0000001fff807424 */ /* 0x000fe400078e00ff */
[----:B------:R-:W-:Y:S02]  /*189a0*/  IMAD.MOV.U32 R135, RZ, RZ, -0x1 ;  /* 0xffffffffff877424 */ /* 0x000fe400078e00ff */
[----:B------:R-:W-:Y:S05]  /*189b0*/  CALL.REL.NOINC `($__internal_63_$__cuda_sm70_shflsync_bfly_p) ;  /* 0x0000014000007944 */ /* 0x000fea0003c00000 */
[----:B0-----:R-:W-:Y:S01]  /*189c0*/  HFMA2.MMA R133, -RZ, RZ, 0, 2.384185791015625e-07 ;  /* 0x00000004ff857435 */ /* 0x001fe200000001ff */
        /* <DEDUP_REMOVED lines=11> */
[----:B01----:R-:W-:Y:S01]  /*18a80*/  FADD.FTZ R134, R134, R128 ;  /* 0x0000008086867221 */ /* 0x003fe20000010000 */
[----:B------:R-:W-:Y:S01]  /*18a90*/  MOV R135, 0xffffffff ;  /* 0xffffffff00877802 */ /* 0x000fe20000000f00 */
[----:B------:R-:W-:Y:S01]  /*18aa0*/  IMAD.MOV.U32 R133, RZ, RZ, 0x10 ;  /* 0x00000010ff857424 */ /* 0x000fe200078e00ff */
[----:B------:R-:W-:Y:S01]  /*18ab0*/  MOV R130, 0x18ae0 ;  /* 0x00018ae000827802 */ /* 0x000fe20000000f00 */
[----:B------:R-:W-:-:S02]  /*18ac0*/  IMAD.MOV.U32 R128, RZ, RZ, 0x1f ;  /* 0x0000001fff807424 */ /* 0x000fc400078e00ff */
[----:B------:R-:W-:Y:S05]  /*18ad0*/  CALL.REL.NOINC `($__internal_63_$__cuda_sm70_shflsync_bfly_p) ;  /* 0x0000002000007944 */ /* 0x000fea0003c00000 */
[----:B01----:R-:W-:Y:S01]  /*18ae0*/  IMAD.MOV.U32 R135, RZ, RZ, R128 ;  /* 0x000000ffff877224 */ /* 0x003fe200078e0080 */
[----:B------:R-:W-:Y:S05]  /*18af0*/  BRA `(.L_x_20808) ;  /* 0xffffef1000007947 */ /* 0x000fea000383ffff */
        .weak           $__internal_63_$__cuda_sm70_shflsync_bfly_p
        .type           $__internal_63_$__cuda_sm70_shflsync_bfly_p,@function
        .size           $__internal_63_$__cuda_sm70_shflsync_bfly_p,(.L_x_26553 - $__internal_63_$__cuda_sm70_shflsync_bfly_p)
$__internal_63_$__cuda_sm70_shflsync_bfly_p:
[----:B------:R-:W-:Y:S01]  /*18b00*/  IMAD.MOV.U32 R131, RZ, RZ, 0x0 ;  /* 0x00000000ff837424 */ /* 0x000fe200078e00ff */
[----:B------:R-:W-:Y:S04]  /*18b10*/  WARPSYNC R135 ;  /* 0x0000008700007348 */ /* 0x000fe80003800000 */
[----:B------:R0:W1:Y:S01]  /*18b20*/  SHFL.BFLY PT, R128, R134, R133, R128 ;  /* 0x0c00008586807389 */ /* 0x00006200000e0080 */
[----:B------:R-:W-:Y:S05]  /*18b30*/  RET.REL.NODEC R130 `(_ZN10layer_norm31ln_parallel_residual_fwd_kernelINS_13Kernel_traitsIf6__halffS2_fjLj1024ELj1ELj4ELj1ELj16ENS_18Kernel_traits_baseILj1024EfS2_fS2_fjLj128EEEEELb1ELb1ELb1EEEvNS_9FwdParamsE) ;  /* 0xfffe74c082007950 */ /* 0x000fea0003c3ffff */
.L_x_20809:
        /* <DEDUP_REMOVED lines=12> */
.L_x_26553:


//--------------------- .text._ZN10layer_norm31ln_parallel_residual_fwd_kernelINS_13Kernel_traitsI6__halfffffjLj1024ELj1ELj4ELj1ELj16ENS_18Kernel_traits_baseILj1024ES2_ffffjLj128EEEEELb0ELb0ELb0EEEvNS_9FwdParamsE --------------------------
	.section	.text._ZN10layer_norm31ln_parallel_residual_fwd_kernelINS_13Kernel_traitsI6__halfffffjLj1024ELj1ELj4ELj1ELj16ENS_18Kernel_traits_baseILj1024ES2_ffffjLj128EEEEELb0ELb0ELb0EEEvNS_9FwdParamsE,"ax",@progbits
	.sectioninfo	@"SHI_REGISTERS=192"
	.align	128
        .global         _ZN10layer_norm31ln_parallel_residual_fwd_kernelINS_13Kernel_traitsI6__halfffffjLj1024ELj1ELj4ELj1ELj16ENS_18Kernel_traits_baseILj1024ES2_ffffjLj128EEEEELb0ELb0ELb0EEEvNS_9FwdParamsE
        .type           _ZN10layer_norm31ln_parallel_residual_fwd_kernelINS_13Kernel_traitsI6__halfffffjLj1024ELj1ELj4ELj1ELj16ENS_18Kernel_traits_baseILj1024ES2_ffffjLj128EEEEELb0ELb0ELb0EEEvNS_9FwdParamsE,@function
        .size           _ZN10layer_norm31ln_parallel_residual_fwd_kernelINS_13Kernel_traitsI6__halfffffjLj1024ELj1ELj4ELj1ELj16ENS_18Kernel_traits_baseILj1024ES2_ffffjLj128EEEEELb0ELb0ELb0EEEvNS_9FwdParamsE,(.L_x_26554 - _ZN10layer_norm31ln_parallel_residual_fwd_kernelINS_13Kernel_traitsI6__halfffffjLj1024ELj1ELj4ELj1ELj16ENS_18Kernel_traits_baseILj1024ES2_ffffjLj128EEEEELb0ELb0ELb0EEEvNS_9FwdParamsE)
        .other          _ZN10layer_norm31ln_parallel_residual_fwd_kernelINS_13Kernel_traitsI6__halfffffjLj1024ELj1ELj4ELj1ELj16ENS_18Kernel_traits_baseILj1024ES2_ffffjLj128EEEEELb0ELb0ELb0EEEvNS_9FwdParamsE,@"STO_CUDA_ENTRY STV_DEFAULT"
_ZN10layer_norm31ln_parallel_residual_fwd_kernelINS_13Kernel_traitsI6__halfffffjLj1024ELj1ELj4ELj1ELj16ENS_18Kernel_traits_baseILj1024ES2_ffffjLj128EEEEELb0ELb0ELb0EEEvNS_9FwdParamsE:
.text._ZN10layer_norm31ln_parallel_residual_fwd_kernelINS_13Kernel_traitsI6__halfffffjLj1024ELj1ELj4ELj1ELj16ENS_18Kernel_traits_baseILj1024ES2_ffffjLj128EEEEELb0ELb0ELb0EEEvNS_9FwdParamsE:
[----:B------:R-:W-:Y:S02]  /*0000*/  MOV R1, c[0x0][0x28] ;  /* 0x00000a0000017a02 */ /* 0x000fe40000000f00 */
[----:B------:R-:W0:Y:S01]  /*0010*/  S2R R34, SR_TID.X ;  /* 0x0000000000227919 */ /* 0x000e220000002100 */
[----:B------:R-:W-:Y:S01]  /*0020*/  IMAD.MOV.U32 R0, RZ, RZ, c[0x0][0x168] ;  /* 0x00005a00ff007624 */ /* 0x000fe200078e00ff */
[----:B------:R-:W-:Y:S01]  /*0030*/  ULDC.64 UR4, c[0x0][0x118] ;  /* 0x0000460000047ab9 */ /* 0x000fe20000000a00 */
[----:B------:R-:W-:Y:S01]  /*0040*/  BSSY B0, `(.L_x_20810) ;  /* 0x0000024000007945 */ /* 0x000fe20003800000 */
[----:B------:R-:W1:Y:S02]  /*0050*/  S2R R71, SR_CTAID.X ;  /* 0x0000000000477919 */ /* 0x000e640000002500 */
[----:B------:R-:W-:-:S04]  /*0060*/  SHF.R.S32.HI R0, RZ, 0x1f, R0 ;  /* 0x0000001fff007819 */ /* 0x000fc80000011400 */
[----:B------:R-:W-:Y:S02]  /*0070*/  LEA.HI R0, R0, c[0x0][0x168], RZ, 0x2 ;  /* 0x00005a0000007a11 */ /* 0x000fe400078f10ff */
[C---:B0-----:R-:W-:Y:S02]  /*0080*/  LOP3.LUT R3, R34.reuse, 0x1f, RZ, 0xc, !PT ;  /* 0x0000001f22037812 */ /* 0x041fe400078e0cff */
[----:B------:R-:W-:Y:S02]  /*0090*/  LOP3.LUT R70, R34, 0x1f, RZ, 0xc0, !PT ;  /* 0x0000001f22467812 */ /* 0x000fe400078ec0ff */
[----:B------:R-:W-:-:S04]  /*00a0*/  LEA.HI.SX32 R0, R0, R3, 0x1e ;  /* 0x0000000300007211 */ /* 0x000fc800078ff2ff */
[C---:B------:R-:W-:Y:S02]  /*00b0*/  LOP3.LUT P1, RZ, R0.reuse, 0xffffffe0, RZ, 0xc0, !PT ;  /* 0xffffffe000ff7812 */ /* 0x040fe4000782c0ff */
[C---:B------:R-:W-:Y:S02]  /*00c0*/  ISETP.GE.U32.AND P6, PT, R0.reuse, 0x40, PT ;  /* 0x000000400000780c */ /* 0x040fe40003fc6070 */
[C---:B------:R-:W-:Y:S02]  /*00d0*/  ISETP.GE.U32.AND P5, PT, R0.reuse, 0x60, PT ;  /* 0x000000600000780c */ /* 0x040fe40003fa6070 */
[----:B------:R-:W-:Y:S02]  /*00e0*/  ISETP.GE.U32.AND P4, PT, R0, 0x80, PT ;  /* 0x000000800000780c */ /* 0x000fe40003f86070 */
[----:B------:R-:W-:Y:S02]  /*00f0*/  P2R R2, PR, RZ, 0x40 ;  /* 0x00000040ff027803 */ /* 0x000fe40000000000 */
[----:B------:R-:W-:-:S02]  /*0100*/  P2R R2, PR, RZ, 0x20 ;  /* 0x00000020ff027803 */ /* 0x000fc40000000000 */
[----:B------:R-:W-:Y:S01]  /*0110*/  P2R R2, PR, RZ, 0x10 ;  /* 0x00000010ff027803 */ /* 0x000fe20000000000 */
[----:B------:R-:W-:Y:S05]  /*0120*/  @!P1 BRA `(.L_x_20811) ;  /* 0x0000015000009947 */ /* 0x000fea0003800000 */
[----:B-1----:R-:W-:Y:S01]  /*0130*/  ISETP.NE.U32.AND P0, PT, RZ, c[0x0][0x218], PT ;  /* 0x00008600ff007a0c */ /* 0x002fe20003f05070 */
[----:B------:R-:W-:Y:S01]  /*0140*/  IMAD.MOV.U32 R7, RZ, RZ, 0x8 ;  /* 0x00000008ff077424 */ /* 0x000fe200078e00ff */
[----:B------:R-:W-:Y:S02]  /*0150*/  ISETP.NE.U32.AND P2, PT, RZ, c[0x0][0x220], PT ;  /* 0x00008800ff007a0c */ /* 0x000fe40003f45070 */
[----:B------:R-:W-:Y:S02]  /*0160*/  ISETP.NE.AND.EX P0, PT, RZ, c[0x0][0x21c], PT, P0 ;  /* 0x00008700ff007a0c */ /* 0x000fe40003f05300 */
[----:B------:R-:W-:Y:S02]  /*0170*/  ISETP.NE.AND.EX P2, PT, RZ, c[0x0][0x224], PT, P2 ;  /* 0x00008900ff007a0c */ /* 0x000fe40003f45320 */
[C---:B------:R-:W-:Y:S02]  /*0180*/  SHF.L.U32 R10, R70.reuse, 0x3, RZ ;  /* 0x00000003460a7819 */ /* 0x040fe400000006ff */
[----:B------:R-:W-:-:S07]  /*0190*/  SHF.L.U64.HI R11, R70, 0x3, RZ ;  /* 0x00000003460b7819 */ /* 0x000fce00000102ff */
[----:B------:R-:W-:-:S04]  /*01a0*/  @P0 LEA R8, P3, R70, c[0x0][0x218], 0x3 ;  /* 0x0000860046080a11 */ /* 0x000fc800078618ff */
[----:B------:R-:W-:Y:S02]  /*01b0*/  @P0 LEA.HI.X R9, R70, c[0x0][0x21c], RZ, 0x3, P3 ;  /* 0x0000870046090a11 */ /* 0x000fe400018f1cff */
[----:B------:R-:W-:Y:S01]  /*01c0*/  @P2 IADD3 R12, P3, R10, c[0x0][0x220], RZ ;  /* 0x000088000a0c2a10 */ /* 0x000fe20007f7e0ff */
[----:B------:R-:W-:Y:S02]  /*01d0*/  IMAD.WIDE.U32 R6, R70, R7, c[0x0][0x1b0] ;  /* 0x00006c0046067625 */ /* 0x000fe400078e0007 */
[----:B------:R0:W5:Y:S01]  /*01e0*/  @P0 LDG.E.64 R2, [R8.64] ;  /* 0x0000000408020981 */ /* 0x000162000c1e1b00 */
[C---:B------:R-:W-:Y:S02]  /*01f0*/  @P2 IADD3.X R13, R11.reuse, c[0x0][0x224], RZ, P3, !PT ;  /* 0x000089000b0d2a10 */ /* 0x040fe40001ffe4ff */
[----:B------:R-:W-:Y:S01]  /*0200*/  IADD3 R10, P3, R10, c[0x0][0x1b8], RZ ;  /* 0x00006e000a0a7a10 */ /* 0x000fe20007f7e0ff */
[----:B------:R0:W5:Y:S03]  /*0210*/  LDG.E.64 R42, [R6.64] ;  /* 0x00000004062a7981 */ /* 0x000166000c1e1b00 */
[----:B------:R-:W-:Y:S01]  /*0220*/  IADD3.X R11, R11, c[0x0][0x1bc], RZ, P3, !PT ;  /* 0x00006f000b0b7a10 */ /* 0x000fe20001ffe4ff */
[----:B------:R0:W5:Y:S04]  /*0230*/  @P2 LDG.E.64 R4, [R12.64] ;  /* 0x000000040c042981 */ /* 0x000168000c1e1b00 */
[----:B------:R0:W5:Y:S01]  /*0240*/  LDG.E.64 R44, [R10.64] ;  /* 0x000000040a2c7981 */ /* 0x000162000c1e1b00 */
[----:B------:R-:W-:Y:S01]  /*0250*/  LOP3.LUT R70, R70, 0x20, RZ, 0xfc, !PT ;  /* 0x0000002046467812 */ /* 0x000fe200078efcff */
[----:B------:R-:W-:Y:S01]  /*0260*/  @!P0 CS2R R2, SRZ ;  /* 0x0000000000028805 */ /* 0x000fe2000001ff00 */
[----:B------:R-:W-:-:S02]  /*0270*/  @!P2 CS2R R4, SRZ ;  /* 0x000000000004a805 */ /* 0x000fc4000001ff00 */
.L_x_20811:
[----:B01----:R-:W-:Y:S05]  /*0280*/  BSYNC B0 ;  /* 0x0000000000007941 */ /* 0x003fea0003800000 */
.L_x_20810:
[----:B------:R-:W-:Y:S01]  /*0290*/  BSSY B0, `(.L_x_20812) ;  /* 0x0000017000007945 */ /* 0x000fe20003800000 */
[----:B------:R-:W-:Y:S05]  /*02a0*/  @!P6 BRA `(.L_x_20813) ;  /* 0x000001500000e947 */ /* 0x000fea0003800000 */
[----:B------:R-:W-:Y:S01]  /*02b0*/  ISETP.NE.U32.AND P0, PT, RZ, c[0x0][0x218], PT ;  /* 0x00008600ff007a0c */ /* 0x000fe20003f05070 */
[----:B------:R-:W-:Y:S01]  /*02c0*/  IMAD.MOV.U32 R17, RZ, RZ, 0x8 ;  /* 0x00000008ff117424 */ /* 0x000fe200078e00ff */
[----:B------:R-:W-:-:S02]  /*02d0*/  ISETP.NE.U32.AND P2, PT, RZ, c[0x0][0x220], PT ;  /* 0x00008800ff007a0c */ /* 0x000fc40003f45070 */
        /* <DEDUP_REMOVED lines=15> */
[----:B------:R-:W-:Y:S01]  /*03d0*/  IADD3 R70, R70, 0x20, RZ ;  /* 0x0000002046467810 */ /* 0x000fe20007ffe0ff */
[----:B------:R-:W-:Y:S01]  /*03e0*/  @!P0 CS2R R6, SRZ ;  /* 0x0000000000068805 */ /* 0x000fe2000001ff00 */
[----:B------:R-:W-:-:S02]  /*03f0*/  @!P2 CS2R R8, SRZ ;  /* 0x000000000008a805 */ /* 0x000fc4000001ff00 */
.L_x_20813:
[----:B0-----:R-:W-:Y:S05]  /*0400*/  BSYNC B0 ;  /* 0x0000000000007941 */ /* 0x001fea0003800000 */
.L_x_20812:
        /* <DEDUP_REMOVED lines=23> */
.L_x_20815:
[----:B0-----:R-:W-:Y:S05]  /*0580*/  BSYNC B0 ;  /* 0x0000000000007941 */ /* 0x001fea0003800000 */
.L_x_20814:
        /* <DEDUP_REMOVED lines=23> */
.L_x_20817:
[----:B0-----:R-:W-:Y:S05]  /*0700*/  BSYNC B0 ;  /* 0x0000000000007941 */ /* 0x001fea0003800000 */
.L_x_20816:
[----:B------:R-:W-:Y:S01]  /*0710*/  ISETP.GE.U32.AND P0, PT, R0, 0xa0, PT ;  /* 0x000000a00000780c */ /* 0x000fe20003f06070 */
[----:B------:R-:W-:Y:S03]  /*0720*/  BSSY B0, `(.L_x_20818) ;  /* 0x0000018000007945 */ /* 0x000fe60003800000 */
[----:B------:R-:W-:-:S09]  /*0730*/  P2R R18, PR, RZ, 0x1 ;  /* 0x00000001ff127803 */ /* 0x000fd20000000000 */
[----:B------:R-:W-:Y:S05]  /*0740*/  @!P0 BRA `(.L_x_20819) ;  /* 0x0000015000008947 */ /* 0x000fea0003800000 */
[----:B------:R-:W-:Y:S01]  /*0750*/  ISETP.NE.U32.AND P2, PT, RZ, c[0x0][0x218], PT ;  /* 0x00008600ff007a0c */ /* 0x000fe20003f45070 */
[----:B------:R-:W-:Y:S01]  /*0760*/  IMAD.MOV.U32 R29, RZ, RZ, 0x8 ;  /* 0x00000008ff1d7424 */ /* 0x000fe200078e00ff */
[C---:B------:R-:W-:Y:S02]  /*0770*/  SHF.L.U32 R24, R70.reuse, 0x3, RZ ;  /* 0x0000000346187819 */ /* 0x040fe400000006ff */
[----:B------:R-:W-:Y:S02]  /*0780*/  ISETP.NE.AND.EX P2, PT, RZ, c[0x0][0x21c], PT, P2 ;  /* 0x00008700ff007a0c */ /* 0x000fe40003f45320 */
[----:B------:R-:W-:-:S11]  /*0790*/  SHF.L.U64.HI R18, R70, 0x3, RZ ;  /* 0x0000000346127819 */ /* 0x000fd600000102ff */
[----:B------:R-:W-:-:S04]  /*07a0*/  @P2 LEA R22, P0, R70, c[0x0][0x218], 0x3 ;  /* 0x0000860046162a11 */ /* 0x000fc800078018ff */
[----:B------:R-:W-:Y:S02]  /*07b0*/  @P2 LEA.HI.X R23, R70, c[0x0][0x21c], RZ, 0x3, P0 ;  /* 0x0000870046172a11 */ /* 0x000fe400000f1cff */
[----:B------:R-:W-:-:S04]  /*07c0*/  ISETP.NE.U32.AND P0, PT, RZ, c[0x0][0x220], PT ;  /* 0x00008800ff007a0c */ /* 0x000fc80003f05070 */
[----:B------:R-:W-:Y:S01]  /*07d0*/  ISETP.NE.AND.EX P0, PT, RZ, c[0x0][0x224], PT, P0 ;  /* 0x00008900ff007a0c */ /* 0x000fe20003f05300 */
[----:B------:R-:W-:-:S05]  /*07e0*/  IMAD.WIDE.U32 R28, R70, R29, c[0x0][0x1b0] ;  /* 0x00006c00461c7625 */ /* 0x000fca00078e001d */
[----:B------:R0:W5:Y:S07]  /*07f0*/  LDG.E.64 R64, [R28.64] ;  /* 0x000000041c407981 */ /* 0x00016e000c1e1b00 */
[----:B------:R-:W-:-:S04]  /*0800*/  @P0 IADD3 R26, P3, R24, c[0x0][0x220], RZ ;  /* 0x00008800181a0a10 */ /* 0x000fc80007f7e0ff */
[----:B------:R-:W-:Y:S02]  /*0810*/  @P0 IADD3.X R27, R18, c[0x0][0x224], RZ, P3, !PT ;  /* 0x00008900121b0a10 */ /* 0x000fe40001ffe4ff */
[----:B------:R-:W-:-:S03]  /*0820*/  IADD3 R24, P3, R24, c[0x0][0x1b8], RZ ;  /* 0x00006e0018187a10 */ /* 0x000fc60007f7e0ff */
[----:B------:R0:W5:Y:S01]  /*0830*/  @P0 LDG.E.64 R20, [R26.64] ;  /* 0x000000041a140981 */ /* 0x000162000c1e1b00 */
[----:B------:R-:W-:-:S03]  /*0840*/  IADD3.X R25, R18, c[0x0][0x1bc], RZ, P3, !PT ;  /* 0x00006f0012197a10 */ /* 0x000fc60001ffe4ff */
[----:B------:R0:W5:Y:S04]  /*0850*/  @P2 LDG.E.64 R18, [R22.64] ;  /* 0x0000000416122981 */ /* 0x000168000c1e1b00 */
[----:B------:R0:W5:Y:S01]  /*0860*/  LDG.E.64 R52, [R24.64] ;  /* 0x0000000418347981 */ /* 0x000162000c1e1b00 */
[----:B------:R-:W-:Y:S01]  /*0870*/  IADD3 R70, R70, 0x20, RZ ;  /* 0x0000002046467810 */ /* 0x000fe20007ffe0ff */
[----:B------:R-:W-:Y:S01]  /*0880*/  @!P0 CS2R R20, SRZ ;  /* 0x0000000000148805 */ /* 0x000fe2000001ff00 */
[----:B------:R-:W-:Y:S02]  /*0890*/  @!P2 CS2R R18, SRZ ;  /* 0x000000000012a805 */ /* 0x000fe4000001ff00 */
.L_x_20819:
[----:B0-----:R-:W-:Y:S05]  /*08a0*/  BSYNC B0 ;  /* 0x0000000000007941 */ /* 0x001fea0003800000 */
.L_x_20818:
[----:B------:R-:W-:Y:S01]  /*08b0*/  ISETP.GE.U32.AND P0, PT, R0, 0xc0, PT ;  /* 0x000000c00000780c */ /* 0x000fe20003f06070 */
[----:B------:R-:W-:Y:S03]  /*08c0*/  BSSY B0, `(.L_x_20820) ;  /* 0x0000018000007945 */ /* 0x000fe60003800000 */
[----:B------:R-:W-:-:S09]  /*08d0*/  P2R R22, PR, RZ, 0x1 ;  /* 0x00000001ff167803 */ /* 0x000fd20000000000 */
[----:B------:R-:W-:Y:S05]  /*08e0*/  @!P0 BRA `(.L_x_20821) ;  /* 0x0000015000008947 */ /* 0x000fea0003800000 */
[C---:B------:R-:W-:Y:S02]  /*08f0*/  SHF.L.U32 R30, R70.reuse, 0x3, RZ ;  /* 0x00000003461e7819 */ /* 0x040fe400000006ff */
[----:B------:R-:W-:Y:S02]  /*0900*/  SHF.L.U64.HI R22, R70, 0x3, RZ ;  /* 0x0000000346167819 */ /* 0x000fe400000102ff */
[----:B------:R-:W-:-:S04]  /*0910*/  IADD3 R28, P0, R30, c[0x0][0x1b8], RZ ;  /* 0x00006e001e1c7a10 */ /* 0x000fc80007f1e0ff */
[----:B------:R-:W-:Y:S02]  /*0920*/  IADD3.X R29, R22, c[0x0][0x1bc], RZ, P0, !PT ;  /* 0x00006f00161d7a10 */ /* 0x000fe400007fe4ff */
[----:B------:R-:W-:Y:S01]  /*0930*/  ISETP.NE.U32.AND P0, PT, RZ, c[0x0][0x218], PT ;  /* 0x00008600ff007a0c */ /* 0x000fe20003f05070 */
[----:B------:R-:W-:Y:S02]  /*0940*/  IMAD.MOV.U32 R33, RZ, RZ, 0x8 ;  /* 0x00000008ff217424 */ /* 0x000fe400078e00ff */
[----:B------:R0:W5:Y:S01]  /*0950*/  LDG.E.64 R54, [R28.64] ;  /* 0x000000041c367981 */ /* 0x000162000c1e1b00 */
[----:B------:R-:W-:-:S13]  /*0960*/  ISETP.NE.AND.EX P0, PT, RZ, c[0x0][0x21c], PT, P0 ;  /* 0x00008700ff007a0c */ /* 0x000fda0003f05300 */
        /* <DEDUP_REMOVED lines=8> */
[----:B------:R0:W5:Y:S04]  /*09f0*/  @P0 LDG.E.64 R22, [R26.64] ;  /* 0x000000041a160981 */ /* 0x000168000c1e1b00 */
[----:B------:R0:W5:Y:S01]  /*0a00*/  @P2 LDG.E.64 R24, [R30.64] ;  /* 0x000000041e182981 */ /* 0x000162000c1e1b00 */
[----:B------:R-:W-:Y:S01]  /*0a10*/  IADD3 R70, R70, 0x20, RZ ;  /* 0x0000002046467810 */ /* 0x000fe20007ffe0ff */
[----:B------:R-:W-:Y:S01]  /*0a20*/  @!P0 CS2R R22, SRZ ;  /* 0x0000000000168805 */ /* 0x000fe2000001ff00 */
[----:B------:R-:W-:Y:S02]  /*0a30*/  @!P2 CS2R R24, SRZ ;  /* 0x000000000018a805 */ /* 0x000fe4000001ff00 */
.L_x_20821:
[----:B0-----:R-:W-:Y:S05]  /*0a40*/  BSYNC B0 ;  /* 0x0000000000007941 */ /* 0x001fea0003800000 */
.L_x_20820:
[----:B------:R-:W-:Y:S01]  /*0a50*/  ISETP.GE.U32.AND P0, PT, R0, 0xe0, PT ;  /* 0x000000e00000780c */ /* 0x000fe20003f06070 */
[----:B------:R-:W-:Y:S01]  /*0a60*/  BSSY B0, `(.L_x_20822) ;  /* 0x000001b000007945 */ /* 0x000fe20003800000 */
[----:B------:R-:W-:Y:S01]  /*0a70*/  SHF.R.U32.HI R26, RZ, 0x5, R34 ;  /* 0x00000005ff1a7819 */ /* 0x000fe20000011622 */
[----:B------:R-:W-:-:S03]  /*0a80*/  IMAD.MOV.U32 R72, RZ, RZ, c[0x0][0x180] ;  /* 0x00006000ff487624 */ /* 0x000fc600078e00ff */
[----:B------:R-:W-:Y:S02]  /*0a90*/  LEA R71, R71, R26, 0x2 ;  /* 0x0000001a47477211 */ /* 0x000fe400078e10ff */
[----:B------:R-:W-:-:S05]  /*0aa0*/  P2R R26, PR, RZ, 0x1 ;  /* 0x00000001ff1a7803 */ /* 0x000fca0000000000 */
        /* <DEDUP_REMOVED lines=22> */
.L_x_20823:
[----:B0-----:R-:W-:Y:S05]  /*0c10*/  BSYNC B0 ;  /* 0x0000000000007941 */ /* 0x001fea0003800000 */
.L_x_20822:
[----:B------:R-:W-:Y:S01]  /*0c20*/  ISETP.GE.U32.AND P0, PT, R0, 0x100, PT ;  /* 0x000001000000780c */ /* 0x000fe20003f06070 */
[----:B------:R-:W-:Y:S03]  /*0c30*/  BSSY B0, `(.L_x_20824) ;  /* 0x0000017000007945 */ /* 0x000fe60003800000 */
[----:B------:R-:W-:-:S09]  /*0c40*/  P2R R30, PR, RZ, 0x1 ;  /* 0x00000001ff1e7803 */ /* 0x000fd20000000000 */
[----:B------:R-:W-:Y:S05]  /*0c50*/  @!P0 BRA `(.L_x_20825) ;  /* 0x0000014000008947 */ /* 0x000fea0003800000 */
[----:B------:R-:W-:Y:S02]  /*0c60*/  SHF.L.U32 R40, R70, 0x3, RZ ;  /* 0x0000000346287819 */ /* 0x000fe400000006ff */
[----:B------:R-:W-:Y:S02]  /*0c70*/  SHF.R.U32.HI R30, RZ, 0x1d, R70 ;  /* 0x0000001dff1e7819 */ /* 0x000fe40000011646 */
[----:B------:R-:W-:-:S04]  /*0c80*/  IADD3 R38, P0, R40, c[0x0][0x1b8], RZ ;  /* 0x00006e0028267a10 */ /* 0x000fc80007f1e0ff */
[----:B------:R-:W-:Y:S02]  /*0c90*/  IADD3.X R39, R30, c[0x0][0x1bc], RZ, P0, !PT ;  /* 0x00006f001e277a10 */ /* 0x000fe400007fe4ff */
[----:B------:R-:W-:-:S04]  /*0ca0*/  ISETP.NE.U32.AND P0, PT, RZ, c[0x0][0x218], PT ;  /* 0x00008600ff007a0c */ /* 0x000fc80003f05070 */
[----:B------:R-:W-:Y:S01]  /*0cb0*/  ISETP.NE.AND.EX P0, PT, RZ, c[0x0][0x21c], PT, P0 ;  /* 0x00008700ff007a0c */ /* 0x000fe20003f05300 */
[----:B------:R-:W-:Y:S01]  /*0cc0*/  IMAD.MOV.U32 R35, RZ, RZ, 0x8 ;  /* 0x00000008ff237424 */ /* 0x000fe200078e00ff */
[----:B------:R-:W5:Y:S11]  /*0cd0*/  LDG.E.64 R38, [R38.64] ;  /* 0x0000000426267981 */ /* 0x000f76000c1e1b00 */
[----:B------:R-:W-:-:S04]  /*0ce0*/  @P0 LEA R36, P2, R70, c[0x0][0x218], 0x3 ;  /* 0x0000860046240a11 */ /* 0x000fc800078418ff */
[----:B------:R-:W-:Y:S02]  /*0cf0*/  @P0 LEA.HI.X R37, R70, c[0x0][0x21c], RZ, 0x3, P2 ;  /* 0x0000870046250a11 */ /* 0x000fe400010f1cff */
[----:B------:R-:W-:-:S04]  /*0d00*/  ISETP.NE.U32.AND P2, PT, RZ, c[0x0][0x220], PT ;  /* 0x00008800ff007a0c */ /* 0x000fc80003f45070 */
[----:B------:R-:W-:Y:S01]  /*0d10*/  ISETP.NE.AND.EX P2, PT, RZ, c[0x0][0x224], PT, P2 ;  /* 0x00008900ff007a0c */ /* 0x000fe20003f45320 */
[----:B------:R-:W-:-:S06]  /*0d20*/  IMAD.WIDE.U32 R34, R70, R35, c[0x0][0x1b0] ;  /* 0x00006c0046227625 */ /* 0x000fcc00078e0023 */
[----:B------:R-:W5:Y:S06]  /*0d30*/  LDG.E.64 R34, [R34.64] ;  /* 0x0000000422227981 */ /* 0x000f6c000c1e1b00 */
[----:B------:R-:W-:-:S04]  /*0d40*/  @P2 IADD3 R40, P3, R40, c[0x0][0x220], RZ ;  /* 0x0000880028282a10 */ /* 0x000fc80007f7e0ff */
[----:B------:R-:W-:Y:S02]  /*0d50*/  @P2 IADD3.X R41, R30, c[0x0][0x224], RZ, P3, !PT ;  /* 0x000089001e292a10 */ /* 0x000fe40001ffe4ff */
[----:B------:R0:W5:Y:S04]  /*0d60*/  @P0 LDG.E.64 R30, [R36.64] ;  /* 0x00000004241e0981 */ /* 0x000168000c1e1b00 */
[----:B------:R0:W5:Y:S01]  /*0d70*/  @P2 LDG.E.64 R32, [R40.64] ;  /* 0x0000000428202981 */ /* 0x000162000c1e1b00 */
[----:B------:R-:W-:Y:S01]  /*0d80*/  @!P0 CS2R R30, SRZ ;  /* 0x00000000001e8805 */ /* 0x000fe2000001ff00 */
[----:B------:R-:W-:Y:S02]  /*0d90*/  @!P2 CS2R R32, SRZ ;  /* 0x000000000020a805 */ /* 0x000fe4000001ff00 */
.L_x_20825:
[----:B0-----:R-:W-:Y:S05]  /*0da0*/  BSYNC B0 ;  /* 0x0000000000007941 */ /* 0x001fea0003800000 */
.L_x_20824:
[----:B------:R-:W-:Y:S02]  /*0db0*/  ISETP.GE.AND P2, PT, R71, c[0x0][0x164], PT ;  /* 0x0000590047007a0c */ /* 0x000fe40003f46270 */
[----:B------:R-:W-:-:S02]  /*0dc0*/  MOV R36, c[0x0][0x184] ;  /* 0x0000610000247a02 */ /* 0x000fc40000000f00 */
[----:B------:R-:W-:-:S04]  /*0dd0*/  LOP3.LUT P0, RZ, R72, c[0x0][0x178], RZ, 0xfc, !PT ;  /* 0x00005e0048ff7a12 */ /* 0x000fc8000780fcff */
[----:B------:R-:W-:-:S05]  /*0de0*/  LOP3.LUT P0, RZ, R36, c[0x0][0x17c], RZ, 0xfc, P0 ;  /* 0x00005f0024ff7a12 */ /* 0x000fca000000fcff */
[----:B------:R-:W-:Y:S08]  /*0df0*/  @P2 EXIT ;  /* 0x000000000000294d */ /* 0x000ff00003800000 */
[----:B-----5:R-:W-:Y:S01]  /*0e00*/  IMAD.MOV.U32 R36, RZ, RZ, R42 ;  /* 0x000000ffff247224 */ /* 0x020fe200078e002a */
[--C-:B------:R-:W-:Y:S01]  /*0e10*/  SHF.R.U64 R77, R42, 0x10, R43.reuse ;  /* 0x000000102a4d7819 */ /* 0x100fe2000000122b */
[----:B------:R-:W-:Y:S01]  /*0e20*/  IMAD.MOV.U32 R40, RZ, RZ, R44 ;  /* 0x000000ffff287224 */ /* 0x000fe200078e002c */
[----:B------:R-:W-:Y:S01]  /*0e30*/  MOV R37, R43 ;  /* 0x0000002b00257202 */ /* 0x000fe20000000f00 */
[----:B------:R-:W-:Y:S01]  /*0e40*/  IMAD.MOV.U32 R70, RZ, RZ, R60 ;  /* 0x000000ffff467224 */ /* 0x000fe200078e003c */
[----:B------:R-:W-:Y:S01]  /*0e50*/  SHF.R.U32.HI R75, RZ, 0x10, R43 ;  /* 0x00000010ff4b7819 */ /* 0x000fe2000001162b */
[----:B------:R-:W-:Y:S01]  /*0e60*/  IMAD.MOV.U32 R43, RZ, RZ, R58 ;  /* 0x000000ffff2b7224 */ /* 0x000fe200078e003a */
        /* <DEDUP_REMOVED lines=25> */
[----:B------:R-:W-:Y:S01]  /*1000*/  HADD2.F32 R46, -RZ, R45.H0_H0 ;  /* 0x2000002dff2e7230 */ /* 0x000fe20000004100 */
[----:B------:R-:W-:Y:S01]  /*1010*/  MOV R110, R49 ;  /* 0x00000031006e7202 */ /* 0x000fe20000000f00 */
[----:B------:R-:W-:Y:S01]  /*1020*/  HADD2.F32 R42, -RZ, R42.H0_H0 ;  /* 0x2000002aff2a7230 */ /* 0x000fe20000004100 */
[----:B------:R-:W-:Y:S01]  /*1030*/  SHF.R.U32.HI R109, RZ, 0x10, R49 ;  /* 0x00000010ff6d7819 */ /* 0x000fe20000011631 */
[----:B------:R-:W-:Y:S01]  /*1040*/  HADD2.F32 R41, -RZ, R41.H0_H0 ;  /* 0x20000029ff297230 */ /* 0x000fe20000004100 */
        /* <DEDUP_REMOVED lines=48> */
[----:B------:R-:W-:Y:S01]  /*1350*/  SHF.R.U64 R144, R34, 0x10, R35 ;  /* 0x0000001022907819 */ /* 0x000fe20000001223 */
[----:B------:R-:W-:Y:S01]  /*1360*/  IMAD.MOV.U32 R34, RZ, RZ, R71 ;  /* 0x000000ffff227224 */ /* 0x000fe200078e0047 */
        /* <DEDUP_REMOVED lines=74> */
[----:B------:R-:W-:Y:S01]  /*1810*/  ULDC.U8 UR6, c[0x0][0x1f0] ;  /* 0x00007c0000067ab9 */ /* 0x000fe20000000000 */
        /* <DEDUP_REMOVED lines=64> */
.L_x_20989:
        /* <DEDUP_REMOVED lines=9> */
[----:B------:R-:W-:-:S04]  /*1cb0*/  ISETP.NE.U32.AND P3, PT, RZ, c[0x0][0x178], PT ;  /* 0x00005e00ff007a0c */ /* 0x000fc80003f65070 */
[----:B------:R-:W-:-:S13]  /*1cc0*/  ISETP.NE.AND.EX P3, PT, RZ, c[0x0][0x17c], PT, P3 ;  /* 0x00005f00ff007a0c */ /* 0x000fda0003f65330 */
[----:B------:R-:W-:-:S04]  /*1cd0*/  @P3 LEA R98, P2, R189, c[0x0][0x178], 0x4 ;  /* 0x00005e00bd623a11 */ /* 0x000fc800078420ff */
[C---:B------:R-:W-:Y:S02]  /*1ce0*/  @P3 LEA.HI.X R99, R189.reuse, c[0x0][0x17c], RZ, 0x4, P2 ;  /* 0x00005f00bd633a11 */ /* 0x040fe400010f24ff */
[----:B------:R-:W-:Y:S01]  /*1cf0*/  ISETP.NE.U32.AND P2, PT, RZ, c[0x0][0x180], PT ;  /* 0x00006000ff007a0c */ /* 0x000fe20003f45070 */
[----:B------:R-:W-:Y:S02]  /*1d00*/  IMAD.MOV.U32 R56, RZ, RZ, 0x10 ;  /* 0x00000010ff387424 */ /* 0x000fe400078e00ff */
[----:B------:R0:W5:Y:S01]  /*1d10*/  @P3 LDG.E.128 R52, [R98.64] ;  /* 0x0000000462343981 */ /* 0x000162000c1e1d00 */
[----:B------:R-:W-:Y:S01]  /*1d20*/  ISETP.NE.AND.EX P2, PT, RZ, c[0x0][0x184], PT, P2 ;  /* 0x00006100ff007a0c */ /* 0x000fe20003f45320 */
[----:B------:R-:W-:-:S06]  /*1d30*/  IMAD.WIDE.U32 R56, R189, R56, c[0x0][0x170] ;  /* 0x00005c00bd387625 */ /* 0x000fcc00078e0038 */
[----:B------:R-:W5:Y:S06]  /*1d40*/  LDG.E.128 R56, [R56.64] ;  /* 0x0000000438387981 */ /* 0x000f6c000c1e1d00 */
[----:B------:R-:W-:-:S04]  /*1d50*/  @P2 LEA R96, P4, R189, c[0x0][0x180], 0x4 ;  /* 0x00006000bd602a11 */ /* 0x000fc800078820ff */
[----:B------:R-:W-:-:S05]  /*1d60*/  @P2 LEA.HI.X R97, R189, c[0x0][0x184], RZ, 0x4, P4 ;  /* 0x00006100bd612a11 */ /* 0x000fca00020f24ff */
[----:B------:R0:W5:Y:S01]  /*1d70*/  @P2 LDG.E.128 R60, [R96.64] ;  /* 0x00000004603c2981 */ /* 0x000162000c1e1d00 */
[----:B------:R-:W-:-:S04]  /*1d80*/  ISETP.NE.U32.AND P3, PT, RZ, c[0x0][0x178], PT ;  /* 0x00005e00ff007a0c */ /* 0x000fc80003f65070 */
[----:B------:R-:W-:-:S13]  /*1d90*/  ISETP.NE.AND.EX P3, PT, RZ, c[0x0][0x17c], PT, P3 ;  /* 0x00005f00ff007a0c */ /* 0x000fda0003f65330 */
[----:B------:R-:W-:Y:S05]  /*1da0*/  @P3 BRA `(.L_x_20828) ;  /* 0x0000007000003947 */ /* 0x000fea0003800000 */
[----:B0-----:R-:W-:-:S04]  /*1db0*/  ISETP.NE.U32.AND P4, PT, RZ, c[0x0][0x180], PT ;  /* 0x00006000ff007a0c */ /* 0x001fc80003f85070 */
[----:B------:R-:W-:-:S13]  /*1dc0*/  ISETP.NE.AND.EX P4, PT, RZ, c[0x0][0x184], PT, P4 ;  /* 0x00006100ff007a0c */ /* 0x000fda0003f85340 */
[----:B------:R-:W-:Y:S05]  /*1dd0*/  @P4 BRA `(.L_x_20829) ;  /* 0x0000002000004947 */ /* 0x000fea0003800000 */
[----:B------:R-:W-:Y:S05]  /*1de0*/  @P0 BRA `(.L_x_20830) ;  /* 0x0000005000000947 */ /* 0x000fea0003800000 */
[----:B------:R-:W-:Y:S05]  /*1df0*/  BRA `(.L_x_20831) ;  /* 0x0000005000007947 */ /* 0x000fea0003800000 */
.L_x_20829:
[----:B-----5:R-:W-:Y:S01]  /*1e00*/  FADD.FTZ R56, R60, R56 ;  /* 0x000000383c387221 */ /* 0x020fe20000010000 */
[----:B------:R-:W-:Y:S05]  /*1e10*/  BRA `(.L_x_20830) ;  /* 0x0000002000007947 */ /* 0x000fea0003800000 */
.L_x_20828:
[----:B0----5:R-:W-:-:S04]  /*1e20*/  FADD.FTZ R56, R52, R56 ;  /* 0x0000003834387221 */ /* 0x021fc80000010000 */
[----:B------:R-:W-:-:S05]  /*1e30*/  @P2 FADD.FTZ R56, R60, R56 ;  /* 0x000000383c382221 */ /* 0x000fca0000010000 */
.L_x_20830:
[----:B-----5:R-:W-:Y:S02]  /*1e40*/  MOV R64, R56 ;  /* 0x0000003800407202 */ /* 0x020fe40000000f00 */
.L_x_20831:
[----:B------:R-:W-:Y:S05]  /*1e50*/  @P3 BRA `(.L_x_20832) ;  /* 0x0000007000003947 */ /* 0x000fea0003800000 */
[----:B------:R-:W-:-:S04]  /*1e60*/  ISETP.NE.U32.AND P4, PT, RZ, c[0x0][0x180], PT ;  /* 0x00006000ff007a0c */ /* 0x000fc80003f85070 */
[----:B------:R-:W-:-:S13]  /*1e70*/  ISETP.NE.AND.EX P4, PT, RZ, c[0x0][0x184], PT, P4 ;  /* 0x00006100ff007a0c */ /* 0x000fda0003f85340 */
[----:B------:R-:W-:Y:S05]  /*1e80*/  @P4 BRA `(.L_x_20833) ;  /* 0x0000002000004947 */ /* 0x000fea0003800000 */
[----:B------:R-:W-:Y:S05]  /*1e90*/  @P0 BRA `(.L_x_20834) ;  /* 0x0000005000000947 */ /* 0x000fea0003800000 */
[----:B------:R-:W-:Y:S05]  /*1ea0*/  BRA `(.L_x_20835) ;  /* 0x0000005000007947 */ /* 0x000fea0003800000 */
.L_x_20833:
[----:B-----5:R-:W-:Y:S01]  /*1eb0*/  FADD.FTZ R57, R61, R57 ;  /* 0x000000393d397221 */ /* 0x020fe20000010000 */
[----:B------:R-:W-:Y:S05]  /*1ec0*/  BRA `(.L_x_20834) ;  /* 0x0000002000007947 */ /* 0x000fea0003800000 */
.L_x_20832:
[----:B-----5:R-:W-:-:S04]  /*1ed0*/  FADD.FTZ R57, R53, R57 ;  /* 0x0000003935397221 */ /* 0x020fc80000010000 */
[----:B------:R-:W-:-:S04]  /*1ee0*/  @P2 FADD.FTZ R57, R61, R57 ;  /* 0x000000393d392221 */ /* 0x000fc80000010000 */
.L_x_20834:
[----:B-----5:R-:W-:-:S03]  /*1ef0*/  IMAD.MOV.U32 R65, RZ, RZ, R57 ;  /* 0x000000ffff417224 */ /* 0x020fc600078e0039 */
.L_x_20835:
[----:B------:R-:W-:Y:S05]  /*1f00*/  @P3 BRA `(.L_x_20836) ;  /* 0x0000007000003947 */ /* 0x000fea0003800000 */
[----:B------:R-:W-:-:S04]  /*1f10*/  ISETP.NE.U32.AND P4, PT, RZ, c[0x0][0x180], PT ;  /* 0x00006000ff007a0c */ /* 0x000fc80003f85070 */
[----:B------:R-:W-:-:S13]  /*1f20*/  ISETP.NE.AND.EX P4, PT, RZ, c[0x0][0x184], PT, P4 ;  /* 0x00006100ff007a0c */ /* 0x000fda0003f85340 */
[----:B------:R-:W-:Y:S05]  /*1f30*/  @P4 BRA `(.L_x_20837) ;  /* 0x0000002000004947 */ /* 0x000fea0003800000 */
[----:B------:R-:W-:Y:S05]  /*1f40*/  @P0 BRA `(.L_x_20838) ;  /* 0x0000005000000947 */ /* 0x000fea0003800000 */
[----:B------:R-:W-:Y:S05]  /*1f50*/  BRA `(.L_x_20839) ;  /* 0x0000005000007947 */ /* 0x000fea0003800000 */
.L_x_20837:
[----:B-----5:R-:W-:Y:S01]  /*1f60*/  FADD.FTZ R58, R62, R58 ;  /* 0x0000003a3e3a7221 */ /* 0x020fe20000010000 */
[----:B------:R-:W-:Y:S05]  /*1f70*/  BRA `(.L_x_20838) ;  /* 0x0000002000007947 */ /* 0x000fea0003800000 */
.L_x_20836:
[----:B-----5:R-:W-:-:S04]  /*1f80*/  FADD.FTZ R58, R54, R58 ;  /* 0x0000003a363a7221 */ /* 0x020fc80000010000 */
[----:B------:R-:W-:-:S05]  /*1f90*/  @P2 FADD.FTZ R58, R62, R58 ;  /* 0x0000003a3e3a2221 */ /* 0x000fca0000010000 */
.L_x_20838:
[----:B-----5:R-:W-:Y:S02]  /*1fa0*/  MOV R66, R58 ;  /* 0x0000003a00427202 */ /* 0x020fe40000000f00 */
.L_x_20839:
[----:B------:R-:W-:Y:S05]  /*1fb0*/  @P3 BRA `(.L_x_20840) ;  /* 0x0000007000003947 */ /* 0x000fea0003800000 */
[----:B------:R-:W-:-:S04]  /*1fc0*/  ISETP.NE.U32.AND P2, PT, RZ, c[0x0][0x180], PT ;  /* 0x00006000ff007a0c */ /* 0x000fc80003f45070 */
[----:B------:R-:W-:-:S13]  /*1fd0*/  ISETP.NE.AND.EX P2, PT, RZ, c[0x0][0x184], PT, P2 ;  /* 0x00006100ff007a0c */ /* 0x000fda0003f45320 */
[----:B------:R-:W-:Y:S05]  /*1fe0*/  @P2 BRA `(.L_x_20841) ;  /* 0x0000002000002947 */ /* 0x000fea0003800000 */
[----:B------:R-:W-:Y:S05]  /*1ff0*/  @P0 BRA `(.L_x_20842) ;  /* 0x0000005000000947 */ /* 0x000fea0003800000 */
[----:B------:R-:W-:Y:S05]  /*2000*/  BRA `(.L_x_20843) ;  /* 0x0000005000007947 */ /* 0x000fea0003800000 */
.L_x_20841:
[----:B-----5:R-:W-:Y:S01]  /*2010*/  FADD.FTZ R59, R63, R59 ;  /* 0x0000003b3f3b7221 */ /* 0x020fe20000010000 */
[----:B------:R-:W-:Y:S05]  /*2020*/  BRA `(.L_x_20842) ;  /* 0x0000002000007947 */ /* 0x000fea0003800000 */
.L_x_20840:
[----:B-----5:R-:W-:-:S04]  /*2030*/  FADD.FTZ R59, R55, R59 ;  /* 0x0000003b373b7221 */ /* 0x020fc80000010000 */
[----:B------:R-:W-:-:S04]  /*2040*/  @P2 FADD.FTZ R59, R63, R59 ;  /* 0x0000003b3f3b2221 */ /* 0x000fc80000010000 */
.L_x_20842:
[----:B-----5:R-:W-:-:S03]  /*2050*/  IMAD.MOV.U32 R67, RZ, RZ, R59 ;  /* 0x000000ffff437224 */ /* 0x020fc600078e003b */
.L_x_20843:
[C---:B------:R-:W-:Y:S02]  /*2060*/  @P0 LEA R96, P2, R189.reuse, c[0x0][0x188], 0x4 ;  /* 0x00006200bd600a11 */ /* 0x040fe400078420ff */
[C---:B------:R-:W-:Y:S02]  /*2070*/  IADD3 R101, R189.reuse, 0x20, RZ ;  /* 0x00000020bd657810 */ /* 0x040fe40007ffe0ff */
[----:B------:R-:W-:-:S05]  /*2080*/  @P0 LEA.HI.X R97, R189, c[0x0][0x18c], RZ, 0x4, P2 ;  /* 0x00006300bd610a11 */ /* 0x000fca00010f24ff */
[----:B------:R0:W-:Y:S04]  /*2090*/  @P0 STG.E.128 [R96.64], R64 ;  /* 0x0000004060000986 */ /* 0x0001e8000c101d04 */
.L_x_20827:
[----:B------:R-:W-:Y:S05]  /*20a0*/  BSYNC B0 ;  /* 0x0000000000007941 */ /* 0x000fea0003800000 */
.L_x_20826:
[----:B------:R-:W-:Y:S01]  /*20b0*/  ISETP.GE.U32.AND P2, PT, R0, 0x40, PT ;  /* 0x000000400000780c */ /* 0x000fe20003f46070 */
[----:B------:R-:W-:-:S12]  /*20c0*/  BSSY B0, `(.L_x_20844) ;  /* 0x0000041000007945 */ /* 0x000fd80003800000 */
[----:B------:R-:W-:Y:S05]  /*20d0*/  @!P2 BRA `(.L_x_20845) ;  /* 0x000003f00000a947 */ /* 0x000fea0003800000 */
[----:B------:R-:W-:-:S04]  /*20e0*/  ISETP.NE.U32.AND P3, PT, RZ, c[0x0][0x178], PT ;  /* 0x00005e00ff007a0c */ /* 0x000fc80003f65070 */
[----:B------:R-:W-:-:S13]  /*20f0*/  ISETP.NE.AND.EX P3, PT, RZ, c[0x0][0x17c], PT, P3 ;  /* 0x00005f00ff007a0c */ /* 0x000fda0003f65330 */
[----:B------:R-:W-:-:S04]  /*2100*/  @P3 LEA R98, P2, R101, c[0x0][0x178], 0x4 ;  /* 0x00005e0065623a11 */ /* 0x000fc800078420ff */
[----:B------:R-:W-:Y:S02]  /*2110*/  @P3 LEA.HI.X R99, R101, c[0x0][0x17c], RZ, 0x4, P2 ;  /* 0x00005f0065633a11 */ /* 0x000fe400010f24ff */
[----:B------:R-:W-:Y:S01]  /*2120*/  ISETP.NE.U32.AND P2, PT, RZ, c[0x0][0x180], PT ;  /* 0x00006000ff007a0c */ /* 0x000fe20003f45070 */
[----:B------:R-:W-:Y:S02]  /*2130*/  HFMA2.MMA R68, -RZ, RZ, 0, 9.5367431640625e-07 ;  /* 0x00000010ff447435 */ /* 0x000fe400000001ff */
[----:B-----5:R1:W5:Y:S01]  /*2140*/  @P3 LDG.E.128 R52, [R98.64] ;  /* 0x0000000462343981 */ /* 0x020362000c1e1d00 */
[----:B------:R-:W-:-:S07]  /*2150*/  ISETP.NE.AND.EX P2, PT, RZ, c[0x0][0x184], PT, P2 ;  /* 0x00006100ff007a0c */ /* 0x000fce0003f45320 */
[----:B------:R-:W-:-:S06]  /*2160*/  IMAD.WIDE.U32 R68, R101, R68, c[0x0][0x170] ;  /* 0x00005c0065447625 */ /* 0x000fcc00078e0044 */
[C---:B0-----:R-:W-:Y:S01]  /*2170*/  @P2 LEA R96, P4, R101.reuse, c[0x0][0x180], 0x4 ;  /* 0x0000600065602a11 */ /* 0x041fe200078820ff */
[----:B------:R-:W5:Y:S03]  /*2180*/  LDG.E.128 R68, [R68.64] ;  /* 0x0000000444447981 */ /* 0x000f66000c1e1d00 */
[----:B------:R-:W-:-:S05]  /*2190*/  @P2 LEA.HI.X R97, R101, c[0x0][0x184], RZ, 0x4, P4 ;  /* 0x0000610065612a11 */ /* 0x000fca00020f24ff */
[----:B------:R1:W5:Y:S01]  /*21a0*/  @P2 LDG.E.128 R60, [R96.64] ;  /* 0x00000004603c2981 */ /* 0x000362000c1e1d00 */
[----:B------:R-:W-:-:S04]  /*21b0*/  ISETP.NE.U32.AND P3, PT, RZ, c[0x0][0x178], PT ;  /* 0x00005e00ff007a0c */ /* 0x000fc80003f65070 */
[----:B------:R-:W-:-:S13]  /*21c0*/  ISETP.NE.AND.EX P3, PT, RZ, c[0x0][0x17c], PT, P3 ;  /* 0x00005f00ff007a0c */ /* 0x000fda0003f65330 */
[----:B------:R-:W-:Y:S05]  /*21d0*/  @P3 BRA `(.L_x_20846) ;  /* 0x0000007000003947 */ /* 0x000fea0003800000 */
[----:B-1----:R-:W-:-:S04]  /*21e0*/  ISETP.NE.U32.AND P4, PT, RZ, c[0x0][0x180], PT ;  /* 0x00006000ff007a0c */ /* 0x002fc80003f85070 */
[----:B------:R-:W-:-:S13]  /*21f0*/  ISETP.NE.AND.EX P4, PT, RZ, c[0x0][0x184], PT, P4 ;  /* 0x00006100ff007a0c */ /* 0x000fda0003f85340 */
[----:B------:R-:W-:Y:S05]  /*2200*/  @P4 BRA `(.L_x_20847) ;  /* 0x0000002000004947 */ /* 0x000fea0003800000 */
[----:B------:R-:W-:Y:S05]  /*2210*/  @P0 BRA `(.L_x_20848) ;  /* 0x0000005000000947 */ /* 0x000fea0003800000 */
[----:B------:R-:W-:Y:S05]  /*2220*/  BRA `(.L_x_20849) ;  /* 0x0000005000007947 */ /* 0x000fea0003800000 */
.L_x_20847:
[----:B-----5:R-:W-:Y:S01]  /*2230*/  FADD.FTZ R68, R60, R68 ;  /* 0x000000443c447221 */ /* 0x020fe20000010000 */
[----:B------:R-:W-:Y:S05]  /*2240*/  BRA `(.L_x_20848) ;  /* 0x0000002000007947 */ /* 0x000fea0003800000 */
.L_x_20846:
[----:B-1---5:R-:W-:-:S04]  /*2250*/  FADD.FTZ R68, R52, R68 ;  /* 0x0000004434447221 */ /* 0x022fc80000010000 */
[----:B------:R-:W-:-:S04]  /*2260*/  @P2 FADD.FTZ R68, R60, R68 ;  /* 0x000000443c442221 */ /* 0x000fc80000010000 */
.L_x_20848:
[----:B-----5:R-:W-:-:S03]  /*2270*/  IMAD.MOV.U32 R64, RZ, RZ, R68 ;  /* 0x000000ffff407224 */ /* 0x020fc600078e0044 */
.L_x_20849:
[----:B------:R-:W-:Y:S05]  /*2280*/  @P3 BRA `(.L_x_20850) ;  /* 0x0000007000003947 */ /* 0x000fea0003800000 */
[----:B------:R-:W-:-:S04]  /*2290*/  ISETP.NE.U32.AND P4, PT, RZ, c[0x0][0x180], PT ;  /* 0x00006000ff007a0c */ /* 0x000fc80003f85070 */
[----:B------:R-:W-:-:S13]  /*22a0*/  ISETP.NE.AND.EX P4, PT, RZ, c[0x0][0x184], PT, P4 ;  /* 0x00006100ff007a0c */ /* 0x000fda0003f85340 */
[----:B------:R-:W-:Y:S05]  /*22b0*/  @P4 BRA `(.L_x_20851) ;  /* 0x0000002000004947 */ /* 0x000fea0003800000 */
[----:B------:R-:W-:Y:S05]  /*22c0*/  @P0 BRA `(.L_x_20852) ;  /* 0x0000005000000947 */ /* 0x000fea0003800000 */
[----:B------:R-:W-:Y:S05]  /*22d0*/  BRA `(.L_x_20853) ;  /* 0x0000005000007947 */ /* 0x000fea0003800000 */
.L_x_20851:
[----:B-----5:R-:W-:Y:S01]  /*22e0*/  FADD.FTZ R69, R61, R69 ;  /* 0x000000453d457221 */ /* 0x020fe20000010000 */
[----:B------:R-:W-:Y:S05]  /*22f0*/  BRA `(.L_x_20852) ;  /* 0x0000002000007947 */ /* 0x000fea0003800000 */
.L_x_20850:
[----:B-----5:R-:W-:-:S04]  /*2300*/  FADD.FTZ R69, R53, R69 ;  /* 0x0000004535457221 */ /* 0x020fc80000010000 */
[----:B------:R-:W-:-:S05]  /*2310*/  @P2 FADD.FTZ R69, R61, R69 ;  /* 0x000000453d452221 */ /* 0x000fca0000010000 */
.L_x_20852:
[----:B-----5:R-:W-:Y:S02]  /*2320*/  MOV R65, R69 ;  /* 0x0000004500417202 */ /* 0x020fe40000000f00 */
.L_x_20853:
[----:B------:R-:W-:Y:S05]  /*2330*/  @P3 BRA `(.L_x_20854) ;  /* 0x0000007000003947 */ /* 0x000fea0003800000 */
[----:B------:R-:W-:-:S04]  /*2340*/  ISETP.NE.U32.AND P4, PT, RZ, c[0x0][0x180], PT ;  /* 0x00006000ff007a0c */ /* 0x000fc80003f85070 */
[----:B------:R-:W-:-:S13]  /*2350*/  ISETP.NE.AND.EX P4, PT, RZ, c[0x0][0x184], PT, P4 ;  /* 0x00006100ff007a0c */ /* 0x000fda0003f85340 */
[----:B------:R-:W-:Y:S05]  /*2360*/  @P4 BRA `(.L_x_20855) ;  /* 0x0000002000004947 */ /* 0x000fea0003800000 */
[----:B------:R-:W-:Y:S05]  /*2370*/  @P0 BRA `(.L_x_20856) ;  /* 0x0000005000000947 */ /* 0x000fea0003800000 */
[----:B------:R-:W-:Y:S05]  /*2380*/  BRA `(.L_x_20857) ;  /* 0x0000005000007947 */ /* 0x000fea0003800000 */
.L_x_20855:
[----:B-----5:R-:W-:Y:S01]  /*2390*/  FADD.FTZ R70, R62, R70 ;  /* 0x000000463e467221 */ /* 0x020fe20000010000 */
[----:B------:R-:W-:Y:S05]  /*23a0*/  BRA `(.L_x_20856) ;  /* 0x0000002000007947 */ /* 0x000fea0003800000 */
.L_x_20854:
[----:B-----5:R-:W-:-:S04]  /*23b0*/  FADD.FTZ R70, R54, R70 ;  /* 0x0000004636467221 */ /* 0x020fc80000010000 */
[----:B------:R-:W-:-:S04]  /*23c0*/  @P2 FADD.FTZ R70, R62, R70 ;  /* 0x000000463e462221 */ /* 0x000fc80000010000 */
.L_x_20856:
[----:B-----5:R-:W-:-:S03]  /*23d0*/  IMAD.MOV.U32 R66, RZ, RZ, R70 ;  /* 0x000000ffff427224 */ /* 0x020fc600078e0046 */
.L_x_20857:
[----:B------:R-:W-:Y:S05]  /*23e0*/  @P3 BRA `(.L_x_20858) ;  /* 0x0000007000003947 */ /* 0x000fea0003800000 */
[----:B------:R-:W-:-:S04]  /*23f0*/  ISETP.NE.U32.AND P2, PT, RZ, c[0x0][0x180], PT ;  /* 0x00006000ff007a0c */ /* 0x000fc80003f45070 */
[----:B------:R-:W-:-:S13]  /*2400*/  ISETP.NE.AND.EX P2, PT, RZ, c[0x0][0x184], PT, P2 ;  /* 0x00006100ff007a0c */ /* 0x000fda0003f45320 */
[----:B------:R-:W-:Y:S05]  /*2410*/  @P2 BRA `(.L_x_20859) ;  /* 0x0000002000002947 */ /* 0x000fea0003800000 */
[----:B------:R-:W-:Y:S05]  /*2420*/  @P0 BRA `(.L_x_20860) ;  /* 0x0000005000000947 */ /* 0x000fea0003800000 */
[----:B------:R-:W-:Y:S05]  /*2430*/  BRA `(.L_x_20861) ;  /* 0x0000005000007947 */ /* 0x000fea0003800000 */
.L_x_20859:
[----:B-----5:R-:W-:Y:S01]  /*2440*/  FADD.FTZ R71, R63, R71 ;  /* 0x000000473f477221 */ /* 0x020fe20000010000 */
[----:B------:R-:W-:Y:S05]  /*2450*/  BRA `(.L_x_20860) ;  /* 0x0000002000007947 */ /* 0x000fea0003800000 */
.L_x_20858:
[----:B-----5:R-:W-:-:S04]  /*2460*/  FADD.FTZ R71, R55, R71 ;  /* 0x0000004737477221 */ /* 0x020fc80000010000 */
[----:B------:R-:W-:-:S05]  /*2470*/  @P2 FADD.FTZ R71, R63, R71 ;  /* 0x000000473f472221 */ /* 0x000fca0000010000 */
.L_x_20860:
[----:B-----5:R-:W-:Y:S02]  /*2480*/  MOV R67, R71 ;  /* 0x0000004700437202 */ /* 0x020fe40000000f00 */
.L_x_20861:
[----:B------:R-:W-:-:S04]  /*2490*/  @P0 LEA R96, P2, R101, c[0x0][0x188], 0x4 ;  /* 0x0000620065600a11 */ /* 0x000fc800078420ff */
[C---:B------:R-:W-:Y:S02]  /*24a0*/  @P0 LEA.HI.X R97, R101.reuse, c[0x0][0x18c], RZ, 0x4, P2 ;  /* 0x0000630065610a11 */ /* 0x040fe400010f24ff */
[----:B------:R-:W-:-:S03]  /*24b0*/  IADD3 R101, R101, 0x20, RZ ;  /* 0x0000002065657810 */ /* 0x000fc60007ffe0ff */
[----:B------:R0:W-:Y:S04]  /*24c0*/  @P0 STG.E.128 [R96.64], R64 ;  /* 0x0000004060000986 */ /* 0x0001e8000c101d04 */
.L_x_20845:
[----:B------:R-:W-:Y:S05]  /*24d0*/  BSYNC B0 ;  /* 0x0000000000007941 */ /* 0x000fea0003800000 */
.L_x_20844:
[----:B------:R-:W-:Y:S01]  /*24e0*/  ISETP.GE.U32.AND P2, PT, R0, 0x60, PT ;  /* 0x000000600000780c */ /* 0x000fe20003f46070 */
[----:B------:R-:W-:-:S12]  /*24f0*/  BSSY B0, `(.L_x_20862) ;  /* 0x0000041000007945 */ /* 0x000fd80003800000 */
[----:B------:R-:W-:Y:S05]  /*2500*/  @!P2 BRA `(.L_x_20863) ;  /* 0x000003f00000a947 */ /* 0x000fea0003800000 */
[----:B------:R-:W-:-:S04]  /*2510*/  ISETP.NE.U32.AND P3, PT, RZ, c[0x0][0x178], PT ;  /* 0x00005e00ff007a0c */ /* 0x000fc80003f65070 */
[----:B------:R-:W-:-:S13]  /*2520*/  ISETP.NE.AND.EX P3, PT, RZ, c[0x0][0x17c], PT, P3 ;  /* 0x00005f00ff007a0c */ /* 0x000fda0003f65330 */
[----:B------:R-:W-:-:S04]  /*2530*/  @P3 LEA R98, P2, R101, c[0x0][0x178], 0x4 ;  /* 0x00005e0065623a11 */ /* 0x000fc800078420ff */
[C---:B------:R-:W-:Y:S02]  /*2540*/  @P3 LEA.HI.X R99, R101.reuse, c[0x0][0x17c], RZ, 0x4, P2 ;  /* 0x00005f0065633a11 */ /* 0x040fe400010f24ff */
[----:B------:R-:W-:Y:S01]  /*2550*/  ISETP.NE.U32.AND P2, PT, RZ, c[0x0][0x180], PT ;  /* 0x00006000ff007a0c */ /* 0x000fe20003f45070 */
[----:B------:R-:W-:Y:S02]  /*2560*/  IMAD.MOV.U32 R72, RZ, RZ, 0x10 ;  /* 0x00000010ff487424 */ /* 0x000fe400078e00ff */
[----:B-----5:R1:W5:Y:S01]  /*2570*/  @P3 LDG.E.128 R52, [R98.64] ;  /* 0x0000000462343981 */ /* 0x020362000c1e1d00 */
[----:B------:R-:W-:Y:S01]  /*2580*/  ISETP.NE.AND.EX P2, PT, RZ, c[0x0][0x184], PT, P2 ;  /* 0x00006100ff007a0c */ /* 0x000fe20003f45320 */
[----:B------:R-:W-:-:S06]  /*2590*/  IMAD.WIDE.U32 R72, R101, R72, c[0x0][0x170] ;  /* 0x00005c0065487625 */ /* 0x000fcc00078e0048 */
[----:B------:R-:W5:Y:S06]  /*25a0*/  LDG.E.128 R72, [R72.64] ;  /* 0x0000000448487981 */ /* 0x000f6c000c1e1d00 */
[----:B0-----:R-:W-:-:S04]  /*25b0*/  @P2 LEA R96, P4, R101, c[0x0][0x180], 0x4 ;  /* 0x0000600065602a11 */ /* 0x001fc800078820ff */
        /* <DEDUP_REMOVED lines=10> */
.L_x_20865:
[----:B-----5:R-:W-:Y:S01]  /*2660*/  FADD.FTZ R72, R60, R72 ;  /* 0x000000483c487221 */ /* 0x020fe20000010000 */
[----:B------:R-:W-:Y:S05]  /*2670*/  BRA `(.L_x_20866) ;  /* 0x0000002000007947 */ /* 0x000fea0003800000 */
.L_x_20864:
[----:B-1---5:R-:W-:-:S04]  /*2680*/  FADD.FTZ R72, R52, R72 ;  /* 0x0000004834487221 */ /* 0x022fc80000010000 */
[----:B------:R-:W-:-:S05]  /*2690*/  @P2 FADD.FTZ R72, R60, R72 ;  /* 0x000000483c482221 */ /* 0x000fca0000010000 */
.L_x_20866:
[----:B-----5:R-:W-:Y:S02]  /*26a0*/  MOV R64, R72 ;  /* 0x0000004800407202 */ /* 0x020fe40000000f00 */
.L_x_20867:
[----:B------:R-:W-:Y:S05]  /*26b0*/  @P3 BRA `(.L_x_20868) ;  /* 0x0000007000003947 */ /* 0x000fea0003800000 */
[----:B------:R-:W-:-:S04]  /*26c0*/  ISETP.NE.U32.AND P4, PT, RZ, c[0x0][0x180], PT ;  /* 0x00006000ff007a0c */ /* 0x000fc80003f85070 */
[----:B------:R-:W-:-:S13]  /*26d0*/  ISETP.NE.AND.EX P4, PT, RZ, c[0x0][0x184], PT, P4 ;  /* 0x00006100ff007a0c */ /* 0x000fda0003f85340 */
[----:B------:R-:W-:Y:S05]  /*26e0*/  @P4 BRA `(.L_x_20869) ;  /* 0x0000002000004947 */ /* 0x000fea0003800000 */
[----:B------:R-:W-:Y:S05]  /*26f0*/  @P0 BRA `(.L_x_20870) ;  /* 0x0000005000000947 */ /* 0x000fea0003800000 */
[----:B------:R-:W-:Y:S05]  /*2700*/  BRA `(.L_x_20871) ;  /* 0x0000005000007947 */ /* 0x000fea0003800000 */
.L_x_20869:
[----:B-----5:R-:W-:Y:S01]  /*2710*/  FADD.FTZ R73, R61, R73 ;  /* 0x000000493d497221 */ /* 0x020fe20000010000 */
[----:B------:R-:W-:Y:S05]  /*2720*/  BRA `(.L_x_20870) ;  /* 0x0000002000007947 */ /* 0x000fea0003800000 */
.L_x_20868:
[----:B-----5:R-:W-:-:S04]  /*2730*/  FADD.FTZ R73, R53, R73 ;  /* 0x0000004935497221 */ /* 0x020fc80000010000 */
[----:B------:R-:W-:-:S04]  /*2740*/  @P2 FADD.FTZ R73, R61, R73 ;  /* 0x000000493d492221 */ /* 0x000fc80000010000 */
.L_x_20870:
[----:B-----5:R-:W-:-:S03]  /*2750*/  IMAD.MOV.U32 R65, RZ, RZ, R73 ;  /* 0x000000ffff417224 */ /* 0x020fc600078e0049 */
.L_x_20871:
[----:B------:R-:W-:Y:S05]  /*2760*/  @P3 BRA `(.L_x_20872) ;  /* 0x0000007000003947 */ /* 0x000fea0003800000 */
[----:B------:R-:W-:-:S04]  /*2770*/  ISETP.NE.U32.AND P4, PT, RZ, c[0x0][0x180], PT ;  /* 0x00006000ff007a0c */ /* 0x000fc80003f85070 */
[----:B------:R-:W-:-:S13]  /*2780*/  ISETP.NE.AND.EX P4, PT, RZ, c[0x0][0x184], PT, P4 ;  /* 0x00006100ff007a0c */ /* 0x000fda0003f85340 */
[----:B------:R-:W-:Y:S05]  /*2790*/  @P4 BRA `(.L_x_20873) ;  /* 0x0000002000004947 */ /* 0x000fea0003800000 */
[----:B------:R-:W-:Y:S05]  /*27a0*/  @P0 BRA `(.L_x_20874) ;  /* 0x0000005000000947 */ /* 0x000fea0003800000 */
[----:B------:R-:W-:Y:S05]  /*27b0*/  BRA `(.L_x_20875) ;  /* 0x0000005000007947 */ /* 0x000fea0003800000 */
.L_x_20873:
[----:B-----5:R-:W-:Y:S01]  /*27c0*/  FADD.FTZ R74, R62, R74 ;  /* 0x0000004a3e4a7221 */ /* 0x020fe20000010000 */
[----:B------:R-:W-:Y:S05]  /*27d0*/  BRA `(.L_x_20874) ;  /* 0x0000002000007947 */ /* 0x000fea0003800000 */
.L_x_20872:
[----:B-----5:R-:W-:-:S04]  /*27e0*/  FADD.FTZ R74, R54, R74 ;  /* 0x0000004a364a7221 */ /* 0x020fc80000010000 */
[----:B------:R-:W-:-:S05]  /*27f0*/  @P2 FADD.FTZ R74, R62, R74 ;  /* 0x0000004a3e4a2221 */ /* 0x000fca0000010000 */
.L_x_20874:
[----:B-----5:R-:W-:Y:S02]  /*2800*/  MOV R66, R74 ;  /* 0x0000004a00427202 */ /* 0x020fe40000000f00 */
.L_x_20875:
[----:B------:R-:W-:Y:S05]  /*2810*/  @P3 BRA `(.L_x_20876) ;  /* 0x0000007000003947 */ /* 0x000fea0003800000 */
[----:B------:R-:W-:-:S04]  /*2820*/  ISETP.NE.U32.AND P2, PT, RZ, c[0x0][0x180], PT ;  /* 0x00006000ff007a0c */ /* 0x000fc80003f45070 */
[----:B------:R-:W-:-:S13]  /*2830*/  ISETP.NE.AND.EX P2, PT, RZ, c[0x0][0x184], PT, P2 ;  /* 0x00006100ff007a0c */ /* 0x000fda0003f45320 */
[----:B------:R-:W-:Y:S05]  /*2840*/  @P2 BRA `(.L_x_20877) ;  /* 0x0000002000002947 */ /* 0x000fea0003800000 */
[----:B------:R-:W-:Y:S05]  /*2850*/  @P0 BRA `(.L_x_20878) ;  /* 0x0000005000000947 */ /* 0x000fea0003800000 */
[----:B------:R-:W-:Y:S05]  /*2860*/  BRA `(.L_x_20879) ;  /* 0x0000005000007947 */ /* 0x000fea0003800000 */
.L_x_20877:
[----:B-----5:R-:W-:Y:S01]  /*2870*/  FADD.FTZ R75, R63, R75 ;  /* 0x0000004b3f4b7221 */ /* 0x020fe20000010000 */
[----:B------:R-:W-:Y:S05]  /*2880*/  BRA `(.L_x_20878) ;  /* 0x0000002000007947 */ /* 0x000fea0003800000 */
.L_x_20876:
[----:B-----5:R-:W-:-:S04]  /*2890*/  FADD.FTZ R75, R55, R75 ;  /* 0x0000004b374b7221 */ /* 0x020fc80000010000 */
[----:B------:R-:W-:-:S04]  /*28a0*/  @P2 FADD.FTZ R75, R63, R75 ;  /* 0x0000004b3f4b2221 */ /* 0x000fc80000010000 */
.L_x_20878:
[----:B-----5:R-:W-:-:S03]  /*28b0*/  IMAD.MOV.U32 R67, RZ, RZ, R75 ;  /* 0x000000ffff437224 */ /* 0x020fc600078e004b */
.L_x_20879:
[----:B------:R-:W-:-:S04]  /*28c0*/  @P0 LEA R96, P2, R101, c[0x0][0x188], 0x4 ;  /* 0x0000620065600a11 */ /* 0x000fc800078420ff */
[C---:B------:R-:W-:Y:S02]  /*28d0*/  @P0 LEA.HI.X R97, R101.reuse, c[0x0][0x18c], RZ, 0x4, P2 ;  /* 0x0000630065610a11 */ /* 0x040fe400010f24ff */
[----:B------:R-:W-:-:S03]  /*28e0*/  IADD3 R101, R101, 0x20, RZ ;  /* 0x0000002065657810 */ /* 0x000fc60007ffe0ff */
[----:B------:R0:W-:Y:S04]  /*28f0*/  @P0 STG.E.128 [R96.64], R64 ;  /* 0x0000004060000986 */ /* 0x0001e8000c101d04 */
.L_x_20863:
[----:B------:R-:W-:Y:S05]  /*2900*/  BSYNC B0 ;  /* 0x0000000000007941 */ /* 0x000fea0003800000 */
.L_x_20862:
        /* <DEDUP_REMOVED lines=24> */
.L_x_20883:
[----:B-----5:R-:W-:Y:S01]  /*2a90*/  FADD.FTZ R76, R60, R76 ;  /* 0x0000004c3c4c7221 */ /* 0x020fe20000010000 */
[----:B------:R-:W-:Y:S05]  /*2aa0*/  BRA `(.L_x_20884) ;  /* 0x0000002000007947 */ /* 0x000fea0003800000 */
.L_x_20882:
[----:B-1---5:R-:W-:-:S04]  /*2ab0*/  FADD.FTZ R76, R52, R76 ;  /* 0x0000004c344c7221 */ /* 0x022fc80000010000 */
[----:B------:R-:W-:-:S04]  /*2ac0*/  @P2 FADD.FTZ R76, R60, R76 ;  /* 0x0000004c3c4c2221 */ /* 0x000fc80000010000 */
.L_x_20884:
[----:B-----5:R-:W-:-:S03]  /*2ad0*/  IMAD.MOV.U32 R64, RZ, RZ, R76 ;  /* 0x000000ffff407224 */ /* 0x020fc600078e004c */
.L_x_20885:
[----:B------:R-:W-:Y:S05]  /*2ae0*/  @P3 BRA `(.L_x_20886) ;  /* 0x0000007000003947 */ /* 0x000fea0003800000 */
[----:B------:R-:W-:-:S04]  /*2af0*/  ISETP.NE.U32.AND P4, PT, RZ, c[0x0][0x180], PT ;  /* 0x00006000ff007a0c */ /* 0x000fc80003f85070 */
[----:B------:R-:W-:-:S13]  /*2b00*/  ISETP.NE.AND.EX P4, PT, RZ, c[0x0][0x184], PT, P4 ;  /* 0x00006100ff007a0c */ /* 0x000fda0003f85340 */
[----:B------:R-:W-:Y:S05]  /*2b10*/  @P4 BRA `(.L_x_20887) ;  /* 0x0000002000004947 */ /* 0x000fea0003800000 */
[----:B------:R-:W-:Y:S05]  /*2b20*/  @P0 BRA `(.L_x_20888) ;  /* 0x0000005000000947 */ /* 0x000fea0003800000 */
[----:B------:R-:W-:Y:S05]  /*2b30*/  BRA `(.L_x_20889) ;  /* 0x0000005000007947 */ /* 0x000fea0003800000 */
.L_x_20887:
[----:B-----5:R-:W-:Y:S01]  /*2b40*/  FADD.FTZ R77, R61, R77 ;  /* 0x0000004d3d4d7221 */ /* 0x020fe20000010000 */
[----:B------:R-:W-:Y:S05]  /*2b50*/  BRA `(.L_x_20888) ;  /* 0x0000002000007947 */ /* 0x000fea0003800000 */
.L_x_20886:
[----:B-----5:R-:W-:-:S04]  /*2b60*/  FADD.FTZ R77, R53, R77 ;  /* 0x0000004d354d7221 */ /* 0x020fc80000010000 */
[----:B------:R-:W-:-:S05]  /*2b70*/  @P2 FADD.FTZ R77, R61, R77 ;  /* 0x0000004d3d4d2221 */ /* 0x000fca0000010000 */
.L_x_20888:
[----:B-----5:R-:W-:Y:S02]  /*2b80*/  MOV R65, R77 ;  /* 0x0000004d00417202 */ /* 0x020fe40000000f00 */
.L_x_20889:
[----:B------:R-:W-:Y:S05]  /*2b90*/  @P3 BRA `(.L_x_20890) ;  /* 0x0000007000003947 */ /* 0x000fea0003800000 */
[----:B------:R-:W-:-:S04]  /*2ba0*/  ISETP.NE.U32.AND P4, PT, RZ, c[0x0][0x180], PT ;  /* 0x00006000ff007a0c */ /* 0x000fc80003f85070 */
[----:B------:R-:W-:-:S13]  /*2bb0*/  ISETP.NE.AND.EX P4, PT, RZ, c[0x0][0x184], PT, P4 ;  /* 0x00006100ff007a0c */ /* 0x000fda0003f85340 */
[----:B------:R-:W-:Y:S05]  /*2bc0*/  @P4 BRA `(.L_x_20891) ;  /* 0x0000002000004947 */ /* 0x000fea0003800000 */
[----:B------:R-:W-:Y:S05]  /*2bd0*/  @P0 BRA `(.L_x_20892) ;  /* 0x0000005000000947 */ /* 0x000fea0003800000 */
[----:B------:R-:W-:Y:S05]  /*2be0*/  BRA `(.L_x_20893) ;  /* 0x0000005000007947 */ /* 0x000fea0003800000 */
.L_x_20891:
[----:B-----5:R-:W-:Y:S01]  /*2bf0*/  FADD.FTZ R78, R62, R78 ;  /* 0x0000004e3e4e7221 */ /* 0x020fe20000010000 */
[----:B------:R-:W-:Y:S05]  /*2c00*/  BRA `(.L_x_20892) ;  /* 0x0000002000007947 */ /* 0x000fea0003800000 */
.L_x_20890:
[----:B-----5:R-:W-:-:S04]  /*2c10*/  FADD.FTZ R78, R54, R78 ;  /* 0x0000004e364e7221 */ /* 0x020fc80000010000 */
[----:B------:R-:W-:-:S04]  /*2c20*/  @P2 FADD.FTZ R78, R62, R78 ;  /* 0x0000004e3e4e2221 */ /* 0x000fc80000010000 */
.L_x_20892:
[----:B-----5:R-:W-:-:S03]  /*2c30*/  IMAD.MOV.U32 R66, RZ, RZ, R78 ;  /* 0x000000ffff427224 */ /* 0x020fc600078e004e */
.L_x_20893:
[----:B------:R-:W-:Y:S05]  /*2c40*/  @P3 BRA `(.L_x_20894) ;  /* 0x0000007000003947 */ /* 0x000fea0003800000 */
[----:B------:R-:W-:-:S04]  /*2c50*/  ISETP.NE.U32.AND P2, PT, RZ, c[0x0][0x180], PT ;  /* 0x00006000ff007a0c */ /* 0x000fc80003f45070 */
[----:B------:R-:W-:-:S13]  /*2c60*/  ISETP.NE.AND.EX P2, PT, RZ, c[0x0][0x184], PT, P2 ;  /* 0x00006100ff007a0c */ /* 0x000fda0003f45320 */
[----:B------:R-:W-:Y:S05]  /*2c70*/  @P2 BRA `(.L_x_20895) ;  /* 0x0000002000002947 */ /* 0x000fea0003800000 */
[----:B------:R-:W-:Y:S05]  /*2c80*/  @P0 BRA `(.L_x_20896) ;  /* 0x0000005000000947 */ /* 0x000fea0003800000 */
[----:B------:R-:W-:Y:S05]  /*2c90*/  BRA `(.L_x_20897) ;  /* 0x0000005000007947 */ /* 0x000fea0003800000 */
.L_x_20895:
[----:B-----5:R-:W-:Y:S01]  /*2ca0*/  FADD.FTZ R79, R63, R79 ;  /* 0x0000004f3f4f7221 */ /* 0x020fe20000010000 */
[----:B------:R-:W-:Y:S05]  /*2cb0*/  BRA `(.L_x_20896) ;  /* 0x0000002000007947 */ /* 0x000fea0003800000 */
.L_x_20894:
[----:B-----5:R-:W-:-:S04]  /*2cc0*/  FADD.FTZ R79, R55, R79 ;  /* 0x0000004f374f7221 */ /* 0x020fc80000010000 */
[----:B------:R-:W-:-:S05]  /*2cd0*/  @P2 FADD.FTZ R79, R63, R79 ;  /* 0x0000004f3f4f2221 */ /* 0x000fca0000010000 */
.L_x_20896:
[----:B-----5:R-:W-:Y:S02]  /*2ce0*/  MOV R67, R79 ;  /* 0x0000004f00437202 */ /* 0x020fe40000000f00 */
.L_x_20897:
[----:B------:R-:W-:-:S04]  /*2cf0*/  @P0 LEA R96, P2, R101, c[0x0][0x188], 0x4 ;  /* 0x0000620065600a11 */ /* 0x000fc800078420ff */
[C---:B------:R-:W-:Y:S02]  /*2d00*/  @P0 LEA.HI.X R97, R101.reuse, c[0x0][0x18c], RZ, 0x4, P2 ;  /* 0x0000630065610a11 */ /* 0x040fe400010f24ff */
[----:B------:R-:W-:-:S03]  /*2d10*/  IADD3 R101, R101, 0x20, RZ ;  /* 0x0000002065657810 */ /* 0x000fc60007ffe0ff */
[----:B------:R0:W-:Y:S04]  /*2d20*/  @P0 STG.E.128 [R96.64], R64 ;  /* 0x0000004060000986 */ /* 0x0001e8000c101d04 */
.L_x_20881:
[----:B------:R-:W-:Y:S05]  /*2d30*/  BSYNC B0 ;  /* 0x0000000000007941 */ /* 0x000fea0003800000 */
.L_x_20880:
        /* <DEDUP_REMOVED lines=24> */
.L_x_20901:
[----:B-----5:R-:W-:Y:S01]  /*2ec0*/  FADD.FTZ R80, R60, R80 ;  /* 0x000000503c507221 */ /* 0x020fe20000010000 */
[----:B------:R-:W-:Y:S05]  /*2ed0*/  BRA `(.L_x_20902) ;  /* 0x0000002000007947 */ /* 0x000fea0003800000 */
.L_x_20900:
[----:B-1---5:R-:W-:-:S04]  /*2ee0*/  FADD.FTZ R80, R52, R80 ;  /* 0x0000005034507221 */ /* 0x022fc80000010000 */
[----:B------:R-:W-:-:S05]  /*2ef0*/  @P2 FADD.FTZ R80, R60, R80 ;  /* 0x000000503c502221 */ /* 0x000fca0000010000 */
.L_x_20902:
[----:B-----5:R-:W-:Y:S02]  /*2f00*/  MOV R64, R80 ;  /* 0x0000005000407202 */ /* 0x020fe40000000f00 */
.L_x_20903:
[----:B------:R-:W-:Y:S05]  /*2f10*/  @P3 BRA `(.L_x_20904) ;  /* 0x0000007000003947 */ /* 0x000fea0003800000 */
[----:B------:R-:W-:-:S04]  /*2f20*/  ISETP.NE.U32.AND P4, PT, RZ, c[0x0][0x180], PT ;  /* 0x00006000ff007a0c */ /* 0x000fc80003f85070 */
[----:B------:R-:W-:-:S13]  /*2f30*/  ISETP.NE.AND.EX P4, PT, RZ, c[0x0][0x184], PT, P4 ;  /* 0x00006100ff007a0c */ /* 0x000fda0003f85340 */
[----:B------:R-:W-:Y:S05]  /*2f40*/  @P4 BRA `(.L_x_20905) ;  /* 0x0000002000004947 */ /* 0x000fea0003800000 */
[----:B------:R-:W-:Y:S05]  /*2f50*/  @P0 BRA `(.L_x_20906) ;  /* 0x0000005000000947 */ /* 0x000fea0003800000 */
[----:B------:R-:W-:Y:S05]  /*2f60*/  BRA `(.L_x_20907) ;  /* 0x0000005000007947 */ /* 0x000fea0003800000 */
.L_x_20905:
[----:B-----5:R-:W-:Y:S01]  /*2f70*/  FADD.FTZ R81, R61, R81 ;  /* 0x000000513d517221 */ /* 0x020fe20000010000 */
[----:B------:R-:W-:Y:S05]  /*2f80*/  BRA `(.L_x_20906) ;  /* 0x0000002000007947 */ /* 0x000fea0003800000 */
.L_x_20904:
[----:B-----5:R-:W-:-:S04]  /*2f90*/  FADD.FTZ R81, R53, R81 ;  /* 0x0000005135517221 */ /* 0x020fc80000010000 */
[----:B------:R-:W-:-:S05]  /*2fa0*/  @P2 FADD.FTZ R81, R61, R81 ;  /* 0x000000513d512221 */ /* 0x000fca0000010000 */
.L_x_20906:
[----:B-----5:R-:W-:Y:S02]  /*2fb0*/  MOV R65, R81 ;  /* 0x0000005100417202 */ /* 0x020fe40000000f00 */
.L_x_20907:
[----:B------:R-:W-:Y:S05]  /*2fc0*/  @P3 BRA `(.L_x_20908) ;  /* 0x0000007000003947 */ /* 0x000fea0003800000 */
[----:B------:R-:W-:-:S04]  /*2fd0*/  ISETP.NE.U32.AND P4, PT, RZ, c[0x0][0x180], PT ;  /* 0x00006000ff007a0c */ /* 0x000fc80003f85070 */
[----:B------:R-:W-:-:S13]  /*2fe0*/  ISETP.NE.AND.EX P4, PT, RZ, c[0x0][0x184], PT, P4 ;  /* 0x00006100ff007a0c */ /* 0x000fda0003f85340 */
[----:B------:R-:W-:Y:S05]  /*2ff0*/  @P4 BRA `(.L_x_20909) ;  /* 0x0000002000004947 */ /* 0x000fea0003800000 */
[----:B------:R-:W-:Y:S05]  /*3000*/  @P0 BRA `(.L_x_20910) ;  /* 0x0000005000000947 */ /* 0x000fea0003800000 */
[----:B------:R-:W-:Y:S05]  /*3010*/  BRA `(.L_x_20911) ;  /* 0x0000005000007947 */ /* 0x000fea0003800000 */
.L_x_20909:
[----:B-----5:R-:W-:Y:S01]  /*3020*/  FADD.FTZ R82, R62, R82 ;  /* 0x000000523e527221 */ /* 0x020fe20000010000 */
[----:B------:R-:W-:Y:S05]  /*3030*/  BRA `(.L_x_20910) ;  /* 0x0000002000007947 */ /* 0x000fea0003800000 */
.L_x_20908:
[----:B-----5:R-:W-:-:S04]  /*3040*/  FADD.FTZ R82, R54, R82 ;  /* 0x0000005236527221 */ /* 0x020fc80000010000 */
[----:B------:R-:W-:-:S04]  /*3050*/  @P2 FADD.FTZ R82, R62, R82 ;  /* 0x000000523e522221 */ /* 0x000fc80000010000 */
.L_x_20910:
[----:B-----5:R-:W-:-:S03]  /*3060*/  IMAD.MOV.U32 R66, RZ, RZ, R82 ;  /* 0x000000ffff427224 */ /* 0x020fc600078e0052 */
.L_x_20911:
[----:B------:R-:W-:Y:S05]  /*3070*/  @P3 BRA `(.L_x_20912) ;  /* 0x0000007000003947 */ /* 0x000fea0003800000 */
[----:B------:R-:W-:-:S04]  /*3080*/  ISETP.NE.U32.AND P2, PT, RZ, c[0x0][0x180], PT ;  /* 0x00006000ff007a0c */ /* 0x000fc80003f45070 */
[----:B------:R-:W-:-:S13]  /*3090*/  ISETP.NE.AND.EX P2, PT, RZ, c[0x0][0x184], PT, P2 ;  /* 0x00006100ff007a0c */ /* 0x000fda0003f45320 */
[----:B------:R-:W-:Y:S05]  /*30a0*/  @P2 BRA `(.L_x_20913) ;  /* 0x0000002000002947 */ /* 0x000fea0003800000 */
[----:B------:R-:W-:Y:S05]  /*30b0*/  @P0 BRA `(.L_x_20914) ;  /* 0x0000005000000947 */ /* 0x000fea0003800000 */
[----:B------:R-:W-:Y:S05]  /*30c0*/  BRA `(.L_x_20915) ;  /* 0x0000005000007947 */ /* 0x000fea0003800000 */
.L_x_20913:
[----:B-----5:R-:W-:Y:S01]  /*30d0*/  FADD.FTZ R83, R63, R83 ;  /* 0x000000533f537221 */ /* 0x020fe20000010000 */
[----:B------:R-:W-:Y:S05]  /*30e0*/  BRA `(.L_x_20914) ;  /* 0x0000002000007947 */ /* 0x000fea0003800000 */
.L_x_20912:
[----:B-----5:R-:W-:-:S04]  /*30f0*/  FADD.FTZ R83, R55, R83 ;  /* 0x0000005337537221 */ /* 0x020fc80000010000 */
[----:B------:R-:W-:-:S05]  /*3100*/  @P2 FADD.FTZ R83, R63, R83 ;  /* 0x000000533f532221 */ /* 0x000fca0000010000 */
.L_x_20914:
[----:B-----5:R-:W-:Y:S02]  /*3110*/  MOV R67, R83 ;  /* 0x0000005300437202 */ /* 0x020fe40000000f00 */
.L_x_20915:
[----:B------:R-:W-:-:S04]  /*3120*/  @P0 LEA R96, P2, R101, c[0x0][0x188], 0x4 ;  /* 0x0000620065600a11 */ /* 0x000fc800078420ff */
[C---:B------:R-:W-:Y:S02]  /*3130*/  @P0 LEA.HI.X R97, R101.reuse, c[0x0][0x18c], RZ, 0x4, P2 ;  /* 0x0000630065610a11 */ /* 0x040fe400010f24ff */
[----:B------:R-:W-:-:S03]  /*3140*/  IADD3 R101, R101, 0x20, RZ ;  /* 0x0000002065657810 */ /* 0x000fc60007ffe0ff */
[----:B------:R0:W-:Y:S04]  /*3150*/  @P0 STG.E.128 [R96.64], R64 ;  /* 0x0000004060000986 */ /* 0x0001e8000c101d04 */
.L_x_20899:
[----:B------:R-:W-:Y:S05]  /*3160*/  BSYNC B0 ;  /* 0x0000000000007941 */ /* 0x000fea0003800000 */
.L_x_20898:
        /* <DEDUP_REMOVED lines=24> */
.L_x_20919:
[----:B-----5:R-:W-:Y:S01]  /*32f0*/  FADD.FTZ R84, R60, R84 ;  /* 0x000000543c547221 */ /* 0x020fe20000010000 */
[----:B------:R-:W-:Y:S05]  /*3300*/  BRA `(.L_x_20920) ;  /* 0x0000002000007947 */ /* 0x000fea0003800000 */
.L_x_20918:
[----:B-1---5:R-:W-:-:S04]  /*3310*/  FADD.FTZ R84, R52, R84 ;  /* 0x0000005434547221 */ /* 0x022fc80000010000 */
[----:B------:R-:W-:-:S04]  /*3320*/  @P2 FADD.FTZ R84, R60, R84 ;  /* 0x000000543c542221 */ /* 0x000fc80000010000 */
.L_x_20920:
[----:B-----5:R-:W-:-:S03]  /*3330*/  IMAD.MOV.U32 R64, RZ, RZ, R84 ;  /* 0x000000ffff407224 */ /* 0x020fc600078e0054 */
.L_x_20921:
[----:B------:R-:W-:Y:S05]  /*3340*/  @P3 BRA `(.L_x_20922) ;  /* 0x0000007000003947 */ /* 0x000fea0003800000 */
[----:B------:R-:W-:-:S04]  /*3350*/  ISETP.NE.U32.AND P4, PT, RZ, c[0x0][0x180], PT ;  /* 0x00006000ff007a0c */ /* 0x000fc80003f85070 */
[----:B------:R-:W-:-:S13]  /*3360*/  ISETP.NE.AND.EX P4, PT, RZ, c[0x0][0x184], PT, P4 ;  /* 0x00006100ff007a0c */ /* 0x000fda0003f85340 */
[----:B------:R-:W-:Y:S05]  /*3370*/  @P4 BRA `(.L_x_20923) ;  /* 0x0000002000004947 */ /* 0x000fea0003800000 */
[----:B------:R-:W-:Y:S05]  /*3380*/  @P0 BRA `(.L_x_20924) ;  /* 0x0000005000000947 */ /* 0x000fea0003800000 */
[----:B------:R-:W-:Y:S05]  /*3390*/  BRA `(.L_x_20925) ;  /* 0x0000005000007947 */ /* 0x000fea0003800000 */
.L_x_20923:
[----:B-----5:R-:W-:Y:S01]  /*33a0*/  FADD.FTZ R85, R61, R85 ;  /* 0x000000553d557221 */ /* 0x020fe20000010000 */
[----:B------:R-:W-:Y:S05]  /*33b0*/  BRA `(.L_x_20924) ;  /* 0x0000002000007947 */ /* 0x000fea0003800000 */
.L_x_20922:
[----:B-----5:R-:W-:-:S04]  /*33c0*/  FADD.FTZ R85, R53, R85 ;  /* 0x0000005535557221 */ /* 0x020fc80000010000 */
[----:B------:R-:W-:-:S05]  /*33d0*/  @P2 FADD.FTZ R85, R61, R85 ;  /* 0x000000553d552221 */ /* 0x000fca0000010000 */
.L_x_20924:
[----:B-----5:R-:W-:Y:S02]  /*33e0*/  MOV R65, R85 ;  /* 0x0000005500417202 */ /* 0x020fe40000000f00 */
.L_x_20925:
[----:B------:R-:W-:Y:S05]  /*33f0*/  @P3 BRA `(.L_x_20926) ;  /* 0x0000007000003947 */ /* 0x000fea0003800000 */
[----:B------:R-:W-:-:S04]  /*3400*/  ISETP.NE.U32.AND P4, PT, RZ, c[0x0][0x180], PT ;  /* 0x00006000ff007a0c */ /* 0x000fc80003f85070 */
[----:B------:R-:W-:-:S13]  /*3410*/  ISETP.NE.AND.EX P4, PT, RZ, c[0x0][0x184], PT, P4 ;  /* 0x00006100ff007a0c */ /* 0x000fda0003f85340 */
[----:B------:R-:W-:Y:S05]  /*3420*/  @P4 BRA `(.L_x_20927) ;  /* 0x0000002000004947 */ /* 0x000fea0003800000 */
[----:B------:R-:W-:Y:S05]  /*3430*/  @P0 BRA `(.L_x_20928) ;  /* 0x0000005000000947 */ /* 0x000fea0003800000 */
[----:B------:R-:W-:Y:S05]  /*3440*/  BRA `(.L_x_20929) ;  /* 0x0000005000007947 */ /* 0x000fea0003800000 */
.L_x_20927:
[----:B-----5:R-:W-:Y:S01]  /*3450*/  FADD.FTZ R86, R62, R86 ;  /* 0x000000563e567221 */ /* 0x020fe20000010000 */
[----:B------:R-:W-:Y:S05]  /*3460*/  BRA `(.L_x_20928) ;  /* 0x0000002000007947 */ /* 0x000fea0003800000 */
.L_x_20926:
[----:B-----5:R-:W-:-:S04]  /*3470*/  FADD.FTZ R86, R54, R86 ;  /* 0x0000005636567221 */ /* 0x020fc80000010000 */
[----:B------:R-:W-:-:S05]  /*3480*/  @P2 FADD.FTZ R86, R62, R86 ;  /* 0x000000563e562221 */ /* 0x000fca0000010000 */
.L_x_20928:
[----:B-----5:R-:W-:Y:S02]  /*3490*/  MOV R66, R86 ;  /* 0x0000005600427202 */ /* 0x020fe40000000f00 */
.L_x_20929:
[----:B------:R-:W-:Y:S05]  /*34a0*/  @P3 BRA `(.L_x_20930) ;  /* 0x0000007000003947 */ /* 0x000fea0003800000 */
[----:B------:R-:W-:-:S04]  /*34b0*/  ISETP.NE.U32.AND P2, PT, RZ, c[0x0][0x180], PT ;  /* 0x00006000ff007a0c */ /* 0x000fc80003f45070 */
[----:B------:R-:W-:-:S13]  /*34c0*/  ISETP.NE.AND.EX P2, PT, RZ, c[0x0][0x184], PT, P2 ;  /* 0x00006100ff007a0c */ /* 0x000fda0003f45320 */
[----:B------:R-:W-:Y:S05]  /*34d0*/  @P2 BRA `(.L_x_20931) ;  /* 0x0000002000002947 */ /* 0x000fea0003800000 */
[----:B------:R-:W-:Y:S05]  /*34e0*/  @P0 BRA `(.L_x_20932) ;  /* 0x0000005000000947 */ /* 0x000fea0003800000 */
[----:B------:R-:W-:Y:S05]  /*34f0*/  BRA `(.L_x_20933) ;  /* 0x0000005000007947 */ /* 0x000fea0003800000 */
.L_x_20931:
[----:B-----5:R-:W-:Y:S01]  /*3500*/  FADD.FTZ R87, R63, R87 ;  /* 0x000000573f577221 */ /* 0x020fe20000010000 */
[----:B------:R-:W-:Y:S05]  /*3510*/  BRA `(.L_x_20932) ;  /* 0x0000002000007947 */ /* 0x000fea0003800000 */
.L_x_20930:
[----:B-----5:R-:W-:-:S04]  /*3520*/  FADD.FTZ R87, R55, R87 ;  /* 0x0000005737577221 */ /* 0x020fc80000010000 */
[----:B------:R-:W-:-:S04]  /*3530*/  @P2 FADD.FTZ R87, R63, R87 ;  /* 0x000000573f572221 */ /* 0x000fc80000010000 */
.L_x_20932:
[----:B-----5:R-:W-:-:S03]  /*3540*/  IMAD.MOV.U32 R67, RZ, RZ, R87 ;  /* 0x000000ffff437224 */ /* 0x020fc600078e0057 */
.L_x_20933:
[----:B------:R-:W-:-:S04]  /*3550*/  @P0 LEA R96, P2, R101, c[0x0][0x188], 0x4 ;  /* 0x0000620065600a11 */ /* 0x000fc800078420ff */
[C---:B------:R-:W-:Y:S02]  /*3560*/  @P0 LEA.HI.X R97, R101.reuse, c[0x0][0x18c], RZ, 0x4, P2 ;  /* 0x0000630065610a11 */ /* 0x040fe400010f24ff */
[----:B------:R-:W-:-:S03]  /*3570*/  IADD3 R101, R101, 0x20, RZ ;  /* 0x0000002065657810 */ /* 0x000fc60007ffe0ff */
[----:B------:R0:W-:Y:S04]  /*3580*/  @P0 STG.E.128 [R96.64], R64 ;  /* 0x0000004060000986 */ /* 0x0001e8000c101d04 */
.L_x_20917:
[----:B------:R-:W-:Y:S05]  /*3590*/  BSYNC B0 ;  /* 0x0000000000007941 */ /* 0x000fea0003800000 */
.L_x_20916:
        /* <DEDUP_REMOVED lines=24> */
.L_x_20937:
[----:B-----5:R-:W-:Y:S01]  /*3720*/  FADD.FTZ R88, R60, R88 ;  /* 0x000000583c587221 */ /* 0x020fe20000010000 */
[----:B------:R-:W-:Y:S05]  /*3730*/  BRA `(.L_x_20938) ;  /* 0x0000002000007947 */ /* 0x000fea0003800000 */
.L_x_20936:
[----:B-1---5:R-:W-:-:S04]  /*3740*/  FADD.FTZ R88, R52, R88 ;  /* 0x0000005834587221 */ /* 0x022fc80000010000 */
[----:B------:R-:W-:-:S05]  /*3750*/  @P2 FADD.FTZ R88, R60, R88 ;  /* 0x000000583c582221 */ /* 0x000fca0000010000 */
.L_x_20938:
[----:B-----5:R-:W-:Y:S02]  /*3760*/  MOV R64, R88 ;  /* 0x0000005800407202 */ /* 0x020fe40000000f00 */
.L_x_20939:
[----:B------:R-:W-:Y:S05]  /*3770*/  @P3 BRA `(.L_x_20940) ;  /* 0x0000007000003947 */ /* 0x000fea0003800000 */
[----:B------:R-:W-:-:S04]  /*3780*/  ISETP.NE.U32.AND P4, PT, RZ, c[0x0][0x180], PT ;  /* 0x00006000ff007a0c */ /* 0x000fc80003f85070 */
[----:B------:R-:W-:-:S13]  /*3790*/  ISETP.NE.AND.EX P4, PT, RZ, c[0x0][0x184], PT, P4 ;  /* 0x00006100ff007a0c */ /* 0x000fda0003f85340 */
[----:B------:R-:W-:Y:S05]  /*37a0*/  @P4 BRA `(.L_x_20941) ;  /* 0x0000002000004947 */ /* 0x000fea0003800000 */
[----:B------:R-:W-:Y:S05]  /*37b0*/  @P0 BRA `(.L_x_20942) ;  /* 0x0000005000000947 */ /* 0x000fea0003800000 */
[----:B------:R-:W-:Y:S05]  /*37c0*/  BRA `(.L_x_20943) ;  /* 0x0000005000007947 */ /* 0x000fea0003800000 */
.L_x_20941:
[----:B-----5:R-:W-:Y:S01]  /*37d0*/  FADD.FTZ R89, R61, R89 ;  /* 0x000000593d597221 */ /* 0x020fe20000010000 */
[----:B------:R-:W-:Y:S05]  /*37e0*/  BRA `(.L_x_20942) ;  /* 0x0000002000007947 */ /* 0x000fea0003800000 */
.L_x_20940:
[----:B-----5:R-:W-:-:S04]  /*37f0*/  FADD.FTZ R89, R53, R89 ;  /* 0x0000005935597221 */ /* 0x020fc80000010000 */
[----:B------:R-:W-:-:S04]  /*3800*/  @P2 FADD.FTZ R89, R61, R89 ;  /* 0x000000593d592221 */ /* 0x000fc80000010000 */
.L_x_20942:
[----:B-----5:R-:W-:-:S03]  /*3810*/  IMAD.MOV.U32 R65, RZ, RZ, R89 ;  /* 0x000000ffff417224 */ /* 0x020fc600078e0059 */
.L_x_20943:
[----:B------:R-:W-:Y:S05]  /*3820*/  @P3 BRA `(.L_x_20944) ;  /* 0x0000007000003947 */ /* 0x000fea0003800000 */
[----:B------:R-:W-:-:S04]  /*3830*/  ISETP.NE.U32.AND P4, PT, RZ, c[0x0][0x180], PT ;  /* 0x00006000ff007a0c */ /* 0x000fc80003f85070 */
[----:B------:R-:W-:-:S13]  /*3840*/  ISETP.NE.AND.EX P4, PT, RZ, c[0x0][0x184], PT, P4 ;  /* 0x00006100ff007a0c */ /* 0x000fda0003f85340 */
[----:B------:R-:W-:Y:S05]  /*3850*/  @P4 BRA `(.L_x_20945) ;  /* 0x0000002000004947 */ /* 0x000fea0003800000 */
[----:B------:R-:W-:Y:S05]  /*3860*/  @P0 BRA `(.L_x_20946) ;  /* 0x0000005000000947 */ /* 0x000fea0003800000 */
[----:B------:R-:W-:Y:S05]  /*3870*/  BRA `(.L_x_20947) ;  /* 0x0000005000007947 */ /* 0x000fea0003800000 */
.L_x_20945:
[----:B-----5:R-:W-:Y:S01]  /*3880*/  FADD.FTZ R90, R62, R90 ;  /* 0x0000005a3e5a7221 */ /* 0x020fe20000010000 */
[----:B------:R-:W-:Y:S05]  /*3890*/  BRA `(.L_x_20946) ;  /* 0x0000002000007947 */ /* 0x000fea0003800000 */
.L_x_20944:
[----:B-----5:R-:W-:-:S04]  /*38a0*/  FADD.FTZ R90, R54, R90 ;  /* 0x0000005a365a7221 */ /* 0x020fc80000010000 */
[----:B------:R-:W-:-:S05]  /*38b0*/  @P2 FADD.FTZ R90, R62, R90 ;  /* 0x0000005a3e5a2221 */ /* 0x000fca0000010000 */
.L_x_20946:
[----:B-----5:R-:W-:Y:S02]  /*38c0*/  MOV R66, R90 ;  /* 0x0000005a00427202 */ /* 0x020fe40000000f00 */
.L_x_20947:
[----:B------:R-:W-:Y:S05]  /*38d0*/  @P3 BRA `(.L_x_20948) ;  /* 0x0000007000003947 */ /* 0x000fea0003800000 */
[----:B------:R-:W-:-:S04]  /*38e0*/  ISETP.NE.U32.AND P2, PT, RZ, c[0x0][0x180], PT ;  /* 0x00006000ff007a0c */ /* 0x000fc80003f45070 */
[----:B------:R-:W-:-:S13]  /*38f0*/  ISETP.NE.AND.EX P2, PT, RZ, c[0x0][0x184], PT, P2 ;  /* 0x00006100ff007a0c */ /* 0x000fda0003f45320 */
[----:B------:R-:W-:Y:S05]  /*3900*/  @P2 BRA `(.L_x_20949) ;  /* 0x0000002000002947 */ /* 0x000fea0003800000 */
[----:B------:R-:W-:Y:S05]  /*3910*/  @P0 BRA `(.L_x_20950) ;  /* 0x0000005000000947 */ /* 0x000fea0003800000 */
[----:B------:R-:W-:Y:S05]  /*3920*/  BRA `(.L_x_20951) ;  /* 0x0000005000007947 */ /* 0x000fea0003800000 */
.L_x_20949:
[----:B-----5:R-:W-:Y:S01]  /*3930*/  FADD.FTZ R91, R63, R91 ;  /* 0x0000005b3f5b7221 */ /* 0x020fe20000010000 */
[----:B------:R-:W-:Y:S05]  /*3940*/  BRA `(.L_x_20950) ;  /* 0x0000002000007947 */ /* 0x000fea0003800000 */
.L_x_20948:
[----:B-----5:R-:W-:-:S04]  /*3950*/  FADD.FTZ R91, R55, R91 ;  /* 0x0000005b375b7221 */ /* 0x020fc80000010000 */
[----:B------:R-:W-:-:S05]  /*3960*/  @P2 FADD.FTZ R91, R63, R91 ;  /* 0x0000005b3f5b2221 */ /* 0x000fca0000010000 */
.L_x_20950:
[----:B-----5:R-:W-:Y:S02]  /*3970*/  MOV R67, R91 ;  /* 0x0000005b00437202 */ /* 0x020fe40000000f00 */
.L_x_20951:
[----:B------:R-:W-:-:S04]  /*3980*/  @P0 LEA R96, P2, R101, c[0x0][0x188], 0x4 ;  /* 0x0000620065600a11 */ /* 0x000fc800078420ff */
[C---:B------:R-:W-:Y:S02]  /*3990*/  @P0 LEA.HI.X R97, R101.reuse, c[0x0][0x18c], RZ, 0x4, P2 ;  /* 0x0000630065610a11 */ /* 0x040fe400010f24ff */
[----:B------:R-:W-:-:S03]  /*39a0*/  IADD3 R101, R101, 0x20, RZ ;  /* 0x0000002065657810 */ /* 0x000fc60007ffe0ff */
[----:B------:R0:W-:Y:S04]  /*39b0*/  @P0 STG.E.128 [R96.64], R64 ;  /* 0x0000004060000986 */ /* 0x0001e8000c101d04 */
.L_x_20935:
[----:B------:R-:W-:Y:S05]  /*39c0*/  BSYNC B0 ;  /* 0x0000000000007941 */ /* 0x000fea0003800000 */
.L_x_20934:
        /* <DEDUP_REMOVED lines=24> */
.L_x_20955:
[----:B-----5:R-:W-:Y:S01]  /*3b50*/  FADD.FTZ R92, R60, R92 ;  /* 0x0000005c3c5c7221 */ /* 0x020fe20000010000 */
[----:B------:R-:W-:Y:S05]  /*3b60*/  BRA `(.L_x_20956) ;  /* 0x0000002000007947 */ /* 0x000fea0003800000 */
.L_x_20954:
[----:B-1---5:R-:W-:-:S04]  /*3b70*/  FADD.FTZ R92, R52, R92 ;  /* 0x0000005c345c7221 */ /* 0x022fc80000010000 */
[----:B------:R-:W-:-:S05]  /*3b80*/  @P2 FADD.FTZ R92, R60, R92 ;  /* 0x0000005c3c5c2221 */ /* 0x000fca0000010000 */
.L_x_20956:
[----:B-----5:R-:W-:Y:S02]  /*3b90*/  MOV R64, R92 ;  /* 0x0000005c00407202 */ /* 0x020fe40000000f00 */
.L_x_20957:
[----:B------:R-:W-:Y:S05]  /*3ba0*/  @P3 BRA `(.L_x_20958) ;  /* 0x0000007000003947 */ /* 0x000fea0003800000 */
[----:B------:R-:W-:-:S04]  /*3bb0*/  ISETP.NE.U32.AND P4, PT, RZ, c[0x0][0x180], PT ;  /* 0x00006000ff007a0c */ /* 0x000fc80003f85070 */
[----:B------:R-:W-:-:S13]  /*3bc0*/  ISETP.NE.AND.EX P4, PT, RZ, c[0x0][0x184], PT, P4 ;  /* 0x00006100ff007a0c */ /* 0x000fda0003f85340 */
[----:B------:R-:W-:Y:S05]  /*3bd0*/  @P4 BRA `(.L_x_20959) ;  /* 0x0000002000004947 */ /* 0x000fea0003800000 */
[----:B------:R-:W-:Y:S05]  /*3be0*/  @P0 BRA `(.L_x_20960) ;  /* 0x0000005000000947 */ /* 0x000fea0003800000 */
[----:B------:R-:W-:Y:S05]  /*3bf0*/  BRA `(.L_x_20961) ;  /* 0x0000005000007947 */ /* 0x000fea0003800000 */
.L_x_20959:
[----:B-----5:R-:W-:Y:S01]  /*3c00*/  FADD.FTZ R93, R61, R93 ;  /* 0x0000005d3d5d7221 */ /* 0x020fe20000010000 */
[----:B------:R-:W-:Y:S05]  /*3c10*/  BRA `(.L_x_20960) ;  /* 0x0000002000007947 */ /* 0x000fea0003800000 */
.L_x_20958:
[----:B-----5:R-:W-:-:S04]  /*3c20*/  FADD.FTZ R93, R53, R93 ;  /* 0x0000005d355d7221 */ /* 0x020fc80000010000 */
[----:B------:R-:W-:-:S05]  /*3c30*/  @P2 FADD.FTZ R93, R61, R93 ;  /* 0x0000005d3d5d2221 */ /* 0x000fca0000010000 */
.L_x_20960:
[----:B-----5:R-:W-:Y:S02]  /*3c40*/  MOV R65, R93 ;  /* 0x0000005d00417202 */ /* 0x020fe40000000f00 */
.L_x_20961:
[----:B------:R-:W-:Y:S05]  /*3c50*/  @P3 BRA `(.L_x_20962) ;  /* 0x0000007000003947 */ /* 0x000fea0003800000 */
[----:B------:R-:W-:-:S04]  /*3c60*/  ISETP.NE.U32.AND P4, PT, RZ, c[0x0][0x180], PT ;  /* 0x00006000ff007a0c */ /* 0x000fc80003f85070 */
[----:B------:R-:W-:-:S13]  /*3c70*/  ISETP.NE.AND.EX P4, PT, RZ, c[0x0][0x184], PT, P4 ;  /* 0x00006100ff007a0c */ /* 0x000fda0003f85340 */
[----:B------:R-:W-:Y:S05]  /*3c80*/  @P4 BRA `(.L_x_20963) ;  /* 0x0000002000004947 */ /* 0x000fea0003800000 */
[----:B------:R-:W-:Y:S05]  /*3c90*/  @P0 BRA `(.L_x_20964) ;  /* 0x0000005000000947 */ /* 0x000fea0003800000 */
[----:B------:R-:W-:Y:S05]  /*3ca0*/  BRA `(.L_x_20965) ;  /* 0x0000005000007947 */ /* 0x000fea0003800000 */
.L_x_20963:
[----:B-----5:R-:W-:Y:S01]  /*3cb0*/  FADD.FTZ R94, R62, R94 ;  /* 0x0000005e3e5e7221 */ /* 0x020fe20000010000 */
[----:B------:R-:W-:Y:S05]  /*3cc0*/  BRA `(.L_x_20964) ;  /* 0x0000002000007947 */ /* 0x000fea0003800000 */
.L_x_20962:
[----:B-----5:R-:W-:-:S04]  /*3cd0*/  FADD.FTZ R94, R54, R94 ;  /* 0x0000005e365e7221 */ /* 0x020fc80000010000 */
[----:B------:R-:W-:-:S04]  /*3ce0*/  @P2 FADD.FTZ R94, R62, R94 ;  /* 0x0000005e3e5e2221 */ /* 0x000fc80000010000 */
.L_x_20964:
[----:B-----5:R-:W-:-:S03]  /*3cf0*/  IMAD.MOV.U32 R66, RZ, RZ, R94 ;  /* 0x000000ffff427224 */ /* 0x020fc600078e005e */
.L_x_20965:
[----:B------:R-:W-:Y:S05]  /*3d00*/  @P3 BRA `(.L_x_20966) ;  /* 0x0000007000003947 */ /* 0x000fea0003800000 */
[----:B------:R-:W-:-:S04]  /*3d10*/  ISETP.NE.U32.AND P2, PT, RZ, c[0x0][0x180], PT ;  /* 0x00006000ff007a0c */ /* 0x000fc80003f45070 */
[----:B------:R-:W-:-:S13]  /*3d20*/  ISETP.NE.AND.EX P2, PT, RZ, c[0x0][0x184], PT, P2 ;  /* 0x00006100ff007a0c */ /* 0x000fda0003f45320 */
[----:B------:R-:W-:Y:S05]  /*3d30*/  @P2 BRA `(.L_x_20967) ;  /* 0x0000002000002947 */ /* 0x000fea0003800000 */
[----:B------:R-:W-:Y:S05]  /*3d40*/  @P0 BRA `(.L_x_20968) ;  /* 0x0000005000000947 */ /* 0x000fea0003800000 */
[----:B------:R-:W-:Y:S05]  /*3d50*/  BRA `(.L_x_20969) ;  /* 0x0000005000007947 */ /* 0x000fea0003800000 */
.L_x_20967:
[----:B-----5:R-:W-:Y:S01]  /*3d60*/  FADD.FTZ R95, R63, R95 ;  /* 0x0000005f3f5f7221 */ /* 0x020fe20000010000 */
[----:B------:R-:W-:Y:S05]  /*3d70*/  BRA `(.L_x_20968) ;  /* 0x0000002000007947 */ /* 0x000fea0003800000 */
.L_x_20966:
[----:B-----5:R-:W-:-:S04]  /*3d80*/  FADD.FTZ R95, R55, R95 ;  /* 0x0000005f375f7221 */ /* 0x020fc80000010000 */
[----:B------:R-:W-:-:S05]  /*3d90*/  @P2 FADD.FTZ R95, R63, R95 ;  /* 0x0000005f3f5f2221 */ /* 0x000fca0000010000 */
.L_x_20968:
[----:B-----5:R-:W-:Y:S02]  /*3da0*/  MOV R67, R95 ;  /* 0x0000005f00437202 */ /* 0x020fe40000000f00 */
.L_x_20969:
[----:B------:R-:W-:-:S04]  /*3db0*/  @P0 LEA R96, P2, R101, c[0x0][0x188], 0x4 ;  /* 0x0000620065600a11 */ /* 0x000fc800078420ff */
[----:B------:R-:W-:-:S05]  /*3dc0*/  @P0 LEA.HI.X R97, R101, c[0x0][0x18c], RZ, 0x4, P2 ;  /* 0x0000630065610a11 */ /* 0x000fca00010f24ff */
[----:B------:R0:W-:Y:S04]  /*3dd0*/  @P0 STG.E.128 [R96.64], R64 ;  /* 0x0000004060000986 */ /* 0x0001e8000c101d04 */
.L_x_20953:
[----:B------:R-:W-:Y:S05]  /*3de0*/  BSYNC B0 ;  /* 0x0000000000007941 */ /* 0x000fea0003800000 */
.L_x_20952:
[----:B0----5:R-:W-:Y:S01]  /*3df0*/  FADD.FTZ R96, RZ, R56 ;  /* 0x00000038ff607221 */ /* 0x021fe20000010000 */
[C---:B------:R-:W-:Y:S02]  /*3e00*/  ISETP.GT.U32.AND P2, PT, R0.reuse, 0x3f, PT ;  /* 0x0000003f0000780c */ /* 0x040fe40003f44070 */
[C---:B------:R-:W-:Y:S01]  /*3e10*/  ISETP.GT.U32.AND P3, PT, R0.reuse, 0xbf, PT ;  /* 0x000000bf0000780c */ /* 0x040fe20003f64070 */
[----:B------:R-:W-:Y:S01]  /*3e20*/  FADD.FTZ R97, R57, R96 ;  /* 0x0000006039617221 */ /* 0x000fe20000010000 */
[C---:B------:R-:W-:Y:S02]  /*3e30*/  ISETP.GT.U32.AND P4, PT, R0.reuse, 0xdf, PT ;  /* 0x000000df0000780c */ /* 0x040fe40003f84070 */
[----:B------:R-:W-:Y:S01]  /*3e40*/  ISETP.GT.U32.AND P5, PT, R0, 0xff, PT ;  /* 0x000000ff0000780c */ /* 0x000fe20003fa4070 */
[----:B------:R-:W-:Y:S01]  /*3e50*/  FADD.FTZ R96, R58, R97 ;  /* 0x000000613a607221 */ /* 0x000fe20000010000 */
[----:B------:R-:W-:-:S03]  /*3e60*/  ISETP.NE.AND P6, PT, R100, RZ, PT ;  /* 0x000000ff6400720c */ /* 0x000fc60003fc5270 */
[----:B------:R-:W-:-:S05]  /*3e70*/  FADD.FTZ R96, R59, R96 ;  /* 0x000000603b607221 */ /* 0x000fca0000010000 */
[----:B------:R-:W-:-:S05]  /*3e80*/  FSEL R99, R96, RZ, P1 ;  /* 0x000000ff60637208 */ /* 0x000fca0000800000 */
[----:B------:R-:W-:-:S04]  /*3e90*/  FADD.FTZ R96, R68, R99 ;  /* 0x0000006344607221 */ /* 0x000fc80000010000 */
[----:B------:R-:W-:-:S04]  /*3ea0*/  FADD.FTZ R97, R69, R96 ;  /* 0x0000006045617221 */ /* 0x000fc80000010000 */
[----:B------:R-:W-:Y:S01]  /*3eb0*/  FADD.FTZ R96, R70, R97 ;  /* 0x0000006146607221 */ /* 0x000fe20000010000 */
[----:B------:R-:W-:-:S03]  /*3ec0*/  P2R R97, PR, RZ, 0x4 ;  /* 0x00000004ff617803 */ /* 0x000fc60000000000 */
[----:B------:R-:W-:Y:S01]  /*3ed0*/  @P2 FADD.FTZ R99, R71, R96 ;  /* 0x0000006047632221 */ /* 0x000fe20000010000 */
[----:B------:R-:W-:-:S03]  /*3ee0*/  ISETP.GT.U32.AND P2, PT, R0, 0x5f, PT ;  /* 0x0000005f0000780c */ /* 0x000fc60003f44070 */
        /* <DEDUP_REMOVED lines=14> */
[----:B------:R-:W-:-:S04]  /*3fd0*/  FADD.FTZ R96, R82, R97 ;  /* 0x0000006152607221 */ /* 0x000fc80000010000 */
[----:B------:R-:W-:-:S04]  /*3fe0*/  @P2 FADD.FTZ R99, R83, R96 ;  /* 0x0000006053632221 */ /* 0x000fc80000010000 */
        /* <DEDUP_REMOVED lines=11> */
[----:B------:R-:W-:Y:S01]  /*40a0*/  @P5 FADD.FTZ R99, R95, R96 ;  /* 0x000000605f635221 */ /* 0x000fe20000010000 */
[----:B------:R-:W-:Y:S05]  /*40b0*/  BRA.DIV ~URZ, `(.L_x_20970) ;  /* 0x000014527f007947 */ /* 0x000fea000b800000 */
[----:B------:R0:W1:Y:S02]  /*40c0*/  SHFL.BFLY PT, R96, R99, 0x1, 0x1f ;  /* 0x0c201f0063607f89 */ /* 0x00006400000e0000 */
.L_x_20990:
[----:B-1----:R-:W-:Y:S01]  /*40d0*/  FADD.FTZ R101, R99, R96 ;  /* 0x0000006063657221 */ /* 0x002fe20000010000 */
[----:B------:R-:W-:Y:S05]  /*40e0*/  BRA.DIV ~URZ, `(.L_x_20971) ;  /* 0x000014927f007947 */ /* 0x000fea000b800000 */
[----:B------:R-:W1:Y:S01]  /*40f0*/  SHFL.BFLY PT, R96, R101, 0x2, 0x1f ;  /* 0x0c401f0065607f89 */ /* 0x000e6200000e0000 */
[----:B------:R-:W-:Y:S02]  /*4100*/  P2R R103, PR, RZ, 0x1 ;  /* 0x00000001ff677803 */ /* 0x000fe40000000000 */
[----:B------:R-:W-:Y:S01]  /*4110*/  ISETP.GT.U32.AND P0, PT, R0, 0x3f, PT ;  /* 0x0000003f0000780c */ /* 0x000fe20003f04070 */
        /* <DEDUP_REMOVED lines=18> */
[----:B------:R-:W-:Y:S01]  /*4240*/  FADD.FTZ R101, R70, -R188 ;  /* 0x800000bc46657221 */ /* 0x000fe20000010000 */
[----:B------:R-:W-:-:S05]  /*4250*/  FSEL R99, R99, RZ, P1 ;  /* 0x000000ff63637208 */ /* 0x000fca0000800000 */
[----:B------:R-:W-:-:S04]  /*4260*/  FFMA.FTZ R96, R96, R96, R99 ;  /* 0x0000006060607223 */ /* 0x000fc80000010063 */
[----:B------:R-:W-:Y:S02]  /*4270*/  FFMA.FTZ R96, R97, R97, R96 ;  /* 0x0000006161607223 */ /* 0x000fe40000010060 */
[----:B------:R-:W-:Y:S02]  /*4280*/  FADD.FTZ R97, R71, -R188 ;  /* 0x800000bc47617221 */ /* 0x000fe40000010000 */
[----:B------:R-:W-:Y:S02]  /*4290*/  FFMA.FTZ R96, R101, R101, R96 ;  /* 0x0000006565607223 */ /* 0x000fe40000010060 */
[----:B------:R-:W-:Y:S02]  /*42a0*/  FADD.FTZ R101, R74, -R188 ;  /* 0x800000bc4a657221 */ /* 0x000fe40000010000 */
[----:B------:R-:W-:Y:S01]  /*42b0*/  @P0 FFMA.FTZ R99, R97, R97, R96 ;  /* 0x0000006161630223 */ /* 0x000fe20000010060 */
[----:B------:R-:W-:Y:S01]  /*42c0*/  ISETP.GT.U32.AND P0, PT, R0, 0x5f, PT ;  /* 0x0000005f0000780c */ /* 0x000fe20003f04070 */
[----:B------:R-:W-:-:S02]  /*42d0*/  FADD.FTZ R96, R72, -R188 ;  /* 0x800000bc48607221 */ /* 0x000fc40000010000 */
[----:B------:R-:W-:Y:S02]  /*42e0*/  FADD.FTZ R97, R73, -R188 ;  /* 0x800000bc49617221 */ /* 0x000fe40000010000 */
        /* <DEDUP_REMOVED lines=15> */
[----:B------:R-:W-:Y:S01]  /*43e0*/  ISETP.NE.AND P0, PT, R103, RZ, PT ;  /* 0x000000ff6700720c */ /* 0x000fe20003f05270 */
[----:B------:R-:W-:-:S02]  /*43f0*/  FADD.FTZ R96, R80, -R188 ;  /* 0x800000bc50607221 */ /* 0x000fc40000010000 */
[----:B------:R-:W-:Y:S02]  /*4400*/  FADD.FTZ R97, R81, -R188 ;  /* 0x800000bc51617221 */ /* 0x000fe40000010000 */
[----:B------:R-:W-:-:S04]  /*4410*/  FFMA.FTZ R96, R96, R96, R99 ;  /* 0x0000006060607223 */ /* 0x000fc80000010063 */
[----:B------:R-:W-:Y:S02]  /*4420*/  FFMA.FTZ R96, R97, R97, R96 ;  /* 0x0000006161607223 */ /* 0x000fe40000010060 */
[----:B------:R-:W-:Y:S02]  /*4430*/  FADD.FTZ R97, R83, -R188 ;  /* 0x800000bc53617221 */ /* 0x000fe40000010000 */
[----:B------:R-:W-:Y:S02]  /*4440*/  FFMA.FTZ R96, R101, R101, R96 ;  /* 0x0000006565607223 */ /* 0x000fe40000010060 */
[----:B------:R-:W-:Y:S02]  /*4450*/  FADD.FTZ R101, R86, -R188 ;  /* 0x800000bc56657221 */ /* 0x000fe40000010000 */
[----:B------:R-:W-:Y:S02]  /*4460*/  @P2 FFMA.FTZ R99, R97, R97, R96 ;  /* 0x0000006161632223 */ /* 0x000fe40000010060 */
        /* <DEDUP_REMOVED lines=32> */
.L_x_20991:
[----:B------:R-:W-:Y:S01]  /*4670*/  FMUL.FTZ R96, R188, R188 ;  /* 0x000000bcbc607220 */ /* 0x000fe20000410000 */
[----:B------:R-:W-:Y:S01]  /*4680*/  MOV R98, c[0x0][0x1e0] ;  /* 0x0000780000627a02 */ /* 0x000fe20000000f00 */
[----:B01----:R-:W-:Y:S01]  /*4690*/  FADD.FTZ R101, R100, R101 ;  /* 0x0000006564657221 */ /* 0x003fe20000010000 */
[----:B------:R-:W-:Y:S01]  /*46a0*/  ISETP.NE.AND P2, PT, RZ, UR6, PT ;  /* 0x00000006ff007c0c */ /* 0x000fe2000bf45270 */
[----:B------:R-:W-:Y:S01]  /*46b0*/  @!P6 IMAD.MOV.U32 R99, RZ, RZ, 0x4 ;  /* 0x00000004ff63e424 */ /* 0x000fe200078e00ff */
[----:B------:R-:W-:Y:S02]  /*46c0*/  BSSY B0, `(.L_x_20972) ;  /* 0x0000022000007945 */ /* 0x000fe40003800000 */
[----:B------:R-:W-:Y:S01]  /*46d0*/  FSEL R97, R96, RZ, P2 ;  /* 0x000000ff60617208 */ /* 0x000fe20001000000 */
[----:B------:R-:W-:Y:S02]  /*46e0*/  FFMA.FTZ R96, R101, R98, c[0x0][0x228] ;  /* 0x00008a0065607623 */ /* 0x000fe40000010062 */
[----:B------:R-:W-:-:S04]  /*46f0*/  @!P6 IMAD.WIDE R98, R34, R99, c[0x0][0x1a0] ;  /* 0x000068002262e625 */ /* 0x000fc800078e0263 */
[----:B------:R-:W-:Y:S01]  /*4700*/  FADD.FTZ R187, R96, R97 ;  /* 0x0000006160bb7221 */ /* 0x000fe20000010000 */
[----:B------:R-:W-:Y:S01]  /*4710*/  @!P6 MOV R97, 0x4 ;  /* 0x000000040061e802 */ /* 0x000fe20000000f00 */
[----:B------:R0:W-:Y:S04]  /*4720*/  @!P6 STG.E [R98.64], R188 ;  /* 0x000000bc6200e986 */ /* 0x0001e8000c101904 */
[----:B------:R-:W1:Y:S01]  /*4730*/  MUFU.RSQ R187, R187 ;  /* 0x000000bb00bb7308 */ /* 0x000e620000001400 */
[----:B------:R-:W-:-:S05]  /*4740*/  @!P6 IMAD.WIDE R96, R34, R97, c[0x0][0x1a8] ;  /* 0x00006a002260e625 */ /* 0x000fca00078e0261 */
[----:B-1----:R0:W-:Y:S01]  /*4750*/  @!P6 STG.E [R96.64], R187 ;  /* 0x000000bb6000e986 */ /* 0x0021e2000c101904 */
[----:B------:R-:W-:Y:S05]  /*4760*/  @!P1 BRA `(.L_x_20973) ;  /* 0x0000017000009947 */ /* 0x000fea0003800000 */
[----:B0-----:R-:W-:Y:S01]  /*4770*/  FSEL R96, R188, RZ, !P2 ;  /* 0x000000ffbc607208 */ /* 0x001fe20005000000 */
[----:B------:R-:W-:-:S04]  /*4780*/  HFMA2.MMA R152, -RZ, RZ, 0, 9.5367431640625e-07 ;  /* 0x00000010ff987435 */ /* 0x000fc800000001ff */
[--C-:B------:R-:W-:Y:S02]  /*4790*/  FADD.FTZ R98, R56, -R96.reuse ;  /* 0x8000006038627221 */ /* 0x100fe40000010000 */
[--C-:B------:R-:W-:Y:S02]  /*47a0*/  FADD.FTZ R102, R57, -R96.reuse ;  /* 0x8000006039667221 */ /* 0x100fe40000010000 */
[--C-:B------:R-:W-:Y:S02]  /*47b0*/  FADD.FTZ R100, R59, -R96.reuse ;  /* 0x800000603b647221 */ /* 0x100fe40000010000 */
[----:B------:R-:W-:Y:S02]  /*47c0*/  FADD.FTZ R96, R58, -R96 ;  /* 0x800000603a607221 */ /* 0x000fe40000010000 */
[C---:B------:R-:W-:Y:S02]  /*47d0*/  FMUL.FTZ R103, R187.reuse, R100 ;  /* 0x00000064bb677220 */ /* 0x040fe40000410000 */
[----:B------:R-:W-:-:S02]  /*47e0*/  FMUL.FTZ R96, R187, R96 ;  /* 0x00000060bb607220 */ /* 0x000fc40000410000 */
[C---:B------:R-:W-:Y:S02]  /*47f0*/  FMUL.FTZ R100, R187.reuse, R98 ;  /* 0x00000062bb647220 */ /* 0x040fe40000410000 */
[----:B------:R-:W-:Y:S02]  /*4800*/  FMUL.FTZ R101, R187, R102 ;  /* 0x00000066bb657220 */ /* 0x000fe40000410000 */
[-C--:B------:R-:W-:Y:S02]  /*4810*/  FFMA.FTZ R98, R38, R96.reuse, R3 ;  /* 0x0000006026627223 */ /* 0x080fe40000010003 */
[----:B------:R-:W-:Y:S02]  /*4820*/  FFMA.FTZ R102, R42, R96, R5 ;  /* 0x000000602a667223 */ /* 0x000fe40000010005 */
[----:B------:R-:W-:-:S04]  /*4830*/  IMAD.WIDE.U32 R154, R189, R152, c[0x0][0x208] ;  /* 0x00008200bd9a7625 */ /* 0x000fc800078e0098 */
[----:B------:R-:W-:Y:S02]  /*4840*/  FFMA.FTZ R99, R37, R103, R156 ;  /* 0x0000006725637223 */ /* 0x000fe4000001009c */
[----:B------:R-:W-:Y:S02]  /*4850*/  FFMA.FTZ R97, R36, R101, R151 ;  /* 0x0000006524617223 */ /* 0x000fe40000010097 */
[----:B------:R-:W-:Y:S02]  /*4860*/  FFMA.FTZ R96, R35, R100, R2 ;  /* 0x0000006423607223 */ /* 0x000fe40000010002 */
[C---:B------:R-:W-:Y:S01]  /*4870*/  IMAD.WIDE.U32 R152, R189.reuse, R152, c[0x0][0x210] ;  /* 0x00008400bd987625 */ /* 0x040fe200078e0098 */
[----:B------:R-:W-:Y:S02]  /*4880*/  IADD3 R189, R189, 0x20, RZ ;  /* 0x00000020bdbd7810 */ /* 0x000fe40007ffe0ff */
[----:B------:R0:W-:Y:S01]  /*4890*/  STG.E.128 [R154.64], R96 ;  /* 0x000000609a007986 */ /* 0x0001e2000c101d04 */
[----:B------:R-:W-:-:S02]  /*48a0*/  FFMA.FTZ R103, R41, R103, R158 ;  /* 0x0000006729677223 */ /* 0x000fc4000001009e */
[----:B------:R-:W-:Y:S02]  /*48b0*/  FFMA.FTZ R101, R40, R101, R157 ;  /* 0x0000006528657223 */ /* 0x000fe4000001009d */
[----:B------:R-:W-:-:S05]  /*48c0*/  FFMA.FTZ R100, R39, R100, R4 ;  /* 0x0000006427647223 */ /* 0x000fca0000010004 */
[----:B------:R0:W-:Y:S02]  /*48d0*/  STG.E.128 [R152.64], R100 ;  /* 0x0000006498007986 */ /* 0x0001e4000c101d04 */
.L_x_20973:
[----:B------:R-:W-:Y:S05]  /*48e0*/  BSYNC B0 ;  /* 0x0000000000007941 */ /* 0x000fea0003800000 */
.L_x_20972:
[----:B------:R-:W-:Y:S01]  /*48f0*/  ISETP.GE.U32.AND P3, PT, R0, 0x40, PT ;  /* 0x000000400000780c */ /* 0x000fe20003f66070 */
[----:B------:R-:W-:-:S12]  /*4900*/  BSSY B0, `(.L_x_20974) ;  /* 0x0000019000007945 */ /* 0x000fd80003800000 */
[----:B------:R-:W-:Y:S05]  /*4910*/  @!P3 BRA `(.L_x_20975) ;  /* 0x000001700000b947 */ /* 0x000fea0003800000 */
[----:B0-----:R-:W-:Y:S01]  /*4920*/  FSEL R102, R188, RZ, !P2 ;  /* 0x000000ffbc667208 */ /* 0x001fe20005000000 */
[----:B------:R-:W-:-:S04]  /*4930*/  IMAD.MOV.U32 R152, RZ, RZ, 0x10 ;  /* 0x00000010ff987424 */ /* 0x000fc800078e00ff */
        /* <DEDUP_REMOVED lines=8> */
[----:B------:R-:W-:-:S04]  /*49c0*/  IMAD.WIDE.U32 R154, R189, R152, c[0x0][0x208] ;  /* 0x00008200bd9a7625 */ /* 0x000fc800078e0098 */
[----:B------:R-:W-:Y:S02]  /*49d0*/  FFMA.FTZ R99, R45, R103, R160 ;  /* 0x000000672d637223 */ /* 0x000fe400000100a0 */
        /* <DEDUP_REMOVED lines=8> */
[----:B------:R-:W-:Y:S02]  /*4a60*/  FFMA.FTZ R101, R48, R101, R161 ;  /* 0x0000006530657223 */ /* 0x000fe400000100a1 */
[----:B------:R-:W-:-:S05]  /*4a70*/  FFMA.FTZ R100, R47, R100, R8 ;  /* 0x000000642f647223 */ /* 0x000fca0000010008 */
[----:B------:R0:W-:Y:S02]  /*4a80*/  STG.E.128 [R152.64], R100 ;  /* 0x0000006498007986 */ /* 0x0001e4000c101d04 */
.L_x_20975:
[----:B------:R-:W-:Y:S05]  /*4a90*/  BSYNC B0 ;  /* 0x0000000000007941 */ /* 0x000fea0003800000 */
.L_x_20974:
[----:B------:R-:W-:Y:S01]  /*4aa0*/  ISETP.GE.U32.AND P3, PT, R0, 0x60, PT ;  /* 0x000000600000780c */ /* 0x000fe20003f66070 */
[----:B------:R-:W-:-:S12]  /*4ab0*/  BSSY B0, `(.L_x_20976) ;  /* 0x0000019000007945 */ /* 0x000fd80003800000 */
[----:B------:R-:W-:Y:S05]  /*4ac0*/  @!P3 BRA `(.L_x_20977) ;  /* 0x000001700000b947 */ /* 0x000fea0003800000 */
[----:B0-----:R-:W-:Y:S02]  /*4ad0*/  FSEL R102, R188, RZ, !P2 ;  /* 0x000000ffbc667208 */ /* 0x001fe40005000000 */
[----:B------:R-:W-:-:S03]  /*4ae0*/  MOV R152, 0x10 ;  /* 0x0000001000987802 */ /* 0x000fc60000000f00 */
        /* <DEDUP_REMOVED lines=21> */
.L_x_20977:
[----:B------:R-:W-:Y:S05]  /*4c40*/  BSYNC B0 ;  /* 0x0000000000007941 */ /* 0x000fea0003800000 */
.L_x_20976:
[----:B------:R-:W-:Y:S01]  /*4c50*/  ISETP.GE.U32.AND P3, PT, R0, 0x80, PT ;  /* 0x000000800000780c */ /* 0x000fe20003f66070 */
[----:B------:R-:W-:-:S12]  /*4c60*/  BSSY B0, `(.L_x_20978) ;  /* 0x0000019000007945 */ /* 0x000fd80003800000 */
        /* <DEDUP_REMOVED lines=24> */
.L_x_20979:
[----:B------:R-:W-:Y:S05]  /*4df0*/  BSYNC B0 ;  /* 0x0000000000007941 */ /* 0x000fea0003800000 */
.L_x_20978:
        /* <DEDUP_REMOVED lines=26> */
.L_x_20981:
[----:B------:R-:W-:Y:S05]  /*4fa0*/  BSYNC B0 ;  /* 0x0000000000007941 */ /* 0x000fea0003800000 */
.L_x_20980:
        /* <DEDUP_REMOVED lines=26> */
.L_x_20983:
[----:B------:R-:W-:Y:S05]  /*5150*/  BSYNC B0 ;  /* 0x0000000000007941 */ /* 0x000fea0003800000 */
.L_x_20982:
        /* <DEDUP_REMOVED lines=26> */
.L_x_20985:
[----:B------:R-:W-:Y:S05]  /*5300*/  BSYNC B0 ;  /* 0x0000000000007941 */ /* 0x000fea0003800000 */
.L_x_20984:
        /* <DEDUP_REMOVED lines=18> */
[----:B------:R-:W-:-:S03]  /*5430*/  IMAD.WIDE.U32 R154, R189, R154, c[0x0][0x210] ;  /* 0x00008400bd9a7625 */ /* 0x000fc600078e009a */
[----:B------:R0:W-:Y:S01]  /*5440*/  STG.E.128 [R152.64], R96 ;  /* 0x0000006098007986 */ /* 0x0001e2000c101d04 */
[----:B------:R-:W-:Y:S02]  /*5450*/  FFMA.FTZ R103, R149, R103, R186 ;  /* 0x0000006795677223 */ /* 0x000fe400000100ba */
[----:B------:R-:W-:Y:S02]  /*5460*/  FFMA.FTZ R102, R150, R102, R33 ;  /* 0x0000006696667223 */ /* 0x000fe40000010021 */
[----:B------:R-:W-:Y:S02]  /*5470*/  FFMA.FTZ R101, R148, R101, R185 ;  /* 0x0000006594657223 */ /* 0x000fe400000100b9 */
[----:B------:R-:W-:-:S05]  /*5480*/  FFMA.FTZ R100, R147, R100, R32 ;  /* 0x0000006493647223 */ /* 0x000fca0000010020 */
[----:B------:R0:W-:Y:S02]  /*5490*/  STG.E.128 [R154.64], R100 ;  /* 0x000000649a007986 */ /* 0x0001e4000c101d04 */
.L_x_20987:
[----:B------:R-:W-:Y:S05]  /*54a0*/  BSYNC B0 ;  /* 0x0000000000007941 */ /* 0x000fea0003800000 */
.L_x_20986:
[----:B0-----:R-:W-:-:S05]  /*54b0*/  MOV R97, 0x4 ;  /* 0x0000000400617802 */ /* 0x001fca0000000f00 */
[----:B------:R-:W-:-:S05]  /*54c0*/  IMAD R34, R97, c[0x0][0x160], R34 ;  /* 0x0000580061227a24 */ /* 0x000fca00078e0222 */
[----:B------:R-:W-:-:S13]  /*54d0*/  ISETP.GE.AND P2, PT, R34, c[0x0][0x164], PT ;  /* 0x0000590022007a0c */ /* 0x000fda0003f46270 */
[----:B------:R-:W-:Y:S01]  /*54e0*/  @P2 CALL.REL.NOINC `(.L_x_20988) ;  /* 0x0000001000002944 */ /* 0x000fe20003c00000 */
[----:B------:R-:W-:Y:S05]  /*54f0*/  BRA `(.L_x_20989) ;  /* 0xffffc72000007947 */ /* 0x000fea000383ffff */
.L_x_20988:
[----:B------:R-:W-:Y:S05]  /*5500*/  EXIT ;  /* 0x000000000000794d */ /* 0x000fea0003800000 */
.L_x_20970:
[----:B------:R-:W-:Y:S01]  /*5510*/  HFMA2.MMA R100, -RZ, RZ, 0, 5.9604644775390625e-08 ;  /* 0x00000001ff647435 */ /* 0x000fe200000001ff */
[----:B------:R-:W-:Y:S01]  /*5520*/  IMAD.MOV.U32 R98, RZ, RZ, 0x1f ;  /* 0x0000001fff627424 */ /* 0x000fe200078e00ff */
[----:B------:R-:W-:Y:S02]  /*5530*/  MOV R103, 0xffffffff ;  /* 0xffffffff00677802 */ /* 0x000fe40000000f00 */
[----:B------:R-:W-:Y:S02]  /*5540*/  MOV R96, 0x5560 ;  /* 0x0000556000607802 */ /* 0x000fe40000000f00 */
[----:B------:R-:W-:Y:S05]  /*5550*/  CALL.REL.NOINC `($__internal_64_$__cuda_sm70_shflsync_bfly_p) ;  /* 0x0000081000007944 */ /* 0x000fea0003c00000 */
[----:B-1----:R-:W-:Y:S01]  /*5560*/  MOV R96, R100 ;  /* 0x0000006400607202 */ /* 0x002fe20000000f00 */
[----:B0-----:R-:W-:Y:S05]  /*5570*/  BRA `(.L_x_20990) ;  /* 0xffffeb5000007947 */ /* 0x001fea000383ffff */
.L_x_20971:
[----:B------:R-:W-:Y:S01]  /*5580*/  HFMA2.MMA R100, -RZ, RZ, 0, 1.1920928955078125e-07 ;  /* 0x00000002ff647435 */ /* 0x000fe200000001ff */
[----:B0-----:R-:W-:Y:S01]  /*5590*/  IMAD.MOV.U32 R99, RZ, RZ, R101 ;  /* 0x000000ffff637224 */ /* 0x001fe200078e0065 */
[----:B------:R-:W-:Y:S01]  /*55a0*/  MOV R98, 0x1f ;  /* 0x0000001f00627802 */ /* 0x000fe20000000f00 */
[----:B------:R-:W-:Y:S01]  /*55b0*/  IMAD.MOV.U32 R103, RZ, RZ, -0x1 ;  /* 0xffffffffff677424 */ /* 0x000fe200078e00ff */
[----:B------:R-:W-:Y:S02]  /*55c0*/  MOV R96, 0x55e0 ;  /* 0x000055e000607802 */ /* 0x000fe40000000f00 */
[----:B------:R-:W-:Y:S05]  /*55d0*/  CALL.REL.NOINC `($__internal_64_$__cuda_sm70_shflsync_bfly_p) ;  /* 0x0000079000007944 */ /* 0x000fea0003c00000 */
[----:B01----:R-:W-:Y:S01]  /*55e0*/  FADD.FTZ R99, R101, R100 ;  /* 0x0000006465637221 */ /* 0x003fe20000010000 */
[----:B------:R-:W-:Y:S01]  /*55f0*/  HFMA2.MMA R100, -RZ, RZ, 0, 2.384185791015625e-07 ;  /* 0x00000004ff647435 */ /* 0x000fe200000001ff */
[----:B------:R-:W-:Y:S01]  /*5600*/  MOV R98, 0x1f ;  /* 0x0000001f00627802 */ /* 0x000fe20000000f00 */
[----:B------:R-:W-:Y:S01]  /*5610*/  IMAD.MOV.U32 R103, RZ, RZ, -0x1 ;  /* 0xffffffffff677424 */ /* 0x000fe200078e00ff */
[----:B------:R-:W-:-:S03]  /*5620*/  MOV R96, 0x5640 ;  /* 0x0000564000607802 */ /* 0x000fc60000000f00 */
[----:B------:R-:W-:Y:S05]  /*5630*/  CALL.REL.NOINC `($__internal_64_$__cuda_sm70_shflsync_bfly_p) ;  /* 0x0000073000007944 */ /* 0x000fea0003c00000 */
[----:B01----:R-:W-:Y:S01]  /*5640*/  FADD.FTZ R99, R99, R100 ;  /* 0x0000006463637221 */ /* 0x003fe20000010000 */
[----:B------:R-:W-:Y:S01]  /*5650*/  HFMA2.MMA R100, -RZ, RZ, 0, 4.76837158203125e-07 ;  /* 0x00000008ff647435 */ /* 0x000fe200000001ff */
[----:B------:R-:W-:Y:S01]  /*5660*/  MOV R98, 0x1f ;  /* 0x0000001f00627802 */ /* 0x000fe20000000f00 */
[----:B------:R-:W-:Y:S01]  /*5670*/  IMAD.MOV.U32 R103, RZ, RZ, -0x1 ;  /* 0xffffffffff677424 */ /* 0x000fe200078e00ff */
[----:B------:R-:W-:-:S03]  /*5680*/  MOV R96, 0x56a0 ;  /* 0x000056a000607802 */ /* 0x000fc60000000f00 */
[----:B------:R-:W-:Y:S05]  /*5690*/  CALL.REL.NOINC `($__internal_64_$__cuda_sm70_shflsync_bfly_p) ;  /* 0x000006d000007944 */ /* 0x000fea0003c00000 */
[----:B01----:R-:W-:Y:S01]  /*56a0*/  FADD.FTZ R99, R99, R100 ;  /* 0x0000006463637221 */ /* 0x003fe20000010000 */
[----:B------:R-:W-:Y:S01]  /*56b0*/  HFMA2.MMA R100, -RZ, RZ, 0, 9.5367431640625e-07 ;  /* 0x00000010ff647435 */ /* 0x000fe200000001ff */
[----:B------:R-:W-:Y:S01]  /*56c0*/  MOV R98, 0x1f ;  /* 0x0000001f00627802 */ /* 0x000fe20000000f00 */
[----:B------:R-:W-:Y:S01]  /*56d0*/  IMAD.MOV.U32 R103, RZ, RZ, -0x1 ;  /* 0xffffffffff677424 */ /* 0x000fe200078e00ff */
[----:B------:R-:W-:-:S03]  /*56e0*/  MOV R96, 0x5700 ;  /* 0x0000570000607802 */ /* 0x000fc60000000f00 */
[----:B------:R-:W-:Y:S05]  /*56f0*/  CALL.REL.NOINC `($__internal_64_$__cuda_sm70_shflsync_bfly_p) ;  /* 0x0000067000007944 */ /* 0x000fea0003c00000 */
[----:B-1----:R-:W-:Y:S01]  /*5700*/  FADD.FTZ R100, R99, R100 ;  /* 0x0000006463647221 */ /* 0x002fe20000010000 */
[----:B0-----:R-:W-:Y:S01]  /*5710*/  P2R R98, PR, RZ, 0x1 ;  /* 0x00000001ff627803 */ /* 0x001fe20000000000 */
[----:B------:R-:W-:Y:S01]  /*5720*/  IMAD.MOV.U32 R103, RZ, RZ, -0x1 ;  /* 0xffffffffff677424 */ /* 0x000fe200078e00ff */
[----:B------:R-:W-:Y:S01]  /*5730*/  ISETP.GT.U32.AND P0, PT, R0, 0x3f, PT ;  /* 0x0000003f0000780c */ /* 0x000fe20003f04070 */
[----:B------:R-:W-:Y:S01]  /*5740*/  FMUL.FTZ R188, R100, c[0x0][0x1e0] ;  /* 0x0000780064bc7a20 */ /* 0x000fe20000410000 */
[----:B------:R-:W-:-:S03]  /*5750*/  HFMA2.MMA R100, -RZ, RZ, 0, 5.9604644775390625e-08 ;  /* 0x00000001ff647435 */ /* 0x000fc600000001ff */
        /* <DEDUP_REMOVED lines=37> */
[--C-:B------:R-:W-:Y:S01]  /*59b0*/  FADD.FTZ R96, R80, -R188.reuse ;  /* 0x800000bc50607221 */ /* 0x100fe20000010000 */
[----:B------:R-:W-:Y:S01]  /*59c0*/  MOV R98, 0x1f ;  /* 0x0000001f00627802 */ /* 0x000fe20000000f00 */
[----:B------:R-:W-:-:S02]  /*59d0*/  FADD.FTZ R97, R81, -R188 ;  /* 0x800000bc51617221 */ /* 0x000fc40000010000 */
        /* <DEDUP_REMOVED lines=28> */
[----:B------:R-:W-:Y:S01]  /*5ba0*/  @P5 FFMA.FTZ R99, R97, R97, R96 ;  /* 0x0000006161635223 */ /* 0x000fe20000010060 */
[----:B------:R-:W-:Y:S02]  /*5bb0*/  MOV R96, 0x5bd0 ;  /* 0x00005bd000607802 */ /* 0x000fe40000000f00 */
[----:B------:R-:W-:Y:S05]  /*5bc0*/  CALL.REL.NOINC `($__internal_64_$__cuda_sm70_shflsync_bfly_p) ;  /* 0x000001a000007944 */ /* 0x000fea0003c00000 */
[----:B01----:R-:W-:Y:S01]  /*5bd0*/  FADD.FTZ R99, R99, R100 ;  /* 0x0000006463637221 */ /* 0x003fe20000010000 */
[----:B------:R-:W-:Y:S01]  /*5be0*/  HFMA2.MMA R100, -RZ, RZ, 0, 1.1920928955078125e-07 ;  /* 0x00000002ff647435 */ /* 0x000fe200000001ff */
[----:B------:R-:W-:Y:S01]  /*5bf0*/  MOV R98, 0x1f ;  /* 0x0000001f00627802 */ /* 0x000fe20000000f00 */
[----:B------:R-:W-:Y:S01]  /*5c00*/  IMAD.MOV.U32 R103, RZ, RZ, -0x1 ;  /* 0xffffffffff677424 */ /* 0x000fe200078e00ff */
[----:B------:R-:W-:-:S03]  /*5c10*/  MOV R96, 0x5c30 ;  /* 0x00005c3000607802 */ /* 0x000fc60000000f00 */
        /* <DEDUP_REMOVED lines=13> */
[----:B-1----:R-:W-:Y:S01]  /*5cf0*/  FADD.FTZ R101, R99, R100 ;  /* 0x0000006463657221 */ /* 0x002fe20000010000 */
[----:B------:R-:W-:Y:S01]  /*5d00*/  HFMA2.MMA R100, -RZ, RZ, 0, 9.5367431640625e-07 ;  /* 0x00000010ff647435 */ /* 0x000fe200000001ff */
[----:B0-----:R-:W-:Y:S01]  /*5d10*/  MOV R98, 0x1f ;  /* 0x0000001f00627802 */ /* 0x001fe20000000f00 */
[----:B------:R-:W-:Y:S01]  /*5d20*/  IMAD.MOV.U32 R103, RZ, RZ, -0x1 ;  /* 0xffffffffff677424 */ /* 0x000fe200078e00ff */
[----:B------:R-:W-:-:S02]  /*5d30*/  MOV R96, 0x5d60 ;  /* 0x00005d6000607802 */ /* 0x000fc40000000f00 */
[----:B------:R-:W-:Y:S02]  /*5d40*/  MOV R99, R101 ;  /* 0x0000006500637202 */ /* 0x000fe40000000f00 */
[----:B------:R-:W-:Y:S05]  /*5d50*/  CALL.REL.NOINC `($__internal_64_$__cuda_sm70_shflsync_bfly_p) ;  /* 0x0000001000007944 */ /* 0x000fea0003c00000 */
[----:B01----:R-:W-:Y:S05]  /*5d60*/  BRA `(.L_x_20991) ;  /* 0xffffe90000007947 */ /* 0x003fea000383ffff */
        .weak           $__internal_64_$__cuda_sm70_shflsync_bfly_p
        .type           $__internal_64_$__cuda_sm70_shflsync_bfly_p,@function
        .size           $__internal_64_$__cuda_sm70_shflsync_bfly_p,(.L_x_26554 - $__internal_64_$__cuda_sm70_shflsync_bfly_p)
$__internal_64_$__cuda_sm70_shflsync_bfly_p:
[----:B------:R-:W-:Y:S01]  /*5d70*/  HFMA2.MMA R97, -RZ, RZ, 0, 0 ;  /* 0x00000000ff617435 */ /* 0x000fe200000001ff */
[----:B------:R-:W-:Y:S04]  /*5d80*/  WARPSYNC R103 ;  /* 0x0000006700007348 */ /* 0x000fe80003800000 */
[----:B------:R0:W1:Y:S01]  /*5d90*/  SHFL.BFLY PT, R100, R99, R100, R98 ;  /* 0x0c00006463647389 */ /* 0x00006200000e0062 */
[----:B------:R-:W-:Y:S05]  /*5da0*/  RET.REL.NODEC R96 `(_ZN10layer_norm31ln_parallel_residual_fwd_kernelINS_13Kernel_traitsI6__halfffffjLj1024ELj1ELj4ELj1ELj16ENS_18Kernel_traits_baseILj1024ES2_ffffjLj128EEEEELb0ELb0ELb0EEEvNS_9FwdParamsE) ;  /* 0xffffa25060007950 */ /* 0x000fea0003c3ffff */
.L_x_20992:
        /* <DEDUP_REMOVED lines=13> */
.L_x_26554:


//--------------------- .text._ZN10layer_norm31ln_parallel_residual_fwd_kernelINS_13Kernel_traitsI6__halfffffjLj1024ELj1ELj4ELj1ELj16ENS_18Kernel_traits_baseILj1024ES2_ffffjLj128EEEEELb0ELb0ELb1EEEvNS_9FwdParamsE --------------------------
	.section	.text._ZN10layer_norm31ln_parallel_residual_fwd_kernelINS_13Kernel_traitsI6__halfffffjLj1024ELj1ELj4ELj1ELj16ENS_18Kernel_traits_baseILj1024ES2_ffffjLj128EEEEELb0ELb0ELb1EEEvNS_9FwdParamsE,"ax",@progbits
	.sectioninfo	@"SHI_REGISTERS=215"
	.align	128
        .global         _ZN10layer_norm31ln_parallel_residual_fwd_kernelINS_13Kernel_traitsI6__halfffffjLj1024ELj1ELj4ELj1ELj16ENS_18Kernel_traits_baseILj1024ES2_ffffjLj128EEEEELb0ELb0ELb1EEEvNS_9FwdParamsE
        .type           _ZN10layer_norm31ln_parallel_residual_fwd_kernelINS_13Kernel_traitsI6__halfffffjLj1024ELj1ELj4ELj1ELj16ENS_18Kernel_traits_baseILj1024ES2_ffffjLj128EEEEELb0ELb0ELb1EEEvNS_9FwdParamsE,@function
        .size           _ZN10layer_norm31ln_parallel_residual_fwd_kernelINS_13Kernel_traitsI6__halfffffjLj1024ELj1ELj4ELj1ELj16ENS_18Kernel_traits_baseILj1024ES2_ffffjLj128EEEEELb0ELb0ELb1EEEvNS_9FwdParamsE,(.L_x_26555 - _ZN10layer_norm31ln_parallel_residual_fwd_kernelINS_13Kernel_traitsI6__halfffffjLj1024ELj1ELj4ELj1ELj16ENS_18Kernel_traits_baseILj1024ES2_ffffjLj128EEEEELb0ELb0ELb1EEEvNS_9FwdParamsE)
        .other          _ZN10layer_norm31ln_parallel_residual_fwd_kernelINS_13Kernel_traitsI6__halfffffjLj1024ELj1ELj4ELj1ELj16ENS_18Kernel_traits_baseILj1024ES2_ffffjLj128EEEEELb0ELb0ELb1EEEvNS_9FwdParamsE,@"STO_CUDA_ENTRY STV_DEFAULT"
_ZN10layer_norm31ln_parallel_residual_fwd_kernelINS_13Kernel_traitsI6__halfffffjLj1024ELj1ELj4ELj1ELj16ENS_18Kernel_traits_baseILj1024ES2_ffffjLj128EEEEELb0ELb0ELb1EEEvNS_9FwdParamsE:
.text._ZN10layer_norm31ln_parallel_residual_fwd_kernelINS_13Kernel_traitsI6__halfffffjLj1024ELj1ELj4ELj1ELj16ENS_18Kernel_traits_baseILj1024ES2_ffffjLj128EEEEELb0ELb0ELb1EEEvNS_9FwdParamsE:
[----:B------:R-:W-:Y:S02]  /*0000*/  MOV R1, c[0x0][0x28] ;  /* 0x00000a0000017a02 */ /* 0x000fe40000000f00 */
[----:B------:R-:W0:Y:S01]  /*0010*/  S2R R110, SR_TID.X ;  /* 0x00000000006e7919 */ /* 0x000e220000002100 */
[----:B------:R-:W-:Y:S01]  /*0020*/  ISETP.NE.U32.AND P1, PT, RZ, c[0x0][0x218], PT ;  /* 0x00008600ff007a0c */ /* 0x000fe20003f25070 */
[----:B------:R-:W-:Y:S01]  /*0030*/  ULDC.64 UR4, c[0x0][0x118] ;  /* 0x0000460000047ab9 */ /* 0x000fe20000000a00 */
[----:B------:R-:W-:Y:S02]  /*0040*/  ISETP.NE.U32.AND P2, PT, RZ, c[0x0][0x220], PT ;  /* 0x00008800ff007a0c */ /* 0x000fe40003f45070 */
[----:B------:R-:W-:Y:S02]  /*0050*/  ISETP.NE.AND.EX P1, PT, RZ, c[0x0][0x21c], PT, P1 ;  /* 0x00008700ff007a0c */ /* 0x000fe40003f25310 */
[----:B------:R-:W-:Y:S02]  /*0060*/  ISETP.NE.AND.EX P2, PT, RZ, c[0x0][0x224], PT, P2 ;  /* 0x00008900ff007a0c */ /* 0x000fe40003f45320 */
[----:B0-----:R-:W-:-:S09]  /*0070*/  LOP3.LUT R0, R110, 0x1f, RZ, 0xc0, !PT ;  /* 0x0000001f6e007812 */ /* 0x001fd200078ec0ff */
[C---:B------:R-:W-:Y:S02]  /*0080*/  @P1 LEA R2, P0, R0.reuse, c[0x0][0x218], 0x3 ;  /* 0x0000860000021a11 */ /* 0x040fe400078018ff */
[C---:B------:R-:W-:Y:S02]  /*0090*/  SHF.L.U32 R38, R0.reuse, 0x3, RZ ;  /* 0x0000000300267819 */ /* 0x040fe400000006ff */
[----:B------:R-:W-:Y:S02]  /*00a0*/  LOP3.LUT R40, R0, 0x20, RZ, 0xfc, !PT ;  /* 0x0000002000287812 */ /* 0x000fe400078efcff */
[----:B------:R-:W-:Y:S02]  /*00b0*/  @P1 IADD3.X R3, RZ, c[0x0][0x21c], RZ, P0, !PT ;  /* 0x00008700ff031a10 */ /* 0x000fe400007fe4ff */
[----:B------:R-:W-:Y:S02]  /*00c0*/  @P2 IADD3 R4, P3, R38, c[0x0][0x220], RZ ;  /* 0x0000880026042a10 */ /* 0x000fe40007f7e0ff */
[----:B------:R-:W-:Y:S01]  /*00d0*/  @P1 LEA R6, P0, R40, c[0x0][0x218], 0x3 ;  /* 0x0000860028061a11 */ /* 0x000fe200078018ff */
[----:B------:R0:W5:Y:S01]  /*00e0*/  @P1 LDG.E.64 R78, [R2.64] ;  /* 0x00000004024e1981 */ /* 0x000162000c1e1b00 */
[----:B------:R-:W-:-:S02]  /*00f0*/  LOP3.LUT R44, R0, 0x40, RZ, 0xfc, !PT ;  /* 0x00000040002c7812 */ /* 0x000fc400078efcff */
[C---:B------:R-:W-:Y:S02]  /*0100*/  SHF.L.U32 R42, R40.reuse, 0x3, RZ ;  /* 0x00000003282a7819 */ /* 0x040fe400000006ff */
[----:B------:R-:W-:Y:S02]  /*0110*/  @P2 IADD3.X R5, RZ, c[0x0][0x224], RZ, P3, !PT ;  /* 0x00008900ff052a10 */ /* 0x000fe40001ffe4ff */
[----:B------:R-:W-:Y:S02]  /*0120*/  @P1 LEA.HI.X R7, R40, c[0x0][0x21c], RZ, 0x3, P0 ;  /* 0x0000870028071a11 */ /* 0x000fe400000f1cff */
[----:B------:R-:W-:Y:S01]  /*0130*/  SHF.R.U32.HI R15, RZ, 0x1d, R40 ;  /* 0x0000001dff0f7819 */ /* 0x000fe20000011628 */
[----:B------:R1:W5:Y:S01]  /*0140*/  @P2 LDG.E.64 R76, [R4.64] ;  /* 0x00000004044c2981 */ /* 0x000362000c1e1b00 */
[----:B------:R-:W-:Y:S02]  /*0150*/  @P2 IADD3 R8, P0, R42, c[0x0][0x220], RZ ;  /* 0x000088002a082a10 */ /* 0x000fe40007f1e0ff */
[----:B------:R-:W-:Y:S01]  /*0160*/  @P1 LEA R10, P3, R44, c[0x0][0x218], 0x3 ;  /* 0x000086002c0a1a11 */ /* 0x000fe200078618ff */
[----:B------:R2:W5:Y:S01]  /*0170*/  @P1 LDG.E.64 R74, [R6.64] ;  /* 0x00000004064a1981 */ /* 0x000562000c1e1b00 */
[----:B------:R-:W-:-:S02]  /*0180*/  LOP3.LUT R48, R0, 0x60, RZ, 0xfc, !PT ;  /* 0x0000006000307812 */ /* 0x000fc400078efcff */
[----:B------:R-:W-:Y:S02]  /*0190*/  @P2 IADD3.X R9, R15, c[0x0][0x224], RZ, P0, !PT ;  /* 0x000089000f092a10 */ /* 0x000fe400007fe4ff */
[----:B------:R-:W-:Y:S02]  /*01a0*/  @P1 LEA.HI.X R11, R44, c[0x0][0x21c], RZ, 0x3, P3 ;  /* 0x000087002c0b1a11 */ /* 0x000fe400018f1cff */
[----:B-1----:R-:W-:Y:S01]  /*01b0*/  @P1 LEA R4, P3, R48, c[0x0][0x218], 0x3 ;  /* 0x0000860030041a11 */ /* 0x002fe200078618ff */
[----:B------:R1:W5:Y:S01]  /*01c0*/  @P2 LDG.E.64 R72, [R8.64] ;  /* 0x0000000408482981 */ /* 0x000362000c1e1b00 */
[----:B------:R-:W-:Y:S02]  /*01d0*/  SHF.L.U32 R46, R44, 0x3, RZ ;  /* 0x000000032c2e7819 */ /* 0x000fe400000006ff */
[----:B------:R-:W-:Y:S01]  /*01e0*/  LOP3.LUT R66, R0, 0x80, RZ, 0xfc, !PT ;  /* 0x0000008000427812 */ /* 0x000fe200078efcff */
[----:B------:R3:W5:Y:S01]  /*01f0*/  @P1 LDG.E.64 R70, [R10.64] ;  /* 0x000000040a461981 */ /* 0x000762000c1e1b00 */
[----:B------:R-:W-:-:S02]  /*0200*/  @P1 LEA.HI.X R5, R48, c[0x0][0x21c], RZ, 0x3, P3 ;  /* 0x0000870030051a11 */ /* 0x000fc400018f1cff */
[----:B------:R-:W-:Y:S02]  /*0210*/  SHF.R.U32.HI R12, RZ, 0x1d, R44 ;  /* 0x0000001dff0c7819 */ /* 0x000fe4000001162c */
[----:B0-----:R-:W-:Y:S01]  /*0220*/  @P2 IADD3 R2, P0, R46, c[0x0][0x220], RZ ;  /* 0x000088002e022a10 */ /* 0x001fe20007f1e0ff */
[----:B------:R0:W5:Y:S01]  /*0230*/  @P1 LDG.E.64 R34, [R4.64] ;  /* 0x0000000404221981 */ /* 0x000162000c1e1b00 */
[----:B-1----:R-:W-:Y:S02]  /*0240*/  @P1 LEA R8, P3, R66, c[0x0][0x218], 0x3 ;  /* 0x0000860042081a11 */ /* 0x002fe400078618ff */
[----:B------:R-:W-:Y:S02]  /*0250*/  SHF.L.U32 R50, R48, 0x3, RZ ;  /* 0x0000000330327819 */ /* 0x000fe400000006ff */
[----:B------:R-:W-:Y:S02]  /*0260*/  LOP3.LUT R62, R0, 0xa0, RZ, 0xfc, !PT ;  /* 0x000000a0003e7812 */ /* 0x000fe400078efcff */
[----:B------:R-:W-:-:S02]  /*0270*/  @P2 IADD3.X R3, R12, c[0x0][0x224], RZ, P0, !PT ;  /* 0x000089000c032a10 */ /* 0x000fc400007fe4ff */
[----:B------:R-:W-:Y:S02]  /*0280*/  @P1 LEA.HI.X R9, R66, c[0x0][0x21c], RZ, 0x3, P3 ;  /* 0x0000870042091a11 */ /* 0x000fe400018f1cff */
[----:B------:R-:W-:Y:S01]  /*0290*/  SHF.R.U32.HI R13, RZ, 0x1d, R48 ;  /* 0x0000001dff0d7819 */ /* 0x000fe20000011630 */
[----:B------:R1:W5:Y:S01]  /*02a0*/  @P2 LDG.E.64 R68, [R2.64] ;  /* 0x0000000402442981 */ /* 0x000362000c1e1b00 */
[----:B--2---:R-:W-:Y:S02]  /*02b0*/  @P2 IADD3 R6, P0, R50, c[0x0][0x220], RZ ;  /* 0x0000880032062a10 */ /* 0x004fe40007f1e0ff */
[----:B------:R-:W-:Y:S01]  /*02c0*/  @P1 LEA R22, P3, R62, c[0x0][0x218], 0x3 ;  /* 0x000086003e161a11 */ /* 0x000fe200078618ff */
[----:B------:R2:W5:Y:S01]  /*02d0*/  @P1 LDG.E.64 R18, [R8.64] ;  /* 0x0000000408121981 */ /* 0x000562000c1e1b00 */
[----:B------:R-:W-:Y:S02]  /*02e0*/  SHF.L.U32 R64, R66, 0x3, RZ ;  /* 0x0000000342407819 */ /* 0x000fe400000006ff */
[----:B------:R-:W-:-:S02]  /*02f0*/  LOP3.LUT R58, R0, 0xc0, RZ, 0xfc, !PT ;  /* 0x000000c0003a7812 */ /* 0x000fc400078efcff */
[----:B------:R-:W-:Y:S02]  /*0300*/  @P2 IADD3.X R7, R13, c[0x0][0x224], RZ, P0, !PT ;  /* 0x000089000d072a10 */ /* 0x000fe400007fe4ff */
[----:B------:R-:W-:Y:S02]  /*0310*/  @P1 LEA.HI.X R23, R62, c[0x0][0x21c], RZ, 0x3, P3 ;  /* 0x000087003e171a11 */ /* 0x000fe400018f1cff */
[----:B------:R-:W-:Y:S01]  /*0320*/  SHF.R.U32.HI R14, RZ, 0x1d, R66 ;  /* 0x0000001dff0e7819 */ /* 0x000fe20000011642 */
[----:B------:R2:W5:Y:S01]  /*0330*/  @P2 LDG.E.64 R16, [R6.64] ;  /* 0x0000000406102981 */ /* 0x000562000c1e1b00 */
[----:B---3--:R-:W-:Y:S02]  /*0340*/  @P2 IADD3 R10, P0, R64, c[0x0][0x220], RZ ;  /* 0x00008800400a2a10 */ /* 0x008fe40007f1e0ff */
[----:B------:R-:W-:Y:S01]  /*0350*/  @P1 LEA R26, P3, R58, c[0x0][0x218], 0x3 ;  /* 0x000086003a1a1a11 */ /* 0x000fe200078618ff */
[----:B------:R-:W5:Y:S01]  /*0360*/  @P1 LDG.E.64 R22, [R22.64] ;  /* 0x0000000416161981 */ /* 0x000f62000c1e1b00 */
[----:B------:R-:W-:-:S02]  /*0370*/  SHF.L.U32 R60, R62, 0x3, RZ ;  /* 0x000000033e3c7819 */ /* 0x000fc400000006ff */
[----:B------:R-:W-:Y:S02]  /*0380*/  LOP3.LUT R54, R0, 0xe0, RZ, 0xfc, !PT ;  /* 0x000000e000367812 */ /* 0x000fe400078efcff */
[----:B------:R-:W-:Y:S02]  /*0390*/  @P2 IADD3.X R11, R14, c[0x0][0x224], RZ, P0, !PT ;  /* 0x000089000e0b2a10 */ /* 0x000fe400007fe4ff */
[----:B------:R-:W-:Y:S02]  /*03a0*/  @P1 LEA.HI.X R27, R58, c[0x0][0x21c], RZ, 0x3, P3 ;  /* 0x000087003a1b1a11 */ /* 0x000fe400018f1cff */
[----:B0-----:R-:W-:Y:S01]  /*03b0*/  SHF.R.U32.HI R4, RZ, 0x1d, R62 ;  /* 0x0000001dff047819 */ /* 0x001fe2000001163e */
[----:B------:R2:W5:Y:S01]  /*03c0*/  @P2 LDG.E.64 R20, [R10.64] ;  /* 0x000000040a142981 */ /* 0x000562000c1e1b00 */
[----:B------:R-:W-:Y:S02]  /*03d0*/  @P2 IADD3 R24, P0, R60, c[0x0][0x220], RZ ;  /* 0x000088003c182a10 */ /* 0x000fe40007f1e0ff */
[----:B-1----:R-:W-:Y:S01]  /*03e0*/  SHF.L.U32 R2, R110, 0x3, RZ ;  /* 0x000000036e027819 */ /* 0x002fe200000006ff */
[----:B------:R-:W5:Y:S01]  /*03f0*/  @P1 LDG.E.64 R26, [R26.64] ;  /* 0x000000041a1a1981 */ /* 0x000f62000c1e1b00 */
[----:B------:R-:W-:-:S02]  /*0400*/  @P1 LEA R30, P3, R54, c[0x0][0x218], 0x3 ;  /* 0x00008600361e1a11 */ /* 0x000fc400078618ff */
[----:B------:R-:W-:Y:S02]  /*0410*/  SHF.L.U32 R56, R58, 0x3, RZ ;  /* 0x000000033a387819 */ /* 0x000fe400000006ff */
[----:B------:R-:W-:Y:S02]  /*0420*/  SHF.L.U32 R52, R54, 0x3, RZ ;  /* 0x0000000336347819 */ /* 0x000fe400000006ff */
[----:B------:R-:W-:Y:S02]  /*0430*/  @P2 IADD3.X R25, R4, c[0x0][0x224], RZ, P0, !PT ;  /* 0x0000890004192a10 */ /* 0x000fe400007fe4ff */
[----:B------:R-:W-:Y:S02]  /*0440*/  LOP3.LUT R36, R2, 0xf8, RZ, 0xc0, !PT ;  /* 0x000000f802247812 */ /* 0x000fe400078ec0ff */
[----:B------:R-:W-:Y:S02]  /*0450*/  @P1 LEA.HI.X R31, R54, c[0x0][0x21c], RZ, 0x3, P3 ;  /* 0x00008700361f1a11 */ /* 0x000fe400018f1cff */
[----:B------:R-:W-:Y:S01]  /*0460*/  SHF.R.U32.HI R5, RZ, 0x1d, R58 ;  /* 0x0000001dff057819 */ /* 0x000fe2000001163a */
[----:B------:R-:W5:Y:S01]  /*0470*/  @P2 LDG.E.64 R24, [R24.64] ;  /* 0x0000000418182981 */ /* 0x000f62000c1e1b00 */
[----:B------:R-:W-:-:S02]  /*0480*/  @P2 IADD3 R28, P0, R56, c[0x0][0x220], RZ ;  /* 0x00008800381c2a10 */ /* 0x000fc40007f1e0ff */
[----:B------:R-:W-:Y:S01]  /*0490*/  SHF.R.U32.HI R2, RZ, 0x1d, R54 ;  /* 0x0000001dff027819 */ /* 0x000fe20000011636 */
[----:B------:R-:W5:Y:S01]  /*04a0*/  @P1 LDG.E.64 R30, [R30.64] ;  /* 0x000000041e1e1981 */ /* 0x000f62000c1e1b00 */
[----:B------:R-:W-:Y:S02]  /*04b0*/  @P2 IADD3 R32, P3, R52, c[0x0][0x220], RZ ;  /* 0x0000880034202a10 */ /* 0x000fe40007f7e0ff */
[----:B------:R-:W-:Y:S02]  /*04c0*/  @P2 IADD3.X R29, R5, c[0x0][0x224], RZ, P0, !PT ;  /* 0x00008900051d2a10 */ /* 0x000fe400007fe4ff */
[----:B------:R-:W-:-:S04]  /*04d0*/  @P2 IADD3.X R33, R2, c[0x0][0x224], RZ, P3, !PT ;  /* 0x0000890002212a10 */ /* 0x000fc80001ffe4ff */
[----:B------:R-:W5:Y:S04]  /*04e0*/  @P2 LDG.E.64 R28, [R28.64] ;  /* 0x000000041c1c2981 */ /* 0x000f68000c1e1b00 */
[----:B------:R-:W5:Y:S04]  /*04f0*/  @P2 LDG.E.64 R32, [R32.64] ;  /* 0x0000000420202981 */ /* 0x000f68000c1e1b00 */
[----:B------:R-:W0:Y:S01]  /*0500*/  S2R R3, SR_CTAID.X ;  /* 0x0000000000037919 */ /* 0x000e220000002500 */
[----:B------:R-:W-:Y:S02]  /*0510*/  SHF.R.U32.HI R110, RZ, 0x5, R110 ;  /* 0x00000005ff6e7819 */ /* 0x000fe4000001166e */
[----:B------:R-:W-:-:S02]  /*0520*/  IADD3 R36, P0, R36, c[0x0][0x1b0], RZ ;  /* 0x00006c0024247a10 */ /* 0x000fc40007f1e0ff */
[----:B------:R-:W-:Y:S01]  /*0530*/  IADD3 R38, P4, R38, c[0x0][0x1b8], RZ ;  /* 0x00006e0026267a10 */ /* 0x000fe20007f9e0ff */
[----:B------:R-:W-:Y:S01]  /*0540*/  HFMA2.MMA R55, -RZ, RZ, 0, 4.76837158203125e-07 ;  /* 0x00000008ff377435 */ /* 0x000fe200000001ff */
[----:B0-----:R-:W-:-:S04]  /*0550*/  LEA R110, R3, R110, 0x2 ;  /* 0x0000006e036e7211 */ /* 0x001fc800078e10ff */
[----:B------:R-:W-:Y:S02]  /*0560*/  ISETP.GE.AND P3, PT, R110, c[0x0][0x164], PT ;  /* 0x000059006e007a0c */ /* 0x000fe40003f66270 */
[----:B------:R-:W-:Y:S02]  /*0570*/  IADD3.X R37, RZ, c[0x0][0x1b4], RZ, P0, !PT ;  /* 0x00006d00ff257a10 */ /* 0x000fe400007fe4ff */
[----:B------:R-:W-:-:S09]  /*0580*/  IADD3.X R39, RZ, c[0x0][0x1bc], RZ, P4, !PT ;  /* 0x00006f00ff277a10 */ /* 0x000fd200027fe4ff */
[----:B------:R-:W-:Y:S05]  /*0590*/  @P3 EXIT ;  /* 0x000000000000394d */ /* 0x000fea0003800000 */
[----:B--2---:R-:W-:Y:S01]  /*05a0*/  IADD3 R42, P0, R42, c[0x0][0x1b8], RZ ;  /* 0x00006e002a2a7a10 */ /* 0x004fe20007f1e0ff */
[-C--:B------:R-:W-:Y:S01]  /*05b0*/  IMAD.WIDE.U32 R40, R40, R55.reuse, c[0x0][0x1b0] ;  /* 0x00006c0028287625 */ /* 0x080fe200078e0037 */
[----:B------:R-:W2:Y:S02]  /*05c0*/  LDG.E.64 R36, [R36.64] ;  /* 0x0000000424247981 */ /* 0x000ea4000c1e1b00 */
[----:B------:R-:W-:Y:S02]  /*05d0*/  IADD3.X R43, R15, c[0x0][0x1bc], RZ, P0, !PT ;  /* 0x00006f000f2b7a10 */ /* 0x000fe400007fe4ff */
[----:B------:R-:W-:Y:S01]  /*05e0*/  IADD3 R46, P0, R46, c[0x0][0x1b8], RZ ;  /* 0x00006e002e2e7a10 */ /* 0x000fe20007f1e0ff */
[----:B------:R-:W-:Y:S01]  /*05f0*/  IMAD.WIDE.U32 R44, R44, R55, c[0x0][0x1b0] ;  /* 0x00006c002c2c7625 */ /* 0x000fe200078e0037 */
[----:B------:R-:W3:Y:S02]  /*0600*/  LDG.E.64 R38, [R38.64] ;  /* 0x0000000426267981 */ /* 0x000ee4000c1e1b00 */
[----:B------:R-:W-:-:S02]  /*0610*/  IADD3.X R47, R12, c[0x0][0x1bc], RZ, P0, !PT ;  /* 0x00006f000c2f7a10 */ /* 0x000fc400007fe4ff */
[----:B------:R-:W-:Y:S01]  /*0620*/  IADD3 R50, P0, R50, c[0x0][0x1b8], RZ ;  /* 0x00006e0032327a10 */ /* 0x000fe20007f1e0ff */
[-C--:B------:R-:W-:Y:S01]  /*0630*/  IMAD.WIDE.U32 R48, R48, R55.reuse, c[0x0][0x1b0] ;  /* 0x00006c0030307625 */ /* 0x080fe200078e0037 */
[----:B------:R-:W4:Y:S02]  /*0640*/  LDG.E.64 R40, [R40.64] ;  /* 0x0000000428287981 */ /* 0x000f24000c1e1b00 */
[----:B------:R-:W-:Y:S02]  /*0650*/  IADD3.X R51, R13, c[0x0][0x1bc], RZ, P0, !PT ;  /* 0x00006f000d337a10 */ /* 0x000fe400007fe4ff */
[----:B------:R-:W-:Y:S01]  /*0660*/  IADD3 R64, P0, R64, c[0x0][0x1b8], RZ ;  /* 0x00006e0040407a10 */ /* 0x000fe20007f1e0ff */
[----:B------:R-:W-:Y:S01]  /*0670*/  IMAD.WIDE.U32 R66, R66, R55, c[0x0][0x1b0] ;  /* 0x00006c0042427625 */ /* 0x000fe200078e0037 */
[----:B------:R-:W4:Y:S02]  /*0680*/  LDG.E.64 R42, [R42.64] ;  /* 0x000000042a2a7981 */ /* 0x000f24000c1e1b00 */
        /* <DEDUP_REMOVED lines=10> */
[----:B------:R-:W-:Y:S01]  /*0730*/  IMAD.WIDE.U32 R54, R54, R55, c[0x0][0x1b0] ;  /* 0x00006c0036367625 */ /* 0x000fe200078e0037 */
[----:B------:R-:W4:Y:S02]  /*0740*/  LDG.E.64 R48, [R48.64] ;  /* 0x0000000430307981 */ /* 0x000f24000c1e1b00 */
[----:B------:R-:W-:Y:S02]  /*0750*/  IADD3.X R53, R2, c[0x0][0x1bc], RZ, P0, !PT ;  /* 0x00006f0002357a10 */ /* 0x000fe400007fe4ff */
[----:B------:R-:W4:Y:S04]  /*0760*/  LDG.E.64 R50, [R50.64] ;  /* 0x0000000432327981 */ /* 0x000f28000c1e1b00 */
[----:B------:R-:W4:Y:S04]  /*0770*/  LDG.E.64 R66, [R66.64] ;  /* 0x0000000442427981 */ /* 0x000f28000c1e1b00 */
[----:B------:R-:W4:Y:S04]  /*0780*/  LDG.E.64 R64, [R64.64] ;  /* 0x0000000440407981 */ /* 0x000f28000c1e1b00 */
[----:B------:R-:W4:Y:S04]  /*0790*/  LDG.E.64 R62, [R62.64] ;  /* 0x000000043e3e7981 */ /* 0x000f28000c1e1b00 */
[----:B------:R-:W4:Y:S04]  /*07a0*/  LDG.E.64 R60, [R60.64] ;  /* 0x000000043c3c7981 */ /* 0x000f28000c1e1b00 */
[----:B------:R-:W4:Y:S04]  /*07b0*/  LDG.E.64 R58, [R58.64] ;  /* 0x000000043a3a7981 */ /* 0x000f28000c1e1b00 */
[----:B------:R-:W4:Y:S04]  /*07c0*/  LDG.E.64 R56, [R56.64] ;  /* 0x0000000438387981 */ /* 0x000f28000c1e1b00 */
[----:B------:R-:W4:Y:S04]  /*07d0*/  LDG.E.64 R54, [R54.64] ;  /* 0x0000000436367981 */ /* 0x000f28000c1e1b00 */
[----:B------:R-:W4:Y:S01]  /*07e0*/  LDG.E.64 R52, [R52.64] ;  /* 0x0000000434347981 */ /* 0x000f22000c1e1b00 */
        /* <DEDUP_REMOVED lines=17> */
[----:B------:R-:W-:Y:S01]  /*0900*/  HADD2.F32 R14, -RZ, R34.H0_H0 ;  /* 0x20000022ff0e7230 */ /* 0x000fe20000004100 */
[--C-:B------:R-:W-:Y:S01]  /*0910*/  SHF.R.U64 R123, R34, 0x10, R35.reuse ;  /* 0x00000010227b7819 */ /* 0x100fe20000001223 */
[----:B------:R-:W-:Y:S01]  /*0920*/  HADD2.F32 R15, -RZ, R35.H0_H0 ;  /* 0x20000023ff0f7230 */ /* 0x000fe20000004100 */
[----:B------:R-:W-:Y:S01]  /*0930*/  SHF.R.U32.HI R125, RZ, 0x10, R35 ;  /* 0x00000010ff7d7819 */ /* 0x000fe20000011623 */
[----:B------:R-:W-:Y:S01]  /*0940*/  HADD2.F32 R3, -RZ, R79.H0_H0 ;  /* 0x2000004fff037230 */ /* 0x000fe20000004100 */
[----:B------:R-:W-:Y:S01]  /*0950*/  LOP3.LUT P0, RZ, R2, c[0x0][0x178], RZ, 0xfc, !PT ;  /* 0x00005e0002ff7a12 */ /* 0x000fe2000780fcff */
[----:B------:R-:W-:Y:S01]  /*0960*/  HADD2.F32 R4, -RZ, R76.H0_H0 ;  /* 0x2000004cff047230 */ /* 0x000fe20000004100 */
[----:B------:R-:W-:Y:S01]  /*0970*/  MOV R2, c[0x0][0x184] ;  /* 0x0000610000027a02 */ /* 0x000fe20000000f00 */
        /* <DEDUP_REMOVED lines=61> */
[----:B------:R-:W-:Y:S01]  /*0d50*/  LOP3.LUT P0, RZ, R2, c[0x0][0x17c], RZ, 0xfc, P0 ;  /* 0x00005f0002ff7a12 */ /* 0x000fe2000000fcff */
        /* <DEDUP_REMOVED lines=29> */
[----:B------:R-:W-:Y:S01]  /*0f30*/  HADD2.F32 R142, -RZ, R142.H0_H0 ;  /* 0x2000008eff8e7230 */ /* 0x000fe20000004100 */
[--C-:B--2---:R-:W-:Y:S01]  /*0f40*/  SHF.R.U64 R144, R36, 0x10, R37.reuse ;  /* 0x0000001024907819 */ /* 0x104fe20000001225 */
[----:B------:R-:W-:Y:S01]  /*0f50*/  HADD2.F32 R35, -RZ, R36.H0_H0 ;  /* 0x20000024ff237230 */ /* 0x000fe20000004100 */
[----:B------:R-:W-:Y:S01]  /*0f60*/  SHF.R.U32.HI R146, RZ, 0x10, R37 ;  /* 0x00000010ff927819 */ /* 0x000fe20000011625 */
[----:B------:R-:W-:Y:S02]  /*0f70*/  HADD2.F32 R34, -RZ, R37.H0_H0 ;  /* 0x20000025ff227230 */ /* 0x000fe40000004100 */
[----:B------:R-:W-:Y:S01]  /*0f80*/  HADD2.F32 R144, -RZ, R144.H0_H0 ;  /* 0x20000090ff907230 */ /* 0x000fe20000004100 */
[--C-:B---3--:R-:W-:Y:S01]  /*0f90*/  SHF.R.U64 R143, R38, 0x10, R39.reuse ;  /* 0x00000010268f7819 */ /* 0x108fe20000001227 */
[----:B------:R-:W-:Y:S01]  /*0fa0*/  HADD2.F32 R37, -RZ, R38.H0_H0 ;  /* 0x20000026ff257230 */ /* 0x000fe20000004100 */
[----:B------:R-:W-:Y:S01]  /*0fb0*/  SHF.R.U32.HI R145, RZ, 0x10, R39 ;  /* 0x00000010ff917819 */ /* 0x000fe20000011627 */
[----:B------:R-:W-:-:S02]  /*0fc0*/  HADD2.F32 R36, -RZ, R39.H0_H0 ;  /* 0x20000027ff247230 */ /* 0x000fc40000004100 */
[----:B------:R-:W-:Y:S01]  /*0fd0*/  HADD2.F32 R146, -RZ, R146.H0_H0 ;  /* 0x20000092ff927230 */ /* 0x000fe20000004100 */
[--C-:B----4-:R-:W-:Y:S01]  /*0fe0*/  SHF.R.U64 R154, R40, 0x10, R41.reuse ;  /* 0x00000010289a7819 */ /* 0x110fe20000001229 */
[----:B------:R-:W-:Y:S01]  /*0ff0*/  HADD2.F32 R39, -RZ, R40.H0_H0 ;  /* 0x20000028ff277230 */ /* 0x000fe20000004100 */
[----:B------:R-:W-:Y:S01]  /*1000*/  SHF.R.U32.HI R156, RZ, 0x10, R41 ;  /* 0x00000010ff9c7819 */ /* 0x000fe20000011629 */
[----:B------:R-:W-:Y:S02]  /*1010*/  HADD2.F32 R38, -RZ, R41.H0_H0 ;  /* 0x20000029ff267230 */ /* 0x000fe40000004100 */
[----:B------:R-:W-:Y:S01]  /*1020*/  HADD2.F32 R143, -RZ, R143.H0_H0 ;  /* 0x2000008fff8f7230 */ /* 0x000fe20000004100 */
[--C-:B------:R-:W-:Y:S01]  /*1030*/  SHF.R.U64 R147, R42, 0x10, R43.reuse ;  /* 0x000000102a937819 */ /* 0x100fe2000000122b */
[----:B------:R-:W-:Y:S01]  /*1040*/  HADD2.F32 R41, -RZ, R42.H0_H0 ;  /* 0x2000002aff297230 */ /* 0x000fe20000004100 */
[----:B------:R-:W-:Y:S01]  /*1050*/  SHF.R.U32.HI R155, RZ, 0x10, R43 ;  /* 0x00000010ff9b7819 */ /* 0x000fe2000001162b */
[----:B------:R-:W-:-:S02]  /*1060*/  HADD2.F32 R40, -RZ, R43.H0_H0 ;  /* 0x2000002bff287230 */ /* 0x000fc40000004100 */
[----:B------:R-:W-:Y:S01]  /*1070*/  HADD2.F32 R145, -RZ, R145.H0_H0 ;  /* 0x20000091ff917230 */ /* 0x000fe20000004100 */
[--C-:B------:R-:W-:Y:S01]  /*1080*/  SHF.R.U64 R158, R44, 0x10, R45.reuse ;  /* 0x000000102c9e7819 */ /* 0x100fe2000000122d */
        /* <DEDUP_REMOVED lines=75> */
.L_x_21124:
[----:B------:R-:W-:Y:S01]  /*1540*/  ISETP.NE.U32.AND P1, PT, RZ, c[0x0][0x178], PT ;  /* 0x00005e00ff007a0c */ /* 0x000fe20003f25070 */
[----:B------:R-:W-:Y:S01]  /*1550*/  IMAD R52, R110, c[0x0][0x168], RZ ;  /* 0x00005a006e347a24 */ /* 0x000fe200078e02ff */
[----:B------:R-:W-:Y:S02]  /*1560*/  ISETP.NE.U32.AND P2, PT, RZ, c[0x0][0x180], PT ;  /* 0x00006000ff007a0c */ /* 0x000fe40003f45070 */
[----:B------:R-:W-:Y:S02]  /*1570*/  ISETP.NE.AND.EX P1, PT, RZ, c[0x0][0x17c], PT, P1 ;  /* 0x00005f00ff007a0c */ /* 0x000fe40003f25310 */
[----:B------:R-:W-:Y:S02]  /*1580*/  ISETP.NE.AND.EX P2, PT, RZ, c[0x0][0x184], PT, P2 ;  /* 0x00006100ff007a0c */ /* 0x000fe40003f45320 */
[----:B------:R-:W-:-:S02]  /*1590*/  SHF.R.S32.HI R53, RZ, 0x1f, R52 ;  /* 0x0000001fff357819 */ /* 0x000fc40000011434 */
[----:B------:R-:W-:Y:S02]  /*15a0*/  MOV R185, 0x10 ;  /* 0x0000001000b97802 */ /* 0x000fe40000000f00 */
[----:B------:R-:W-:-:S04]  /*15b0*/  LEA.HI R53, R53, R52, RZ, 0x2 ;  /* 0x0000003435357211 */ /* 0x000fc800078f10ff */
[----:B------:R-:W-:-:S04]  /*15c0*/  LEA.HI.SX32 R184, R53, R0, 0x1e ;  /* 0x0000000035b87211 */ /* 0x000fc800078ff2ff */
[C---:B------:R-:W-:Y:S01]  /*15d0*/  @P1 LEA R70, P3, R184.reuse, c[0x0][0x178], 0x4 ;  /* 0x00005e00b8461a11 */ /* 0x040fe200078620ff */
[C---:B------:R-:W-:Y:S01]  /*15e0*/  IMAD.WIDE.U32 R52, R184.reuse, R185, c[0x0][0x170] ;  /* 0x00005c00b8347625 */ /* 0x040fe200078e00b9 */
[C---:B------:R-:W-:Y:S02]  /*15f0*/  @P2 LEA R68, P4, R184.reuse, c[0x0][0x180], 0x4 ;  /* 0x00006000b8442a11 */ /* 0x040fe400078820ff */
[C---:B------:R-:W-:Y:S02]  /*1600*/  @P1 LEA.HI.X R71, R184.reuse, c[0x0][0x17c], RZ, 0x4, P3 ;  /* 0x00005f00b8471a11 */ /* 0x040fe400018f24ff */
[----:B------:R-:W-:Y:S01]  /*1610*/  @P2 LEA.HI.X R69, R184, c[0x0][0x184], RZ, 0x4, P4 ;  /* 0x00006100b8452a11 */ /* 0x000fe200020f24ff */
[----:B------:R-:W5:Y:S04]  /*1620*/  LDG.E.128 R52, [R52.64] ;  /* 0x0000000434347981 */ /* 0x000f68000c1e1d00 */
[----:B------:R0:W5:Y:S04]  /*1630*/  @P1 LDG.E.128 R56, [R70.64] ;  /* 0x0000000446381981 */ /* 0x000168000c1e1d00 */
        /* <DEDUP_REMOVED lines=9> */
.L_x_20994:
[----:B-----5:R-:W-:Y:S01]  /*16d0*/  FADD.FTZ R52, R60, R52 ;  /* 0x000000343c347221 */ /* 0x020fe20000010000 */
[----:B------:R-:W-:Y:S05]  /*16e0*/  BRA `(.L_x_20995) ;  /* 0x0000002000007947 */ /* 0x000fea0003800000 */
.L_x_20993:
[----:B0----5:R-:W-:-:S04]  /*16f0*/  FADD.FTZ R52, R56, R52 ;  /* 0x0000003438347221 */ /* 0x021fc80000010000 */
[----:B------:R-:W-:-:S05]  /*1700*/  @P2 FADD.FTZ R52, R60, R52 ;  /* 0x000000343c342221 */ /* 0x000fca0000010000 */
.L_x_20995:
[----:B-----5:R-:W-:Y:S02]  /*1710*/  MOV R64, R52 ;  /* 0x0000003400407202 */ /* 0x020fe40000000f00 */
.L_x_20996:
[----:B------:R-:W-:Y:S05]  /*1720*/  @P3 BRA `(.L_x_20997) ;  /* 0x0000007000003947 */ /* 0x000fea0003800000 */
[----:B------:R-:W-:-:S04]  /*1730*/  ISETP.NE.U32.AND P4, PT, RZ, c[0x0][0x180], PT ;  /* 0x00006000ff007a0c */ /* 0x000fc80003f85070 */
[----:B------:R-:W-:-:S13]  /*1740*/  ISETP.NE.AND.EX P4, PT, RZ, c[0x0][0x184], PT, P4 ;  /* 0x00006100ff007a0c */ /* 0x000fda0003f85340 */
[----:B------:R-:W-:Y:S05]  /*1750*/  @P4 BRA `(.L_x_20998) ;  /* 0x0000002000004947 */ /* 0x000fea0003800000 */
[----:B------:R-:W-:Y:S05]  /*1760*/  @P0 BRA `(.L_x_20999) ;  /* 0x0000005000000947 */ /* 0x000fea0003800000 */
[----:B------:R-:W-:Y:S05]  /*1770*/  BRA `(.L_x_21000) ;  /* 0x0000005000007947 */ /* 0x000fea0003800000 */
.L_x_20998:
[----:B-----5:R-:W-:Y:S01]  /*1780*/  FADD.FTZ R53, R61, R53 ;  /* 0x000000353d357221 */ /* 0x020fe20000010000 */
[----:B------:R-:W-:Y:S05]  /*1790*/  BRA `(.L_x_20999) ;  /* 0x0000002000007947 */ /* 0x000fea0003800000 */
.L_x_20997:
[----:B-----5:R-:W-:-:S04]  /*17a0*/  FADD.FTZ R53, R57, R53 ;  /* 0x0000003539357221 */ /* 0x020fc80000010000 */
[----:B------:R-:W-:-:S05]  /*17b0*/  @P2 FADD.FTZ R53, R61, R53 ;  /* 0x000000353d352221 */ /* 0x000fca0000010000 */
.L_x_20999:
[----:B-----5:R-:W-:Y:S02]  /*17c0*/  MOV R65, R53 ;  /* 0x0000003500417202 */ /* 0x020fe40000000f00 */
.L_x_21000:
[----:B------:R-:W-:Y:S05]  /*17d0*/  @P3 BRA `(.L_x_21001) ;  /* 0x0000007000003947 */ /* 0x000fea0003800000 */
[----:B------:R-:W-:-:S04]  /*17e0*/  ISETP.NE.U32.AND P4, PT, RZ, c[0x0][0x180], PT ;  /* 0x00006000ff007a0c */ /* 0x000fc80003f85070 */
[----:B------:R-:W-:-:S13]  /*17f0*/  ISETP.NE.AND.EX P4, PT, RZ, c[0x0][0x184], PT, P4 ;  /* 0x00006100ff007a0c */ /* 0x000fda0003f85340 */
[----:B------:R-:W-:Y:S05]  /*1800*/  @P4 BRA `(.L_x_21002) ;  /* 0x0000002000004947 */ /* 0x000fea0003800000 */
[----:B------:R-:W-:Y:S05]  /*1810*/  @P0 BRA `(.L_x_21003) ;  /* 0x0000005000000947 */ /* 0x000fea0003800000 */
[----:B------:R-:W-:Y:S05]  /*1820*/  BRA `(.L_x_21004) ;  /* 0x0000005000007947 */ /* 0x000fea0003800000 */
.L_x_21002:
[----:B-----5:R-:W-:Y:S01]  /*1830*/  FADD.FTZ R54, R62, R54 ;  /* 0x000000363e367221 */ /* 0x020fe20000010000 */
[----:B------:R-:W-:Y:S05]  /*1840*/  BRA `(.L_x_21003) ;  /* 0x0000002000007947 */ /* 0x000fea0003800000 */
.L_x_21001:
[----:B-----5:R-:W-:-:S04]  /*1850*/  FADD.FTZ R54, R58, R54 ;  /* 0x000000363a367221 */ /* 0x020fc80000010000 */
[----:B------:R-:W-:-:S05]  /*1860*/  @P2 FADD.FTZ R54, R62, R54 ;  /* 0x000000363e362221 */ /* 0x000fca0000010000 */
.L_x_21003:
[----:B-----5:R-:W-:Y:S02]  /*1870*/  MOV R66, R54 ;  /* 0x0000003600427202 */ /* 0x020fe40000000f00 */
.L_x_21004:
[----:B------:R-:W-:Y:S05]  /*1880*/  @P3 BRA `(.L_x_21005) ;  /* 0x0000007000003947 */ /* 0x000fea0003800000 */
[----:B------:R-:W-:-:S04]  /*1890*/  ISETP.NE.U32.AND P4, PT, RZ, c[0x0][0x180], PT ;  /* 0x00006000ff007a0c */ /* 0x000fc80003f85070 */
[----:B------:R-:W-:-:S13]  /*18a0*/  ISETP.NE.AND.EX P4, PT, RZ, c[0x0][0x184], PT, P4 ;  /* 0x00006100ff007a0c */ /* 0x000fda0003f85340 */
[----:B------:R-:W-:Y:S05]  /*18b0*/  @P4 BRA `(.L_x_21006) ;  /* 0x0000002000004947 */ /* 0x000fea0003800000 */
[----:B------:R-:W-:Y:S05]  /*18c0*/  @P0 BRA `(.L_x_21007) ;  /* 0x0000005000000947 */ /* 0x000fea0003800000 */
[----:B------:R-:W-:Y:S05]  /*18d0*/  BRA `(.L_x_21008) ;  /* 0x0000005000007947 */ /* 0x000fea0003800000 */
.L_x_21006:
[----:B-----5:R-:W-:Y:S01]  /*18e0*/  FADD.FTZ R55, R63, R55 ;  /* 0x000000373f377221 */ /* 0x020fe20000010000 */
[----:B------:R-:W-:Y:S05]  /*18f0*/  BRA `(.L_x_21007) ;  /* 0x0000002000007947 */ /* 0x000fea0003800000 */
.L_x_21005:
[----:B-----5:R-:W-:-:S04]  /*1900*/  FADD.FTZ R55, R59, R55 ;  /* 0x000000373b377221 */ /* 0x020fc80000010000 */
[----:B------:R-:W-:-:S05]  /*1910*/  @P2 FADD.FTZ R55, R63, R55 ;  /* 0x000000373f372221 */ /* 0x000fca0000010000 */
.L_x_21007:
[----:B-----5:R-:W-:Y:S02]  /*1920*/  MOV R67, R55 ;  /* 0x0000003700437202 */ /* 0x020fe40000000f00 */
.L_x_21008:
[C---:B------:R-:W-:Y:S02]  /*1930*/  IADD3 R186, R184.reuse, 0x20, RZ ;  /* 0x00000020b8ba7810 */ /* 0x040fe40007ffe0ff */
[----:B------:R-:W-:-:S03]  /*1940*/  @P0 LEA R72, P4, R184, c[0x0][0x188], 0x4 ;  /* 0x00006200b8480a11 */ /* 0x000fc600078820ff */
[----:B------:R-:W-:Y:S01]  /*1950*/  IMAD.WIDE.U32 R68, R186, R185, c[0x0][0x170] ;  /* 0x00005c00ba447625 */ /* 0x000fe200078e00b9 */
[----:B------:R-:W-:-:S03]  /*1960*/  @P0 LEA.HI.X R73, R184, c[0x0][0x18c], RZ, 0x4, P4 ;  /* 0x00006300b8490a11 */ /* 0x000fc600020f24ff */
[CC--:B------:R-:W-:Y:S02]  /*1970*/  @P1 IMAD.WIDE.U32 R76, R186.reuse, R185.reuse, c[0x0][0x178] ;  /* 0x00005e00ba4c1625 */ /* 0x0c0fe400078e00b9 */
[----:B------:R0:W-:Y:S02]  /*1980*/  @P0 STG.E.128 [R72.64], R64 ;  /* 0x0000004048000986 */ /* 0x0001e4000c101d04 */
[----:B------:R-:W-:Y:S02]  /*1990*/  @P2 IMAD.WIDE.U32 R74, R186, R185, c[0x0][0x180] ;  /* 0x00006000ba4a2625 */ /* 0x000fe400078e00b9 */
[----:B-----5:R0:W5:Y:S04]  /*19a0*/  @P1 LDG.E.128 R56, [R76.64] ;  /* 0x000000044c381981 */ /* 0x020168000c1e1d00 */
[----:B------:R0:W5:Y:S04]  /*19b0*/  @P2 LDG.E.128 R60, [R74.64] ;  /* 0x000000044a3c2981 */ /* 0x000168000c1e1d00 */
[----:B------:R-:W5:Y:S01]  /*19c0*/  LDG.E.128 R68, [R68.64] ;  /* 0x0000000444447981 */ /* 0x000f62000c1e1d00 */
[----:B------:R-:W-:Y:S05]  /*19d0*/  @P3 BRA `(.L_x_21009) ;  /* 0x0000007000003947 */ /* 0x000fea0003800000 */
[----:B------:R-:W-:-:S04]  /*19e0*/  ISETP.NE.U32.AND P4, PT, RZ, c[0x0][0x180], PT ;  /* 0x00006000ff007a0c */ /* 0x000fc80003f85070 */
[----:B------:R-:W-:-:S13]  /*19f0*/  ISETP.NE.AND.EX P4, PT, RZ, c[0x0][0x184], PT, P4 ;  /* 0x00006100ff007a0c */ /* 0x000fda0003f85340 */
[----:B------:R-:W-:Y:S05]  /*1a00*/  @P4 BRA `(.L_x_21010) ;  /* 0x0000002000004947 */ /* 0x000fea0003800000 */
[----:B------:R-:W-:Y:S05]  /*1a10*/  @P0 BRA `(.L_x_21011) ;  /* 0x0000005000000947 */ /* 0x000fea0003800000 */
[----:B------:R-:W-:Y:S05]  /*1a20*/  BRA `(.L_x_21012) ;  /* 0x0000005000007947 */ /* 0x000fea0003800000 */
.L_x_21010:
[----:B-----5:R-:W-:Y:S01]  /*1a30*/  FADD.FTZ R68, R60, R68 ;  /* 0x000000443c447221 */ /* 0x020fe20000010000 */
[----:B------:R-:W-:Y:S05]  /*1a40*/  BRA `(.L_x_21011) ;  /* 0x0000002000007947 */ /* 0x000fea0003800000 */
.L_x_21009:
[----:B-----5:R-:W-:-:S04]  /*1a50*/  FADD.FTZ R68, R56, R68 ;  /* 0x0000004438447221 */ /* 0x020fc80000010000 */
[----:B------:R-:W-:-:S05]  /*1a60*/  @P2 FADD.FTZ R68, R60, R68 ;  /* 0x000000443c442221 */ /* 0x000fca0000010000 */
.L_x_21011:
[----:B0----5:R-:W-:Y:S02]  /*1a70*/  MOV R64, R68 ;  /* 0x0000004400407202 */ /* 0x021fe40000000f00 */
.L_x_21012:
[----:B------:R-:W-:Y:S05]  /*1a80*/  @P3 BRA `(.L_x_21013) ;  /* 0x0000007000003947 */ /* 0x000fea0003800000 */
[----:B------:R-:W-:-:S04]  /*1a90*/  ISETP.NE.U32.AND P4, PT, RZ, c[0x0][0x180], PT ;  /* 0x00006000ff007a0c */ /* 0x000fc80003f85070 */
[----:B------:R-:W-:-:S13]  /*1aa0*/  ISETP.NE.AND.EX P4, PT, RZ, c[0x0][0x184], PT, P4 ;  /* 0x00006100ff007a0c */ /* 0x000fda0003f85340 */
[----:B------:R-:W-:Y:S05]  /*1ab0*/  @P4 BRA `(.L_x_21014) ;  /* 0x0000002000004947 */ /* 0x000fea0003800000 */
[----:B------:R-:W-:Y:S05]  /*1ac0*/  @P0 BRA `(.L_x_21015) ;  /* 0x0000005000000947 */ /* 0x000fea0003800000 */
[----:B------:R-:W-:Y:S05]  /*1ad0*/  BRA `(.L_x_21016) ;  /* 0x0000005000007947 */ /* 0x000fea0003800000 */
.L_x_21014:
[----:B-----5:R-:W-:Y:S01]  /*1ae0*/  FADD.FTZ R69, R61, R69 ;  /* 0x000000453d457221 */ /* 0x020fe20000010000 */
[----:B------:R-:W-:Y:S05]  /*1af0*/  BRA `(.L_x_21015) ;  /* 0x0000002000007947 */ /* 0x000fea0003800000 */
.L_x_21013:
[----:B-----5:R-:W-:-:S04]  /*1b00*/  FADD.FTZ R69, R57, R69 ;  /* 0x0000004539457221 */ /* 0x020fc80000010000 */
[----:B------:R-:W-:-:S05]  /*1b10*/  @P2 FADD.FTZ R69, R61, R69 ;  /* 0x000000453d452221 */ /* 0x000fca0000010000 */
.L_x_21015:
[----:B0----5:R-:W-:Y:S02]  /*1b20*/  MOV R65, R69 ;  /* 0x0000004500417202 */ /* 0x021fe40000000f00 */
.L_x_21016:
[----:B------:R-:W-:Y:S05]  /*1b30*/  @P3 BRA `(.L_x_21017) ;  /* 0x0000007000003947 */ /* 0x000fea0003800000 */
[----:B------:R-:W-:-:S04]  /*1b40*/  ISETP.NE.U32.AND P4, PT, RZ, c[0x0][0x180], PT ;  /* 0x00006000ff007a0c */ /* 0x000fc80003f85070 */
[----:B------:R-:W-:-:S13]  /*1b50*/  ISETP.NE.AND.EX P4, PT, RZ, c[0x0][0x184], PT, P4 ;  /* 0x00006100ff007a0c */ /* 0x000fda0003f85340 */
[----:B------:R-:W-:Y:S05]  /*1b60*/  @P4 BRA `(.L_x_21018) ;  /* 0x0000002000004947 */ /* 0x000fea0003800000 */
[----:B------:R-:W-:Y:S05]  /*1b70*/  @P0 BRA `(.L_x_21019) ;  /* 0x0000005000000947 */ /* 0x000fea0003800000 */
[----:B------:R-:W-:Y:S05]  /*1b80*/  BRA `(.L_x_21020) ;  /* 0x0000005000007947 */ /* 0x000fea0003800000 */
.L_x_21018:
[----:B-----5:R-:W-:Y:S01]  /*1b90*/  FADD.FTZ R70, R62, R70 ;  /* 0x000000463e467221 */ /* 0x020fe20000010000 */
[----:B------:R-:W-:Y:S05]  /*1ba0*/  BRA `(.L_x_21019) ;  /* 0x0000002000007947 */ /* 0x000fea0003800000 */
.L_x_21017:
[----:B-----5:R-:W-:-:S04]  /*1bb0*/  FADD.FTZ R70, R58, R70 ;  /* 0x000000463a467221 */ /* 0x020fc80000010000 */
[----:B------:R-:W-:-:S05]  /*1bc0*/  @P2 FADD.FTZ R70, R62, R70 ;  /* 0x000000463e462221 */ /* 0x000fca0000010000 */
.L_x_21019:
[----:B0----5:R-:W-:Y:S02]  /*1bd0*/  MOV R66, R70 ;  /* 0x0000004600427202 */ /* 0x021fe40000000f00 */
.L_x_21020:
[----:B------:R-:W-:Y:S05]  /*1be0*/  @P3 BRA `(.L_x_21021) ;  /* 0x0000007000003947 */ /* 0x000fea0003800000 */
[----:B------:R-:W-:-:S04]  /*1bf0*/  ISETP.NE.U32.AND P4, PT, RZ, c[0x0][0x180], PT ;  /* 0x00006000ff007a0c */ /* 0x000fc80003f85070 */
[----:B------:R-:W-:-:S13]  /*1c00*/  ISETP.NE.AND.EX P4, PT, RZ, c[0x0][0x184], PT, P4 ;  /* 0x00006100ff007a0c */ /* 0x000fda0003f85340 */
[----:B------:R-:W-:Y:S05]  /*1c10*/  @P4 BRA `(.L_x_21022) ;  /* 0x0000002000004947 */ /* 0x000fea0003800000 */
[----:B------:R-:W-:Y:S05]  /*1c20*/  @P0 BRA `(.L_x_21023) ;  /* 0x0000005000000947 */ /* 0x000fea0003800000 */
[----:B------:R-:W-:Y:S05]  /*1c30*/  BRA `(.L_x_21024) ;  /* 0x0000005000007947 */ /* 0x000fea0003800000 */
.L_x_21022:
[----:B-----5:R-:W-:Y:S01]  /*1c40*/  FADD.FTZ R71, R63, R71 ;  /* 0x000000473f477221 */ /* 0x020fe20000010000 */
[----:B------:R-:W-:Y:S05]  /*1c50*/  BRA `(.L_x_21023) ;  /* 0x0000002000007947 */ /* 0x000fea0003800000 */
.L_x_21021:
[----:B-----5:R-:W-:-:S04]  /*1c60*/  FADD.FTZ R71, R59, R71 ;  /* 0x000000473b477221 */ /* 0x020fc80000010000 */
[----:B------:R-:W-:-:S05]  /*1c70*/  @P2 FADD.FTZ R71, R63, R71 ;  /* 0x000000473f472221 */ /* 0x000fca0000010000 */
.L_x_21023:
[----:B0----5:R-:W-:Y:S02]  /*1c80*/  MOV R67, R71 ;  /* 0x0000004700437202 */ /* 0x021fe40000000f00 */
.L_x_21024:
[----:B------:R-:W-:Y:S01]  /*1c90*/  IADD3 R192, R184, 0x40, RZ ;  /* 0x00000040b8c07810 */ /* 0x000fe20007ffe0ff */
[----:B------:R-:W-:-:S04]  /*1ca0*/  @P0 IMAD.WIDE.U32 R80, R186, R185, c[0x0][0x188] ;  /* 0x00006200ba500625 */ /* 0x000fc800078e00b9 */
[CC--:B0-----:R-:W-:Y:S01]  /*1cb0*/  IMAD.WIDE.U32 R72, R192.reuse, R185.reuse, c[0x0][0x170] ;  /* 0x00005c00c0487625 */ /* 0x0c1fe200078e00b9 */
[----:B------:R0:W-:Y:S03]  /*1cc0*/  @P0 STG.E.128 [R80.64], R64 ;  /* 0x0000004050000986 */ /* 0x0001e6000c101d04 */
[CC--:B------:R-:W-:Y:S02]  /*1cd0*/  @P1 IMAD.WIDE.U32 R78, R192.reuse, R185.reuse, c[0x0][0x178] ;  /* 0x00005e00c04e1625 */ /* 0x0c0fe400078e00b9 */
[----:B------:R-:W5:Y:S02]  /*1ce0*/  LDG.E.128 R72, [R72.64] ;  /* 0x0000000448487981 */ /* 0x000f64000c1e1d00 */
[----:B------:R-:W-:Y:S02]  /*1cf0*/  @P2 IMAD.WIDE.U32 R76, R192, R185, c[0x0][0x180] ;  /* 0x00006000c04c2625 */ /* 0x000fe400078e00b9 */
[----:B-----5:R0:W5:Y:S04]  /*1d00*/  @P1 LDG.E.128 R56, [R78.64] ;  /* 0x000000044e381981 */ /* 0x020168000c1e1d00 */
[----:B------:R0:W5:Y:S01]  /*1d10*/  @P2 LDG.E.128 R60, [R76.64] ;  /* 0x000000044c3c2981 */ /* 0x000162000c1e1d00 */
[----:B------:R-:W-:Y:S05]  /*1d20*/  @P3 BRA `(.L_x_21025) ;  /* 0x0000007000003947 */ /* 0x000fea0003800000 */
[----:B------:R-:W-:-:S04]  /*1d30*/  ISETP.NE.U32.AND P4, PT, RZ, c[0x0][0x180], PT ;  /* 0x00006000ff007a0c */ /* 0x000fc80003f85070 */
[----:B------:R-:W-:-:S13]  /*1d40*/  ISETP.NE.AND.EX P4, PT, RZ, c[0x0][0x184], PT, P4 ;  /* 0x00006100ff007a0c */ /* 0x000fda0003f85340 */
[----:B------:R-:W-:Y:S05]  /*1d50*/  @P4 BRA `(.L_x_21026) ;  /* 0x0000002000004947 */ /* 0x000fea0003800000 */
[----:B------:R-:W-:Y:S05]  /*1d60*/  @P0 BRA `(.L_x_21027) ;  /* 0x0000005000000947 */ /* 0x000fea0003800000 */
[----:B------:R-:W-:Y:S05]  /*1d70*/  BRA `(.L_x_21028) ;  /* 0x0000005000007947 */ /* 0x000fea0003800000 */
.L_x_21026:
[----:B-----5:R-:W-:Y:S01]  /*1d80*/  FADD.FTZ R72, R60, R72 ;  /* 0x000000483c487221 */ /* 0x020fe20000010000 */
[----:B------:R-:W-:Y:S05]  /*1d90*/  BRA `(.L_x_21027) ;  /* 0x0000002000007947 */ /* 0x000fea0003800000 */
.L_x_21025:
[----:B-----5:R-:W-:-:S04]  /*1da0*/  FADD.FTZ R72, R56, R72 ;  /* 0x0000004838487221 */ /* 0x020fc80000010000 */
[----:B------:R-:W-:-:S05]  /*1db0*/  @P2 FADD.FTZ R72, R60, R72 ;  /* 0x000000483c482221 */ /* 0x000fca0000010000 */
.L_x_21027:
[----:B0-----:R-:W-:Y:S02]  /*1dc0*/  MOV R64, R72 ;  /* 0x0000004800407202 */ /* 0x001fe40000000f00 */
.L_x_21028:
[----:B------:R-:W-:Y:S05]  /*1dd0*/  @P3 BRA `(.L_x_21029) ;  /* 0x0000007000003947 */ /* 0x000fea0003800000 */
[----:B------:R-:W-:-:S04]  /*1de0*/  ISETP.NE.U32.AND P4, PT, RZ, c[0x0][0x180], PT ;  /* 0x00006000ff007a0c */ /* 0x000fc80003f85070 */
[----:B------:R-:W-:-:S13]  /*1df0*/  ISETP.NE.AND.EX P4, PT, RZ, c[0x0][0x184], PT, P4 ;  /* 0x00006100ff007a0c */ /* 0x000fda0003f85340 */
[----:B------:R-:W-:Y:S05]  /*1e00*/  @P4 BRA `(.L_x_21030) ;  /* 0x0000002000004947 */ /* 0x000fea0003800000 */
[----:B------:R-:W-:Y:S05]  /*1e10*/  @P0 BRA `(.L_x_21031) ;  /* 0x0000005000000947 */ /* 0x000fea0003800000 */
[----:B------:R-:W-:Y:S05]  /*1e20*/  BRA `(.L_x_21032) ;  /* 0x0000005000007947 */ /* 0x000fea0003800000 */
.L_x_21030:
[----:B-----5:R-:W-:Y:S01]  /*1e30*/  FADD.FTZ R73, R61, R73 ;  /* 0x000000493d497221 */ /* 0x020fe20000010000 */
[----:B------:R-:W-:Y:S05]  /*1e40*/  BRA `(.L_x_21031) ;  /* 0x0000002000007947 */ /* 0x000fea0003800000 */
.L_x_21029:
[----:B-----5:R-:W-:-:S04]  /*1e50*/  FADD.FTZ R73, R57, R73 ;  /* 0x0000004939497221 */ /* 0x020fc80000010000 */
[----:B------:R-:W-:-:S05]  /*1e60*/  @P2 FADD.FTZ R73, R61, R73 ;  /* 0x000000493d492221 */ /* 0x000fca0000010000 */
.L_x_21031:
[----:B0-----:R-:W-:Y:S02]  /*1e70*/  MOV R65, R73 ;  /* 0x0000004900417202 */ /* 0x001fe40000000f00 */
.L_x_21032:
[----:B------:R-:W-:Y:S05]  /*1e80*/  @P3 BRA `(.L_x_21033) ;  /* 0x0000007000003947 */ /* 0x000fea0003800000 */
[----:B------:R-:W-:-:S04]  /*1e90*/  ISETP.NE.U32.AND P4, PT, RZ, c[0x0][0x180], PT ;  /* 0x00006000ff007a0c */ /* 0x000fc80003f85070 */
[----:B------:R-:W-:-:S13]  /*1ea0*/  ISETP.NE.AND.EX P4, PT, RZ, c[0x0][0x184], PT, P4 ;  /* 0x00006100ff007a0c */ /* 0x000fda0003f85340 */
[----:B------:R-:W-:Y:S05]  /*1eb0*/  @P4 BRA `(.L_x_21034) ;  /* 0x0000002000004947 */ /* 0x000fea0003800000 */
[----:B------:R-:W-:Y:S05]  /*1ec0*/  @P0 BRA `(.L_x_21035) ;  /* 0x0000005000000947 */ /* 0x000fea0003800000 */
[----:B------:R-:W-:Y:S05]  /*1ed0*/  BRA `(.L_x_21036) ;  /* 0x0000005000007947 */ /* 0x000fea0003800000 */
.L_x_21034:
[----:B-----5:R-:W-:Y:S01]  /*1ee0*/  FADD.FTZ R74, R62, R74 ;  /* 0x0000004a3e4a7221 */ /* 0x020fe20000010000 */
[----:B------:R-:W-:Y:S05]  /*1ef0*/  BRA `(.L_x_21035) ;  /* 0x0000002000007947 */ /* 0x000fea0003800000 */
.L_x_21033:
[----:B-----5:R-:W-:-:S04]  /*1f00*/  FADD.FTZ R74, R58, R74 ;  /* 0x0000004a3a4a7221 */ /* 0x020fc80000010000 */
[----:B------:R-:W-:-:S05]  /*1f10*/  @P2 FADD.FTZ R74, R62, R74 ;  /* 0x0000004a3e4a2221 */ /* 0x000fca0000010000 */
.L_x_21035:
[----:B0-----:R-:W-:Y:S02]  /*1f20*/  MOV R66, R74 ;  /* 0x0000004a00427202 */ /* 0x001fe40000000f00 */
.L_x_21036:
[----:B------:R-:W-:Y:S05]  /*1f30*/  @P3 BRA `(.L_x_21037) ;  /* 0x0000007000003947 */ /* 0x000fea0003800000 */
[----:B------:R-:W-:-:S04]  /*1f40*/  ISETP.NE.U32.AND P4, PT, RZ, c[0x0][0x180], PT ;  /* 0x00006000ff007a0c */ /* 0x000fc80003f85070 */
[----:B------:R-:W-:-:S13]  /*1f50*/  ISETP.NE.AND.EX P4, PT, RZ, c[0x0][0x184], PT, P4 ;  /* 0x00006100ff007a0c */ /* 0x000fda0003f85340 */
[----:B------:R-:W-:Y:S05]  /*1f60*/  @P4 BRA `(.L_x_21038) ;  /* 0x0000002000004947 */ /* 0x000fea0003800000 */
[----:B------:R-:W-:Y:S05]  /*1f70*/  @P0 BRA `(.L_x_21039) ;  /* 0x0000005000000947 */ /* 0x000fea0003800000 */
[----:B------:R-:W-:Y:S05]  /*1f80*/  BRA `(.L_x_21040) ;  /* 0x0000005000007947 */ /* 0x000fea0003800000 */
.L_x_21038:
[----:B-----5:R-:W-:Y:S01]  /*1f90*/  FADD.FTZ R75, R63, R75 ;  /* 0x0000004b3f4b7221 */ /* 0x020fe20000010000 */
[----:B------:R-:W-:Y:S05]  /*1fa0*/  BRA `(.L_x_21039) ;  /* 0x0000002000007947 */ /* 0x000fea0003800000 */
.L_x_21037:
[----:B-----5:R-:W-:-:S04]  /*1fb0*/  FADD.FTZ R75, R59, R75 ;  /* 0x0000004b3b4b7221 */ /* 0x020fc80000010000 */
[----:B------:R-:W-:-:S05]  /*1fc0*/  @P2 FADD.FTZ R75, R63, R75 ;  /* 0x0000004b3f4b2221 */ /* 0x000fca0000010000 */
.L_x_21039:
[----:B0-----:R-:W-:Y:S02]  /*1fd0*/  MOV R67, R75 ;  /* 0x0000004b00437202 */ /* 0x001fe40000000f00 */
.L_x_21040:
        /* <DEDUP_REMOVED lines=15> */
.L_x_21042:
[----:B-----5:R-:W-:Y:S01]  /*20d0*/  FADD.FTZ R76, R60, R76 ;  /* 0x0000004c3c4c7221 */ /* 0x020fe20000010000 */
[----:B------:R-:W-:Y:S05]  /*20e0*/  BRA `(.L_x_21043) ;  /* 0x0000002000007947 */ /* 0x000fea0003800000 */
.L_x_21041:
[----:B-----5:R-:W-:-:S04]  /*20f0*/  FADD.FTZ R76, R56, R76 ;  /* 0x0000004c384c7221 */ /* 0x020fc80000010000 */
[----:B------:R-:W-:-:S05]  /*2100*/  @P2 FADD.FTZ R76, R60, R76 ;  /* 0x0000004c3c4c2221 */ /* 0x000fca0000010000 */
.L_x_21043:
[----:B0-----:R-:W-:Y:S02]  /*2110*/  MOV R64, R76 ;  /* 0x0000004c00407202 */ /* 0x001fe40000000f00 */
.L_x_21044:
[----:B------:R-:W-:Y:S05]  /*2120*/  @P3 BRA `(.L_x_21045) ;  /* 0x0000007000003947 */ /* 0x000fea0003800000 */
[----:B------:R-:W-:-:S04]  /*2130*/  ISETP.NE.U32.AND P4, PT, RZ, c[0x0][0x180], PT ;  /* 0x00006000ff007a0c */ /* 0x000fc80003f85070 */
[----:B------:R-:W-:-:S13]  /*2140*/  ISETP.NE.AND.EX P4, PT, RZ, c[0x0][0x184], PT, P4 ;  /* 0x00006100ff007a0c */ /* 0x000fda0003f85340 */
[----:B------:R-:W-:Y:S05]  /*2150*/  @P4 BRA `(.L_x_21046) ;  /* 0x0000002000004947 */ /* 0x000fea0003800000 */
[----:B------:R-:W-:Y:S05]  /*2160*/  @P0 BRA `(.L_x_21047) ;  /* 0x0000005000000947 */ /* 0x000fea0003800000 */
[----:B------:R-:W-:Y:S05]  /*2170*/  BRA `(.L_x_21048) ;  /* 0x0000005000007947 */ /* 0x000fea0003800000 */
.L_x_21046:
[----:B-----5:R-:W-:Y:S01]  /*2180*/  FADD.FTZ R77, R61, R77 ;  /* 0x0000004d3d4d7221 */ /* 0x020fe20000010000 */
[----:B------:R-:W-:Y:S05]  /*2190*/  BRA `(.L_x_21047) ;  /* 0x0000002000007947 */ /* 0x000fea0003800000 */
.L_x_21045:
[----:B-----5:R-:W-:-:S04]  /*21a0*/  FADD.FTZ R77, R57, R77 ;  /* 0x0000004d394d7221 */ /* 0x020fc80000010000 */
[----:B------:R-:W-:-:S05]  /*21b0*/  @P2 FADD.FTZ R77, R61, R77 ;  /* 0x0000004d3d4d2221 */ /* 0x000fca0000010000 */
.L_x_21047:
[----:B0-----:R-:W-:Y:S02]  /*21c0*/  MOV R65, R77 ;  /* 0x0000004d00417202 */ /* 0x001fe40000000f00 */
.L_x_21048:
[----:B------:R-:W-:Y:S05]  /*21d0*/  @P3 BRA `(.L_x_21049) ;  /* 0x0000007000003947 */ /* 0x000fea0003800000 */
[----:B------:R-:W-:-:S04]  /*21e0*/  ISETP.NE.U32.AND P4, PT, RZ, c[0x0][0x180], PT ;  /* 0x00006000ff007a0c */ /* 0x000fc80003f85070 */
[----:B------:R-:W-:-:S13]  /*21f0*/  ISETP.NE.AND.EX P4, PT, RZ, c[0x0][0x184], PT, P4 ;  /* 0x00006100ff007a0c */ /* 0x000fda0003f85340 */
[----:B------:R-:W-:Y:S05]  /*2200*/  @P4 BRA `(.L_x_21050) ;  /* 0x0000002000004947 */ /* 0x000fea0003800000 */
[----:B------:R-:W-:Y:S05]  /*2210*/  @P0 BRA `(.L_x_21051) ;  /* 0x0000005000000947 */ /* 0x000fea0003800000 */
[----:B------:R-:W-:Y:S05]  /*2220*/  BRA `(.L_x_21052) ;  /* 0x0000005000007947 */ /* 0x000fea0003800000 */
.L_x_21050:
[----:B-----5:R-:W-:Y:S01]  /*2230*/  FADD.FTZ R78, R62, R78 ;  /* 0x0000004e3e4e7221 */ /* 0x020fe20000010000 */
[----:B------:R-:W-:Y:S05]  /*2240*/  BRA `(.L_x_21051) ;  /* 0x0000002000007947 */ /* 0x000fea0003800000 */
.L_x_21049:
[----:B-----5:R-:W-:-:S04]  /*2250*/  FADD.FTZ R78, R58, R78 ;  /* 0x0000004e3a4e7221 */ /* 0x020fc80000010000 */
[----:B------:R-:W-:-:S05]  /*2260*/  @P2 FADD.FTZ R78, R62, R78 ;  /* 0x0000004e3e4e2221 */ /* 0x000fca0000010000 */
.L_x_21051:
[----:B0-----:R-:W-:Y:S02]  /*2270*/  MOV R66, R78 ;  /* 0x0000004e00427202 */ /* 0x001fe40000000f00 */
.L_x_21052:
[----:B------:R-:W-:Y:S05]  /*2280*/  @P3 BRA `(.L_x_21053) ;  /* 0x0000007000003947 */ /* 0x000fea0003800000 */
[----:B------:R-:W-:-:S04]  /*2290*/  ISETP.NE.U32.AND P4, PT, RZ, c[0x0][0x180], PT ;  /* 0x00006000ff007a0c */ /* 0x000fc80003f85070 */
[----:B------:R-:W-:-:S13]  /*22a0*/  ISETP.NE.AND.EX P4, PT, RZ, c[0x0][0x184], PT, P4 ;  /* 0x00006100ff007a0c */ /* 0x000fda0003f85340 */
[----:B------:R-:W-:Y:S05]  /*22b0*/  @P4 BRA `(.L_x_21054) ;  /* 0x0000002000004947 */ /* 0x000fea0003800000 */
[----:B------:R-:W-:Y:S05]  /*22c0*/  @P0 BRA `(.L_x_21055) ;  /* 0x0000005000000947 */ /* 0x000fea0003800000 */
[----:B------:R-:W-:Y:S05]  /*22d0*/  BRA `(.L_x_21056) ;  /* 0x0000005000007947 */ /* 0x000fea0003800000 */
.L_x_21054:
[----:B-----5:R-:W-:Y:S01]  /*22e0*/  FADD.FTZ R79, R63, R79 ;  /* 0x0000004f3f4f7221 */ /* 0x020fe20000010000 */
[----:B------:R-:W-:Y:S05]  /*22f0*/  BRA `(.L_x_21055) ;  /* 0x0000002000007947 */ /* 0x000fea0003800000 */
.L_x_21053:
[----:B-----5:R-:W-:-:S04]  /*2300*/  FADD.FTZ R79, R59, R79 ;  /* 0x0000004f3b4f7221 */ /* 0x020fc80000010000 */
[----:B------:R-:W-:-:S05]  /*2310*/  @P2 FADD.FTZ R79, R63, R79 ;  /* 0x0000004f3f4f2221 */ /* 0x000fca0000010000 */
.L_x_21055:
[----:B0-----:R-:W-:Y:S02]  /*2320*/  MOV R67, R79 ;  /* 0x0000004f00437202 */ /* 0x001fe40000000f00 */
.L_x_21056:
        /* <DEDUP_REMOVED lines=15> */
.L_x_21058:
[----:B-----5:R-:W-:Y:S01]  /*2420*/  FADD.FTZ R80, R60, R80 ;  /* 0x000000503c507221 */ /* 0x020fe20000010000 */
[----:B------:R-:W-:Y:S05]  /*2430*/  BRA `(.L_x_21059) ;  /* 0x0000002000007947 */ /* 0x000fea0003800000 */
.L_x_21057:
[----:B-----5:R-:W-:-:S04]  /*2440*/  FADD.FTZ R80, R56, R80 ;  /* 0x0000005038507221 */ /* 0x020fc80000010000 */
[----:B------:R-:W-:-:S05]  /*2450*/  @P2 FADD.FTZ R80, R60, R80 ;  /* 0x000000503c502221 */ /* 0x000fca0000010000 */
.L_x_21059:
[----:B0-----:R-:W-:Y:S02]  /*2460*/  MOV R64, R80 ;  /* 0x0000005000407202 */ /* 0x001fe40000000f00 */
.L_x_21060:
[----:B------:R-:W-:Y:S05]  /*2470*/  @P3 BRA `(.L_x_21061) ;  /* 0x0000007000003947 */ /* 0x000fea0003800000 */
[----:B------:R-:W-:-:S04]  /*2480*/  ISETP.NE.U32.AND P4, PT, RZ, c[0x0][0x180], PT ;  /* 0x00006000ff007a0c */ /* 0x000fc80003f85070 */
[----:B------:R-:W-:-:S13]  /*2490*/  ISETP.NE.AND.EX P4, PT, RZ, c[0x0][0x184], PT, P4 ;  /* 0x00006100ff007a0c */ /* 0x000fda0003f85340 */
[----:B------:R-:W-:Y:S05]  /*24a0*/  @P4 BRA `(.L_x_21062) ;  /* 0x0000002000004947 */ /* 0x000fea0003800000 */
[----:B------:R-:W-:Y:S05]  /*24b0*/  @P0 BRA `(.L_x_21063) ;  /* 0x0000005000000947 */ /* 0x000fea0003800000 */
[----:B------:R-:W-:Y:S05]  /*24c0*/  BRA `(.L_x_21064) ;  /* 0x0000005000007947 */ /* 0x000fea0003800000 */
.L_x_21062:
[----:B-----5:R-:W-:Y:S01]  /*24d0*/  FADD.FTZ R81, R61, R81 ;  /* 0x000000513d517221 */ /* 0x020fe20000010000 */
[----:B------:R-:W-:Y:S05]  /*24e0*/  BRA `(.L_x_21063) ;  /* 0x0000002000007947 */ /* 0x000fea0003800000 */
.L_x_21061:
[----:B-----5:R-:W-:-:S04]  /*24f0*/  FADD.FTZ R81, R57, R81 ;  /* 0x0000005139517221 */ /* 0x020fc80000010000 */
[----:B------:R-:W-:-:S05]  /*2500*/  @P2 FADD.FTZ R81, R61, R81 ;  /* 0x000000513d512221 */ /* 0x000fca0000010000 */
.L_x_21063:
[----:B0-----:R-:W-:Y:S02]  /*2510*/  MOV R65, R81 ;  /* 0x0000005100417202 */ /* 0x001fe40000000f00 */
.L_x_21064:
[----:B------:R-:W-:Y:S05]  /*2520*/  @P3 BRA `(.L_x_21065) ;  /* 0x0000007000003947 */ /* 0x000fea0003800000 */
[----:B------:R-:W-:-:S04]  /*2530*/  ISETP.NE.U32.AND P4, PT, RZ, c[0x0][0x180], PT ;  /* 0x00006000ff007a0c */ /* 0x000fc80003f85070 */
[----:B------:R-:W-:-:S13]  /*2540*/  ISETP.NE.AND.EX P4, PT, RZ, c[0x0][0x184], PT, P4 ;  /* 0x00006100ff007a0c */ /* 0x000fda0003f85340 */
[----:B------:R-:W-:Y:S05]  /*2550*/  @P4 BRA `(.L_x_21066) ;  /* 0x0000002000004947 */ /* 0x000fea0003800000 */
[----:B------:R-:W-:Y:S05]  /*2560*/  @P0 BRA `(.L_x_21067) ;  /* 0x0000005000000947 */ /* 0x000fea0003800000 */
[----:B------:R-:W-:Y:S05]  /*2570*/  BRA `(.L_x_21068) ;  /* 0x0000005000007947 */ /* 0x000fea0003800000 */
.L_x_21066:
[----:B-----5:R-:W-:Y:S01]  /*2580*/  FADD.FTZ R82, R62, R82 ;  /* 0x000000523e527221 */ /* 0x020fe20000010000 */
[----:B------:R-:W-:Y:S05]  /*2590*/  BRA `(.L_x_21067) ;  /* 0x0000002000007947 */ /* 0x000fea0003800000 */
.L_x_21065:
[----:B-----5:R-:W-:-:S04]  /*25a0*/  FADD.FTZ R82, R58, R82 ;  /* 0x000000523a527221 */ /* 0x020fc80000010000 */
[----:B------:R-:W-:-:S05]  /*25b0*/  @P2 FADD.FTZ R82, R62, R82 ;  /* 0x000000523e522221 */ /* 0x000fca0000010000 */
.L_x_21067:
[----:B0-----:R-:W-:Y:S02]  /*25c0*/  MOV R66, R82 ;  /* 0x0000005200427202 */ /* 0x001fe40000000f00 */
.L_x_21068:
[----:B------:R-:W-:Y:S05]  /*25d0*/  @P3 BRA `(.L_x_21069) ;  /* 0x0000007000003947 */ /* 0x000fea0003800000 */
[----:B------:R-:W-:-:S04]  /*25e0*/  ISETP.NE.U32.AND P4, PT, RZ, c[0x0][0x180], PT ;  /* 0x00006000ff007a0c */ /* 0x000fc80003f85070 */
[----:B------:R-:W-:-:S13]  /*25f0*/  ISETP.NE.AND.EX P4, PT, RZ, c[0x0][0x184], PT, P4 ;  /* 0x00006100ff007a0c */ /* 0x000fda0003f85340 */
[----:B------:R-:W-:Y:S05]  /*2600*/  @P4 BRA `(.L_x_21070) ;  /* 0x0000002000004947 */ /* 0x000fea0003800000 */
[----:B------:R-:W-:Y:S05]  /*2610*/  @P0 BRA `(.L_x_21071) ;  /* 0x0000005000000947 */ /* 0x000fea0003800000 */
[----:B------:R-:W-:Y:S05]  /*2620*/  BRA `(.L_x_21072) ;  /* 0x0000005000007947 */ /* 0x000fea0003800000 */
.L_x_21070:
[----:B-----5:R-:W-:Y:S01]  /*2630*/  FADD.FTZ R83, R63, R83 ;  /* 0x000000533f537221 */ /* 0x020fe20000010000 */
[----:B------:R-:W-:Y:S05]  /*2640*/  BRA `(.L_x_21071) ;  /* 0x0000002000007947 */ /* 0x000fea0003800000 */
.L_x_21069:
[----:B-----5:R-:W-:-:S04]  /*2650*/  FADD.FTZ R83, R59, R83 ;  /* 0x000000533b537221 */ /* 0x020fc80000010000 */
[----:B------:R-:W-:-:S05]  /*2660*/  @P2 FADD.FTZ R83, R63, R83 ;  /* 0x000000533f532221 */ /* 0x000fca0000010000 */
.L_x_21071:
[----:B0-----:R-:W-:Y:S02]  /*2670*/  MOV R67, R83 ;  /* 0x0000005300437202 */ /* 0x001fe40000000f00 */
.L_x_21072:
        /* <DEDUP_REMOVED lines=15> */
.L_x_21074:
[----:B-----5:R-:W-:Y:S01]  /*2770*/  FADD.FTZ R84, R60, R84 ;  /* 0x000000543c547221 */ /* 0x020fe20000010000 */
[----:B------:R-:W-:Y:S05]  /*2780*/  BRA `(.L_x_21075) ;  /* 0x0000002000007947 */ /* 0x000fea0003800000 */
.L_x_21073:
[----:B-----5:R-:W-:-:S04]  /*2790*/  FADD.FTZ R84, R56, R84 ;  /* 0x0000005438547221 */ /* 0x020fc80000010000 */
[----:B------:R-:W-:-:S05]  /*27a0*/  @P2 FADD.FTZ R84, R60, R84 ;  /* 0x000000543c542221 */ /* 0x000fca0000010000 */
.L_x_21075:
[----:B0-----:R-:W-:Y:S02]  /*27b0*/  MOV R64, R84 ;  /* 0x0000005400407202 */ /* 0x001fe40000000f00 */
.L_x_21076:
[----:B------:R-:W-:Y:S05]  /*27c0*/  @P3 BRA `(.L_x_21077) ;  /* 0x0000007000003947 */ /* 0x000fea0003800000 */
[----:B------:R-:W-:-:S04]  /*27d0*/  ISETP.NE.U32.AND P4, PT, RZ, c[0x0][0x180], PT ;  /* 0x00006000ff007a0c */ /* 0x000fc80003f85070 */
[----:B------:R-:W-:-:S13]  /*27e0*/  ISETP.NE.AND.EX P4, PT, RZ, c[0x0][0x184], PT, P4 ;  /* 0x00006100ff007a0c */ /* 0x000fda0003f85340 */
[----:B------:R-:W-:Y:S05]  /*27f0*/  @P4 BRA `(.L_x_21078) ;  /* 0x0000002000004947 */ /* 0x000fea0003800000 */
[----:B------:R-:W-:Y:S05]  /*2800*/  @P0 BRA `(.L_x_21079) ;  /* 0x0000005000000947 */ /* 0x000fea0003800000 */
[----:B------:R-:W-:Y:S05]  /*2810*/  BRA `(.L_x_21080) ;  /* 0x0000005000007947 */ /* 0x000fea0003800000 */
.L_x_21078:
[----:B-----5:R-:W-:Y:S01]  /*2820*/  FADD.FTZ R85, R61, R85 ;  /* 0x000000553d557221 */ /* 0x020fe20000010000 */
[----:B------:R-:W-:Y:S05]  /*2830*/  BRA `(.L_x_21079) ;  /* 0x0000002000007947 */ /* 0x000fea0003800000 */
.L_x_21077:
[----:B-----5:R-:W-:-:S04]  /*2840*/  FADD.FTZ R85, R57, R85 ;  /* 0x0000005539557221 */ /* 0x020fc80000010000 */
[----:B------:R-:W-:-:S05]  /*2850*/  @P2 FADD.FTZ R85, R61, R85 ;  /* 0x000000553d552221 */ /* 0x000fca0000010000 */
.L_x_21079:
[----:B0-----:R-:W-:Y:S02]  /*2860*/  MOV R65, R85 ;  /* 0x0000005500417202 */ /* 0x001fe40000000f00 */
.L_x_21080:
[----:B------:R-:W-:Y:S05]  /*2870*/  @P3 BRA `(.L_x_21081) ;  /* 0x0000007000003947 */ /* 0x000fea0003800000 */
[----:B------:R-:W-:-:S04]  /*2880*/  ISETP.NE.U32.AND P4, PT, RZ, c[0x0][0x180], PT ;  /* 0x00006000ff007a0c */ /* 0x000fc80003f85070 */
[----:B------:R-:W-:-:S13]  /*2890*/  ISETP.NE.AND.EX P4, PT, RZ, c[0x0][0x184], PT, P4 ;  /* 0x00006100ff007a0c */ /* 0x000fda0003f85340 */
[----:B------:R-:W-:Y:S05]  /*28a0*/  @P4 BRA `(.L_x_21082) ;  /* 0x0000002000004947 */ /* 0x000fea0003800000 */
[----:B------:R-:W-:Y:S05]  /*28b0*/  @P0 BRA `(.L_x_21083) ;  /* 0x0000005000000947 */ /* 0x000fea0003800000 */
[----:B------:R-:W-:Y:S05]  /*28c0*/  BRA `(.L_x_21084) ;  /* 0x0000005000007947 */ /* 0x000fea0003800000 */
.L_x_21082:
[----:B-----5:R-:W-:Y:S01]  /*28d0*/  FADD.FTZ R86, R62, R86 ;  /* 0x000000563e567221 */ /* 0x020fe20000010000 */
[----:B------:R-:W-:Y:S05]  /*28e0*/  BRA `(.L_x_21083) ;  /* 0x0000002000007947 */ /* 0x000fea0003800000 */
.L_x_21081:
[----:B-----5:R-:W-:-:S04]  /*28f0*/  FADD.FTZ R86, R58, R86 ;  /* 0x000000563a567221 */ /* 0x020fc80000010000 */
[----:B------:R-:W-:-:S05]  /*2900*/  @P2 FADD.FTZ R86, R62, R86 ;  /* 0x000000563e562221 */ /* 0x000fca0000010000 */
.L_x_21083:
[----:B0-----:R-:W-:Y:S02]  /*2910*/  MOV R66, R86 ;  /* 0x0000005600427202 */ /* 0x001fe40000000f00 */
.L_x_21084:
[----:B------:R-:W-:Y:S05]  /*2920*/  @P3 BRA `(.L_x_21085) ;  /* 0x0000007000003947 */ /* 0x000fea0003800000 */
[----:B------:R-:W-:-:S04]  /*2930*/  ISETP.NE.U32.AND P4, PT, RZ, c[0x0][0x180], PT ;  /* 0x00006000ff007a0c */ /* 0x000fc80003f85070 */
[----:B------:R-:W-:-:S13]  /*2940*/  ISETP.NE.AND.EX P4, PT, RZ, c[0x0][0x184], PT, P4 ;  /* 0x00006100ff007a0c */ /* 0x000fda0003f85340 */
[----:B------:R-:W-:Y:S05]  /*2950*/  @P4 BRA `(.L_x_21086) ;  /* 0x0000002000004947 */ /* 0x000fea0003800000 */
[----:B------:R-:W-:Y:S05]  /*2960*/  @P0 BRA `(.L_x_21087) ;  /* 0x0000005000000947 */ /* 0x000fea0003800000 */
[----:B------:R-:W-:Y:S05]  /*2970*/  BRA `(.L_x_21088) ;  /* 0x0000005000007947 */ /* 0x000fea0003800000 */
.L_x_21086:
[----:B-----5:R-:W-:Y:S01]  /*2980*/  FADD.FTZ R87, R63, R87 ;  /* 0x000000573f577221 */ /* 0x020fe20000010000 */
[----:B------:R-:W-:Y:S05]  /*2990*/  BRA `(.L_x_21087) ;  /* 0x0000002000007947 */ /* 0x000fea0003800000 */
.L_x_21085:
[----:B-----5:R-:W-:-:S04]  /*29a0*/  FADD.FTZ R87, R59, R87 ;  /* 0x000000573b577221 */ /* 0x020fc80000010000 */
[----:B------:R-:W-:-:S05]  /*29b0*/  @P2 FADD.FTZ R87, R63, R87 ;  /* 0x000000573f572221 */ /* 0x000fca0000010000 */
.L_x_21087:
[----:B0-----:R-:W-:Y:S02]  /*29c0*/  MOV R67, R87 ;  /* 0x0000005700437202 */ /* 0x001fe40000000f00 */
.L_x_21088:
        /* <DEDUP_REMOVED lines=15> */
.L_x_21090:
[----:B-----5:R-:W-:Y:S01]  /*2ac0*/  FADD.FTZ R88, R60, R88 ;  /* 0x000000583c587221 */ /* 0x020fe20000010000 */
[----:B------:R-:W-:Y:S05]  /*2ad0*/  BRA `(.L_x_21091) ;  /* 0x0000002000007947 */ /* 0x000fea0003800000 */
.L_x_21089:
[----:B-----5:R-:W-:-:S04]  /*2ae0*/  FADD.FTZ R88, R56, R88 ;  /* 0x0000005838587221 */ /* 0x020fc80000010000 */
[----:B------:R-:W-:-:S05]  /*2af0*/  @P2 FADD.FTZ R88, R60, R88 ;  /* 0x000000583c582221 */ /* 0x000fca0000010000 */
.L_x_21091:
[----:B0-----:R-:W-:Y:S02]  /*2b00*/  MOV R64, R88 ;  /* 0x0000005800407202 */ /* 0x001fe40000000f00 */
.L_x_21092:
[----:B------:R-:W-:Y:S05]  /*2b10*/  @P3 BRA `(.L_x_21093) ;  /* 0x0000007000003947 */ /* 0x000fea0003800000 */
[----:B------:R-:W-:-:S04]  /*2b20*/  ISETP.NE.U32.AND P4, PT, RZ, c[0x0][0x180], PT ;  /* 0x00006000ff007a0c */ /* 0x000fc80003f85070 */
[----:B------:R-:W-:-:S13]  /*2b30*/  ISETP.NE.AND.EX P4, PT, RZ, c[0x0][0x184], PT, P4 ;  /* 0x00006100ff007a0c */ /* 0x000fda0003f85340 */
[----:B------:R-:W-:Y:S05]  /*2b40*/  @P4 BRA `(.L_x_21094) ;  /* 0x0000002000004947 */ /* 0x000fea0003800000 */
[----:B------:R-:W-:Y:S05]  /*2b50*/  @P0 BRA `(.L_x_21095) ;  /* 0x0000005000000947 */ /* 0x000fea0003800000 */
[----:B------:R-:W-:Y:S05]  /*2b60*/  BRA `(.L_x_21096) ;  /* 0x0000005000007947 */ /* 0x000fea0003800000 */
.L_x_21094:
[----:B-----5:R-:W-:Y:S01]  /*2b70*/  FADD.FTZ R89, R61, R89 ;  /* 0x000000593d597221 */ /* 0x020fe20000010000 */
[----:B------:R-:W-:Y:S05]  /*2b80*/  BRA `(.L_x_21095) ;  /* 0x0000002000007947 */ /* 0x000fea0003800000 */
.L_x_21093:
[----:B-----5:R-:W-:-:S04]  /*2b90*/  FADD.FTZ R89, R57, R89 ;  /* 0x0000005939597221 */ /* 0x020fc80000010000 */
[----:B------:R-:W-:-:S05]  /*2ba0*/  @P2 FADD.FTZ R89, R61, R89 ;  /* 0x000000593d592221 */ /* 0x000fca0000010000 */
.L_x_21095:
[----:B0-----:R-:W-:Y:S02]  /*2bb0*/  MOV R65, R89 ;  /* 0x0000005900417202 */ /* 0x001fe40000000f00 */
.L_x_21096:
[----:B------:R-:W-:Y:S05]  /*2bc0*/  @P3 BRA `(.L_x_21097) ;  /* 0x0000007000003947 */ /* 0x000fea0003800000 */
[----:B------:R-:W-:-:S04]  /*2bd0*/  ISETP.NE.U32.AND P4, PT, RZ, c[0x0][0x180], PT ;  /* 0x00006000ff007a0c */ /* 0x000fc80003f85070 */
[----:B------:R-:W-:-:S13]  /*2be0*/  ISETP.NE.AND.EX P4, PT, RZ, c[0x0][0x184], PT, P4 ;  /* 0x00006100ff007a0c */ /* 0x000fda0003f85340 */
[----:B------:R-:W-:Y:S05]  /*2bf0*/  @P4 BRA `(.L_x_21098) ;  /* 0x0000002000004947 */ /* 0x000fea0003800000 */
[----:B------:R-:W-:Y:S05]  /*2c00*/  @P0 BRA `(.L_x_21099) ;  /* 0x0000005000000947 */ /* 0x000fea0003800000 */
[----:B------:R-:W-:Y:S05]  /*2c10*/  BRA `(.L_x_21100) ;  /* 0x0000005000007947 */ /* 0x000fea0003800000 */
.L_x_21098:
[----:B-----5:R-:W-:Y:S01]  /*2c20*/  FADD.FTZ R90, R62, R90 ;  /* 0x0000005a3e5a7221 */ /* 0x020fe20000010000 */
[----:B------:R-:W-:Y:S05]  /*2c30*/  BRA `(.L_x_21099) ;  /* 0x0000002000007947 */ /* 0x000fea0003800000 */
.L_x_21097:
[----:B-----5:R-:W-:-:S04]  /*2c40*/  FADD.FTZ R90, R58, R90 ;  /* 0x0000005a3a5a7221 */ /* 0x020fc80000010000 */
[----:B------:R-:W-:-:S05]  /*2c50*/  @P2 FADD.FTZ R90, R62, R90 ;  /* 0x0000005a3e5a2221 */ /* 0x000fca0000010000 */
.L_x_21099:
[----:B0-----:R-:W-:Y:S02]  /*2c60*/  MOV R66, R90 ;  /* 0x0000005a00427202 */ /* 0x001fe40000000f00 */
.L_x_21100:
[----:B------:R-:W-:Y:S05]  /*2c70*/  @P3 BRA `(.L_x_21101) ;  /* 0x0000007000003947 */ /* 0x000fea0003800000 */
[----:B------:R-:W-:-:S04]  /*2c80*/  ISETP.NE.U32.AND P4, PT, RZ, c[0x0][0x180], PT ;  /* 0x00006000ff007a0c */ /* 0x000fc80003f85070 */
[----:B------:R-:W-:-:S13]  /*2c90*/  ISETP.NE.AND.EX P4, PT, RZ, c[0x0][0x184], PT, P4 ;  /* 0x00006100ff007a0c */ /* 0x000fda0003f85340 */
[----:B------:R-:W-:Y:S05]  /*2ca0*/  @P4 BRA `(.L_x_21102) ;  /* 0x0000002000004947 */ /* 0x000fea0003800000 */
[----:B------:R-:W-:Y:S05]  /*2cb0*/  @P0 BRA `(.L_x_21103) ;  /* 0x0000005000000947 */ /* 0x000fea0003800000 */
[----:B------:R-:W-:Y:S05]  /*2cc0*/  BRA `(.L_x_21104) ;  /* 0x0000005000007947 */ /* 0x000fea0003800000 */
.L_x_21102:
[----:B-----5:R-:W-:Y:S01]  /*2cd0*/  FADD.FTZ R91, R63, R91 ;  /* 0x0000005b3f5b7221 */ /* 0x020fe20000010000 */
[----:B------:R-:W-:Y:S05]  /*2ce0*/  BRA `(.L_x_21103) ;  /* 0x0000002000007947 */ /* 0x000fea0003800000 */
.L_x_21101:
[----:B-----5:R-:W-:-:S04]  /*2cf0*/  FADD.FTZ R91, R59, R91 ;  /* 0x0000005b3b5b7221 */ /* 0x020fc80000010000 */
[----:B------:R-:W-:-:S05]  /*2d00*/  @P2 FADD.FTZ R91, R63, R91 ;  /* 0x0000005b3f5b2221 */ /* 0x000fca0000010000 */
.L_x_21103:
[----:B0-----:R-:W-:Y:S02]  /*2d10*/  MOV R67, R91 ;  /* 0x0000005b00437202 */ /* 0x001fe40000000f00 */
.L_x_21104:
[----:B------:R-:W-:Y:S01]  /*2d20*/  IADD3 R182, R184, 0xe0, RZ ;  /* 0x000000e0b8b67810 */ /* 0x000fe20007ffe0ff */
[----:B0-----:R-:W-:-:S04]  /*2d30*/  @P0 IMAD.WIDE.U32 R148, R181, R185, c[0x0][0x188] ;  /* 0x00006200b5940625 */ /* 0x001fc800078e00b9 */
[CC--:B------:R-:W-:Y:S01]  /*2d40*/  IMAD.WIDE.U32 R92, R182.reuse, R185.reuse, c[0x0][0x170] ;  /* 0x00005c00b65c7625 */ /* 0x0c0fe200078e00b9 */
        /* <DEDUP_REMOVED lines=12> */
.L_x_21106:
[----:B-----5:R-:W-:Y:S01]  /*2e10*/  FADD.FTZ R92, R60, R92 ;  /* 0x0000005c3c5c7221 */ /* 0x020fe20000010000 */
[----:B------:R-:W-:Y:S05]  /*2e20*/  BRA `(.L_x_21107) ;  /* 0x0000002000007947 */ /* 0x000fea0003800000 */
.L_x_21105:
[----:B-----5:R-:W-:-:S04]  /*2e30*/  FADD.FTZ R92, R56, R92 ;  /* 0x0000005c385c7221 */ /* 0x020fc80000010000 */
[----:B------:R-:W-:-:S05]  /*2e40*/  @P2 FADD.FTZ R92, R60, R92 ;  /* 0x0000005c3c5c2221 */ /* 0x000fca0000010000 */
.L_x_21107:
[----:B0-----:R-:W-:Y:S02]  /*2e50*/  MOV R64, R92 ;  /* 0x0000005c00407202 */ /* 0x001fe40000000f00 */
.L_x_21108:
[----:B------:R-:W-:Y:S05]  /*2e60*/  @P3 BRA `(.L_x_21109) ;  /* 0x0000007000003947 */ /* 0x000fea0003800000 */
[----:B------:R-:W-:-:S04]  /*2e70*/  ISETP.NE.U32.AND P1, PT, RZ, c[0x0][0x180], PT ;  /* 0x00006000ff007a0c */ /* 0x000fc80003f25070 */
[----:B------:R-:W-:-:S13]  /*2e80*/  ISETP.NE.AND.EX P1, PT, RZ, c[0x0][0x184], PT, P1 ;  /* 0x00006100ff007a0c */ /* 0x000fda0003f25310 */
[----:B------:R-:W-:Y:S05]  /*2e90*/  @P1 BRA `(.L_x_21110) ;  /* 0x0000002000001947 */ /* 0x000fea0003800000 */
[----:B------:R-:W-:Y:S05]  /*2ea0*/  @P0 BRA `(.L_x_21111) ;  /* 0x0000005000000947 */ /* 0x000fea0003800000 */
[----:B------:R-:W-:Y:S05]  /*2eb0*/  BRA `(.L_x_21112) ;  /* 0x0000005000007947 */ /* 0x000fea0003800000 */
.L_x_21110:
[----:B-----5:R-:W-:Y:S01]  /*2ec0*/  FADD.FTZ R93, R61, R93 ;  /* 0x0000005d3d5d7221 */ /* 0x020fe20000010000 */
[----:B------:R-:W-:Y:S05]  /*2ed0*/  BRA `(.L_x_21111) ;  /* 0x0000002000007947 */ /* 0x000fea0003800000 */
.L_x_21109:
[----:B-----5:R-:W-:-:S04]  /*2ee0*/  FADD.FTZ R93, R57, R93 ;  /* 0x0000005d395d7221 */ /* 0x020fc80000010000 */
[----:B------:R-:W-:-:S05]  /*2ef0*/  @P2 FADD.FTZ R93, R61, R93 ;  /* 0x0000005d3d5d2221 */ /* 0x000fca0000010000 */
.L_x_21111:
[----:B0-----:R-:W-:Y:S02]  /*2f00*/  MOV R65, R93 ;  /* 0x0000005d00417202 */ /* 0x001fe40000000f00 */
.L_x_21112:
[----:B------:R-:W-:Y:S05]  /*2f10*/  @P3 BRA `(.L_x_21113) ;  /* 0x0000007000003947 */ /* 0x000fea0003800000 */
[----:B------:R-:W-:-:S04]  /*2f20*/  ISETP.NE.U32.AND P1, PT, RZ, c[0x0][0x180], PT ;  /* 0x00006000ff007a0c */ /* 0x000fc80003f25070 */
[----:B------:R-:W-:-:S13]  /*2f30*/  ISETP.NE.AND.EX P1, PT, RZ, c[0x0][0x184], PT, P1 ;  /* 0x00006100ff007a0c */ /* 0x000fda0003f25310 */
[----:B------:R-:W-:Y:S05]  /*2f40*/  @P1 BRA `(.L_x_21114) ;  /* 0x0000002000001947 */ /* 0x000fea0003800000 */
[----:B------:R-:W-:Y:S05]  /*2f50*/  @P0 BRA `(.L_x_21115) ;  /* 0x0000005000000947 */ /* 0x000fea0003800000 */
[----:B------:R-:W-:Y:S05]  /*2f60*/  BRA `(.L_x_21116) ;  /* 0x0000005000007947 */ /* 0x000fea0003800000 */
.L_x_21114:
[----:B-----5:R-:W-:Y:S01]  /*2f70*/  FADD.FTZ R94, R62, R94 ;  /* 0x0000005e3e5e7221 */ /* 0x020fe20000010000 */
[----:B------:R-:W-:Y:S05]  /*2f80*/  BRA `(.L_x_21115) ;  /* 0x0000002000007947 */ /* 0x000fea0003800000 */
.L_x_21113:
[----:B-----5:R-:W-:-:S04]  /*2f90*/  FADD.FTZ R94, R58, R94 ;  /* 0x0000005e3a5e7221 */ /* 0x020fc80000010000 */
[----:B------:R-:W-:-:S05]  /*2fa0*/  @P2 FADD.FTZ R94, R62, R94 ;  /* 0x0000005e3e5e2221 */ /* 0x000fca0000010000 */
.L_x_21115:
[----:B0-----:R-:W-:Y:S02]  /*2fb0*/  MOV R66, R94 ;  /* 0x0000005e00427202 */ /* 0x001fe40000000f00 */
.L_x_21116:
[----:B------:R-:W-:Y:S05]  /*2fc0*/  @P3 BRA `(.L_x_21117) ;  /* 0x0000007000003947 */ /* 0x000fea0003800000 */
[----:B------:R-:W-:-:S04]  /*2fd0*/  ISETP.NE.U32.AND P1, PT, RZ, c[0x0][0x180], PT ;  /* 0x00006000ff007a0c */ /* 0x000fc80003f25070 */
[----:B------:R-:W-:-:S13]  /*2fe0*/  ISETP.NE.AND.EX P1, PT, RZ, c[0x0][0x184], PT, P1 ;  /* 0x00006100ff007a0c */ /* 0x000fda0003f25310 */
[----:B------:R-:W-:Y:S05]  /*2ff0*/  @P1 BRA `(.L_x_21118) ;  /* 0x0000002000001947 */ /* 0x000fea0003800000 */
[----:B------:R-:W-:Y:S05]  /*3000*/  @P0 BRA `(.L_x_21119) ;  /* 0x0000005000000947 */ /* 0x000fea0003800000 */
[----:B------:R-:W-:Y:S05]  /*3010*/  BRA `(.L_x_21120) ;  /* 0x0000005000007947 */ /* 0x000fea0003800000 */
.L_x_21118:
[----:B-----5:R-:W-:Y:S01]  /*3020*/  FADD.FTZ R95, R63, R95 ;  /* 0x0000005f3f5f7221 */ /* 0x020fe20000010000 */
[----:B------:R-:W-:Y:S05]  /*3030*/  BRA `(.L_x_21119) ;  /* 0x0000002000007947 */ /* 0x000fea0003800000 */
.L_x_21117:
[----:B-----5:R-:W-:-:S04]  /*3040*/  FADD.FTZ R95, R59, R95 ;  /* 0x0000005f3b5f7221 */ /* 0x020fc80000010000 */
[----:B------:R-:W-:-:S05]  /*3050*/  @P2 FADD.FTZ R95, R63, R95 ;  /* 0x0000005f3f5f2221 */ /* 0x000fca0000010000 */
.L_x_21119:
[----:B0-----:R-:W-:Y:S02]  /*3060*/  MOV R67, R95 ;  /* 0x0000005f00437202 */ /* 0x001fe40000000f00 */
.L_x_21120:
[----:B0-----:R-:W-:Y:S01]  /*3070*/  FADD.FTZ R148, RZ, R52 ;  /* 0x00000034ff947221 */ /* 0x001fe20000010000 */
        /* <DEDUP_REMOVED lines=36> */
.L_x_21125:
        /* <DEDUP_REMOVED lines=84> */
.L_x_21126:
[----:B01----:R-:W-:Y:S01]  /*3800*/  FADD.FTZ R185, R152, R185 ;  /* 0x000000b998b97221 */ /* 0x003fe20000010000 */
[----:B------:R-:W-:Y:S01]  /*3810*/  MOV R150, c[0x0][0x1e0] ;  /* 0x0000780000967a02 */ /* 0x000fe20000000f00 */
[----:B------:R-:W-:Y:S01]  /*3820*/  FMUL.FTZ R152, R153, R153 ;  /* 0x0000009999987220 */ /* 0x000fe20000410000 */
[----:B------:R-:W-:Y:S01]  /*3830*/  ISETP.NE.AND P1, PT, RZ, UR6, PT ;  /* 0x00000006ff007c0c */ /* 0x000fe2000bf25270 */
[----:B------:R-:W-:Y:S01]  /*3840*/  HFMA2.MMA R151, -RZ, RZ, 0, 2.384185791015625e-07 ;  /* 0x00000004ff977435 */ /* 0x000fe200000001ff */
[----:B------:R-:W-:Y:S01]  /*3850*/  MOV R201, 0x10 ;  /* 0x0000001000c97802 */ /* 0x000fe20000000f00 */
[----:B------:R-:W-:Y:S01]  /*3860*/  FFMA.FTZ R150, R185, R150, c[0x0][0x228] ;  /* 0x00008a00b9967623 */ /* 0x000fe20000010096 */
[----:B------:R-:W-:Y:S02]  /*3870*/  FSEL R185, R152, RZ, P1 ;  /* 0x000000ff98b97208 */ /* 0x000fe40000800000 */
[----:B------:R-:W-:-:S03]  /*3880*/  FSEL R152, R153, RZ, !P1 ;  /* 0x000000ff99987208 */ /* 0x000fc60004800000 */
[----:B------:R-:W-:Y:S02]  /*3890*/  FADD.FTZ R150, R150, R185 ;  /* 0x000000b996967221 */ /* 0x000fe40000010000 */
[----:B------:R-:W-:Y:S01]  /*38a0*/  FADD.FTZ R200, -R152, R84 ;  /* 0x0000005498c87221 */ /* 0x000fe20000010100 */
[----:B------:R-:W-:Y:S01]  /*38b0*/  SHF.L.U32 R84, R184, 0x4, RZ ;  /* 0x00000004b8547819 */ /* 0x000fe200000006ff */
[----:B------:R-:W0:Y:S01]  /*38c0*/  MUFU.RSQ R212, R150 ;  /* 0x0000009600d47308 */ /* 0x000e220000001400 */
[----:B------:R-:W-:Y:S01]  /*38d0*/  @!P2 IMAD.WIDE R148, R110, R151, c[0x0][0x1a0] ;  /* 0x000068006e94a625 */ /* 0x000fe200078e0297 */
[----:B------:R-:W-:-:S03]  /*38e0*/  SHF.R.U32.HI R184, RZ, 0x1c, R184 ;  /* 0x0000001cffb87819 */ /* 0x000fc600000116b8 */
[C---:B------:R-:W-:Y:S01]  /*38f0*/  FADD.FTZ R185, -R152.reuse, R52 ;  /* 0x0000003498b97221 */ /* 0x040fe20000010100 */
[----:B------:R1:W-:Y:S01]  /*3900*/  @!P2 STG.E [R148.64], R153 ;  /* 0x000000999400a986 */ /* 0x0003e2000c101904 */
[C---:B------:R-:W-:Y:S02]  /*3910*/  FADD.FTZ R187, -R152.reuse, R53 ;  /* 0x0000003598bb7221 */ /* 0x040fe40000010100 */
[C---:B------:R-:W-:Y:S02]  /*3920*/  FADD.FTZ R54, -R152.reuse, R54 ;  /* 0x0000003698367221 */ /* 0x040fe40000010100 */
[----:B------:R-:W-:Y:S02]  /*3930*/  FADD.FTZ R55, -R152, R55 ;  /* 0x0000003798377221 */ /* 0x000fe40000010100 */
[----:B------:R-:W-:-:S04]  /*3940*/  @!P2 IMAD.WIDE R52, R110, R151, c[0x0][0x1a8] ;  /* 0x00006a006e34a625 */ /* 0x000fc800078e0297 */
[----:B------:R-:W-:Y:S01]  /*3950*/  FADD.FTZ R188, -R152, R68 ;  /* 0x0000004498bc7221 */ /* 0x000fe20000010100 */
[----:B------:R-:W-:Y:S01]  /*3960*/  IADD3 R68, P1, R84, c[0x0][0x208], RZ ;  /* 0x0000820054447a10 */ /* 0x000fe20007f3e0ff */
[C---:B------:R-:W-:Y:S01]  /*3970*/  FADD.FTZ R193, -R152.reuse, R70 ;  /* 0x0000004698c17221 */ /* 0x040fe20000010100 */
[----:B0-----:R0:W-:Y:S01]  /*3980*/  @!P2 STG.E [R52.64], R212 ;  /* 0x000000d43400a986 */ /* 0x0011e2000c101904 */
[----:B------:R-:W-:Y:S01]  /*3990*/  FADD.FTZ R194, -R152, R71 ;  /* 0x0000004798c27221 */ /* 0x000fe20000010100 */
[----:B------:R-:W-:Y:S01]  /*39a0*/  IADD3 R84, P2, R84, c[0x0][0x210], RZ ;  /* 0x0000840054547a10 */ /* 0x000fe20007f5e0ff */
[C---:B------:R-:W-:Y:S02]  /*39b0*/  FADD.FTZ R72, -R152.reuse, R72 ;  /* 0x0000004898487221 */ /* 0x040fe40000010100 */
[C---:B------:R-:W-:Y:S02]  /*39c0*/  FADD.FTZ R73, -R152.reuse, R73 ;  /* 0x0000004998497221 */ /* 0x040fe40000010100 */
[----:B------:R-:W-:-:S02]  /*39d0*/  FADD.FTZ R74, -R152, R74 ;  /* 0x0000004a984a7221 */ /* 0x000fc40000010100 */
[----:B------:R-:W-:Y:S02]  /*39e0*/  FADD.FTZ R75, -R152, R75 ;  /* 0x0000004b984b7221 */ /* 0x000fe40000010100 */
[C---:B------:R-:W-:Y:S02]  /*39f0*/  FMUL.FTZ R70, R212.reuse, R185 ;  /* 0x000000b9d4467220 */ /* 0x040fe40000410000 */
[C---:B------:R-:W-:Y:S02]  /*3a00*/  FMUL.FTZ R71, R212.reuse, R187 ;  /* 0x000000bbd4477220 */ /* 0x040fe40000410000 */
[C---:B------:R-:W-:Y:S02]  /*3a10*/  FMUL.FTZ R54, R212.reuse, R54 ;  /* 0x00000036d4367220 */ /* 0x040fe40000410000 */
[----:B------:R-:W-:Y:S02]  /*3a20*/  FMUL.FTZ R55, R212, R55 ;  /* 0x00000037d4377220 */ /* 0x000fe40000410000 */
[----:B------:R-:W-:-:S02]  /*3a30*/  FADD.FTZ R202, -R152, R85 ;  /* 0x0000005598ca7221 */ /* 0x000fc40000010100 */
[----:B------:R-:W-:Y:S01]  /*3a40*/  FADD.FTZ R189, -R152, R69 ;  /* 0x0000004598bd7221 */ /* 0x000fe20000010100 */
[----:B------:R-:W-:Y:S01]  /*3a50*/  IADD3.X R69, R184, c[0x0][0x20c], RZ, P1, !PT ;  /* 0x00008300b8457a10 */ /* 0x000fe20000ffe4ff */
[C---:B------:R-:W-:Y:S02]  /*3a60*/  FADD.FTZ R205, -R152.reuse, R80 ;  /* 0x0000005098cd7221 */ /* 0x040fe40000010100 */
[C---:B------:R-:W-:Y:S02]  /*3a70*/  FADD.FTZ R206, -R152.reuse, R81 ;  /* 0x0000005198ce7221 */ /* 0x040fe40000010100 */
[C---:B------:R-:W-:Y:S02]  /*3a80*/  FADD.FTZ R208, -R152.reuse, R82 ;  /* 0x0000005298d07221 */ /* 0x040fe40000010100 */
[C---:B-1----:R-:W-:Y:S02]  /*3a90*/  FADD.FTZ R153, -R152.reuse, R83 ;  /* 0x0000005398997221 */ /* 0x042fe40000010100 */
[----:B------:R-:W-:-:S02]  /*3aa0*/  FADD.FTZ R85, -R152, R92 ;  /* 0x0000005c98557221 */ /* 0x000fc40000010100 */
        /* <DEDUP_REMOVED lines=8> */
[C---:B------:R-:W-:Y:S02]  /*3b30*/  FADD.FTZ R207, -R152.reuse, R76 ;  /* 0x0000004c98cf7221 */ /* 0x040fe40000010100 */
[C---:B------:R-:W-:Y:S01]  /*3b40*/  FADD.FTZ R209, -R152.reuse, R77 ;  /* 0x0000004d98d17221 */ /* 0x040fe20000010100 */
[----:B------:R1:W-:Y:S01]  /*3b50*/  STG.E.128 [R68.64], R72 ;  /* 0x0000004844007986 */ /* 0x0003e2000c101d04 */
[C---:B------:R-:W-:Y:S02]  /*3b60*/  FADD.FTZ R148, -R152.reuse, R78 ;  /* 0x0000004e98947221 */ /* 0x040fe40000010100 */
[----:B------:R-:W-:-:S02]  /*3b70*/  FADD.FTZ R149, -R152, R79 ;  /* 0x0000004f98957221 */ /* 0x000fc40000010100 */
[C---:B------:R-:W-:Y:S02]  /*3b80*/  FMUL.FTZ R76, R212.reuse, R188 ;  /* 0x000000bcd44c7220 */ /* 0x040fe40000410000 */
[C---:B------:R-:W-:Y:S02]  /*3b90*/  FMUL.FTZ R77, R212.reuse, R189 ;  /* 0x000000bdd44d7220 */ /* 0x040fe40000410000 */
[C---:B------:R-:W-:Y:S02]  /*3ba0*/  FMUL.FTZ R78, R212.reuse, R193 ;  /* 0x000000c1d44e7220 */ /* 0x040fe40000410000 */
[C---:B------:R-:W-:Y:S02]  /*3bb0*/  FMUL.FTZ R79, R212.reuse, R194 ;  /* 0x000000c2d44f7220 */ /* 0x040fe40000410000 */
[----:B------:R-:W-:Y:S01]  /*3bc0*/  FMUL.FTZ R150, R212, R85 ;  /* 0x00000055d4967220 */ /* 0x000fe20000410000 */
[----:B------:R-:W-:Y:S01]  /*3bd0*/  IADD3.X R85, R184, c[0x0][0x214], RZ, P2, !PT ;  /* 0x00008500b8557a10 */ /* 0x000fe200017fe4ff */
[----:B------:R-:W-:-:S02]  /*3be0*/  FADD.FTZ R204, -R152, R87 ;  /* 0x0000005798cc7221 */ /* 0x000fc40000010100 */
[----:B------:R-:W-:Y:S02]  /*3bf0*/  FFMA.FTZ R55, R145, R55, R114 ;  /* 0x0000003791377223 */ /* 0x000fe40000010072 */
[----:B------:R-:W-:Y:S02]  /*3c00*/  FFMA.FTZ R54, R36, R54, R5 ;  /* 0x0000003624367223 */ /* 0x000fe40000010005 */
[----:B0-----:R-:W-:Y:S02]  /*3c10*/  FFMA.FTZ R53, R143, R71, R112 ;  /* 0x000000478f357223 */ /* 0x001fe40000010070 */
[----:B------:R-:W-:Y:S02]  /*3c20*/  FFMA.FTZ R52, R37, R70, R4 ;  /* 0x0000004625347223 */ /* 0x000fe40000010004 */
[C---:B------:R-:W-:Y:S02]  /*3c30*/  FADD.FTZ R203, -R152.reuse, R86 ;  /* 0x0000005698cb7221 */ /* 0x040fe40000010100 */
[----:B------:R-:W-:Y:S01]  /*3c40*/  FADD.FTZ R87, -R152, R93 ;  /* 0x0000005d98577221 */ /* 0x000fe20000010100 */
[----:B------:R0:W-:Y:S01]  /*3c50*/  STG.E.128 [R84.64], R52 ;  /* 0x0000003454007986 */ /* 0x0001e2000c101d04 */
[----:B------:R-:W-:-:S02]  /*3c60*/  FMUL.FTZ R86, R212, R149 ;  /* 0x00000095d4567220 */ /* 0x000fc40000410000 */
[C---:B------:R-:W-:Y:S02]  /*3c70*/  FMUL.FTZ R207, R212.reuse, R207 ;  /* 0x000000cfd4cf7220 */ /* 0x040fe40000410000 */
[C---:B------:R-:W-:Y:S02]  /*3c80*/  FMUL.FTZ R209, R212.reuse, R209 ;  /* 0x000000d1d4d17220 */ /* 0x040fe40000410000 */
[----:B------:R-:W-:Y:S02]  /*3c90*/  FMUL.FTZ R210, R212, R148 ;  /* 0x00000094d4d27220 */ /* 0x000fe40000410000 */
[----:B------:R-:W-:-:S04]  /*3ca0*/  IMAD.WIDE.U32 R188, R186, R201, c[0x0][0x208] ;  /* 0x00008200babc7625 */ /* 0x000fc800078e00c9 */
[----:B------:R-:W-:Y:S02]  /*3cb0*/  FFMA.FTZ R71, R156, R79, R117 ;  /* 0x0000004f9c477223 */ /* 0x000fe40000010075 */
[----:B------:R-:W-:Y:S02]  /*3cc0*/  FFMA.FTZ R70, R38, R78, R7 ;  /* 0x0000004e26467223 */ /* 0x000fe40000010007 */
[----:B-1----:R-:W-:Y:S02]  /*3cd0*/  FFMA.FTZ R69, R154, R77, R115 ;  /* 0x0000004d9a457223 */ /* 0x002fe40000010073 */
[----:B------:R-:W-:Y:S02]  /*3ce0*/  FFMA.FTZ R68, R39, R76, R6 ;  /* 0x0000004c27447223 */ /* 0x000fe40000010006 */
[----:B------:R-:W-:Y:S02]  /*3cf0*/  FADD.FTZ R196, -R152, R88 ;  /* 0x0000005898c47221 */ /* 0x000fe40000010100 */
[----:B------:R-:W-:Y:S01]  /*3d00*/  IMAD.WIDE.U32 R186, R186, R201, c[0x0][0x210] ;  /* 0x00008400baba7625 */ /* 0x000fe200078e00c9 */
[----:B------:R1:W-:Y:S03]  /*3d10*/  STG.E.128 [R188.64], R68 ;  /* 0x00000044bc007986 */ /* 0x0003e6000c101d04 */
[----:B------:R-:W-:-:S02]  /*3d20*/  FFMA.FTZ R75, R155, R79, R118 ;  /* 0x0000004f9b4b7223 */ /* 0x000fc40000010076 */
[----:B------:R-:W-:Y:S02]  /*3d30*/  FFMA.FTZ R74, R40, R78, R9 ;  /* 0x0000004e284a7223 */ /* 0x000fe40000010009 */
[----:B------:R-:W-:Y:S02]  /*3d40*/  FFMA.FTZ R73, R147, R77, R116 ;  /* 0x0000004d93497223 */ /* 0x000fe40000010074 */
[----:B------:R-:W-:Y:S02]  /*3d50*/  FFMA.FTZ R72, R41, R76, R8 ;  /* 0x0000004c29487223 */ /* 0x000fe40000010008 */
[C---:B------:R-:W-:Y:S02]  /*3d60*/  FADD.FTZ R197, -R152.reuse, R89 ;  /* 0x0000005998c57221 */ /* 0x040fe40000010100 */
[C---:B------:R-:W-:Y:S01]  /*3d70*/  FADD.FTZ R198, -R152.reuse, R90 ;  /* 0x0000005a98c67221 */ /* 0x040fe20000010100 */
[----:B------:R2:W-:Y:S01]  /*3d80*/  STG.E.128 [R186.64], R72 ;  /* 0x00000048ba007986 */ /* 0x0005e2000c101d04 */
[----:B------:R-:W-:-:S02]  /*3d90*/  FADD.FTZ R199, -R152, R91 ;  /* 0x0000005b98c77221 */ /* 0x000fc40000010100 */
[C---:B------:R-:W-:Y:S02]  /*3da0*/  FADD.FTZ R88, -R152.reuse, R94 ;  /* 0x0000005e98587221 */ /* 0x040fe40000010100 */
[----:B------:R-:W-:Y:S02]  /*3db0*/  FADD.FTZ R195, -R152, R95 ;  /* 0x0000005f98c37221 */ /* 0x000fe40000010100 */
[C---:B------:R-:W-:Y:S02]  /*3dc0*/  FMUL.FTZ R205, R212.reuse, R205 ;  /* 0x000000cdd4cd7220 */ /* 0x040fe40000410000 */
[C---:B------:R-:W-:Y:S02]  /*3dd0*/  FMUL.FTZ R206, R212.reuse, R206 ;  /* 0x000000ced4ce7220 */ /* 0x040fe40000410000 */
[C---:B------:R-:W-:Y:S02]  /*3de0*/  FMUL.FTZ R208, R212.reuse, R208 ;  /* 0x000000d0d4d07220 */ /* 0x040fe40000410000 */
[----:B------:R-:W-:-:S02]  /*3df0*/  FMUL.FTZ R211, R212, R153 ;  /* 0x00000099d4d37220 */ /* 0x000fc40000410000 */
        /* <DEDUP_REMOVED lines=11> */
[----:B------:R-:W-:Y:S02]  /*3eb0*/  FFMA.FTZ R80, R45, R80, R12 ;  /* 0x000000502d507223 */ /* 0x000fe4000001000c */
[-C--:B------:R-:W-:Y:S02]  /*3ec0*/  FFMA.FTZ R87, R164, R86.reuse, R125 ;  /* 0x00000056a4577223 */ /* 0x080fe4000001007d */
[----:B0-----:R-:W-:Y:S01]  /*3ed0*/  FFMA.FTZ R55, R163, R86, R126 ;  /* 0x00000056a3377223 */ /* 0x001fe2000001007e */
        /* <DEDUP_REMOVED lines=8> */
[----:B------:R-:W-:Y:S02]  /*3f60*/  FFMA.FTZ R84, R47, R207, R14 ;  /* 0x000000cf2f547223 */ /* 0x000fe4000001000e */
[----:B------:R-:W-:-:S03]  /*3f70*/  IMAD.WIDE.U32 R94, R191, R201, c[0x0][0x210] ;  /* 0x00008400bf5e7625 */ /* 0x000fc600078e00c9 */
[----:B------:R-:W-:Y:S01]  /*3f80*/  STG.E.128 [R148.64], R84 ;  /* 0x0000005494007986 */ /* 0x000fe2000c101d04 */
[----:B------:R-:W-:Y:S02]  /*3f90*/  FFMA.FTZ R54, R48, R210, R17 ;  /* 0x000000d230367223 */ /* 0x000fe40000010011 */
[----:B------:R-:W-:Y:S02]  /*3fa0*/  FFMA.FTZ R53, R161, R209, R124 ;  /* 0x000000d1a1357223 */ /* 0x000fe4000001007c */
[----:B------:R-:W-:Y:S02]  /*3fb0*/  FFMA.FTZ R52, R49, R207, R16 ;  /* 0x000000cf31347223 */ /* 0x000fe40000010010 */
[----:B------:R-:W-:-:S03]  /*3fc0*/  IMAD.WIDE.U32 R92, R190, R201, c[0x0][0x208] ;  /* 0x00008200be5c7625 */ /* 0x000fc600078e00c9 */
[----:B------:R4:W-:Y:S01]  /*3fd0*/  STG.E.128 [R94.64], R52 ;  /* 0x000000345e007986 */ /* 0x0009e2000c101d04 */
[----:B-1----:R-:W-:Y:S02]  /*3fe0*/  FFMA.FTZ R71, R168, R211, R129 ;  /* 0x000000d3a8477223 */ /* 0x002fe40000010081 */
[----:B------:R-:W-:Y:S02]  /*3ff0*/  FFMA.FTZ R70, R50, R208, R19 ;  /* 0x000000d032467223 */ /* 0x000fe40000010013 */
[----:B------:R-:W-:Y:S02]  /*4000*/  FFMA.FTZ R69, R166, R206, R127 ;  /* 0x000000cea6457223 */ /* 0x000fe4000001007f */
[----:B------:R-:W-:Y:S02]  /*4010*/  FFMA.FTZ R68, R51, R205, R18 ;  /* 0x000000cd33447223 */ /* 0x000fe40000010012 */
[C---:B------:R-:W-:Y:S02]  /*4020*/  FMUL.FTZ R196, R212.reuse, R196 ;  /* 0x000000c4d4c47220 */ /* 0x040fe40000410000 */
[C---:B------:R-:W-:Y:S01]  /*4030*/  FMUL.FTZ R197, R212.reuse, R197 ;  /* 0x000000c5d4c57220 */ /* 0x040fe20000410000 */
[----:B------:R1:W-:Y:S01]  /*4040*/  STG.E.128 [R92.64], R68 ;  /* 0x000000445c007986 */ /* 0x0003e2000c101d04 */
[----:B------:R-:W-:-:S02]  /*4050*/  FMUL.FTZ R198, R212, R198 ;  /* 0x000000c6d4c67220 */ /* 0x000fc40000410000 */
[C---:B------:R-:W-:Y:S02]  /*4060*/  FMUL.FTZ R199, R212.reuse, R199 ;  /* 0x000000c7d4c77220 */ /* 0x040fe40000410000 */
[----:B------:R-:W-:Y:S02]  /*4070*/  FMUL.FTZ R194, R212, R88 ;  /* 0x00000058d4c27220 */ /* 0x000fe40000410000 */
[----:B------:R-:W-:-:S04]  /*4080*/  IMAD.WIDE.U32 R90, R190, R201, c[0x0][0x210] ;  /* 0x00008400be5a7625 */ /* 0x000fc800078e00c9 */
[----:B--2---:R-:W-:Y:S02]  /*4090*/  FFMA.FTZ R75, R167, R211, R130 ;  /* 0x000000d3a74b7223 */ /* 0x004fe40000010082 */
[----:B------:R-:W-:Y:S02]  /*40a0*/  FFMA.FTZ R74, R96, R208, R21 ;  /* 0x000000d0604a7223 */ /* 0x000fe40000010015 */
[----:B------:R-:W-:Y:S02]  /*40b0*/  FFMA.FTZ R73, R165, R206, R128 ;  /* 0x000000cea5497223 */ /* 0x000fe40000010080 */
[----:B------:R-:W-:Y:S02]  /*40c0*/  FFMA.FTZ R72, R97, R205, R20 ;  /* 0x000000cd61487223 */ /* 0x000fe40000010014 */
[----:B------:R-:W-:-:S03]  /*40d0*/  IMAD.WIDE.U32 R88, R183, R201, c[0x0][0x208] ;  /* 0x00008200b7587625 */ /* 0x000fc600078e00c9 */
[----:B------:R2:W-:Y:S01]  /*40e0*/  STG.E.128 [R90.64], R72 ;  /* 0x000000485a007986 */ /* 0x0005e2000c101d04 */
[----:B---3--:R-:W-:Y:S02]  /*40f0*/  FFMA.FTZ R79, R172, R204, R133 ;  /* 0x000000ccac4f7223 */ /* 0x008fe40000010085 */
[----:B------:R-:W-:Y:S02]  /*4100*/  FFMA.FTZ R78, R98, R203, R23 ;  /* 0x000000cb624e7223 */ /* 0x000fe40000010017 */
[----:B------:R-:W-:Y:S02]  /*4110*/  FFMA.FTZ R77, R170, R202, R131 ;  /* 0x000000caaa4d7223 */ /* 0x000fe40000010083 */
[----:B------:R-:W-:Y:S02]  /*4120*/  FFMA.FTZ R76, R99, R200, R22 ;  /* 0x000000c8634c7223 */ /* 0x000fe40000010016 */
[----:B------:R-:W-:Y:S02]  /*4130*/  FMUL.FTZ R195, R212, R195 ;  /* 0x000000c3d4c37220 */ /* 0x000fe40000410000 */
[----:B------:R-:W-:Y:S01]  /*4140*/  IMAD.WIDE.U32 R184, R183, R201, c[0x0][0x210] ;  /* 0x00008400b7b87625 */ /* 0x000fe200078e00c9 */
[----:B------:R3:W-:Y:S03]  /*4150*/  STG.E.128 [R88.64], R76 ;  /* 0x0000004c58007986 */ /* 0x0007e6000c101d04 */
[----:B0-----:R-:W-:-:S02]  /*4160*/  FFMA.FTZ R83, R171, R204, R134 ;  /* 0x000000ccab537223 */ /* 0x001fc40000010086 */
[----:B------:R-:W-:Y:S02]  /*4170*/  FFMA.FTZ R82, R100, R203, R25 ;  /* 0x000000cb64527223 */ /* 0x000fe40000010019 */
[----:B------:R-:W-:Y:S02]  /*4180*/  FFMA.FTZ R81, R169, R202, R132 ;  /* 0x000000caa9517223 */ /* 0x000fe40000010084 */
[----:B------:R-:W-:Y:S02]  /*4190*/  FFMA.FTZ R80, R101, R200, R24 ;  /* 0x000000c865507223 */ /* 0x000fe40000010018 */
[----:B------:R-:W-:-:S03]  /*41a0*/  IMAD.WIDE.U32 R152, R181, R201, c[0x0][0x208] ;  /* 0x00008200b5987625 */ /* 0x000fc600078e00c9 */
[----:B------:R0:W-:Y:S01]  /*41b0*/  STG.E.128 [R184.64], R80 ;  /* 0x00000050b8007986 */ /* 0x0001e2000c101d04 */
[----:B----4-:R-:W-:Y:S02]  /*41c0*/  FFMA.FTZ R55, R176, R199, R137 ;  /* 0x000000c7b0377223 */ /* 0x010fe40000010089 */
        /* <DEDUP_REMOVED lines=9> */
[----:B------:R-:W-:-:S03]  /*4260*/  IMAD.WIDE.U32 R186, R182, R201, c[0x0][0x208] ;  /* 0x00008200b6ba7625 */ /* 0x000fc600078e00c9 */
[----:B------:R0:W-:Y:S01]  /*4270*/  STG.E.128 [R188.64], R68 ;  /* 0x00000044bc007986 */ /* 0x0001e2000c101d04 */
        /* <DEDUP_REMOVED lines=10> */
[----:B------:R-:W-:-:S03]  /*4320*/  IMAD R110, R151, c[0x0][0x160], R110 ;  /* 0x00005800976e7a24 */ /* 0x000fc600078e026e */
[----:B------:R0:W-:Y:S02]  /*4330*/  STG.E.128 [R182.64], R76 ;  /* 0x0000004cb6007986 */ /* 0x0001e4000c101d04 */
[----:B------:R-:W-:-:S13]  /*4340*/  ISETP.GE.AND P1, PT, R110, c[0x0][0x164], PT ;  /* 0x000059006e007a0c */ /* 0x000fda0003f26270 */
[----:B0----5:R-:W-:Y:S01]  /*4350*/  @P1 CALL.REL.NOINC `(.L_x_21123) ;  /* 0x0000001000001944 */ /* 0x021fe20003c00000 */
[----:B------:R-:W-:Y:S05]  /*4360*/  BRA `(.L_x_21124) ;  /* 0xffffd1d000007947 */ /* 0x000fea000383ffff */
.L_x_21123:
[----:B------:R-:W-:Y:S05]  /*4370*/  EXIT ;  /* 0x000000000000794d */ /* 0x000fea0003800000 */
.L_x_21121:
[----:B0-----:R-:W-:Y:S01]  /*4380*/  HFMA2.MMA R152, -RZ, RZ, 0, 5.9604644775390625e-08 ;  /* 0x00000001ff987435 */ /* 0x001fe200000001ff */
[----:B------:R-:W-:Y:S02]  /*4390*/  MOV R150, 0x1f ;  /* 0x0000001f00967802 */ /* 0x000fe40000000f00 */
[----:B------:R-:W-:Y:S02]  /*43a0*/  MOV R151, 0xffffffff ;  /* 0xffffffff00977802 */ /* 0x000fe40000000f00 */
[----:B------:R-:W-:Y:S02]  /*43b0*/  MOV R148, 0x43d0 ;  /* 0x000043d000947802 */ /* 0x000fe40000000f00 */
[----:B-----5:R-:W-:Y:S05]  /*43c0*/  CALL.REL.NOINC `($__internal_65_$__cuda_sm70_shflsync_bfly_p) ;  /* 0x0000079000007944 */ /* 0x020fea0003c00000 */
[----:B-1----:R-:W-:Y:S01]  /*43d0*/  MOV R148, R152 ;  /* 0x0000009800947202 */ /* 0x002fe20000000f00 */
[----:B0-----:R-:W-:Y:S05]  /*43e0*/  BRA `(.L_x_21125) ;  /* 0xffffeed000007947 */ /* 0x001fea000383ffff */
.L_x_21122:
[----:B------:R-:W-:Y:S01]  /*43f0*/  HFMA2.MMA R152, -RZ, RZ, 0, 1.1920928955078125e-07 ;  /* 0x00000002ff987435 */ /* 0x000fe200000001ff */
[----:B------:R-:W-:Y:S02]  /*4400*/  MOV R150, 0x1f ;  /* 0x0000001f00967802 */ /* 0x000fe40000000f00 */
[----:B------:R-:W-:Y:S02]  /*4410*/  MOV R151, 0xffffffff ;  /* 0xffffffff00977802 */ /* 0x000fe40000000f00 */
[----:B------:R-:W-:-:S02]  /*4420*/  MOV R148, 0x4440 ;  /* 0x0000444000947802 */ /* 0x000fc40000000f00 */
[----:B-----5:R-:W-:Y:S05]  /*4430*/  CALL.REL.NOINC `($__internal_65_$__cuda_sm70_shflsync_bfly_p) ;  /* 0x0000072000007944 */ /* 0x020fea0003c00000 */
[----:B01----:R-:W-:Y:S01]  /*4440*/  FADD.FTZ R185, R185, R152 ;  /* 0x00000098b9b97221 */ /* 0x003fe20000010000 */
[----:B------:R-:W-:Y:S01]  /*4450*/  HFMA2.MMA R152, -RZ, RZ, 0, 2.384185791015625e-07 ;  /* 0x00000004ff987435 */ /* 0x000fe200000001ff */
[----:B------:R-:W-:-:S02]  /*4460*/  MOV R150, 0x1f ;  /* 0x0000001f00967802 */ /* 0x000fc40000000f00 */
[----:B------:R-:W-:Y:S02]  /*4470*/  MOV R151, 0xffffffff ;  /* 0xffffffff00977802 */ /* 0x000fe40000000f00 */
[----:B------:R-:W-:Y:S02]  /*4480*/  MOV R148, 0x44a0 ;  /* 0x000044a000947802 */ /* 0x000fe40000000f00 */
[----:B------:R-:W-:Y:S05]  /*4490*/  CALL.REL.NOINC `($__internal_65_$__cuda_sm70_shflsync_bfly_p) ;  /* 0x000006c000007944 */ /* 0x000fea0003c00000 */
[----:B01----:R-:W-:Y:S01]  /*44a0*/  FADD.FTZ R185, R185, R152 ;  /* 0x00000098b9b97221 */ /* 0x003fe20000010000 */
[----:B------:R-:W-:Y:S01]  /*44b0*/  HFMA2.MMA R152, -RZ, RZ, 0, 4.76837158203125e-07 ;  /* 0x00000008ff987435 */ /* 0x000fe200000001ff */
[----:B------:R-:W-:Y:S02]  /*44c0*/  MOV R150, 0x1f ;  /* 0x0000001f00967802 */ /* 0x000fe40000000f00 */
[----:B------:R-:W-:Y:S02]  /*44d0*/  MOV R151, 0xffffffff ;  /* 0xffffffff00977802 */ /* 0x000fe40000000f00 */
[----:B------:R-:W-:Y:S02]  /*44e0*/  MOV R148, 0x4500 ;  /* 0x0000450000947802 */ /* 0x000fe40000000f00 */
[----:B------:R-:W-:Y:S05]  /*44f0*/  CALL.REL.NOINC `($__internal_65_$__cuda_sm70_shflsync_bfly_p) ;  /* 0x0000066000007944 */ /* 0x000fea0003c00000 */
[----:B01----:R-:W-:Y:S01]  /*4500*/  FADD.FTZ R185, R185, R152 ;  /* 0x00000098b9b97221 */ /* 0x003fe20000010000 */
[----:B------:R-:W-:Y:S01]  /*4510*/  HFMA2.MMA R152, -RZ, RZ, 0, 9.5367431640625e-07 ;  /* 0x00000010ff987435 */ /* 0x000fe200000001ff */
[----:B------:R-:W-:-:S02]  /*4520*/  MOV R150, 0x1f ;  /* 0x0000001f00967802 */ /* 0x000fc40000000f00 */
[----:B------:R-:W-:Y:S02]  /*4530*/  MOV R151, 0xffffffff ;  /* 0xffffffff00977802 */ /* 0x000fe40000000f00 */
[----:B------:R-:W-:Y:S02]  /*4540*/  MOV R148, 0x4560 ;  /* 0x0000456000947802 */ /* 0x000fe40000000f00 */
[----:B------:R-:W-:Y:S05]  /*4550*/  CALL.REL.NOINC `($__internal_65_$__cuda_sm70_shflsync_bfly_p) ;  /* 0x0000060000007944 */ /* 0x000fea0003c00000 */
[----:B-1----:R-:W-:Y:S01]  /*4560*/  FADD.FTZ R152, R185, R152 ;  /* 0x00000098b9987221 */ /* 0x002fe20000010000 */
[----:B0-----:R-:W-:-:S03]  /*4570*/  MOV R150, 0x1f ;  /* 0x0000001f00967802 */ /* 0x001fc60000000f00 */
[----:B------:R-:W-:Y:S01]  /*4580*/  FMUL.FTZ R153, R152, c[0x0][0x1e0] ;  /* 0x0000780098997a20 */ /* 0x000fe20000410000 */
[----:B------:R-:W-:-:S03]  /*4590*/  HFMA2.MMA R152, -RZ, RZ, 0, 5.9604644775390625e-08 ;  /* 0x00000001ff987435 */ /* 0x000fc600000001ff */
        /* <DEDUP_REMOVED lines=66> */
[----:B------:R-:W-:Y:S05]  /*49c0*/  CALL.REL.NOINC `($__internal_65_$__cuda_sm70_shflsync_bfly_p) ;  /* 0x0000019000007944 */ /* 0x000fea0003c00000 */
[----:B01----:R-:W-:Y:S01]  /*49d0*/  FADD.FTZ R185, R185, R152 ;  /* 0x00000098b9b97221 */ /* 0x003fe20000010000 */
[----:B------:R-:W-:Y:S01]  /*49e0*/  HFMA2.MMA R152, -RZ, RZ, 0, 1.1920928955078125e-07 ;  /* 0x00000002ff987435 */ /* 0x000fe200000001ff */
[----:B------:R-:W-:Y:S02]  /*49f0*/  MOV R150, 0x1f ;  /* 0x0000001f00967802 */ /* 0x000fe40000000f00 */
[----:B------:R-:W-:Y:S02]  /*4a00*/  MOV R151, 0xffffffff ;  /* 0xffffffff00977802 */ /* 0x000fe40000000f00 */
[----:B------:R-:W-:Y:S02]  /*4a10*/  MOV R148, 0x4a30 ;  /* 0x00004a3000947802 */ /* 0x000fe40000000f00 */
[----:B------:R-:W-:Y:S05]  /*4a20*/  CALL.REL.NOINC `($__internal_65_$__cuda_sm70_shflsync_bfly_p) ;  /* 0x0000013000007944 */ /* 0x000fea0003c00000 */
[----:B01----:R-:W-:Y:S01]  /*4a30*/  FADD.FTZ R185, R185, R152 ;  /* 0x00000098b9b97221 */ /* 0x003fe20000010000 */
[----:B------:R-:W-:Y:S01]  /*4a40*/  HFMA2.MMA R152, -RZ, RZ, 0, 2.384185791015625e-07 ;  /* 0x00000004ff987435 */ /* 0x000fe200000001ff */
[----:B------:R-:W-:Y:S02]  /*4a50*/  MOV R150, 0x1f ;  /* 0x0000001f00967802 */ /* 0x000fe40000000f00 */
[----:B------:R-:W-:-:S02]  /*4a60*/  MOV R151, 0xffffffff ;  /* 0xffffffff00977802 */ /* 0x000fc40000000f00 */
        /* <DEDUP_REMOVED lines=10> */
[----:B------:R-:W-:Y:S02]  /*4b10*/  MOV R150, 0x1f ;  /* 0x0000001f00967802 */ /* 0x000fe40000000f00 */
[----:B------:R-:W-:-:S02]  /*4b20*/  MOV R151, 0xffffffff ;  /* 0xffffffff00977802 */ /* 0x000fc40000000f00 */
[----:B------:R-:W-:Y:S02]  /*4b30*/  MOV R148, 0x4b50 ;  /* 0x00004b5000947802 */ /* 0x000fe40000000f00 */
[----:B------:R-:W-:Y:S05]  /*4b40*/  CALL.REL.NOINC `($__internal_65_$__cuda_sm70_shflsync_bfly_p) ;  /* 0x0000001000007944 */ /* 0x000fea0003c00000 */
[----:B01----:R-:W-:Y:S05]  /*4b50*/  BRA `(.L_x_21126) ;  /* 0xffffeca000007947 */ /* 0x003fea000383ffff */
        .weak           $__internal_65_$__cuda_sm70_shflsync_bfly_p
        .type           $__internal_65_$__cuda_sm70_shflsync_bfly_p,@function
        .size           $__internal_65_$__cuda_sm70_shflsync_bfly_p,(.L_x_26555 - $__internal_65_$__cuda_sm70_shflsync_bfly_p)
$__internal_65_$__cuda_sm70_shflsync_bfly_p:
[----:B------:R-:W-:Y:S01]  /*4b60*/  HFMA2.MMA R149, -RZ, RZ, 0, 0 ;  /* 0x00000000ff957435 */ /* 0x000fe200000001ff */
[----:B------:R-:W-:Y:S04]  /*4b70*/  WARPSYNC R151 ;  /* 0x0000009700007348 */ /* 0x000fe80003800000 */
[----:B------:R0:W1:Y:S01]  /*4b80*/  SHFL.BFLY PT, R152, R185, R152, R150 ;  /* 0x0c000098b9987389 */ /* 0x00006200000e0096 */
[----:B------:R-:W-:Y:S05]  /*4b90*/  RET.REL.NODEC R148 `(_ZN10layer_norm31ln_parallel_residual_fwd_kernelINS_13Kernel_traitsI6__halfffffjLj1024ELj1ELj4ELj1ELj16ENS_18Kernel_traits_baseILj1024ES2_ffffjLj128EEEEELb0ELb0ELb1EEEvNS_9FwdParamsE) ;  /* 0xffffb46094007950 */ /* 0x000fea0003c3ffff */
.L_x_21127:
        /* <DEDUP_REMOVED lines=14> */
.L_x_26555:


//--------------------- .text._ZN10layer_norm31ln_parallel_residual_fwd_kernelINS_13Kernel_traitsI6__halfffffjLj1024ELj1ELj4ELj1ELj16ENS_18Kernel_traits_baseILj1024ES2_ffffjLj128EEEEELb0ELb1ELb0EEEvNS_9FwdParamsE --------------------------
	.section	.text._ZN10layer_norm31ln_parallel_residual_fwd_kernelINS_13Kernel_traitsI6__halfffffjLj1024ELj1ELj4ELj1ELj16ENS_18Kernel_traits_baseILj1024ES2_ffffjLj128EEEEELb0ELb1ELb0EEEvNS_9FwdParamsE,"ax",@progbits
	.sectioninfo	@"SHI_REGISTERS=123"
	.align	128
        .global         _ZN10layer_norm31ln_parallel_residual_fwd_kernelINS_13Kernel_traitsI6__halfffffjLj1024ELj1ELj4ELj1ELj16ENS_18Kernel_traits_baseILj1024ES2_ffffjLj128EEEEELb0ELb1ELb0EEEvNS_9FwdParamsE
        .type           _ZN10layer_norm31ln_parallel_residual_fwd_kernelINS_13Kernel_traitsI6__halfffffjLj1024ELj1ELj4ELj1ELj16ENS_18Kernel_traits_baseILj1024ES2_ffffjLj128EEEEELb0ELb1ELb0EEEvNS_9FwdParamsE,@function
        .size           _ZN10layer_norm31ln_parallel_residual_fwd_kernelINS_13Kernel_traitsI6__halfffffjLj1024ELj1ELj4ELj1ELj16ENS_18Kernel_traits_baseILj1024ES2_ffffjLj128EEEEELb0ELb1ELb0EEEvNS_9FwdParamsE,(.L_x_26556 - _ZN10layer_norm31ln_parallel_residual_fwd_kernelINS_13Kernel_traitsI6__halfffffjLj1024ELj1ELj4ELj1ELj16ENS_18Kernel_traits_baseILj1024ES2_ffffjLj128EEEEELb0ELb1ELb0EEEvNS_9FwdParamsE)
        .other          _ZN10layer_norm31ln_parallel_residual_fwd_kernelINS_13Kernel_traitsI6__halfffffjLj1024ELj1ELj4ELj1ELj16ENS_18Kernel_traits_baseILj1024ES2_ffffjLj128EEEEELb0ELb1ELb0EEEvNS_9FwdParamsE,@"STO_CUDA_ENTRY STV_DEFAULT"
_ZN10layer_norm31ln_parallel_residual_fwd_kernelINS_13Kernel_traitsI6__halfffffjLj1024ELj1ELj4ELj1ELj16ENS_18Kernel_traits_baseILj1024ES2_ffffjLj128EEEEELb0ELb1ELb0EEEvNS_9FwdParamsE:
.text._ZN10layer_norm31ln_parallel_residual_fwd_kernelINS_13Kernel_traitsI6__halfffffjLj1024ELj1ELj4ELj1ELj16ENS_18Kernel_traits_baseILj1024ES2_ffffjLj128EEEEELb0ELb1ELb0EEEvNS_9FwdParamsE:
        /* <DEDUP_REMOVED lines=8> */
[----:B0-----:R-:W-:-:S04]  /*0080*/  LOP3.LUT R3, R14, 0x1f, RZ, 0xc, !PT ;  /* 0x0000001f0e037812 */ /* 0x001fc800078e0cff */
[----:B------:R-:W-:-:S04]  /*0090*/  LEA.HI.SX32 R114, R0, R3, 0x1e ;  /* 0x0000000300727211 */ /* 0x000fc800078ff2ff */
[C---:B------:R-:W-:Y:S02]  /*00a0*/  LOP3.LUT P1, RZ, R114.reuse, 0xffffffe0, RZ, 0xc0, !PT ;  /* 0xffffffe072ff7812 */ /* 0x040fe4000782c0ff */
[C---:B------:R-:W-:Y:S02]  /*00b0*/  ISETP.GE.U32.AND P6, PT, R114.reuse, 0x40, PT ;  /* 0x000000407200780c */ /* 0x040fe40003fc6070 */
[C---:B------:R-:W-:Y:S02]  /*00c0*/  ISETP.GE.U32.AND P5, PT, R114.reuse, 0x60, PT ;  /* 0x000000607200780c */ /* 0x040fe40003fa6070 */
[C---:B------:R-:W-:Y:S02]  /*00d0*/  ISETP.GE.U32.AND P4, PT, R114.reuse, 0x80, PT ;  /* 0x000000807200780c */ /* 0x040fe40003f86070 */
[----:B------:R-:W-:Y:S02]  /*00e0*/  ISETP.GE.U32.AND P3, PT, R114, 0xa0, PT ;  /* 0x000000a07200780c */ /* 0x000fe40003f66070 */
[----:B------:R-:W-:-:S02]  /*00f0*/  P2R R0, PR, RZ, 0x40 ;  /* 0x00000040ff007803 */ /* 0x000fc40000000000 */
[----:B------:R-:W-:Y:S02]  /*0100*/  P2R R0, PR, RZ, 0x20 ;  /* 0x00000020ff007803 */ /* 0x000fe40000000000 */
[----:B------:R-:W-:Y:S02]  /*0110*/  P2R R2, PR, RZ, 0x10 ;  /* 0x00000010ff027803 */ /* 0x000fe40000000000 */
[----:B------:R-:W-:Y:S02]  /*0120*/  LOP3.LUT R0, R14, 0x1f, RZ, 0xc0, !PT ;  /* 0x0000001f0e007812 */ /* 0x000fe400078ec0ff */
[----:B------:R-:W-:Y:S01]  /*0130*/  P2R R2, PR, RZ, 0x8 ;  /* 0x00000008ff027803 */ /* 0x000fe20000000000 */
[----:B------:R-:W-:Y:S05]  /*0140*/  @!P1 BRA `(.L_x_21129) ;  /* 0x000000a000009947 */ /* 0x000fea0003800000 */
[----:B-1----:R-:W-:Y:S01]  /*0150*/  ISETP.NE.U32.AND P0, PT, RZ, c[0x0][0x218], PT ;  /* 0x00008600ff007a0c */ /* 0x002fe20003f05070 */
[----:B------:R-:W-:-:S03]  /*0160*/  HFMA2.MMA R3, -RZ, RZ, 0, 4.76837158203125e-07 ;  /* 0x00000008ff037435 */ /* 0x000fc600000001ff */
[----:B------:R-:W-:-:S13]  /*0170*/  ISETP.NE.AND.EX P0, PT, RZ, c[0x0][0x21c], PT, P0 ;  /* 0x00008700ff007a0c */ /* 0x000fda0003f05300 */
[----:B------:R-:W-:-:S04]  /*0180*/  @P0 LEA R4, P2, R0, c[0x0][0x218], 0x3 ;  /* 0x0000860000040a11 */ /* 0x000fc800078418ff */
[C---:B------:R-:W-:Y:S01]  /*0190*/  @P0 LEA.HI.X R5, R0.reuse, c[0x0][0x21c], RZ, 0x3, P2 ;  /* 0x0000870000050a11 */ /* 0x040fe200010f1cff */
[----:B------:R-:W-:-:S04]  /*01a0*/  IMAD.WIDE.U32 R2, R0, R3, c[0x0][0x1b0] ;  /* 0x00006c0000027625 */ /* 0x000fc800078e0003 */
[----:B------:R0:W5:Y:S04]  /*01b0*/  @P0 LDG.E.64 R110, [R4.64] ;  /* 0x00000004046e0981 */ /* 0x000168000c1e1b00 */
[----:B------:R0:W5:Y:S01]  /*01c0*/  LDG.E.64 R18, [R2.64] ;  /* 0x0000000402127981 */ /* 0x000162000c1e1b00 */
[----:B------:R-:W-:Y:S01]  /*01d0*/  LOP3.LUT R0, R0, 0x20, RZ, 0xfc, !PT ;  /* 0x0000002000007812 */ /* 0x000fe200078efcff */
[----:B------:R-:W-:Y:S02]  /*01e0*/  @!P0 CS2R R110, SRZ ;  /* 0x00000000006e8805 */ /* 0x000fe4000001ff00 */
.L_x_21129:
[----:B01----:R-:W-:Y:S05]  /*01f0*/  BSYNC B0 ;  /* 0x0000000000007941 */ /* 0x003fea0003800000 */
.L_x_21128:
[----:B------:R-:W-:Y:S01]  /*0200*/  BSSY B0, `(.L_x_21130) ;  /* 0x000000c000007945 */ /* 0x000fe20003800000 */
[----:B------:R-:W-:Y:S05]  /*0210*/  @!P6 BRA `(.L_x_21131) ;  /* 0x000000a00000e947 */ /* 0x000fea0003800000 */
[----:B------:R-:W-:Y:S02]  /*0220*/  ISETP.NE.U32.AND P0, PT, RZ, c[0x0][0x218], PT ;  /* 0x00008600ff007a0c */ /* 0x000fe40003f05070 */
[----:B------:R-:W-:Y:S02]  /*0230*/  MOV R5, 0x8 ;  /* 0x0000000800057802 */ /* 0x000fe40000000f00 */
[----:B------:R-:W-:-:S03]  /*0240*/  ISETP.NE.AND.EX P0, PT, RZ, c[0x0][0x21c], PT, P0 ;  /* 0x00008700ff007a0c */ /* 0x000fc60003f05300 */
[----:B------:R-:W-:-:S05]  /*0250*/  IMAD.WIDE.U32 R4, R0, R5, c[0x0][0x1b0] ;  /* 0x00006c0000047625 */ /* 0x000fca00078e0005 */
[----:B------:R0:W5:Y:S05]  /*0260*/  LDG.E.64 R20, [R4.64] ;  /* 0x0000000404147981 */ /* 0x00016a000c1e1b00 */
[----:B------:R-:W-:-:S04]  /*0270*/  @P0 LEA R2, P2, R0, c[0x0][0x218], 0x3 ;  /* 0x0000860000020a11 */ /* 0x000fc800078418ff */
[----:B------:R-:W-:-:S05]  /*0280*/  @P0 LEA.HI.X R3, R0, c[0x0][0x21c], RZ, 0x3, P2 ;  /* 0x0000870000030a11 */ /* 0x000fca00010f1cff */
[----:B------:R0:W5:Y:S01]  /*0290*/  @P0 LDG.E.64 R102, [R2.64] ;  /* 0x0000000402660981 */ /* 0x000162000c1e1b00 */
[----:B------:R-:W-:Y:S01]  /*02a0*/  IADD3 R0, R0, 0x20, RZ ;  /* 0x0000002000007810 */ /* 0x000fe20007ffe0ff */
[----:B------:R-:W-:Y:S02]  /*02b0*/  @!P0 CS2R R102, SRZ ;  /* 0x0000000000668805 */ /* 0x000fe4000001ff00 */
.L_x_21131:
[----:B0-----:R-:W-:Y:S05]  /*02c0*/  BSYNC B0 ;  /* 0x0000000000007941 */ /* 0x001fea0003800000 */
.L_x_21130:
[----:B------:R-:W-:Y:S01]  /*02d0*/  BSSY B0, `(.L_x_21132) ;  /* 0x000000c000007945 */ /* 0x000fe20003800000 */
[----:B------:R-:W-:Y:S05]  /*02e0*/  @!P5 BRA `(.L_x_21133) ;  /* 0x000000a00000d947 */ /* 0x000fea0003800000 */
[----:B------:R-:W-:Y:S01]  /*02f0*/  ISETP.NE.U32.AND P0, PT, RZ, c[0x0][0x218], PT ;  /* 0x00008600ff007a0c */ /* 0x000fe20003f05070 */
[----:B------:R-:W-:-:S03]  /*0300*/  HFMA2.MMA R5, -RZ, RZ, 0, 4.76837158203125e-07 ;  /* 0x00000008ff057435 */ /* 0x000fc600000001ff */
[----:B------:R-:W-:-:S13]  /*0310*/  ISETP.NE.AND.EX P0, PT, RZ, c[0x0][0x21c], PT, P0 ;  /* 0x00008700ff007a0c */ /* 0x000fda0003f05300 */
[----:B------:R-:W-:-:S04]  /*0320*/  @P0 LEA R2, P2, R0, c[0x0][0x218], 0x3 ;  /* 0x0000860000020a11 */ /* 0x000fc800078418ff */
[C---:B------:R-:W-:Y:S01]  /*0330*/  @P0 LEA.HI.X R3, R0.reuse, c[0x0][0x21c], RZ, 0x3, P2 ;  /* 0x0000870000030a11 */ /* 0x040fe200010f1cff */
[----:B------:R-:W-:-:S04]  /*0340*/  IMAD.WIDE.U32 R4, R0, R5, c[0x0][0x1b0] ;  /* 0x00006c0000047625 */ /* 0x000fc800078e0005 */
[----:B------:R0:W5:Y:S04]  /*0350*/  @P0 LDG.E.64 R10, [R2.64] ;  /* 0x00000004020a0981 */ /* 0x000168000c1e1b00 */
[----:B------:R0:W5:Y:S01]  /*0360*/  LDG.E.64 R22, [R4.64] ;  /* 0x0000000404167981 */ /* 0x000162000c1e1b00 */
[----:B------:R-:W-:Y:S01]  /*0370*/  IADD3 R0, R0, 0x20, RZ ;  /* 0x0000002000007810 */ /* 0x000fe20007ffe0ff */
[----:B------:R-:W-:Y:S02]  /*0380*/  @!P0 CS2R R10, SRZ ;  /* 0x00000000000a8805 */ /* 0x000fe4000001ff00 */
.L_x_21133:
[----:B0-----:R-:W-:Y:S05]  /*0390*/  BSYNC B0 ;  /* 0x0000000000007941 */ /* 0x001fea0003800000 */
.L_x_21132:
[----:B------:R-:W-:Y:S01]  /*03a0*/  BSSY B0, `(.L_x_21134) ;  /* 0x000000c000007945 */ /* 0x000fe20003800000 */
[----:B------:R-:W-:Y:S05]  /*03b0*/  @!P4 BRA `(.L_x_21135) ;  /* 0x000000a00000c947 */ /* 0x000fea0003800000 */
[----:B------:R-:W-:Y:S01]  /*03c0*/  ISETP.NE.U32.AND P0, PT, RZ, c[0x0][0x218], PT ;  /* 0x00008600ff007a0c */ /* 0x000fe20003f05070 */
[----:B------:R-:W-:-:S03]  /*03d0*/  IMAD.MOV.U32 R5, RZ, RZ, 0x8 ;  /* 0x00000008ff057424 */ /* 0x000fc600078e00ff */
[----:B------:R-:W-:Y:S01]  /*03e0*/  ISETP.NE.AND.EX P0, PT, RZ, c[0x0][0x21c], PT, P0 ;  /* 0x00008700ff007a0c */ /* 0x000fe20003f05300 */
[----:B------:R-:W-:-:S05]  /*03f0*/  IMAD.WIDE.U32 R4, R0, R5, c[0x0][0x1b0] ;  /* 0x00006c0000047625 */ /* 0x000fca00078e0005 */
[----:B------:R0:W5:Y:S07]  /*0400*/  LDG.E.64 R24, [R4.64] ;  /* 0x0000000404187981 */ /* 0x00016e000c1e1b00 */
[----:B------:R-:W-:-:S04]  /*0410*/  @P0 LEA R2, P2, R0, c[0x0][0x218], 0x3 ;  /* 0x0000860000020a11 */ /* 0x000fc800078418ff */
[----:B------:R-:W-:-:S05]  /*0420*/  @P0 LEA.HI.X R3, R0, c[0x0][0x21c], RZ, 0x3, P2 ;  /* 0x0000870000030a11 */ /* 0x000fca00010f1cff */
[----:B------:R0:W5:Y:S01]  /*0430*/  @P0 LDG.E.64 R8, [R2.64] ;  /* 0x0000000402080981 */ /* 0x000162000c1e1b00 */
[----:B------:R-:W-:Y:S01]  /*0440*/  IADD3 R0, R0, 0x20, RZ ;  /* 0x0000002000007810 */ /* 0x000fe20007ffe0ff */
[----:B------:R-:W-:Y:S02]  /*0450*/  @!P0 CS2R R8, SRZ ;  /* 0x0000000000088805 */ /* 0x000fe4000001ff00 */
.L_x_21135:
[----:B0-----:R-:W-:Y:S05]  /*0460*/  BSYNC B0 ;  /* 0x0000000000007941 */ /* 0x001fea0003800000 */
.L_x_21134:
        /* <DEDUP_REMOVED lines=12> */
.L_x_21137:
[----:B0-----:R-:W-:Y:S05]  /*0530*/  BSYNC B0 ;  /* 0x0000000000007941 */ /* 0x001fea0003800000 */
.L_x_21136:
[----:B------:R-:W-:Y:S01]  /*0540*/  ISETP.GE.U32.AND P0, PT, R114, 0xc0, PT ;  /* 0x000000c07200780c */ /* 0x000fe20003f06070 */
[----:B------:R-:W-:Y:S03]  /*0550*/  BSSY B0, `(.L_x_21138) ;  /* 0x000000d000007945 */ /* 0x000fe60003800000 */
[----:B------:R-:W-:-:S09]  /*0560*/  P2R R2, PR, RZ, 0x1 ;  /* 0x00000001ff027803 */ /* 0x000fd20000000000 */
        /* <DEDUP_REMOVED lines=11> */
.L_x_21139:
[----:B0-----:R-:W-:Y:S05]  /*0620*/  BSYNC B0 ;  /* 0x0000000000007941 */ /* 0x001fea0003800000 */
.L_x_21138:
[----:B------:R-:W-:Y:S01]  /*0630*/  ISETP.GE.U32.AND P0, PT, R114, 0xe0, PT ;  /* 0x000000e07200780c */ /* 0x000fe20003f06070 */
[----:B------:R-:W-:Y:S01]  /*0640*/  BSSY B0, `(.L_x_21140) ;  /* 0x0000010000007945 */ /* 0x000fe20003800000 */
[----:B------:R-:W-:Y:S02]  /*0650*/  SHF.R.U32.HI R2, RZ, 0x5, R14 ;  /* 0x00000005ff027819 */ /* 0x000fe4000001160e */
[----:B------:R-:W-:-:S02]  /*0660*/  MOV R32, c[0x0][0x180] ;  /* 0x0000600000207a02 */ /* 0x000fc40000000f00 */
[----:B------:R-:W-:Y:S02]  /*0670*/  LEA R112, R15, R2, 0x2 ;  /* 0x000000020f707211 */ /* 0x000fe400078e10ff */
[----:B------:R-:W-:-:S05]  /*0680*/  P2R R2, PR, RZ, 0x1 ;  /* 0x00000001ff027803 */ /* 0x000fca0000000000 */
[----:B------:R-:W-:Y:S05]  /*0690*/  @!P0 BRA `(.L_x_21141) ;  /* 0x000000a000008947 */ /* 0x000fea0003800000 */
[----:B------:R-:W-:-:S04]  /*06a0*/  ISETP.NE.U32.AND P0, PT, RZ, c[0x0][0x218], PT ;  /* 0x00008600ff007a0c */ /* 0x000fc80003f05070 */
[----:B------:R-:W-:Y:S01]  /*06b0*/  ISETP.NE.AND.EX P0, PT, RZ, c[0x0][0x21c], PT, P0 ;  /* 0x00008700ff007a0c */ /* 0x000fe20003f05300 */
[----:B------:R-:W-:-:S04]  /*06c0*/  IMAD.MOV.U32 R15, RZ, RZ, 0x8 ;  /* 0x00000008ff0f7424 */ /* 0x000fc800078e00ff */
[----:B------:R-:W-:-:S05]  /*06d0*/  IMAD.WIDE.U32 R14, R0, R15, c[0x0][0x1b0] ;  /* 0x00006c00000e7625 */ /* 0x000fca00078e000f */
[----:B------:R0:W5:Y:S03]  /*06e0*/  LDG.E.64 R30, [R14.64] ;  /* 0x000000040e1e7981 */ /* 0x000166000c1e1b00 */
[----:B------:R-:W-:-:S04]  /*06f0*/  @P0 LEA R12, P2, R0, c[0x0][0x218], 0x3 ;  /* 0x00008600000c0a11 */ /* 0x000fc800078418ff */
[----:B------:R-:W-:-:S05]  /*0700*/  @P0 LEA.HI.X R13, R0, c[0x0][0x21c], RZ, 0x3, P2 ;  /* 0x00008700000d0a11 */ /* 0x000fca00010f1cff */
[----:B------:R0:W5:Y:S01]  /*0710*/  @P0 LDG.E.64 R2, [R12.64] ;  /* 0x000000040c020981 */ /* 0x000162000c1e1b00 */
[----:B------:R-:W-:Y:S01]  /*0720*/  IADD3 R0, R0, 0x20, RZ ;  /* 0x0000002000007810 */ /* 0x000fe20007ffe0ff */
[----:B------:R-:W-:Y:S02]  /*0730*/  @!P0 CS2R R2, SRZ ;  /* 0x0000000000028805 */ /* 0x000fe4000001ff00 */
.L_x_21141:
[----:B0-----:R-:W-:Y:S05]  /*0740*/  BSYNC B0 ;  /* 0x0000000000007941 */ /* 0x001fea0003800000 */
.L_x_21140:
[----:B------:R-:W-:Y:S01]  /*0750*/  ISETP.GE.U32.AND P0, PT, R114, 0x100, PT ;  /* 0x000001007200780c */ /* 0x000fe20003f06070 */
[----:B------:R-:W-:Y:S03]  /*0760*/  BSSY B0, `(.L_x_21142) ;  /* 0x000000c000007945 */ /* 0x000fe60003800000 */
[----:B------:R-:W-:-:S09]  /*0770*/  P2R R12, PR, RZ, 0x1 ;  /* 0x00000001ff0c7803 */ /* 0x000fd20000000000 */
[----:B------:R-:W-:Y:S05]  /*0780*/  @!P0 BRA `(.L_x_21143) ;  /* 0x0000009000008947 */ /* 0x000fea0003800000 */
[----:B------:R-:W-:-:S04]  /*0790*/  ISETP.NE.U32.AND P0, PT, RZ, c[0x0][0x218], PT ;  /* 0x00008600ff007a0c */ /* 0x000fc80003f05070 */
[----:B------:R-:W-:Y:S01]  /*07a0*/  ISETP.NE.AND.EX P0, PT, RZ, c[0x0][0x21c], PT, P0 ;  /* 0x00008700ff007a0c */ /* 0x000fe20003f05300 */
[----:B------:R-:W-:-:S12]  /*07b0*/  HFMA2.MMA R13, -RZ, RZ, 0, 4.76837158203125e-07 ;  /* 0x00000008ff0d7435 */ /* 0x000fd800000001ff */
[C---:B------:R-:W-:Y:S01]  /*07c0*/  @P0 LEA R16, P2, R0.reuse, c[0x0][0x218], 0x3 ;  /* 0x0000860000100a11 */ /* 0x040fe200078418ff */
[----:B------:R-:W-:-:S03]  /*07d0*/  IMAD.WIDE.U32 R12, R0, R13, c[0x0][0x1b0] ;  /* 0x00006c00000c7625 */ /* 0x000fc600078e000d */
[----:B------:R-:W-:-:S03]  /*07e0*/  @P0 LEA.HI.X R17, R0, c[0x0][0x21c], RZ, 0x3, P2 ;  /* 0x0000870000110a11 */ /* 0x000fc600010f1cff */
[----:B------:R-:W5:Y:S04]  /*07f0*/  LDG.E.64 R12, [R12.64] ;  /* 0x000000040c0c7981 */ /* 0x000f68000c1e1b00 */
[----:B------:R0:W5:Y:S01]  /*0800*/  @P0 LDG.E.64 R14, [R16.64] ;  /* 0x00000004100e0981 */ /* 0x000162000c1e1b00 */
[----:B------:R-:W-:-:S03]  /*0810*/  @!P0 CS2R R14, SRZ ;  /* 0x00000000000e8805 */ /* 0x000fc6000001ff00 */
.L_x_21143:
[----:B0-----:R-:W-:Y:S05]  /*0820*/  BSYNC B0 ;  /* 0x0000000000007941 */ /* 0x001fea0003800000 */
.L_x_21142:
[----:B------:R-:W-:Y:S02]  /*0830*/  ISETP.GE.AND P2, PT, R112, c[0x0][0x164], PT ;  /* 0x0000590070007a0c */ /* 0x000fe40003f46270 */
[----:B------:R-:W-:Y:S02]  /*0840*/  MOV R0, c[0x0][0x184] ;  /* 0x0000610000007a02 */ /* 0x000fe40000000f00 */
[----:B------:R-:W-:-:S04]  /*0850*/  LOP3.LUT P0, RZ, R32, c[0x0][0x178], RZ, 0xfc, !PT ;  /* 0x00005e0020ff7a12 */ /* 0x000fc8000780fcff */
[----:B------:R-:W-:-:S05]  /*0860*/  LOP3.LUT P0, RZ, R0, c[0x0][0x17c], RZ, 0xfc, P0 ;  /* 0x00005f0000ff7a12 */ /* 0x000fca000000fcff */
[----:B------:R-:W-:Y:S08]  /*0870*/  @P2 EXIT ;  /* 0x000000000000294d */ /* 0x000ff00003800000 */
[----:B-----5:R-:W-:Y:S01]  /*0880*/  MOV R16, R22 ;  /* 0x0000001600107202 */ /* 0x020fe20000000f00 */
[----:B------:R-:W-:Y:S01]  /*0890*/  IMAD.MOV.U32 R81, RZ, RZ, R12 ;  /* 0x000000ffff517224 */ /* 0x000fe200078e000c */
[----:B------:R-:W-:Y:S01]  /*08a0*/  MOV R113, R18 ;  /* 0x0000001200717202 */ /* 0x000fe20000000f00 */
[----:B------:R-:W-:Y:S01]  /*08b0*/  IMAD.MOV.U32 R105, RZ, RZ, R20 ;  /* 0x000000ffff697224 */ /* 0x000fe200078e0014 */
[----:B------:R-:W-:Y:S01]  /*08c0*/  SHF.R.U64 R33, R18, 0x10, R19 ;  /* 0x0000001012217819 */ /* 0x000fe20000001213 */
[----:B------:R-:W-:Y:S01]  /*08d0*/  IMAD.MOV.U32 R69, RZ, RZ, R26 ;  /* 0x000000ffff457224 */ /* 0x000fe200078e001a */
[----:B------:R-:W-:Y:S01]  /*08e0*/  MOV R17, R23 ;  /* 0x0000001700117202 */ /* 0x000fe20000000f00 */
[----:B------:R-:W-:Y:S01]  /*08f0*/  HADD2.F32 R106, -RZ, R111.H0_H0 ;  /* 0x2000006fff6a7230 */ /* 0x000fe20000004100 */
[----:B------:R-:W-:Y:S01]  /*0900*/  SHF.R.U64 R82, R12, 0x10, R13 ;  /* 0x000000100c527819 */ /* 0x000fe2000000120d */
        /* <DEDUP_REMOVED lines=11> */
[----:B------:R-:W-:Y:S01]  /*09c0*/  MOV R18, R24 ;  /* 0x0000001800127202 */ /* 0x000fe20000000f00 */
[----:B------:R-:W-:Y:S01]  /*09d0*/  HADD2.F32 R105, -RZ, R105.H0_H0 ;  /* 0x20000069ff697230 */ /* 0x000fe20000004100 */
[----:B------:R-:W-:Y:S01]  /*09e0*/  SHF.R.U64 R87, R10, 0x10, R11 ;  /* 0x000000100a577819 */ /* 0x000fe2000000120b */
[----:B------:R-:W-:Y:S01]  /*09f0*/  HADD2.F32 R10, -RZ, R8.H0_H0 ;  /* 0x20000008ff0a7230 */ /* 0x000fe20000004100 */
[--C-:B------:R-:W-:Y:S01]  /*0a00*/  SHF.R.U64 R22, R22, 0x10, R23.reuse ;  /* 0x0000001016167819 */ /* 0x100fe20000001217 */
        /* <DEDUP_REMOVED lines=88> */
.L_x_21307:
        /* <DEDUP_REMOVED lines=12> */
[----:B------:R-:W-:Y:S02]  /*1050*/  @P3 LEA.HI.X R119, R117, c[0x0][0x17c], RZ, 0x4, P2 ;  /* 0x00005f0075773a11 */ /* 0x000fe400010f24ff */
[----:B------:R-:W-:Y:S01]  /*1060*/  ISETP.NE.U32.AND P2, PT, RZ, c[0x0][0x180], PT ;  /* 0x00006000ff007a0c */ /* 0x000fe20003f45070 */
[----:B------:R-:W-:Y:S02]  /*1070*/  HFMA2.MMA R28, -RZ, RZ, 0, 9.5367431640625e-07 ;  /* 0x00000010ff1c7435 */ /* 0x000fe400000001ff */
[----:B------:R0:W5:Y:S01]  /*1080*/  @P3 LDG.E.128 R20, [R118.64] ;  /* 0x0000000476143981 */ /* 0x000162000c1e1d00 */
[----:B------:R-:W-:-:S07]  /*1090*/  ISETP.NE.AND.EX P2, PT, RZ, c[0x0][0x184], PT, P2 ;  /* 0x00006100ff007a0c */ /* 0x000fce0003f45320 */
[----:B------:R-:W-:-:S06]  /*10a0*/  IMAD.WIDE.U32 R28, R117, R28, c[0x0][0x170] ;  /* 0x00005c00751c7625 */ /* 0x000fcc00078e001c */
[C---:B------:R-:W-:Y:S01]  /*10b0*/  @P2 LEA R64, P4, R117.reuse, c[0x0][0x180], 0x4 ;  /* 0x0000600075402a11 */ /* 0x040fe200078820ff */
[----:B------:R-:W5:Y:S03]  /*10c0*/  LDG.E.128 R28, [R28.64] ;  /* 0x000000041c1c7981 */ /* 0x000f66000c1e1d00 */
        /* <DEDUP_REMOVED lines=10> */
.L_x_21147:
[----:B-----5:R-:W-:Y:S01]  /*1170*/  FADD.FTZ R28, R24, R28 ;  /* 0x0000001c181c7221 */ /* 0x020fe20000010000 */
[----:B------:R-:W-:Y:S05]  /*1180*/  BRA `(.L_x_21148) ;  /* 0x0000002000007947 */ /* 0x000fea0003800000 */
.L_x_21146:
[----:B0----5:R-:W-:-:S04]  /*1190*/  FADD.FTZ R28, R20, R28 ;  /* 0x0000001c141c7221 */ /* 0x021fc80000010000 */
[----:B------:R-:W-:-:S05]  /*11a0*/  @P2 FADD.FTZ R28, R24, R28 ;  /* 0x0000001c181c2221 */ /* 0x000fca0000010000 */
.L_x_21148:
[----:B-----5:R-:W-:Y:S02]  /*11b0*/  MOV R32, R28 ;  /* 0x0000001c00207202 */ /* 0x020fe40000000f00 */
.L_x_21149:
[----:B------:R-:W-:Y:S05]  /*11c0*/  @P3 BRA `(.L_x_21150) ;  /* 0x0000007000003947 */ /* 0x000fea0003800000 */
[----:B------:R-:W-:-:S04]  /*11d0*/  ISETP.NE.U32.AND P4, PT, RZ, c[0x0][0x180], PT ;  /* 0x00006000ff007a0c */ /* 0x000fc80003f85070 */
[----:B------:R-:W-:-:S13]  /*11e0*/  ISETP.NE.AND.EX P4, PT, RZ, c[0x0][0x184], PT, P4 ;  /* 0x00006100ff007a0c */ /* 0x000fda0003f85340 */
[----:B------:R-:W-:Y:S05]  /*11f0*/  @P4 BRA `(.L_x_21151) ;  /* 0x0000002000004947 */ /* 0x000fea0003800000 */
[----:B------:R-:W-:Y:S05]  /*1200*/  @P0 BRA `(.L_x_21152) ;  /* 0x0000005000000947 */ /* 0x000fea0003800000 */
[----:B------:R-:W-:Y:S05]  /*1210*/  BRA `(.L_x_21153) ;  /* 0x0000005000007947 */ /* 0x000fea0003800000 */
.L_x_21151:
[----:B-----5:R-:W-:Y:S01]  /*1220*/  FADD.FTZ R29, R25, R29 ;  /* 0x0000001d191d7221 */ /* 0x020fe20000010000 */
[----:B------:R-:W-:Y:S05]  /*1230*/  BRA `(.L_x_21152) ;  /* 0x0000002000007947 */ /* 0x000fea0003800000 */
.L_x_21150:
[----:B-----5:R-:W-:-:S04]  /*1240*/  FADD.FTZ R29, R21, R29 ;  /* 0x0000001d151d7221 */ /* 0x020fc80000010000 */
[----:B------:R-:W-:-:S05]  /*1250*/  @P2 FADD.FTZ R29, R25, R29 ;  /* 0x0000001d191d2221 */ /* 0x000fca0000010000 */
.L_x_21152:
[----:B-----5:R-:W-:Y:S02]  /*1260*/  MOV R33, R29 ;  /* 0x0000001d00217202 */ /* 0x020fe40000000f00 */
.L_x_21153:
[----:B------:R-:W-:Y:S05]  /*1270*/  @P3 BRA `(.L_x_21154) ;  /* 0x0000007000003947 */ /* 0x000fea0003800000 */
[----:B------:R-:W-:-:S04]  /*1280*/  ISETP.NE.U32.AND P4, PT, RZ, c[0x0][0x180], PT ;  /* 0x00006000ff007a0c */ /* 0x000fc80003f85070 */
[----:B------:R-:W-:-:S13]  /*1290*/  ISETP.NE.AND.EX P4, PT, RZ, c[0x0][0x184], PT, P4 ;  /* 0x00006100ff007a0c */ /* 0x000fda0003f85340 */
[----:B------:R-:W-:Y:S05]  /*12a0*/  @P4 BRA `(.L_x_21155) ;  /* 0x0000002000004947 */ /* 0x000fea0003800000 */
[----:B------:R-:W-:Y:S05]  /*12b0*/  @P0 BRA `(.L_x_21156) ;  /* 0x0000005000000947 */ /* 0x000fea0003800000 */
[----:B------:R-:W-:Y:S05]  /*12c0*/  BRA `(.L_x_21157) ;  /* 0x0000005000007947 */ /* 0x000fea0003800000 */
.L_x_21155:
[----:B-----5:R-:W-:Y:S01]  /*12d0*/  FADD.FTZ R30, R26, R30 ;  /* 0x0000001e1a1e7221 */ /* 0x020fe20000010000 */
[----:B------:R-:W-:Y:S05]  /*12e0*/  BRA `(.L_x_21156) ;  /* 0x0000002000007947 */ /* 0x000fea0003800000 */
.L_x_21154:
[----:B-----5:R-:W-:-:S04]  /*12f0*/  FADD.FTZ R30, R22, R30 ;  /* 0x0000001e161e7221 */ /* 0x020fc80000010000 */
[----:B------:R-:W-:-:S04]  /*1300*/  @P2 FADD.FTZ R30, R26, R30 ;  /* 0x0000001e1a1e2221 */ /* 0x000fc80000010000 */
.L_x_21156:
[----:B-----5:R-:W-:-:S03]  /*1310*/  IMAD.MOV.U32 R34, RZ, RZ, R30 ;  /* 0x000000ffff227224 */ /* 0x020fc600078e001e */
.L_x_21157:
[----:B------:R-:W-:Y:S05]  /*1320*/  @P3 BRA `(.L_x_21158) ;  /* 0x0000007000003947 */ /* 0x000fea0003800000 */
[----:B------:R-:W-:-:S04]  /*1330*/  ISETP.NE.U32.AND P2, PT, RZ, c[0x0][0x180], PT ;  /* 0x00006000ff007a0c */ /* 0x000fc80003f45070 */
[----:B------:R-:W-:-:S13]  /*1340*/  ISETP.NE.AND.EX P2, PT, RZ, c[0x0][0x184], PT, P2 ;  /* 0x00006100ff007a0c */ /* 0x000fda0003f45320 */
[----:B------:R-:W-:Y:S05]  /*1350*/  @P2 BRA `(.L_x_21159) ;  /* 0x0000002000002947 */ /* 0x000fea0003800000 */
[----:B------:R-:W-:Y:S05]  /*1360*/  @P0 BRA `(.L_x_21160) ;  /* 0x0000005000000947 */ /* 0x000fea0003800000 */
[----:B------:R-:W-:Y:S05]  /*1370*/  BRA `(.L_x_21161) ;  /* 0x0000005000007947 */ /* 0x000fea0003800000 */
.L_x_21159:
[----:B-----5:R-:W-:Y:S01]  /*1380*/  FADD.FTZ R31, R27, R31 ;  /* 0x0000001f1b1f7221 */ /* 0x020fe20000010000 */
[----:B------:R-:W-:Y:S05]  /*1390*/  BRA `(.L_x_21160) ;  /* 0x0000002000007947 */ /* 0x000fea0003800000 */
.L_x_21158:
[----:B-----5:R-:W-:-:S04]  /*13a0*/  FADD.FTZ R31, R23, R31 ;  /* 0x0000001f171f7221 */ /* 0x020fc80000010000 */
[----:B------:R-:W-:-:S05]  /*13b0*/  @P2 FADD.FTZ R31, R27, R31 ;  /* 0x0000001f1b1f2221 */ /* 0x000fca0000010000 */
.L_x_21160:
[----:B-----5:R-:W-:Y:S02]  /*13c0*/  MOV R35, R31 ;  /* 0x0000001f00237202 */ /* 0x020fe40000000f00 */
.L_x_21161:
[C---:B------:R-:W-:Y:S02]  /*13d0*/  @P0 LEA R64, P2, R117.reuse, c[0x0][0x188], 0x4 ;  /* 0x0000620075400a11 */ /* 0x040fe400078420ff */
[C---:B------:R-:W-:Y:S02]  /*13e0*/  IADD3 R67, R117.reuse, 0x20, RZ ;  /* 0x0000002075437810 */ /* 0x040fe40007ffe0ff */
[----:B------:R-:W-:-:S05]  /*13f0*/  @P0 LEA.HI.X R65, R117, c[0x0][0x18c], RZ, 0x4, P2 ;  /* 0x0000630075410a11 */ /* 0x000fca00010f24ff */
[----:B------:R0:W-:Y:S04]  /*1400*/  @P0 STG.E.128 [R64.64], R32 ;  /* 0x0000002040000986 */ /* 0x0001e8000c101d04 */
.L_x_21145:
[----:B------:R-:W-:Y:S05]  /*1410*/  BSYNC B0 ;  /* 0x0000000000007941 */ /* 0x000fea0003800000 */
.L_x_21144:
        /* <DEDUP_REMOVED lines=24> */
.L_x_21165:
[----:B-----5:R-:W-:Y:S01]  /*15a0*/  FADD.FTZ R36, R24, R36 ;  /* 0x0000002418247221 */ /* 0x020fe20000010000 */
[----:B------:R-:W-:Y:S05]  /*15b0*/  BRA `(.L_x_21166) ;  /* 0x0000002000007947 */ /* 0x000fea0003800000 */
.L_x_21164:
[----:B-1---5:R-:W-:-:S04]  /*15c0*/  FADD.FTZ R36, R20, R36 ;  /* 0x0000002414247221 */ /* 0x022fc80000010000 */
[----:B------:R-:W-:-:S05]  /*15d0*/  @P2 FADD.FTZ R36, R24, R36 ;  /* 0x0000002418242221 */ /* 0x000fca0000010000 */
.L_x_21166:
[----:B-----5:R-:W-:Y:S02]  /*15e0*/  MOV R32, R36 ;  /* 0x0000002400207202 */ /* 0x020fe40000000f00 */
.L_x_21167:
[----:B------:R-:W-:Y:S05]  /*15f0*/  @P3 BRA `(.L_x_21168) ;  /* 0x0000007000003947 */ /* 0x000fea0003800000 */
[----:B------:R-:W-:-:S04]  /*1600*/  ISETP.NE.U32.AND P4, PT, RZ, c[0x0][0x180], PT ;  /* 0x00006000ff007a0c */ /* 0x000fc80003f85070 */
[----:B------:R-:W-:-:S13]  /*1610*/  ISETP.NE.AND.EX P4, PT, RZ, c[0x0][0x184], PT, P4 ;  /* 0x00006100ff007a0c */ /* 0x000fda0003f85340 */
[----:B------:R-:W-:Y:S05]  /*1620*/  @P4 BRA `(.L_x_21169) ;  /* 0x0000002000004947 */ /* 0x000fea0003800000 */
[----:B------:R-:W-:Y:S05]  /*1630*/  @P0 BRA `(.L_x_21170) ;  /* 0x0000005000000947 */ /* 0x000fea0003800000 */
[----:B------:R-:W-:Y:S05]  /*1640*/  BRA `(.L_x_21171) ;  /* 0x0000005000007947 */ /* 0x000fea0003800000 */
.L_x_21169:
[----:B-----5:R-:W-:Y:S01]  /*1650*/  FADD.FTZ R37, R25, R37 ;  /* 0x0000002519257221 */ /* 0x020fe20000010000 */
[----:B------:R-:W-:Y:S05]  /*1660*/  BRA `(.L_x_21170) ;  /* 0x0000002000007947 */ /* 0x000fea0003800000 */
.L_x_21168:
[----:B-----5:R-:W-:-:S04]  /*1670*/  FADD.FTZ R37, R21, R37 ;  /* 0x0000002515257221 */ /* 0x020fc80000010000 */
[----:B------:R-:W-:-:S05]  /*1680*/  @P2 FADD.FTZ R37, R25, R37 ;  /* 0x0000002519252221 */ /* 0x000fca0000010000 */
.L_x_21170:
[----:B-----5:R-:W-:Y:S02]  /*1690*/  MOV R33, R37 ;  /* 0x0000002500217202 */ /* 0x020fe40000000f00 */
.L_x_21171:
[----:B------:R-:W-:Y:S05]  /*16a0*/  @P3 BRA `(.L_x_21172) ;  /* 0x0000007000003947 */ /* 0x000fea0003800000 */
[----:B------:R-:W-:-:S04]  /*16b0*/  ISETP.NE.U32.AND P4, PT, RZ, c[0x0][0x180], PT ;  /* 0x00006000ff007a0c */ /* 0x000fc80003f85070 */
[----:B------:R-:W-:-:S13]  /*16c0*/  ISETP.NE.AND.EX P4, PT, RZ, c[0x0][0x184], PT, P4 ;  /* 0x00006100ff007a0c */ /* 0x000fda0003f85340 */
[----:B------:R-:W-:Y:S05]  /*16d0*/  @P4 BRA `(.L_x_21173) ;  /* 0x0000002000004947 */ /* 0x000fea0003800000 */
[----:B------:R-:W-:Y:S05]  /*16e0*/  @P0 BRA `(.L_x_21174) ;  /* 0x0000005000000947 */ /* 0x000fea0003800000 */
[----:B------:R-:W-:Y:S05]  /*16f0*/  BRA `(.L_x_21175) ;  /* 0x0000005000007947 */ /* 0x000fea0003800000 */
.L_x_21173:
[----:B-----5:R-:W-:Y:S01]  /*1700*/  FADD.FTZ R38, R26, R38 ;  /* 0x000000261a267221 */ /* 0x020fe20000010000 */
[----:B------:R-:W-:Y:S05]  /*1710*/  BRA `(.L_x_21174) ;  /* 0x0000002000007947 */ /* 0x000fea0003800000 */
.L_x_21172:
[----:B-----5:R-:W-:-:S04]  /*1720*/  FADD.FTZ R38, R22, R38 ;  /* 0x0000002616267221 */ /* 0x020fc80000010000 */
[----:B------:R-:W-:-:S05]  /*1730*/  @P2 FADD.FTZ R38, R26, R38 ;  /* 0x000000261a262221 */ /* 0x000fca0000010000 */
.L_x_21174:
[----:B-----5:R-:W-:Y:S02]  /*1740*/  MOV R34, R38 ;  /* 0x0000002600227202 */ /* 0x020fe40000000f00 */
.L_x_21175:
[----:B------:R-:W-:Y:S05]  /*1750*/  @P3 BRA `(.L_x_21176) ;  /* 0x0000007000003947 */ /* 0x000fea0003800000 */
[----:B------:R-:W-:-:S04]  /*1760*/  ISETP.NE.U32.AND P2, PT, RZ, c[0x0][0x180], PT ;  /* 0x00006000ff007a0c */ /* 0x000fc80003f45070 */
[----:B------:R-:W-:-:S13]  /*1770*/  ISETP.NE.AND.EX P2, PT, RZ, c[0x0][0x184], PT, P2 ;  /* 0x00006100ff007a0c */ /* 0x000fda0003f45320 */
[----:B------:R-:W-:Y:S05]  /*1780*/  @P2 BRA `(.L_x_21177) ;  /* 0x0000002000002947 */ /* 0x000fea0003800000 */
[----:B------:R-:W-:Y:S05]  /*1790*/  @P0 BRA `(.L_x_21178) ;  /* 0x0000005000000947 */ /* 0x000fea0003800000 */
[----:B------:R-:W-:Y:S05]  /*17a0*/  BRA `(.L_x_21179) ;  /* 0x0000005000007947 */ /* 0x000fea0003800000 */
.L_x_21177:
[----:B-----5:R-:W-:Y:S01]  /*17b0*/  FADD.FTZ R39, R27, R39 ;  /* 0x000000271b277221 */ /* 0x020fe20000010000 */
[----:B------:R-:W-:Y:S05]  /*17c0*/  BRA `(.L_x_21178) ;  /* 0x0000002000007947 */ /* 0x000fea0003800000 */
.L_x_21176:
[----:B-----5:R-:W-:-:S04]  /*17d0*/  FADD.FTZ R39, R23, R39 ;  /* 0x0000002717277221 */ /* 0x020fc80000010000 */
[----:B------:R-:W-:-:S04]  /*17e0*/  @P2 FADD.FTZ R39, R27, R39 ;  /* 0x000000271b272221 */ /* 0x000fc80000010000 */
.L_x_21178:
[----:B-----5:R-:W-:-:S03]  /*17f0*/  IMAD.MOV.U32 R35, RZ, RZ, R39 ;  /* 0x000000ffff237224 */ /* 0x020fc600078e0027 */
.L_x_21179:
[----:B------:R-:W-:-:S04]  /*1800*/  @P0 LEA R64, P2, R67, c[0x0][0x188], 0x4 ;  /* 0x0000620043400a11 */ /* 0x000fc800078420ff */
[C---:B------:R-:W-:Y:S02]  /*1810*/  @P0 LEA.HI.X R65, R67.reuse, c[0x0][0x18c], RZ, 0x4, P2 ;  /* 0x0000630043410a11 */ /* 0x040fe400010f24ff */
[----:B------:R-:W-:-:S03]  /*1820*/  IADD3 R67, R67, 0x20, RZ ;  /* 0x0000002043437810 */ /* 0x000fc60007ffe0ff */
[----:B------:R0:W-:Y:S04]  /*1830*/  @P0 STG.E.128 [R64.64], R32 ;  /* 0x0000002040000986 */ /* 0x0001e8000c101d04 */
.L_x_21163:
[----:B------:R-:W-:Y:S05]  /*1840*/  BSYNC B0 ;  /* 0x0000000000007941 */ /* 0x000fea0003800000 */
.L_x_21162:
        /* <DEDUP_REMOVED lines=24> */
.L_x_21183:
[----:B-----5:R-:W-:Y:S01]  /*19d0*/  FADD.FTZ R40, R24, R40 ;  /* 0x0000002818287221 */ /* 0x020fe20000010000 */
[----:B------:R-:W-:Y:S05]  /*19e0*/  BRA `(.L_x_21184) ;  /* 0x0000002000007947 */ /* 0x000fea0003800000 */
.L_x_21182:
[----:B-1---5:R-:W-:-:S04]  /*19f0*/  FADD.FTZ R40, R20, R40 ;  /* 0x0000002814287221 */ /* 0x022fc80000010000 */
[----:B------:R-:W-:-:S05]  /*1a00*/  @P2 FADD.FTZ R40, R24, R40 ;  /* 0x0000002818282221 */ /* 0x000fca0000010000 */
.L_x_21184:
[----:B-----5:R-:W-:Y:S02]  /*1a10*/  MOV R32, R40 ;  /* 0x0000002800207202 */ /* 0x020fe40000000f00 */
.L_x_21185:
[----:B------:R-:W-:Y:S05]  /*1a20*/  @P3 BRA `(.L_x_21186) ;  /* 0x0000007000003947 */ /* 0x000fea0003800000 */
[----:B------:R-:W-:-:S04]  /*1a30*/  ISETP.NE.U32.AND P4, PT, RZ, c[0x0][0x180], PT ;  /* 0x00006000ff007a0c */ /* 0x000fc80003f85070 */
[----:B------:R-:W-:-:S13]  /*1a40*/  ISETP.NE.AND.EX P4, PT, RZ, c[0x0][0x184], PT, P4 ;  /* 0x00006100ff007a0c */ /* 0x000fda0003f85340 */
[----:B------:R-:W-:Y:S05]  /*1a50*/  @P4 BRA `(.L_x_21187) ;  /* 0x0000002000004947 */ /* 0x000fea0003800000 */
[----:B------:R-:W-:Y:S05]  /*1a60*/  @P0 BRA `(.L_x_21188) ;  /* 0x0000005000000947 */ /* 0x000fea0003800000 */
[----:B------:R-:W-:Y:S05]  /*1a70*/  BRA `(.L_x_21189) ;  /* 0x0000005000007947 */ /* 0x000fea0003800000 */
.L_x_21187:
[----:B-----5:R-:W-:Y:S01]  /*1a80*/  FADD.FTZ R41, R25, R41 ;  /* 0x0000002919297221 */ /* 0x020fe20000010000 */
[----:B------:R-:W-:Y:S05]  /*1a90*/  BRA `(.L_x_21188) ;  /* 0x0000002000007947 */ /* 0x000fea0003800000 */
.L_x_21186:
[----:B-----5:R-:W-:-:S04]  /*1aa0*/  FADD.FTZ R41, R21, R41 ;  /* 0x0000002915297221 */ /* 0x020fc80000010000 */
[----:B------:R-:W-:-:S05]  /*1ab0*/  @P2 FADD.FTZ R41, R25, R41 ;  /* 0x0000002919292221 */ /* 0x000fca0000010000 */
.L_x_21188:
[----:B-----5:R-:W-:Y:S02]  /*1ac0*/  MOV R33, R41 ;  /* 0x0000002900217202 */ /* 0x020fe40000000f00 */
.L_x_21189:
[----:B------:R-:W-:Y:S05]  /*1ad0*/  @P3 BRA `(.L_x_21190) ;  /* 0x0000007000003947 */ /* 0x000fea0003800000 */
[----:B------:R-:W-:-:S04]  /*1ae0*/  ISETP.NE.U32.AND P4, PT, RZ, c[0x0][0x180], PT ;  /* 0x00006000ff007a0c */ /* 0x000fc80003f85070 */
[----:B------:R-:W-:-:S13]  /*1af0*/  ISETP.NE.AND.EX P4, PT, RZ, c[0x0][0x184], PT, P4 ;  /* 0x00006100ff007a0c */ /* 0x000fda0003f85340 */
[----:B------:R-:W-:Y:S05]  /*1b00*/  @P4 BRA `(.L_x_21191) ;  /* 0x0000002000004947 */ /* 0x000fea0003800000 */
[----:B------:R-:W-:Y:S05]  /*1b10*/  @P0 BRA `(.L_x_21192) ;  /* 0x0000005000000947 */ /* 0x000fea0003800000 */
[----:B------:R-:W-:Y:S05]  /*1b20*/  BRA `(.L_x_21193) ;  /* 0x0000005000007947 */ /* 0x000fea0003800000 */
.L_x_21191:
[----:B-----5:R-:W-:Y:S01]  /*1b30*/  FADD.FTZ R42, R26, R42 ;  /* 0x0000002a1a2a7221 */ /* 0x020fe20000010000 */
[----:B------:R-:W-:Y:S05]  /*1b40*/  BRA `(.L_x_21192) ;  /* 0x0000002000007947 */ /* 0x000fea0003800000 */
.L_x_21190:
[----:B-----5:R-:W-:-:S04]  /*1b50*/  FADD.FTZ R42, R22, R42 ;  /* 0x0000002a162a7221 */ /* 0x020fc80000010000 */
[----:B------:R-:W-:-:S05]  /*1b60*/  @P2 FADD.FTZ R42, R26, R42 ;  /* 0x0000002a1a2a2221 */ /* 0x000fca0000010000 */
.L_x_21192:
[----:B-----5:R-:W-:Y:S02]  /*1b70*/  MOV R34, R42 ;  /* 0x0000002a00227202 */ /* 0x020fe40000000f00 */
.L_x_21193:
[----:B------:R-:W-:Y:S05]  /*1b80*/  @P3 BRA `(.L_x_21194) ;  /* 0x0000007000003947 */ /* 0x000fea0003800000 */
[----:B------:R-:W-:-:S04]  /*1b90*/  ISETP.NE.U32.AND P2, PT, RZ, c[0x0][0x180], PT ;  /* 0x00006000ff007a0c */ /* 0x000fc80003f45070 */
[----:B------:R-:W-:-:S13]  /*1ba0*/  ISETP.NE.AND.EX P2, PT, RZ, c[0x0][0x184], PT, P2 ;  /* 0x00006100ff007a0c */ /* 0x000fda0003f45320 */
[----:B------:R-:W-:Y:S05]  /*1bb0*/  @P2 BRA `(.L_x_21195) ;  /* 0x0000002000002947 */ /* 0x000fea0003800000 */
[----:B------:R-:W-:Y:S05]  /*1bc0*/  @P0 BRA `(.L_x_21196) ;  /* 0x0000005000000947 */ /* 0x000fea0003800000 */
[----:B------:R-:W-:Y:S05]  /*1bd0*/  BRA `(.L_x_21197) ;  /* 0x0000005000007947 */ /* 0x000fea0003800000 */
.L_x_21195:
[----:B-----5:R-:W-:Y:S01]  /*1be0*/  FADD.FTZ R43, R27, R43 ;  /* 0x0000002b1b2b7221 */ /* 0x020fe20000010000 */
[----:B------:R-:W-:Y:S05]  /*1bf0*/  BRA `(.L_x_21196) ;  /* 0x0000002000007947 */ /* 0x000fea0003800000 */
.L_x_21194:
[----:B-----5:R-:W-:-:S04]  /*1c00*/  FADD.FTZ R43, R23, R43 ;  /* 0x0000002b172b7221 */ /* 0x020fc80000010000 */
[----:B------:R-:W-:-:S05]  /*1c10*/  @P2 FADD.FTZ R43, R27, R43 ;  /* 0x0000002b1b2b2221 */ /* 0x000fca0000010000 */
.L_x_21196:
[----:B-----5:R-:W-:Y:S02]  /*1c20*/  MOV R35, R43 ;  /* 0x0000002b00237202 */ /* 0x020fe40000000f00 */
.L_x_21197:
[----:B------:R-:W-:-:S04]  /*1c30*/  @P0 LEA R64, P2, R67, c[0x0][0x188], 0x4 ;  /* 0x0000620043400a11 */ /* 0x000fc800078420ff */
[C---:B------:R-:W-:Y:S02]  /*1c40*/  @P0 LEA.HI.X R65, R67.reuse, c[0x0][0x18c], RZ, 0x4, P2 ;  /* 0x0000630043410a11 */ /* 0x040fe400010f24ff */
[----:B------:R-:W-:-:S03]  /*1c50*/  IADD3 R67, R67, 0x20, RZ ;  /* 0x0000002043437810 */ /* 0x000fc60007ffe0ff */
[----:B------:R0:W-:Y:S04]  /*1c60*/  @P0 STG.E.128 [R64.64], R32 ;  /* 0x0000002040000986 */ /* 0x0001e8000c101d04 */
.L_x_21181:
[----:B------:R-:W-:Y:S05]  /*1c70*/  BSYNC B0 ;  /* 0x0000000000007941 */ /* 0x000fea0003800000 */
.L_x_21180:
        /* <DEDUP_REMOVED lines=24> */
.L_x_21201:
[----:B-----5:R-:W-:Y:S01]  /*1e00*/  FADD.FTZ R44, R24, R44 ;  /* 0x0000002c182c7221 */ /* 0x020fe20000010000 */
[----:B------:R-:W-:Y:S05]  /*1e10*/  BRA `(.L_x_21202) ;  /* 0x0000002000007947 */ /* 0x000fea0003800000 */
.L_x_21200:
[----:B-1---5:R-:W-:-:S04]  /*1e20*/  FADD.FTZ R44, R20, R44 ;  /* 0x0000002c142c7221 */ /* 0x022fc80000010000 */
[----:B------:R-:W-:-:S05]  /*1e30*/  @P2 FADD.FTZ R44, R24, R44 ;  /* 0x0000002c182c2221 */ /* 0x000fca0000010000 */
.L_x_21202:
[----:B-----5:R-:W-:Y:S02]  /*1e40*/  MOV R32, R44 ;  /* 0x0000002c00207202 */ /* 0x020fe40000000f00 */
.L_x_21203:
[----:B------:R-:W-:Y:S05]  /*1e50*/  @P3 BRA `(.L_x_21204) ;  /* 0x0000007000003947 */ /* 0x000fea0003800000 */
[----:B------:R-:W-:-:S04]  /*1e60*/  ISETP.NE.U32.AND P4, PT, RZ, c[0x0][0x180], PT ;  /* 0x00006000ff007a0c */ /* 0x000fc80003f85070 */
[----:B------:R-:W-:-:S13]  /*1e70*/  ISETP.NE.AND.EX P4, PT, RZ, c[0x0][0x184], PT, P4 ;  /* 0x00006100ff007a0c */ /* 0x000fda0003f85340 */
[----:B------:R-:W-:Y:S05]  /*1e80*/  @P4 BRA `(.L_x_21205) ;  /* 0x0000002000004947 */ /* 0x000fea0003800000 */
[----:B------:R-:W-:Y:S05]  /*1e90*/  @P0 BRA `(.L_x_21206) ;  /* 0x0000005000000947 */ /* 0x000fea0003800000 */
[----:B------:R-:W-:Y:S05]  /*1ea0*/  BRA `(.L_x_21207) ;  /* 0x0000005000007947 */ /* 0x000fea0003800000 */
.L_x_21205:
[----:B-----5:R-:W-:Y:S01]  /*1eb0*/  FADD.FTZ R45, R25, R45 ;  /* 0x0000002d192d7221 */ /* 0x020fe20000010000 */
[----:B------:R-:W-:Y:S05]  /*1ec0*/  BRA `(.L_x_21206) ;  /* 0x0000002000007947 */ /* 0x000fea0003800000 */
.L_x_21204:
[----:B-----5:R-:W-:-:S04]  /*1ed0*/  FADD.FTZ R45, R21, R45 ;  /* 0x0000002d152d7221 */ /* 0x020fc80000010000 */
[----:B------:R-:W-:-:S05]  /*1ee0*/  @P2 FADD.FTZ R45, R25, R45 ;  /* 0x0000002d192d2221 */ /* 0x000fca0000010000 */
.L_x_21206:
[----:B-----5:R-:W-:Y:S02]  /*1ef0*/  MOV R33, R45 ;  /* 0x0000002d00217202 */ /* 0x020fe40000000f00 */
.L_x_21207:
[----:B------:R-:W-:Y:S05]  /*1f00*/  @P3 BRA `(.L_x_21208) ;  /* 0x0000007000003947 */ /* 0x000fea0003800000 */
[----:B------:R-:W-:-:S04]  /*1f10*/  ISETP.NE.U32.AND P4, PT, RZ, c[0x0][0x180], PT ;  /* 0x00006000ff007a0c */ /* 0x000fc80003f85070 */
[----:B------:R-:W-:-:S13]  /*1f20*/  ISETP.NE.AND.EX P4, PT, RZ, c[0x0][0x184], PT, P4 ;  /* 0x00006100ff007a0c */ /* 0x000fda0003f85340 */
[----:B------:R-:W-:Y:S05]  /*1f30*/  @P4 BRA `(.L_x_21209) ;  /* 0x0000002000004947 */ /* 0x000fea0003800000 */
[----:B------:R-:W-:Y:S05]  /*1f40*/  @P0 BRA `(.L_x_21210) ;  /* 0x0000005000000947 */ /* 0x000fea0003800000 */
[----:B------:R-:W-:Y:S05]  /*1f50*/  BRA `(.L_x_21211) ;  /* 0x0000005000007947 */ /* 0x000fea0003800000 */
.L_x_21209:
[----:B-----5:R-:W-:Y:S01]  /*1f60*/  FADD.FTZ R46, R26, R46 ;  /* 0x0000002e1a2e7221 */ /* 0x020fe20000010000 */
[----:B------:R-:W-:Y:S05]  /*1f70*/  BRA `(.L_x_21210) ;  /* 0x0000002000007947 */ /* 0x000fea0003800000 */
.L_x_21208:
[----:B-----5:R-:W-:-:S04]  /*1f80*/  FADD.FTZ R46, R22, R46 ;  /* 0x0000002e162e7221 */ /* 0x020fc80000010000 */
[----:B------:R-:W-:-:S05]  /*1f90*/  @P2 FADD.FTZ R46, R26, R46 ;  /* 0x0000002e1a2e2221 */ /* 0x000fca0000010000 */
.L_x_21210:
[----:B-----5:R-:W-:Y:S02]  /*1fa0*/  MOV R34, R46 ;  /* 0x0000002e00227202 */ /* 0x020fe40000000f00 */
.L_x_21211:
[----:B------:R-:W-:Y:S05]  /*1fb0*/  @P3 BRA `(.L_x_21212) ;  /* 0x0000007000003947 */ /* 0x000fea0003800000 */
[----:B------:R-:W-:-:S04]  /*1fc0*/  ISETP.NE.U32.AND P2, PT, RZ, c[0x0][0x180], PT ;  /* 0x00006000ff007a0c */ /* 0x000fc80003f45070 */
[----:B------:R-:W-:-:S13]  /*1fd0*/  ISETP.NE.AND.EX P2, PT, RZ, c[0x0][0x184], PT, P2 ;  /* 0x00006100ff007a0c */ /* 0x000fda0003f45320 */
[----:B------:R-:W-:Y:S05]  /*1fe0*/  @P2 BRA `(.L_x_21213) ;  /* 0x0000002000002947 */ /* 0x000fea0003800000 */
[----:B------:R-:W-:Y:S05]  /*1ff0*/  @P0 BRA `(.L_x_21214) ;  /* 0x0000005000000947 */ /* 0x000fea0003800000 */
[----:B------:R-:W-:Y:S05]  /*2000*/  BRA `(.L_x_21215) ;  /* 0x0000005000007947 */ /* 0x000fea0003800000 */
.L_x_21213:
[----:B-----5:R-:W-:Y:S01]  /*2010*/  FADD.FTZ R47, R27, R47 ;  /* 0x0000002f1b2f7221 */ /* 0x020fe20000010000 */
[----:B------:R-:W-:Y:S05]  /*2020*/  BRA `(.L_x_21214) ;  /* 0x0000002000007947 */ /* 0x000fea0003800000 */
.L_x_21212:
[----:B-----5:R-:W-:-:S04]  /*2030*/  FADD.FTZ R47, R23, R47 ;  /* 0x0000002f172f7221 */ /* 0x020fc80000010000 */
[----:B------:R-:W-:-:S05]  /*2040*/  @P2 FADD.FTZ R47, R27, R47 ;  /* 0x0000002f1b2f2221 */ /* 0x000fca0000010000 */
.L_x_21214:
[----:B-----5:R-:W-:Y:S02]  /*2050*/  MOV R35, R47 ;  /* 0x0000002f00237202 */ /* 0x020fe40000000f00 */
.L_x_21215:
[----:B------:R-:W-:-:S04]  /*2060*/  @P0 LEA R64, P2, R67, c[0x0][0x188], 0x4 ;  /* 0x0000620043400a11 */ /* 0x000fc800078420ff */
[C---:B------:R-:W-:Y:S02]  /*2070*/  @P0 LEA.HI.X R65, R67.reuse, c[0x0][0x18c], RZ, 0x4, P2 ;  /* 0x0000630043410a11 */ /* 0x040fe400010f24ff */
[----:B------:R-:W-:-:S03]  /*2080*/  IADD3 R67, R67, 0x20, RZ ;  /* 0x0000002043437810 */ /* 0x000fc60007ffe0ff */
[----:B------:R0:W-:Y:S04]  /*2090*/  @P0 STG.E.128 [R64.64], R32 ;  /* 0x0000002040000986 */ /* 0x0001e8000c101d04 */
.L_x_21199:
[----:B------:R-:W-:Y:S05]  /*20a0*/  BSYNC B0 ;  /* 0x0000000000007941 */ /* 0x000fea0003800000 */
.L_x_21198:
        /* <DEDUP_REMOVED lines=24> */
.L_x_21219:
[----:B-----5:R-:W-:Y:S01]  /*2230*/  FADD.FTZ R48, R24, R48 ;  /* 0x0000003018307221 */ /* 0x020fe20000010000 */
[----:B------:R-:W-:Y:S05]  /*2240*/  BRA `(.L_x_21220) ;  /* 0x0000002000007947 */ /* 0x000fea0003800000 */
.L_x_21218:
[----:B-1---5:R-:W-:-:S04]  /*2250*/  FADD.FTZ R48, R20, R48 ;  /* 0x0000003014307221 */ /* 0x022fc80000010000 */
[----:B------:R-:W-:-:S04]  /*2260*/  @P2 FADD.FTZ R48, R24, R48 ;  /* 0x0000003018302221 */ /* 0x000fc80000010000 */
.L_x_21220:
[----:B-----5:R-:W-:-:S03]  /*2270*/  IMAD.MOV.U32 R32, RZ, RZ, R48 ;  /* 0x000000ffff207224 */ /* 0x020fc600078e0030 */
.L_x_21221:
[----:B------:R-:W-:Y:S05]  /*2280*/  @P3 BRA `(.L_x_21222) ;  /* 0x0000007000003947 */ /* 0x000fea0003800000 */
[----:B------:R-:W-:-:S04]  /*2290*/  ISETP.NE.U32.AND P4, PT, RZ, c[0x0][0x180], PT ;  /* 0x00006000ff007a0c */ /* 0x000fc80003f85070 */
[----:B------:R-:W-:-:S13]  /*22a0*/  ISETP.NE.AND.EX P4, PT, RZ, c[0x0][0x184], PT, P4 ;  /* 0x00006100ff007a0c */ /* 0x000fda0003f85340 */
[----:B------:R-:W-:Y:S05]  /*22b0*/  @P4 BRA `(.L_x_21223) ;  /* 0x0000002000004947 */ /* 0x000fea0003800000 */
[----:B------:R-:W-:Y:S05]  /*22c0*/  @P0 BRA `(.L_x_21224) ;  /* 0x0000005000000947 */ /* 0x000fea0003800000 */
[----:B------:R-:W-:Y:S05]  /*22d0*/  BRA `(.L_x_21225) ;  /* 0x0000005000007947 */ /* 0x000fea0003800000 */
.L_x_21223:
[----:B-----5:R-:W-:Y:S01]  /*22e0*/  FADD.FTZ R49, R25, R49 ;  /* 0x0000003119317221 */ /* 0x020fe20000010000 */
[----:B------:R-:W-:Y:S05]  /*22f0*/  BRA `(.L_x_21224) ;  /* 0x0000002000007947 */ /* 0x000fea0003800000 */
.L_x_21222:
[----:B-----5:R-:W-:-:S04]  /*2300*/  FADD.FTZ R49, R21, R49 ;  /* 0x0000003115317221 */ /* 0x020fc80000010000 */
[----:B------:R-:W-:-:S05]  /*2310*/  @P2 FADD.FTZ R49, R25, R49 ;  /* 0x0000003119312221 */ /* 0x000fca0000010000 */
.L_x_21224:
[----:B-----5:R-:W-:Y:S02]  /*2320*/  MOV R33, R49 ;  /* 0x0000003100217202 */ /* 0x020fe40000000f00 */
.L_x_21225:
[----:B------:R-:W-:Y:S05]  /*2330*/  @P3 BRA `(.L_x_21226) ;  /* 0x0000007000003947 */ /* 0x000fea0003800000 */
[----:B------:R-:W-:-:S04]  /*2340*/  ISETP.NE.U32.AND P4, PT, RZ, c[0x0][0x180], PT ;  /* 0x00006000ff007a0c */ /* 0x000fc80003f85070 */
[----:B------:R-:W-:-:S13]  /*2350*/  ISETP.NE.AND.EX P4, PT, RZ, c[0x0][0x184], PT, P4 ;  /* 0x00006100ff007a0c */ /* 0x000fda0003f85340 */
[----:B------:R-:W-:Y:S05]  /*2360*/  @P4 BRA `(.L_x_21227) ;  /* 0x0000002000004947 */ /* 0x000fea0003800000 */
[----:B------:R-:W-:Y:S05]  /*2370*/  @P0 BRA `(.L_x_21228) ;  /* 0x0000005000000947 */ /* 0x000fea0003800000 */
[----:B------:R-:W-:Y:S05]  /*2380*/  BRA `(.L_x_21229) ;  /* 0x0000005000007947 */ /* 0x000fea0003800000 */
.L_x_21227:
[----:B-----5:R-:W-:Y:S01]  /*2390*/  FADD.FTZ R50, R26, R50 ;  /* 0x000000321a327221 */ /* 0x020fe20000010000 */
[----:B------:R-:W-:Y:S05]  /*23a0*/  BRA `(.L_x_21228) ;  /* 0x0000002000007947 */ /* 0x000fea0003800000 */
.L_x_21226:
[----:B-----5:R-:W-:-:S04]  /*23b0*/  FADD.FTZ R50, R22, R50 ;  /* 0x0000003216327221 */ /* 0x020fc80000010000 */
[----:B------:R-:W-:-:S05]  /*23c0*/  @P2 FADD.FTZ R50, R26, R50 ;  /* 0x000000321a322221 */ /* 0x000fca0000010000 */
.L_x_21228:
[----:B-----5:R-:W-:Y:S02]  /*23d0*/  MOV R34, R50 ;  /* 0x0000003200227202 */ /* 0x020fe40000000f00 */
.L_x_21229:
[----:B------:R-:W-:Y:S05]  /*23e0*/  @P3 BRA `(.L_x_21230) ;  /* 0x0000007000003947 */ /* 0x000fea0003800000 */
[----:B------:R-:W-:-:S04]  /*23f0*/  ISETP.NE.U32.AND P2, PT, RZ, c[0x0][0x180], PT ;  /* 0x00006000ff007a0c */ /* 0x000fc80003f45070 */
[----:B------:R-:W-:-:S13]  /*2400*/  ISETP.NE.AND.EX P2, PT, RZ, c[0x0][0x184], PT, P2 ;  /* 0x00006100ff007a0c */ /* 0x000fda0003f45320 */
[----:B------:R-:W-:Y:S05]  /*2410*/  @P2 BRA `(.L_x_21231) ;  /* 0x0000002000002947 */ /* 0x000fea0003800000 */
[----:B------:R-:W-:Y:S05]  /*2420*/  @P0 BRA `(.L_x_21232) ;  /* 0x0000005000000947 */ /* 0x000fea0003800000 */
[----:B------:R-:W-:Y:S05]  /*2430*/  BRA `(.L_x_21233) ;  /* 0x0000005000007947 */ /* 0x000fea0003800000 */
.L_x_21231:
[----:B-----5:R-:W-:Y:S01]  /*2440*/  FADD.FTZ R51, R27, R51 ;  /* 0x000000331b337221 */ /* 0x020fe20000010000 */
[----:B------:R-:W-:Y:S05]  /*2450*/  BRA `(.L_x_21232) ;  /* 0x0000002000007947 */ /* 0x000fea0003800000 */
.L_x_21230:
[----:B-----5:R-:W-:-:S04]  /*2460*/  FADD.FTZ R51, R23, R51 ;  /* 0x0000003317337221 */ /* 0x020fc80000010000 */
[----:B------:R-:W-:-:S05]  /*2470*/  @P2 FADD.FTZ R51, R27, R51 ;  /* 0x000000331b332221 */ /* 0x000fca0000010000 */
.L_x_21232:
[----:B-----5:R-:W-:Y:S02]  /*2480*/  MOV R35, R51 ;  /* 0x0000003300237202 */ /* 0x020fe40000000f00 */
.L_x_21233:
[----:B------:R-:W-:-:S04]  /*2490*/  @P0 LEA R64, P2, R67, c[0x0][0x188], 0x4 ;  /* 0x0000620043400a11 */ /* 0x000fc800078420ff */
[C---:B------:R-:W-:Y:S02]  /*24a0*/  @P0 LEA.HI.X R65, R67.reuse, c[0x0][0x18c], RZ, 0x4, P2 ;  /* 0x0000630043410a11 */ /* 0x040fe400010f24ff */
[----:B------:R-:W-:-:S03]  /*24b0*/  IADD3 R67, R67, 0x20, RZ ;  /* 0x0000002043437810 */ /* 0x000fc60007ffe0ff */
[----:B------:R0:W-:Y:S04]  /*24c0*/  @P0 STG.E.128 [R64.64], R32 ;  /* 0x0000002040000986 */ /* 0x0001e8000c101d04 */
.L_x_21217:
[----:B------:R-:W-:Y:S05]  /*24d0*/  BSYNC B0 ;  /* 0x0000000000007941 */ /* 0x000fea0003800000 */
.L_x_21216:
        /* <DEDUP_REMOVED lines=24> */
.L_x_21237:
[----:B-----5:R-:W-:Y:S01]  /*2660*/  FADD.FTZ R52, R24, R52 ;  /* 0x0000003418347221 */ /* 0x020fe20000010000 */
[----:B------:R-:W-:Y:S05]  /*2670*/  BRA `(.L_x_21238) ;  /* 0x0000002000007947 */ /* 0x000fea0003800000 */
.L_x_21236:
[----:B-1---5:R-:W-:-:S04]  /*2680*/  FADD.FTZ R52, R20, R52 ;  /* 0x0000003414347221 */ /* 0x022fc80000010000 */
[----:B------:R-:W-:-:S05]  /*2690*/  @P2 FADD.FTZ R52, R24, R52 ;  /* 0x0000003418342221 */ /* 0x000fca0000010000 */
.L_x_21238:
[----:B-----5:R-:W-:Y:S02]  /*26a0*/  MOV R32, R52 ;  /* 0x0000003400207202 */ /* 0x020fe40000000f00 */
.L_x_21239:
[----:B------:R-:W-:Y:S05]  /*26b0*/  @P3 BRA `(.L_x_21240) ;  /* 0x0000007000003947 */ /* 0x000fea0003800000 */
[----:B------:R-:W-:-:S04]  /*26c0*/  ISETP.NE.U32.AND P4, PT, RZ, c[0x0][0x180], PT ;  /* 0x00006000ff007a0c */ /* 0x000fc80003f85070 */
[----:B------:R-:W-:-:S13]  /*26d0*/  ISETP.NE.AND.EX P4, PT, RZ, c[0x0][0x184], PT, P4 ;  /* 0x00006100ff007a0c */ /* 0x000fda0003f85340 */
[----:B------:R-:W-:Y:S05]  /*26e0*/  @P4 BRA `(.L_x_21241) ;  /* 0x0000002000004947 */ /* 0x000fea0003800000 */
[----:B------:R-:W-:Y:S05]  /*26f0*/  @P0 BRA `(.L_x_21242) ;  /* 0x0000005000000947 */ /* 0x000fea0003800000 */
[----:B------:R-:W-:Y:S05]  /*2700*/  BRA `(.L_x_21243) ;  /* 0x0000005000007947 */ /* 0x000fea0003800000 */
.L_x_21241:
[----:B-----5:R-:W-:Y:S01]  /*2710*/  FADD.FTZ R53, R25, R53 ;  /* 0x0000003519357221 */ /* 0x020fe20000010000 */
[----:B------:R-:W-:Y:S05]  /*2720*/  BRA `(.L_x_21242) ;  /* 0x0000002000007947 */ /* 0x000fea0003800000 */
.L_x_21240:
[----:B-----5:R-:W-:-:S04]  /*2730*/  FADD.FTZ R53, R21, R53 ;  /* 0x0000003515357221 */ /* 0x020fc80000010000 */
[----:B------:R-:W-:-:S04]  /*2740*/  @P2 FADD.FTZ R53, R25, R53 ;  /* 0x0000003519352221 */ /* 0x000fc80000010000 */
.L_x_21242:
[----:B-----5:R-:W-:-:S03]  /*2750*/  IMAD.MOV.U32 R33, RZ, RZ, R53 ;  /* 0x000000ffff217224 */ /* 0x020fc600078e0035 */
.L_x_21243:
[----:B------:R-:W-:Y:S05]  /*2760*/  @P3 BRA `(.L_x_21244) ;  /* 0x0000007000003947 */ /* 0x000fea0003800000 */
[----:B------:R-:W-:-:S04]  /*2770*/  ISETP.NE.U32.AND P4, PT, RZ, c[0x0][0x180], PT ;  /* 0x00006000ff007a0c */ /* 0x000fc80003f85070 */
[----:B------:R-:W-:-:S13]  /*2780*/  ISETP.NE.AND.EX P4, PT, RZ, c[0x0][0x184], PT, P4 ;  /* 0x00006100ff007a0c */ /* 0x000fda0003f85340 */
[----:B------:R-:W-:Y:S05]  /*2790*/  @P4 BRA `(.L_x_21245) ;  /* 0x0000002000004947 */ /* 0x000fea0003800000 */
[----:B------:R-:W-:Y:S05]  /*27a0*/  @P0 BRA `(.L_x_21246) ;  /* 0x0000005000000947 */ /* 0x000fea0003800000 */
[----:B------:R-:W-:Y:S05]  /*27b0*/  BRA `(.L_x_21247) ;  /* 0x0000005000007947 */ /* 0x000fea0003800000 */
.L_x_21245:
[----:B-----5:R-:W-:Y:S01]  /*27c0*/  FADD.FTZ R54, R26, R54 ;  /* 0x000000361a367221 */ /* 0x020fe20000010000 */
[----:B------:R-:W-:Y:S05]  /*27d0*/  BRA `(.L_x_21246) ;  /* 0x0000002000007947 */ /* 0x000fea0003800000 */
.L_x_21244:
[----:B-----5:R-:W-:-:S04]  /*27e0*/  FADD.FTZ R54, R22, R54 ;  /* 0x0000003616367221 */ /* 0x020fc80000010000 */
[----:B------:R-:W-:-:S05]  /*27f0*/  @P2 FADD.FTZ R54, R26, R54 ;  /* 0x000000361a362221 */ /* 0x000fca0000010000 */
.L_x_21246:
[----:B-----5:R-:W-:Y:S02]  /*2800*/  MOV R34, R54 ;  /* 0x0000003600227202 */ /* 0x020fe40000000f00 */
.L_x_21247:
[----:B------:R-:W-:Y:S05]  /*2810*/  @P3 BRA `(.L_x_21248) ;  /* 0x0000007000003947 */ /* 0x000fea0003800000 */
[----:B------:R-:W-:-:S04]  /*2820*/  ISETP.NE.U32.AND P2, PT, RZ, c[0x0][0x180], PT ;  /* 0x00006000ff007a0c */ /* 0x000fc80003f45070 */
[----:B------:R-:W-:-:S13]  /*2830*/  ISETP.NE.AND.EX P2, PT, RZ, c[0x0][0x184], PT, P2 ;  /* 0x00006100ff007a0c */ /* 0x000fda0003f45320 */
[----:B------:R-:W-:Y:S05]  /*2840*/  @P2 BRA `(.L_x_21249) ;  /* 0x0000002000002947 */ /* 0x000fea0003800000 */
[----:B------:R-:W-:Y:S05]  /*2850*/  @P0 BRA `(.L_x_21250) ;  /* 0x0000005000000947 */ /* 0x000fea0003800000 */
[----:B------:R-:W-:Y:S05]  /*2860*/  BRA `(.L_x_21251) ;  /* 0x0000005000007947 */ /* 0x000fea0003800000 */
.L_x_21249:
[----:B-----5:R-:W-:Y:S01]  /*2870*/  FADD.FTZ R55, R27, R55 ;  /* 0x000000371b377221 */ /* 0x020fe20000010000 */
[----:B------:R-:W-:Y:S05]  /*2880*/  BRA `(.L_x_21250) ;  /* 0x0000002000007947 */ /* 0x000fea0003800000 */
.L_x_21248:
[----:B-----5:R-:W-:-:S04]  /*2890*/  FADD.FTZ R55, R23, R55 ;  /* 0x0000003717377221 */ /* 0x020fc80000010000 */
[----:B------:R-:W-:-:S05]  /*28a0*/  @P2 FADD.FTZ R55, R27, R55 ;  /* 0x000000371b372221 */ /* 0x000fca0000010000 */
.L_x_21250:
[----:B-----5:R-:W-:Y:S02]  /*28b0*/  MOV R35, R55 ;  /* 0x0000003700237202 */ /* 0x020fe40000000f00 */
.L_x_21251:
[----:B------:R-:W-:-:S04]  /*28c0*/  @P0 LEA R64, P2, R67, c[0x0][0x188], 0x4 ;  /* 0x0000620043400a11 */ /* 0x000fc800078420ff */
[C---:B------:R-:W-:Y:S02]  /*28d0*/  @P0 LEA.HI.X R65, R67.reuse, c[0x0][0x18c], RZ, 0x4, P2 ;  /* 0x0000630043410a11 */ /* 0x040fe400010f24ff */
[----:B------:R-:W-:-:S03]  /*28e0*/  IADD3 R67, R67, 0x20, RZ ;  /* 0x0000002043437810 */ /* 0x000fc60007ffe0ff */
[----:B------:R0:W-:Y:S04]  /*28f0*/  @P0 STG.E.128 [R64.64], R32 ;  /* 0x0000002040000986 */ /* 0x0001e8000c101d04 */
.L_x_21235:
[----:B------:R-:W-:Y:S05]  /*2900*/  BSYNC B0 ;  /* 0x0000000000007941 */ /* 0x000fea0003800000 */
.L_x_21234:
        /* <DEDUP_REMOVED lines=24> */
.L_x_21255:
[----:B-----5:R-:W-:Y:S01]  /*2a90*/  FADD.FTZ R56, R24, R56 ;  /* 0x0000003818387221 */ /* 0x020fe20000010000 */
[----:B------:R-:W-:Y:S05]  /*2aa0*/  BRA `(.L_x_21256) ;  /* 0x0000002000007947 */ /* 0x000fea0003800000 */
.L_x_21254:
[----:B-1---5:R-:W-:-:S04]  /*2ab0*/  FADD.FTZ R56, R20, R56 ;  /* 0x0000003814387221 */ /* 0x022fc80000010000 */
[----:B------:R-:W-:-:S05]  /*2ac0*/  @P2 FADD.FTZ R56, R24, R56 ;  /* 0x0000003818382221 */ /* 0x000fca0000010000 */
.L_x_21256:
[----:B-----5:R-:W-:Y:S02]  /*2ad0*/  MOV R32, R56 ;  /* 0x0000003800207202 */ /* 0x020fe40000000f00 */
.L_x_21257:
[----:B------:R-:W-:Y:S05]  /*2ae0*/  @P3 BRA `(.L_x_21258) ;  /* 0x0000007000003947 */ /* 0x000fea0003800000 */
[----:B------:R-:W-:-:S04]  /*2af0*/  ISETP.NE.U32.AND P4, PT, RZ, c[0x0][0x180], PT ;  /* 0x00006000ff007a0c */ /* 0x000fc80003f85070 */
[----:B------:R-:W-:-:S13]  /*2b00*/  ISETP.NE.AND.EX P4, PT, RZ, c[0x0][0x184], PT, P4 ;  /* 0x00006100ff007a0c */ /* 0x000fda0003f85340 */
[----:B------:R-:W-:Y:S05]  /*2b10*/  @P4 BRA `(.L_x_21259) ;  /* 0x0000002000004947 */ /* 0x000fea0003800000 */
[----:B------:R-:W-:Y:S05]  /*2b20*/  @P0 BRA `(.L_x_21260) ;  /* 0x0000005000000947 */ /* 0x000fea0003800000 */
[----:B------:R-:W-:Y:S05]  /*2b30*/  BRA `(.L_x_21261) ;  /* 0x0000005000007947 */ /* 0x000fea0003800000 */
.L_x_21259:
[----:B-----5:R-:W-:Y:S01]  /*2b40*/  FADD.FTZ R57, R25, R57 ;  /* 0x0000003919397221 */ /* 0x020fe20000010000 */
[----:B------:R-:W-:Y:S05]  /*2b50*/  BRA `(.L_x_21260) ;  /* 0x0000002000007947 */ /* 0x000fea0003800000 */
.L_x_21258:
[----:B-----5:R-:W-:-:S04]  /*2b60*/  FADD.FTZ R57, R21, R57 ;  /* 0x0000003915397221 */ /* 0x020fc80000010000 */
[----:B------:R-:W-:-:S05]  /*2b70*/  @P2 FADD.FTZ R57, R25, R57 ;  /* 0x0000003919392221 */ /* 0x000fca0000010000 */
.L_x_21260:
[----:B-----5:R-:W-:Y:S02]  /*2b80*/  MOV R33, R57 ;  /* 0x0000003900217202 */ /* 0x020fe40000000f00 */
.L_x_21261:
[----:B------:R-:W-:Y:S05]  /*2b90*/  @P3 BRA `(.L_x_21262) ;  /* 0x0000007000003947 */ /* 0x000fea0003800000 */
[----:B------:R-:W-:-:S04]  /*2ba0*/  ISETP.NE.U32.AND P4, PT, RZ, c[0x0][0x180], PT ;  /* 0x00006000ff007a0c */ /* 0x000fc80003f85070 */
[----:B------:R-:W-:-:S13]  /*2bb0*/  ISETP.NE.AND.EX P4, PT, RZ, c[0x0][0x184], PT, P4 ;  /* 0x00006100ff007a0c */ /* 0x000fda0003f85340 */
[----:B------:R-:W-:Y:S05]  /*2bc0*/  @P4 BRA `(.L_x_21263) ;  /* 0x0000002000004947 */ /* 0x000fea0003800000 */
[----:B------:R-:W-:Y:S05]  /*2bd0*/  @P0 BRA `(.L_x_21264) ;  /* 0x0000005000000947 */ /* 0x000fea0003800000 */
[----:B------:R-:W-:Y:S05]  /*2be0*/  BRA `(.L_x_21265) ;  /* 0x0000005000007947 */ /* 0x000fea0003800000 */
.L_x_21263:
[----:B-----5:R-:W-:Y:S01]  /*2bf0*/  FADD.FTZ R58, R26, R58 ;  /* 0x0000003a1a3a7221 */ /* 0x020fe20000010000 */
[----:B------:R-:W-:Y:S05]  /*2c00*/  BRA `(.L_x_21264) ;  /* 0x0000002000007947 */ /* 0x000fea0003800000 */
.L_x_21262:
[----:B-----5:R-:W-:-:S04]  /*2c10*/  FADD.FTZ R58, R22, R58 ;  /* 0x0000003a163a7221 */ /* 0x020fc80000010000 */
[----:B------:R-:W-:-:S04]  /*2c20*/  @P2 FADD.FTZ R58, R26, R58 ;  /* 0x0000003a1a3a2221 */ /* 0x000fc80000010000 */
.L_x_21264:
[----:B-----5:R-:W-:-:S03]  /*2c30*/  IMAD.MOV.U32 R34, RZ, RZ, R58 ;  /* 0x000000ffff227224 */ /* 0x020fc600078e003a */
.L_x_21265:
[----:B------:R-:W-:Y:S05]  /*2c40*/  @P3 BRA `(.L_x_21266) ;  /* 0x0000007000003947 */ /* 0x000fea0003800000 */
[----:B------:R-:W-:-:S04]  /*2c50*/  ISETP.NE.U32.AND P2, PT, RZ, c[0x0][0x180], PT ;  /* 0x00006000ff007a0c */ /* 0x000fc80003f45070 */
[----:B------:R-:W-:-:S13]  /*2c60*/  ISETP.NE.AND.EX P2, PT, RZ, c[0x0][0x184], PT, P2 ;  /* 0x00006100ff007a0c */ /* 0x000fda0003f45320 */
[----:B------:R-:W-:Y:S05]  /*2c70*/  @P2 BRA `(.L_x_21267) ;  /* 0x0000002000002947 */ /* 0x000fea0003800000 */
[----:B------:R-:W-:Y:S05]  /*2c80*/  @P0 BRA `(.L_x_21268) ;  /* 0x0000005000000947 */ /* 0x000fea0003800000 */
[----:B------:R-:W-:Y:S05]  /*2c90*/  BRA `(.L_x_21269) ;  /* 0x0000005000007947 */ /* 0x000fea0003800000 */
.L_x_21267:
[----:B-----5:R-:W-:Y:S01]  /*2ca0*/  FADD.FTZ R59, R27, R59 ;  /* 0x0000003b1b3b7221 */ /* 0x020fe20000010000 */
[----:B------:R-:W-:Y:S05]  /*2cb0*/  BRA `(.L_x_21268) ;  /* 0x0000002000007947 */ /* 0x000fea0003800000 */
.L_x_21266:
[----:B-----5:R-:W-:-:S04]  /*2cc0*/  FADD.FTZ R59, R23, R59 ;  /* 0x0000003b173b7221 */ /* 0x020fc80000010000 */
[----:B------:R-:W-:-:S05]  /*2cd0*/  @P2 FADD.FTZ R59, R27, R59 ;  /* 0x0000003b1b3b2221 */ /* 0x000fca0000010000 */
.L_x_21268:
[----:B-----5:R-:W-:Y:S02]  /*2ce0*/  MOV R35, R59 ;  /* 0x0000003b00237202 */ /* 0x020fe40000000f00 */
.L_x_21269:
[----:B------:R-:W-:-:S04]  /*2cf0*/  @P0 LEA R64, P2, R67, c[0x0][0x188], 0x4 ;  /* 0x0000620043400a11 */ /* 0x000fc800078420ff */
[C---:B------:R-:W-:Y:S02]  /*2d00*/  @P0 LEA.HI.X R65, R67.reuse, c[0x0][0x18c], RZ, 0x4, P2 ;  /* 0x0000630043410a11 */ /* 0x040fe400010f24ff */
[----:B------:R-:W-:-:S03]  /*2d10*/  IADD3 R67, R67, 0x20, RZ ;  /* 0x0000002043437810 */ /* 0x000fc60007ffe0ff */
[----:B------:R0:W-:Y:S04]  /*2d20*/  @P0 STG.E.128 [R64.64], R32 ;  /* 0x0000002040000986 */ /* 0x0001e8000c101d04 */
.L_x_21253:
[----:B------:R-:W-:Y:S05]  /*2d30*/  BSYNC B0 ;  /* 0x0000000000007941 */ /* 0x000fea0003800000 */
.L_x_21252:
        /* <DEDUP_REMOVED lines=24> */
.L_x_21273:
[----:B-----5:R-:W-:Y:S01]  /*2ec0*/  FADD.FTZ R60, R24, R60 ;  /* 0x0000003c183c7221 */ /* 0x020fe20000010000 */
[----:B------:R-:W-:Y:S05]  /*2ed0*/  BRA `(.L_x_21274) ;  /* 0x0000002000007947 */ /* 0x000fea0003800000 */
.L_x_21272:
[----:B-1---5:R-:W-:-:S04]  /*2ee0*/  FADD.FTZ R60, R20, R60 ;  /* 0x0000003c143c7221 */ /* 0x022fc80000010000 */
[----:B------:R-:W-:-:S05]  /*2ef0*/  @P2 FADD.FTZ R60, R24, R60 ;  /* 0x0000003c183c2221 */ /* 0x000fca0000010000 */
.L_x_21274:
[----:B-----5:R-:W-:Y:S02]  /*2f00*/  MOV R32, R60 ;  /* 0x0000003c00207202 */ /* 0x020fe40000000f00 */
.L_x_21275:
[----:B------:R-:W-:Y:S05]  /*2f10*/  @P3 BRA `(.L_x_21276) ;  /* 0x0000007000003947 */ /* 0x000fea0003800000 */
[----:B------:R-:W-:-:S04]  /*2f20*/  ISETP.NE.U32.AND P4, PT, RZ, c[0x0][0x180], PT ;  /* 0x00006000ff007a0c */ /* 0x000fc80003f85070 */
[----:B------:R-:W-:-:S13]  /*2f30*/  ISETP.NE.AND.EX P4, PT, RZ, c[0x0][0x184], PT, P4 ;  /* 0x00006100ff007a0c */ /* 0x000fda0003f85340 */
[----:B------:R-:W-:Y:S05]  /*2f40*/  @P4 BRA `(.L_x_21277) ;  /* 0x0000002000004947 */ /* 0x000fea0003800000 */
[----:B------:R-:W-:Y:S05]  /*2f50*/  @P0 BRA `(.L_x_21278) ;  /* 0x0000005000000947 */ /* 0x000fea0003800000 */
[----:B------:R-:W-:Y:S05]  /*2f60*/  BRA `(.L_x_21279) ;  /* 0x0000005000007947 */ /* 0x000fea0003800000 */
.L_x_21277:
[----:B-----5:R-:W-:Y:S01]  /*2f70*/  FADD.FTZ R61, R25, R61 ;  /* 0x0000003d193d7221 */ /* 0x020fe20000010000 */
[----:B------:R-:W-:Y:S05]  /*2f80*/  BRA `(.L_x_21278) ;  /* 0x0000002000007947 */ /* 0x000fea0003800000 */
.L_x_21276:
[----:B-----5:R-:W-:-:S04]  /*2f90*/  FADD.FTZ R61, R21, R61 ;  /* 0x0000003d153d7221 */ /* 0x020fc80000010000 */
[----:B------:R-:W-:-:S05]  /*2fa0*/  @P2 FADD.FTZ R61, R25, R61 ;  /* 0x0000003d193d2221 */ /* 0x000fca0000010000 */
.L_x_21278:
[----:B-----5:R-:W-:Y:S02]  /*2fb0*/  MOV R33, R61 ;  /* 0x0000003d00217202 */ /* 0x020fe40000000f00 */
.L_x_21279:
[----:B------:R-:W-:Y:S05]  /*2fc0*/  @P3 BRA `(.L_x_21280) ;  /* 0x0000007000003947 */ /* 0x000fea0003800000 */
[----:B------:R-:W-:-:S04]  /*2fd0*/  ISETP.NE.U32.AND P4, PT, RZ, c[0x0][0x180], PT ;  /* 0x00006000ff007a0c */ /* 0x000fc80003f85070 */
[----:B------:R-:W-:-:S13]  /*2fe0*/  ISETP.NE.AND.EX P4, PT, RZ, c[0x0][0x184], PT, P4 ;  /* 0x00006100ff007a0c */ /* 0x000fda0003f85340 */
[----:B------:R-:W-:Y:S05]  /*2ff0*/  @P4 BRA `(.L_x_21281) ;  /* 0x0000002000004947 */ /* 0x000fea0003800000 */
[----:B------:R-:W-:Y:S05]  /*3000*/  @P0 BRA `(.L_x_21282) ;  /* 0x0000005000000947 */ /* 0x000fea0003800000 */
[----:B------:R-:W-:Y:S05]  /*3010*/  BRA `(.L_x_21283) ;  /* 0x0000005000007947 */ /* 0x000fea0003800000 */
.L_x_21281:
[----:B-----5:R-:W-:Y:S01]  /*3020*/  FADD.FTZ R62, R26, R62 ;  /* 0x0000003e1a3e7221 */ /* 0x020fe20000010000 */
[----:B------:R-:W-:Y:S05]  /*3030*/  BRA `(.L_x_21282) ;  /* 0x0000002000007947 */ /* 0x000fea0003800000 */
.L_x_21280:
[----:B-----5:R-:W-:-:S04]  /*3040*/  FADD.FTZ R62, R22, R62 ;  /* 0x0000003e163e7221 */ /* 0x020fc80000010000 */
[----:B------:R-:W-:-:S05]  /*3050*/  @P2 FADD.FTZ R62, R26, R62 ;  /* 0x0000003e1a3e2221 */ /* 0x000fca0000010000 */
.L_x_21282:
[----:B-----5:R-:W-:Y:S02]  /*3060*/  MOV R34, R62 ;  /* 0x0000003e00227202 */ /* 0x020fe40000000f00 */
.L_x_21283:
[----:B------:R-:W-:Y:S05]  /*3070*/  @P3 BRA `(.L_x_21284) ;  /* 0x0000007000003947 */ /* 0x000fea0003800000 */
[----:B------:R-:W-:-:S04]  /*3080*/  ISETP.NE.U32.AND P2, PT, RZ, c[0x0][0x180], PT ;  /* 0x00006000ff007a0c */ /* 0x000fc80003f45070 */
[----:B------:R-:W-:-:S13]  /*3090*/  ISETP.NE.AND.EX P2, PT, RZ, c[0x0][0x184], PT, P2 ;  /* 0x00006100ff007a0c */ /* 0x000fda0003f45320 */
[----:B------:R-:W-:Y:S05]  /*30a0*/  @P2 BRA `(.L_x_21285) ;  /* 0x0000002000002947 */ /* 0x000fea0003800000 */
[----:B------:R-:W-:Y:S05]  /*30b0*/  @P0 BRA `(.L_x_21286) ;  /* 0x0000005000000947 */ /* 0x000fea0003800000 */
[----:B------:R-:W-:Y:S05]  /*30c0*/  BRA `(.L_x_21287) ;  /* 0x0000005000007947 */ /* 0x000fea0003800000 */
.L_x_21285:
[----:B-----5:R-:W-:Y:S01]  /*30d0*/  FADD.FTZ R63, R27, R63 ;  /* 0x0000003f1b3f7221 */ /* 0x020fe20000010000 */
[----:B------:R-:W-:Y:S05]  /*30e0*/  BRA `(.L_x_21286) ;  /* 0x0000002000007947 */ /* 0x000fea0003800000 */
.L_x_21284:
[----:B-----5:R-:W-:-:S04]  /*30f0*/  FADD.FTZ R63, R23, R63 ;  /* 0x0000003f173f7221 */ /* 0x020fc80000010000 */
[----:B------:R-:W-:-:S04]  /*3100*/  @P2 FADD.FTZ R63, R27, R63 ;  /* 0x0000003f1b3f2221 */ /* 0x000fc80000010000 */
.L_x_21286:
[----:B-----5:R-:W-:-:S03]  /*3110*/  IMAD.MOV.U32 R35, RZ, RZ, R63 ;  /* 0x000000ffff237224 */ /* 0x020fc600078e003f */
.L_x_21287:
[----:B------:R-:W-:-:S04]  /*3120*/  @P0 LEA R64, P2, R67, c[0x0][0x188], 0x4 ;  /* 0x0000620043400a11 */ /* 0x000fc800078420ff */
[----:B------:R-:W-:-:S05]  /*3130*/  @P0 LEA.HI.X R65, R67, c[0x0][0x18c], RZ, 0x4, P2 ;  /* 0x0000630043410a11 */ /* 0x000fca00010f24ff */
[----:B------:R0:W-:Y:S04]  /*3140*/  @P0 STG.E.128 [R64.64], R32 ;  /* 0x0000002040000986 */ /* 0x0001e8000c101d04 */
.L_x_21271:
[----:B------:R-:W-:Y:S05]  /*3150*/  BSYNC B0 ;  /* 0x0000000000007941 */ /* 0x000fea0003800000 */
.L_x_21270:
        /* <DEDUP_REMOVED lines=46> */
.L_x_21308:
        /* <DEDUP_REMOVED lines=22> */
[----:B------:R-:W-:-:S05]  /*35a0*/  FFMA.FTZ R64, R64, R64, R67 ;  /* 0x0000004040407223 */ /* 0x000fca0000010043 */
[----:B------:R-:W-:-:S05]  /*35b0*/  FSEL R64, R64, RZ, P1 ;  /* 0x000000ff40407208 */ /* 0x000fca0000800000 */
[----:B------:R-:W-:-:S04]  /*35c0*/  FFMA.FTZ R65, R65, R65, R64 ;  /* 0x0000004141417223 */ /* 0x000fc80000010040 */
[----:B------:R-:W-:Y:S02]  /*35d0*/  FFMA.FTZ R65, R66, R66, R65 ;  /* 0x0000004242417223 */ /* 0x000fe40000010041 */
[----:B------:R-:W-:-:S04]  /*35e0*/  FADD.FTZ R66, R38, -R119 ;  /* 0x8000007726427221 */ /* 0x000fc80000010000 */
[----:B------:R-:W-:Y:S02]  /*35f0*/  FFMA.FTZ R65, R66, R66, R65 ;  /* 0x0000004242417223 */ /* 0x000fe40000010041 */
[----:B------:R-:W-:-:S04]  /*3600*/  FADD.FTZ R66, R39, -R119 ;  /* 0x8000007727427221 */ /* 0x000fc80000010000 */
[----:B------:R-:W-:Y:S01]  /*3610*/  @P0 FFMA.FTZ R64, R66, R66, R65 ;  /* 0x0000004242400223 */ /* 0x000fe20000010041 */
[----:B------:R-:W-:Y:S01]  /*3620*/  ISETP.GT.U32.AND P0, PT, R114, 0x5f, PT ;  /* 0x0000005f7200780c */ /* 0x000fe20003f04070 */
[--C-:B------:R-:W-:Y:S02]  /*3630*/  FADD.FTZ R65, R40, -R119.reuse ;  /* 0x8000007728417221 */ /* 0x100fe40000010000 */
[----:B------:R-:W-:Y:S02]  /*3640*/  FADD.FTZ R66, R41, -R119 ;  /* 0x8000007729427221 */ /* 0x000fe40000010000 */
        /* <DEDUP_REMOVED lines=15> */
[----:B------:R-:W-:Y:S01]  /*3740*/  ISETP.NE.AND P0, PT, R115, RZ, PT ;  /* 0x000000ff7300720c */ /* 0x000fe20003f05270 */
[--C-:B------:R-:W-:Y:S02]  /*3750*/  FADD.FTZ R65, R48, -R119.reuse ;  /* 0x8000007730417221 */ /* 0x100fe40000010000 */
[----:B------:R-:W-:Y:S02]  /*3760*/  FADD.FTZ R66, R49, -R119 ;  /* 0x8000007731427221 */ /* 0x000fe40000010000 */
[----:B------:R-:W-:-:S04]  /*3770*/  FFMA.FTZ R65, R65, R65, R64 ;  /* 0x0000004141417223 */ /* 0x000fc80000010040 */
        /* <DEDUP_REMOVED lines=38> */
.L_x_21309:
[----:B------:R-:W-:Y:S01]  /*39e0*/  FMUL.FTZ R65, R119, R119 ;  /* 0x0000007777417220 */ /* 0x000fe20000410000 */
[----:B------:R-:W-:Y:S01]  /*39f0*/  MOV R64, c[0x0][0x1e0] ;  /* 0x0000780000407a02 */ /* 0x000fe20000000f00 */
[----:B-1----:R-:W-:Y:S01]  /*3a00*/  FADD.FTZ R115, R115, R120 ;  /* 0x0000007873737221 */ /* 0x002fe20000010000 */
[----:B------:R-:W-:Y:S01]  /*3a10*/  ISETP.NE.AND P2, PT, RZ, UR6, PT ;  /* 0x00000006ff007c0c */ /* 0x000fe2000bf45270 */
[----:B------:R-:W-:Y:S01]  /*3a20*/  BSSY B0, `(.L_x_21290) ;  /* 0x000001d000007945 */ /* 0x000fe20003800000 */
[----:B------:R-:W-:Y:S01]  /*3a30*/  @!P6 MOV R67, 0x4 ;  /* 0x000000040043e802 */ /* 0x000fe20000000f00 */
[----:B------:R-:W-:Y:S01]  /*3a40*/  FFMA.FTZ R64, R115, R64, c[0x0][0x228] ;  /* 0x00008a0073407623 */ /* 0x000fe20000010040 */
[----:B------:R-:W-:Y:S02]  /*3a50*/  FSEL R65, R65, RZ, P2 ;  /* 0x000000ff41417208 */ /* 0x000fe40001000000 */
        /* <DEDUP_REMOVED lines=9> */
[--C-:B-1----:R-:W-:Y:S01]  /*3af0*/  FADD.FTZ R65, R28, -R115.reuse ;  /* 0x800000731c417221 */ /* 0x102fe20000010000 */
[----:B------:R-:W-:Y:S01]  /*3b00*/  HFMA2.MMA R118, -RZ, RZ, 0, 9.5367431640625e-07 ;  /* 0x00000010ff767435 */ /* 0x000fe200000001ff */
[--C-:B------:R-:W-:Y:S02]  /*3b10*/  FADD.FTZ R67, R30, -R115.reuse ;  /* 0x800000731e437221 */ /* 0x100fe40000010000 */
[C---:B------:R-:W-:Y:S02]  /*3b20*/  FMUL.FTZ R64, R116.reuse, R65 ;  /* 0x0000004174407220 */ /* 0x040fe40000410000 */
[--C-:B------:R-:W-:Y:S02]  /*3b30*/  FADD.FTZ R65, R29, -R115.reuse ;  /* 0x800000731d417221 */ /* 0x100fe40000010000 */
[----:B------:R-:W-:Y:S02]  /*3b40*/  FADD.FTZ R119, R31, -R115 ;  /* 0x800000731f777221 */ /* 0x000fe40000010000 */
[----:B------:R-:W-:-:S02]  /*3b50*/  FMUL.FTZ R66, R116, R67 ;  /* 0x0000004374427220 */ /* 0x000fc40000410000 */
[C---:B------:R-:W-:Y:S02]  /*3b60*/  FMUL.FTZ R65, R116.reuse, R65 ;  /* 0x0000004174417220 */ /* 0x040fe40000410000 */
[----:B------:R-:W-:Y:S02]  /*3b70*/  FMUL.FTZ R67, R116, R119 ;  /* 0x0000007774437220 */ /* 0x000fe40000410000 */
[----:B------:R-:W-:Y:S02]  /*3b80*/  FFMA.FTZ R64, R113, R64, R110 ;  /* 0x0000004071407223 */ /* 0x000fe4000001006e */
[----:B------:R-:W-:Y:S02]  /*3b90*/  FFMA.FTZ R65, R111, R65, R108 ;  /* 0x000000416f417223 */ /* 0x000fe4000001006c */
[----:B------:R-:W-:Y:S02]  /*3ba0*/  FFMA.FTZ R66, R109, R66, R106 ;  /* 0x000000426d427223 */ /* 0x000fe4000001006a */
[----:B------:R-:W-:-:S02]  /*3bb0*/  FFMA.FTZ R67, R107, R67, R104 ;  /* 0x000000436b437223 */ /* 0x000fc40000010068 */
[C---:B------:R-:W-:Y:S01]  /*3bc0*/  IMAD.WIDE.U32 R118, R117.reuse, R118, c[0x0][0x208] ;  /* 0x0000820075767625 */ /* 0x040fe200078e0076 */
[----:B------:R-:W-:-:S04]  /*3bd0*/  IADD3 R117, R117, 0x20, RZ ;  /* 0x0000002075757810 */ /* 0x000fc80007ffe0ff */
[----:B------:R1:W-:Y:S03]  /*3be0*/  STG.E.128 [R118.64], R64 ;  /* 0x0000004076007986 */ /* 0x0003e6000c101d04 */
.L_x_21291:
[----:B------:R-:W-:Y:S05]  /*3bf0*/  BSYNC B0 ;  /* 0x0000000000007941 */ /* 0x000fea0003800000 */
.L_x_21290:
[----:B------:R-:W-:Y:S01]  /*3c00*/  ISETP.GE.U32.AND P2, PT, R114, 0x40, PT ;  /* 0x000000407200780c */ /* 0x000fe20003f46070 */
[----:B------:R-:W-:-:S12]  /*3c10*/  BSSY B0, `(.L_x_21292) ;  /* 0x0000012000007945 */ /* 0x000fd80003800000 */
[----:B------:R-:W-:Y:S05]  /*3c20*/  @!P2 BRA `(.L_x_21293) ;  /* 0x000001000000a947 */ /* 0x000fea0003800000 */
[--C-:B-1----:R-:W-:Y:S01]  /*3c30*/  FADD.FTZ R65, R36, -R115.reuse ;  /* 0x8000007324417221 */ /* 0x102fe20000010000 */
[----:B------:R-:W-:Y:S01]  /*3c40*/  MOV R118, 0x10 ;  /* 0x0000001000767802 */ /* 0x000fe20000000f00 */
        /* <DEDUP_REMOVED lines=14> */
.L_x_21293:
[----:B------:R-:W-:Y:S05]  /*3d30*/  BSYNC B0 ;  /* 0x0000000000007941 */ /* 0x000fea0003800000 */
.L_x_21292:
[----:B------:R-:W-:Y:S01]  /*3d40*/  ISETP.GE.U32.AND P2, PT, R114, 0x60, PT ;  /* 0x000000607200780c */ /* 0x000fe20003f46070 */
[----:B------:R-:W-:-:S12]  /*3d50*/  BSSY B0, `(.L_x_21294) ;  /* 0x0000012000007945 */ /* 0x000fd80003800000 */
[----:B------:R-:W-:Y:S05]  /*3d60*/  @!P2 BRA `(.L_x_21295) ;  /* 0x000001000000a947 */ /* 0x000fea0003800000 */
[--C-:B-1----:R-:W-:Y:S02]  /*3d70*/  FADD.FTZ R65, R40, -R115.reuse ;  /* 0x8000007328417221 */ /* 0x102fe40000010000 */
[--C-:B------:R-:W-:Y:S02]  /*3d80*/  FADD.FTZ R67, R42, -R115.reuse ;  /* 0x800000732a437221 */ /* 0x100fe40000010000 */
[C---:B------:R-:W-:Y:S02]  /*3d90*/  FMUL.FTZ R64, R116.reuse, R65 ;  /* 0x0000004174407220 */ /* 0x040fe40000410000 */
[--C-:B------:R-:W-:Y:S02]  /*3da0*/  FADD.FTZ R65, R41, -R115.reuse ;  /* 0x8000007329417221 */ /* 0x100fe40000010000 */
[----:B------:R-:W-:Y:S02]  /*3db0*/  FADD.FTZ R119, R43, -R115 ;  /* 0x800000732b777221 */ /* 0x000fe40000010000 */
[----:B------:R-:W-:-:S02]  /*3dc0*/  FMUL.FTZ R66, R116, R67 ;  /* 0x0000004374427220 */ /* 0x000fc40000410000 */
[C---:B------:R-:W-:Y:S02]  /*3dd0*/  FMUL.FTZ R65, R116.reuse, R65 ;  /* 0x0000004174417220 */ /* 0x040fe40000410000 */
[----:B------:R-:W-:Y:S02]  /*3de0*/  FMUL.FTZ R67, R116, R119 ;  /* 0x0000007774437220 */ /* 0x000fe40000410000 */
[----:B------:R-:W-:Y:S02]  /*3df0*/  IMAD.MOV.U32 R118, RZ, RZ, 0x10 ;  /* 0x00000010ff767424 */ /* 0x000fe400078e00ff */
[----:B------:R-:W-:Y:S02]  /*3e00*/  FFMA.FTZ R64, R13, R64, R12 ;  /* 0x000000400d407223 */ /* 0x000fe4000001000c */
[----:B------:R-:W-:Y:S02]  /*3e10*/  FFMA.FTZ R65, R14, R65, R87 ;  /* 0x000000410e417223 */ /* 0x000fe40000010057 */
[----:B------:R-:W-:-:S02]  /*3e20*/  FFMA.FTZ R66, R16, R66, R11 ;  /* 0x0000004210427223 */ /* 0x000fc4000001000b */
[----:B------:R-:W-:Y:S02]  /*3e30*/  FFMA.FTZ R67, R15, R67, R86 ;  /* 0x000000430f437223 */ /* 0x000fe40000010056 */
[C---:B------:R-:W-:Y:S01]  /*3e40*/  IMAD.WIDE.U32 R118, R117.reuse, R118, c[0x0][0x208] ;  /* 0x0000820075767625 */ /* 0x040fe200078e0076 */
[----:B------:R-:W-:-:S04]  /*3e50*/  IADD3 R117, R117, 0x20, RZ ;  /* 0x0000002075757810 */ /* 0x000fc80007ffe0ff */
[----:B------:R1:W-:Y:S03]  /*3e60*/  STG.E.128 [R118.64], R64 ;  /* 0x0000004076007986 */ /* 0x0003e6000c101d04 */
.L_x_21295:
[----:B------:R-:W-:Y:S05]  /*3e70*/  BSYNC B0 ;  /* 0x0000000000007941 */ /* 0x000fea0003800000 */
.L_x_21294:
[----:B------:R-:W-:Y:S01]  /*3e80*/  ISETP.GE.U32.AND P2, PT, R114, 0x80, PT ;  /* 0x000000807200780c */ /* 0x000fe20003f46070 */
[----:B------:R-:W-:-:S12]  /*3e90*/  BSSY B0, `(.L_x_21296) ;  /* 0x0000012000007945 */ /* 0x000fd80003800000 */
        /* <DEDUP_REMOVED lines=17> */
.L_x_21297:
[----:B------:R-:W-:Y:S05]  /*3fb0*/  BSYNC B0 ;  /* 0x0000000000007941 */ /* 0x000fea0003800000 */
.L_x_21296:
        /* <DEDUP_REMOVED lines=19> */
.L_x_21299:
[----:B------:R-:W-:Y:S05]  /*40f0*/  BSYNC B0 ;  /* 0x0000000000007941 */ /* 0x000fea0003800000 */
.L_x_21298:
        /* <DEDUP_REMOVED lines=19> */
.L_x_21301:
[----:B------:R-:W-:Y:S05]  /*4230*/  BSYNC B0 ;  /* 0x0000000000007941 */ /* 0x000fea0003800000 */
.L_x_21300:
        /* <DEDUP_REMOVED lines=19> */
.L_x_21303:
[----:B------:R-:W-:Y:S05]  /*4370*/  BSYNC B0 ;  /* 0x0000000000007941 */ /* 0x000fea0003800000 */
.L_x_21302:
[----:B------:R-:W-:Y:S01]  /*4380*/  ISETP.GE.U32.AND P2, PT, R114, 0x100, PT ;  /* 0x000001007200780c */ /* 0x000fe20003f46070 */
[----:B------:R-:W-:-:S12]  /*4390*/  BSSY B0, `(.L_x_21304) ;  /* 0x0000011000007945 */ /* 0x000fd80003800000 */
[----:B------:R-:W-:Y:S05]  /*43a0*/  @!P2 BRA `(.L_x_21305) ;  /* 0x000000f00000a947 */ /* 0x000fea0003800000 */
[--C-:B-1----:R-:W-:Y:S02]  /*43b0*/  FADD.FTZ R65, R60, -R115.reuse ;  /* 0x800000733c417221 */ /* 0x102fe40000010000 */
[--C-:B------:R-:W-:Y:S02]  /*43c0*/  FADD.FTZ R67, R61, -R115.reuse ;  /* 0x800000733d437221 */ /* 0x100fe40000010000 */
[--C-:B------:R-:W-:Y:S02]  /*43d0*/  FADD.FTZ R119, R62, -R115.reuse ;  /* 0x800000733e777221 */ /* 0x100fe40000010000 */
[----:B------:R-:W-:Y:S02]  /*43e0*/  FADD.FTZ R115, R63, -R115 ;  /* 0x800000733f737221 */ /* 0x000fe40000010000 */
[C---:B------:R-:W-:Y:S02]  /*43f0*/  FMUL.FTZ R64, R116.reuse, R65 ;  /* 0x0000004174407220 */ /* 0x040fe40000410000 */
[----:B------:R-:W-:-:S02]  /*4400*/  FMUL.FTZ R65, R116, R67 ;  /* 0x0000004374417220 */ /* 0x000fc40000410000 */
[C---:B------:R-:W-:Y:S02]  /*4410*/  FMUL.FTZ R66, R116.reuse, R119 ;  /* 0x0000007774427220 */ /* 0x040fe40000410000 */
[----:B------:R-:W-:Y:S01]  /*4420*/  FMUL.FTZ R67, R116, R115 ;  /* 0x0000007374437220 */ /* 0x000fe20000410000 */
[----:B------:R-:W-:Y:S01]  /*4430*/  HFMA2.MMA R116, -RZ, RZ, 0, 9.5367431640625e-07 ;  /* 0x00000010ff747435 */ /* 0x000fe200000001ff */
[----:B------:R-:W-:Y:S02]  /*4440*/  FFMA.FTZ R64, R81, R64, R2 ;  /* 0x0000004051407223 */ /* 0x000fe40000010002 */
[----:B------:R-:W-:Y:S02]  /*4450*/  FFMA.FTZ R65, R82, R65, R97 ;  /* 0x0000004152417223 */ /* 0x000fe40000010061 */
[----:B------:R-:W-:Y:S02]  /*4460*/  FFMA.FTZ R67, R84, R67, R99 ;  /* 0x0000004354437223 */ /* 0x000fe40000010063 */
[----:B------:R-:W-:-:S03]  /*4470*/  FFMA.FTZ R66, R83, R66, R0 ;  /* 0x0000004253427223 */ /* 0x000fc60000010000 */
[----:B------:R-:W-:-:S05]  /*4480*/  IMAD.WIDE.U32 R116, R117, R116, c[0x0][0x208] ;  /* 0x0000820075747625 */ /* 0x000fca00078e0074 */
[----:B------:R1:W-:Y:S02]  /*4490*/  STG.E.128 [R116.64], R64 ;  /* 0x0000004074007986 */ /* 0x0003e4000c101d04 */
.L_x_21305:
[----:B------:R-:W-:Y:S05]  /*44a0*/  BSYNC B0 ;  /* 0x0000000000007941 */ /* 0x000fea0003800000 */
.L_x_21304:
[----:B-1----:R-:W-:-:S04]  /*44b0*/  IMAD.MOV.U32 R65, RZ, RZ, 0x4 ;  /* 0x00000004ff417424 */ /* 0x002fc800078e00ff */
[----:B------:R-:W-:-:S05]  /*44c0*/  IMAD R112, R65, c[0x0][0x160], R112 ;  /* 0x0000580041707a24 */ /* 0x000fca00078e0270 */
[----:B------:R-:W-:-:S13]  /*44d0*/  ISETP.GE.AND P2, PT, R112, c[0x0][0x164], PT ;  /* 0x0000590070007a0c */ /* 0x000fda0003f46270 */
[----:B0-----:R-:W-:Y:S01]  /*44e0*/  @P2 CALL.REL.NOINC `(.L_x_21306) ;  /* 0x0000001000002944 */ /* 0x001fe20003c00000 */
[----:B------:R-:W-:Y:S05]  /*44f0*/  BRA `(.L_x_21307) ;  /* 0xffffca9000007947 */ /* 0x000fea000383ffff */
.L_x_21306:
[----:B------:R-:W-:Y:S05]  /*4500*/  EXIT ;  /* 0x000000000000794d */ /* 0x000fea0003800000 */
.L_x_21288:
[----:B------:R-:W-:Y:S01]  /*4510*/  HFMA2.MMA R116, -RZ, RZ, 0, 1.847743988037109375e-06 ;  /* 0x0000001fff747435 */ /* 0x000fe200000001ff */
[----:B------:R-:W-:Y:S02]  /*4520*/  MOV R118, 0x1 ;  /* 0x0000000100767802 */ /* 0x000fe40000000f00 */
[----:B------:R-:W-:Y:S02]  /*4530*/  MOV R115, 0xffffffff ;  /* 0xffffffff00737802 */ /* 0x000fe40000000f00 */
[----:B------:R-:W-:Y:S02]  /*4540*/  MOV R64, 0x4560 ;  /* 0x0000456000407802 */ /* 0x000fe40000000f00 */
[----:B------:R-:W-:Y:S05]  /*4550*/  CALL.REL.NOINC `($__internal_66_$__cuda_sm70_shflsync_bfly_p) ;  /* 0x0000082000007944 */ /* 0x000fea0003c00000 */
[----:B01----:R-:W-:Y:S05]  /*4560*/  BRA `(.L_x_21308) ;  /* 0xffffeed000007947 */ /* 0x003fea000383ffff */
.L_x_21289:
[----:B------:R-:W-:Y:S01]  /*4570*/  HFMA2.MMA R118, -RZ, RZ, 0, 1.1920928955078125e-07 ;  /* 0x00000002ff767435 */ /* 0x000fe200000001ff */
[----:B0-----:R-:W-:Y:S01]  /*4580*/  MOV R67, R120 ;  /* 0x0000007800437202 */ /* 0x001fe20000000f00 */
[----:B------:R-:W-:Y:S01]  /*4590*/  IMAD.MOV.U32 R116, RZ, RZ, 0x1f ;  /* 0x0000001fff747424 */ /* 0x000fe200078e00ff */
[----:B------:R-:W-:Y:S02]  /*45a0*/  MOV R115, 0xffffffff ;  /* 0xffffffff00737802 */ /* 0x000fe40000000f00 */
[----:B------:R-:W-:-:S02]  /*45b0*/  MOV R64, 0x45d0 ;  /* 0x000045d000407802 */ /* 0x000fc40000000f00 */
[----:B------:R-:W-:Y:S05]  /*45c0*/  CALL.REL.NOINC `($__internal_66_$__cuda_sm70_shflsync_bfly_p) ;  /* 0x000007b000007944 */ /* 0x000fea0003c00000 */
[----:B0-----:R-:W-:Y:S01]  /*45d0*/  HFMA2.MMA R118, -RZ, RZ, 0, 2.384185791015625e-07 ;  /* 0x00000004ff767435 */ /* 0x001fe200000001ff */
[----:B-1----:R-:W-:Y:S01]  /*45e0*/  FADD.FTZ R67, R120, R115 ;  /* 0x0000007378437221 */ /* 0x002fe20000010000 */
[----:B------:R-:W-:-:S02]  /*45f0*/  MOV R116, 0x1f ;  /* 0x0000001f00747802 */ /* 0x000fc40000000f00 */
[----:B------:R-:W-:Y:S02]  /*4600*/  MOV R115, 0xffffffff ;  /* 0xffffffff00737802 */ /* 0x000fe40000000f00 */
[----:B------:R-:W-:Y:S02]  /*4610*/  MOV R64, 0x4630 ;  /* 0x0000463000407802 */ /* 0x000fe40000000f00 */
[----:B------:R-:W-:Y:S05]  /*4620*/  CALL.REL.NOINC `($__internal_66_$__cuda_sm70_shflsync_bfly_p) ;  /* 0x0000075000007944 */ /* 0x000fea0003c00000 */
[----:B0-----:R-:W-:Y:S01]  /*4630*/  HFMA2.MMA R118, -RZ, RZ, 0, 4.76837158203125e-07 ;  /* 0x00000008ff767435 */ /* 0x001fe200000001ff */
[----:B-1----:R-:W-:Y:S01]  /*4640*/  FADD.FTZ R67, R67, R115 ;  /* 0x0000007343437221 */ /* 0x002fe20000010000 */
[----:B------:R-:W-:Y:S01]  /*4650*/  MOV R115, 0xffffffff ;  /* 0xffffffff00737802 */ /* 0x000fe20000000f00 */
[----:B------:R-:W-:Y:S01]  /*4660*/  IMAD.MOV.U32 R116, RZ, RZ, 0x1f ;  /* 0x0000001fff747424 */ /* 0x000fe200078e00ff */
[----:B------:R-:W-:Y:S02]  /*4670*/  MOV R64, 0x4690 ;  /* 0x0000469000407802 */ /* 0x000fe40000000f00 */
[----:B------:R-:W-:Y:S05]  /*4680*/  CALL.REL.NOINC `($__internal_66_$__cuda_sm70_shflsync_bfly_p) ;  /* 0x000006f000007944 */ /* 0x000fea0003c00000 */
[----:B-1----:R-:W-:Y:S01]  /*4690*/  FADD.FTZ R66, R67, R115 ;  /* 0x0000007343427221 */ /* 0x002fe20000010000 */
[----:B0-----:R-:W-:Y:S01]  /*46a0*/  HFMA2.MMA R118, -RZ, RZ, 0, 9.5367431640625e-07 ;  /* 0x00000010ff767435 */ /* 0x001fe200000001ff */
[----:B------:R-:W-:Y:S02]  /*46b0*/  MOV R116, 0x1f ;  /* 0x0000001f00747802 */ /* 0x000fe40000000f00 */
[----:B------:R-:W-:-:S02]  /*46c0*/  MOV R115, 0xffffffff ;  /* 0xffffffff00737802 */ /* 0x000fc40000000f00 */
[----:B------:R-:W-:Y:S02]  /*46d0*/  MOV R67, R66 ;  /* 0x0000004200437202 */ /* 0x000fe40000000f00 */
[----:B------:R-:W-:Y:S02]  /*46e0*/  MOV R64, 0x4700 ;  /* 0x0000470000407802 */ /* 0x000fe40000000f00 */
[----:B------:R-:W-:Y:S05]  /*46f0*/  CALL.REL.NOINC `($__internal_66_$__cuda_sm70_shflsync_bfly_p) ;  /* 0x0000068000007944 */ /* 0x000fea0003c00000 */
[----:B-1----:R-:W-:Y:S01]  /*4700*/  FADD.FTZ R115, R66, R115 ;  /* 0x0000007342737221 */ /* 0x002fe20000010000 */
[----:B0-----:R-:W-:Y:S01]  /*4710*/  P2R R67, PR, RZ, 0x1 ;  /* 0x00000001ff437803 */ /* 0x001fe20000000000 */
[----:B------:R-:W-:Y:S01]  /*4720*/  HFMA2.MMA R116, -RZ, RZ, 0, 1.847743988037109375e-06 ;  /* 0x0000001fff747435 */ /* 0x000fe200000001ff */
[----:B------:R-:W-:Y:S01]  /*4730*/  ISETP.GT.U32.AND P0, PT, R114, 0x3f, PT ;  /* 0x0000003f7200780c */ /* 0x000fe20003f04070 */
[----:B------:R-:W-:Y:S01]  /*4740*/  FMUL.FTZ R119, R115, c[0x0][0x1e0] ;  /* 0x0000780073777a20 */ /* 0x000fe20000410000 */
[----:B------:R-:W-:Y:S01]  /*4750*/  MOV R115, 0xffffffff ;  /* 0xffffffff00737802 */ /* 0x000fe20000000f00 */
[----:B------:R-:W-:Y:S02]  /*4760*/  IMAD.MOV.U32 R118, RZ, RZ, 0x1 ;  /* 0x00000001ff767424 */ /* 0x000fe400078e00ff */
[----:B------:R-:W-:-:S02]  /*4770*/  FADD.FTZ R64, R28, -R119 ;  /* 0x800000771c407221 */ /* 0x000fc40000010000 */
[----:B------:R-:W-:Y:S02]  /*4780*/  FADD.FTZ R65, R29, -R119 ;  /* 0x800000771d417221 */ /* 0x000fe40000010000 */
[----:B------:R-:W-:-:S04]  /*4790*/  FFMA.FTZ R64, R64, R64, RZ ;  /* 0x0000004040407223 */ /* 0x000fc800000100ff */
        /* <DEDUP_REMOVED lines=65> */
[----:B------:R-:W-:-:S04]  /*4bb0*/  MOV R64, 0x4be0 ;  /* 0x00004be000407802 */ /* 0x000fc80000000f00 */
[----:B------:R-:W-:Y:S02]  /*4bc0*/  MOV R67, R66 ;  /* 0x0000004200437202 */ /* 0x000fe40000000f00 */
[----:B------:R-:W-:Y:S05]  /*4bd0*/  CALL.REL.NOINC `($__internal_66_$__cuda_sm70_shflsync_bfly_p) ;  /* 0x000001a000007944 */ /* 0x000fea0003c00000 */
[----:B0-----:R-:W-:Y:S01]  /*4be0*/  HFMA2.MMA R118, -RZ, RZ, 0, 1.1920928955078125e-07 ;  /* 0x00000002ff767435 */ /* 0x001fe200000001ff */
[----:B-1----:R-:W-:Y:S01]  /*4bf0*/  FADD.FTZ R67, R66, R115 ;  /* 0x0000007342437221 */ /* 0x002fe20000010000 */
[----:B------:R-:W-:Y:S01]  /*4c00*/  MOV R116, 0x1f ;  /* 0x0000001f00747802 */ /* 0x000fe20000000f00 */
[----:B------:R-:W-:Y:S01]  /*4c10*/  IMAD.MOV.U32 R115, RZ, RZ, -0x1 ;  /* 0xffffffffff737424 */ /* 0x000fe200078e00ff */
[----:B------:R-:W-:Y:S02]  /*4c20*/  MOV R64, 0x4c40 ;  /* 0x00004c4000407802 */ /* 0x000fe40000000f00 */
[----:B------:R-:W-:Y:S05]  /*4c30*/  CALL.REL.NOINC `($__internal_66_$__cuda_sm70_shflsync_bfly_p) ;  /* 0x0000014000007944 */ /* 0x000fea0003c00000 */
[----:B0-----:R-:W-:Y:S01]  /*4c40*/  HFMA2.MMA R118, -RZ, RZ, 0, 2.384185791015625e-07 ;  /* 0x00000004ff767435 */ /* 0x001fe200000001ff */
[----:B-1----:R-:W-:Y:S01]  /*4c50*/  FADD.FTZ R67, R67, R115 ;  /* 0x0000007343437221 */ /* 0x002fe20000010000 */
[----:B------:R-:W-:Y:S02]  /*4c60*/  MOV R116, 0x1f ;  /* 0x0000001f00747802 */ /* 0x000fe40000000f00 */
[----:B------:R-:W-:Y:S02]  /*4c70*/  MOV R115, 0xffffffff ;  /* 0xffffffff00737802 */ /* 0x000fe40000000f00 */
[----:B------:R-:W-:-:S02]  /*4c80*/  MOV R64, 0x4ca0 ;  /* 0x00004ca000407802 */ /* 0x000fc40000000f00 */
[----:B------:R-:W-:Y:S05]  /*4c90*/  CALL.REL.NOINC `($__internal_66_$__cuda_sm70_shflsync_bfly_p) ;  /* 0x000000e000007944 */ /* 0x000fea0003c00000 */
[----:B0-----:R-:W-:Y:S01]  /*4ca0*/  HFMA2.MMA R118, -RZ, RZ, 0, 4.76837158203125e-07 ;  /* 0x00000008ff767435 */ /* 0x001fe200000001ff */
[----:B-1----:R-:W-:Y:S01]  /*4cb0*/  FADD.FTZ R67, R67, R115 ;  /* 0x0000007343437221 */ /* 0x002fe20000010000 */
[----:B------:R-:W-:Y:S01]  /*4cc0*/  MOV R116, 0x1f ;  /* 0x0000001f00747802 */ /* 0x000fe20000000f00 */
[----:B------:R-:W-:Y:S01]  /*4cd0*/  IMAD.MOV.U32 R115, RZ, RZ, -0x1 ;  /* 0xffffffffff737424 */ /* 0x000fe200078e00ff */
[----:B------:R-:W-:-:S02]  /*4ce0*/  MOV R64, 0x4d00 ;  /* 0x00004d0000407802 */ /* 0x000fc40000000f00 */
[----:B------:R-:W-:Y:S05]  /*4cf0*/  CALL.REL.NOINC `($__internal_66_$__cuda_sm70_shflsync_bfly_p) ;  /* 0x0000008000007944 */ /* 0x000fea0003c00000 */
[----:B-1----:R-:W-:Y:S01]  /*4d00*/  FADD.FTZ R120, R67, R115 ;  /* 0x0000007343787221 */ /* 0x002fe20000010000 */
[----:B0-----:R-:W-:Y:S01]  /*4d10*/  HFMA2.MMA R118, -RZ, RZ, 0, 9.5367431640625e-07 ;  /* 0x00000010ff767435 */ /* 0x001fe200000001ff */
[----:B------:R-:W-:-:S02]  /*4d20*/  MOV R116, 0x1f ;  /* 0x0000001f00747802 */ /* 0x000fc40000000f00 */
[----:B------:R-:W-:Y:S02]  /*4d30*/  MOV R115, 0xffffffff ;  /* 0xffffffff00737802 */ /* 0x000fe40000000f00 */
[----:B------:R-:W-:Y:S02]  /*4d40*/  MOV R67, R120 ;  /* 0x0000007800437202 */ /* 0x000fe40000000f00 */
[----:B------:R-:W-:Y:S02]  /*4d50*/  MOV R64, 0x4d70 ;  /* 0x00004d7000407802 */ /* 0x000fe40000000f00 */
[----:B------:R-:W-:Y:S05]  /*4d60*/  CALL.REL.NOINC `($__internal_66_$__cuda_sm70_shflsync_bfly_p) ;  /* 0x0000001000007944 */ /* 0x000fea0003c00000 */
[----:B01----:R-:W-:Y:S05]  /*4d70*/  BRA `(.L_x_21309) ;  /* 0xffffec6000007947 */ /* 0x003fea000383ffff */
        .weak           $__internal_66_$__cuda_sm70_shflsync_bfly_p
        .type           $__internal_66_$__cuda_sm70_shflsync_bfly_p,@function
        .size           $__internal_66_$__cuda_sm70_shflsync_bfly_p,(.L_x_26556 - $__internal_66_$__cuda_sm70_shflsync_bfly_p)
$__internal_66_$__cuda_sm70_shflsync_bfly_p:
[----:B------:R-:W-:Y:S01]  /*4d80*/  HFMA2.MMA R65, -RZ, RZ, 0, 0 ;  /* 0x00000000ff417435 */ /* 0x000fe200000001ff */
[----:B------:R-:W-:Y:S04]  /*4d90*/  WARPSYNC R115 ;  /* 0x0000007300007348 */ /* 0x000fe80003800000 */
[----:B------:R0:W1:Y:S01]  /*4da0*/  SHFL.BFLY PT, R115, R67, R118, R116 ;  /* 0x0c00007643737389 */ /* 0x00006200000e0074 */
[----:B------:R-:W-:Y:S05]  /*4db0*/  RET.REL.NODEC R64 `(_ZN10layer_norm31ln_parallel_residual_fwd_kernelINS_13Kernel_traitsI6__halfffffjLj1024ELj1ELj4ELj1ELj16ENS_18Kernel_traits_baseILj1024ES2_ffffjLj128EEEEELb0ELb1ELb0EEEvNS_9FwdParamsE) ;  /* 0xffffb24040007950 */ /* 0x000fea0003c3ffff */
.L_x_21310:
        /* <DEDUP_REMOVED lines=12> */
.L_x_26556:


//--------------------- .text._ZN10layer_norm31ln_parallel_residual_fwd_kernelINS_13Kernel_traitsI6__halfffffjLj1024ELj1ELj4ELj1ELj16ENS_18Kernel_traits_baseILj1024ES2_ffffjLj128EEEEELb0ELb1ELb1EEEvNS_9FwdParamsE --------------------------
	.section	.text._ZN10layer_norm31ln_parallel_residual_fwd_kernelINS_13Kernel_traitsI6__halfffffjLj1024ELj1ELj4ELj1ELj16ENS_18Kernel_traits_baseILj1024ES2_ffffjLj128EEEEELb0ELb1ELb1EEEvNS_9FwdParamsE,"ax",@progbits
	.sectioninfo	@"SHI_REGISTERS=128"
	.align	128
        .global         _ZN10layer_norm31ln_parallel_residual_fwd_kernelINS_13Kernel_traitsI6__halfffffjLj1024ELj1ELj4ELj1ELj16ENS_18Kernel_traits_baseILj1024ES2_ffffjLj128EEEEELb0ELb1ELb1EEEvNS_9FwdParamsE
        .type           _ZN10layer_norm31ln_parallel_residual_fwd_kernelINS_13Kernel_traitsI6__halfffffjLj1024ELj1ELj4ELj1ELj16ENS_18Kernel_traits_baseILj1024ES2_ffffjLj128EEEEELb0ELb1ELb1EEEvNS_9FwdParamsE,@function
        .size           _ZN10layer_norm31ln_parallel_residual_fwd_kernelINS_13Kernel_traitsI6__halfffffjLj1024ELj1ELj4ELj1ELj16ENS_18Kernel_traits_baseILj1024ES2_ffffjLj128EEEEELb0ELb1ELb1EEEvNS_9FwdParamsE,(.L_x_26557 - _ZN10layer_norm31ln_parallel_residual_fwd_kernelINS_13Kernel_traitsI6__halfffffjLj1024ELj1ELj4ELj1ELj16ENS_18Kernel_traits_baseILj1024ES2_ffffjLj128EEEEELb0ELb1ELb1EEEvNS_9FwdParamsE)
        .other          _ZN10layer_norm31ln_parallel_residual_fwd_kernelINS_13Kernel_traitsI6__halfffffjLj1024ELj1ELj4ELj1ELj16ENS_18Kernel_traits_baseILj1024ES2_ffffjLj128EEEEELb0ELb1ELb1EEEvNS_9FwdParamsE,@"STO_CUDA_ENTRY STV_DEFAULT"
_ZN10layer_norm31ln_parallel_residual_fwd_kernelINS_13Kernel_traitsI6__halfffffjLj1024ELj1ELj4ELj1ELj16ENS_18Kernel_traits_baseILj1024ES2_ffffjLj128EEEEELb0ELb1ELb1EEEvNS_9FwdParamsE:
.text._ZN10layer_norm31ln_parallel_residual_fwd_kernelINS_13Kernel_traitsI6__halfffffjLj1024ELj1ELj4ELj1ELj16ENS_18Kernel_traits_baseILj1024ES2_ffffjLj128EEEEELb0ELb1ELb1EEEvNS_9FwdParamsE:
        /* <DEDUP_REMOVED lines=9> */
[----:B------:R0:W5:Y:S04]  /*0090*/  @P1 LDG.E.64 R82, [R4.64] ;  /* 0x0000000404521981 */ /* 0x000168000c1e1b00 */
[----:B------:R0:W5:Y:S04]  /*00a0*/  @P1 LDG.E.64 R80, [R4.64+0x100] ;  /* 0x0001000404501981 */ /* 0x000168000c1e1b00 */
[----:B------:R0:W5:Y:S04]  /*00b0*/  @P1 LDG.E.64 R78, [R4.64+0x200] ;  /* 0x00020004044e1981 */ /* 0x000168000c1e1b00 */
[----:B------:R0:W5:Y:S04]  /*00c0*/  @P1 LDG.E.64 R76, [R4.64+0x300] ;  /* 0x00030004044c1981 */ /* 0x000168000c1e1b00 */
[----:B------:R0:W5:Y:S04]  /*00d0*/  @P1 LDG.E.64 R74, [R4.64+0x400] ;  /* 0x00040004044a1981 */ /* 0x000168000c1e1b00 */
[----:B------:R0:W5:Y:S04]  /*00e0*/  @P1 LDG.E.64 R72, [R4.64+0x500] ;  /* 0x0005000404481981 */ /* 0x000168000c1e1b00 */
[----:B------:R0:W5:Y:S04]  /*00f0*/  @P1 LDG.E.64 R70, [R4.64+0x600] ;  /* 0x0006000404461981 */ /* 0x000168000c1e1b00 */
[----:B------:R0:W5:Y:S04]  /*0100*/  @P1 LDG.E.64 R68, [R4.64+0x700] ;  /* 0x0007000404441981 */ /* 0x000168000c1e1b00 */
[----:B------:R-:W1:Y:S01]  /*0110*/  S2R R3, SR_CTAID.X ;  /* 0x0000000000037919 */ /* 0x000e620000002500 */
[----:B------:R-:W-:-:S02]  /*0120*/  SHF.R.U32.HI R0, RZ, 0x5, R2 ;  /* 0x00000005ff007819 */ /* 0x000fc40000011602 */
[----:B------:R-:W-:Y:S02]  /*0130*/  IADD3 R2, P2, R6, c[0x0][0x1b0], RZ ;  /* 0x00006c0006027a10 */ /* 0x000fe40007f5e0ff */
[----:B-1----:R-:W-:-:S04]  /*0140*/  LEA R110, R3, R0, 0x2 ;  /* 0x00000000036e7211 */ /* 0x002fc800078e10ff */
[----:B------:R-:W-:Y:S02]  /*0150*/  ISETP.GE.AND P0, PT, R110, c[0x0][0x164], PT ;  /* 0x000059006e007a0c */ /* 0x000fe40003f06270 */
[----:B------:R-:W-:-:S11]  /*0160*/  IADD3.X R3, RZ, c[0x0][0x1b4], RZ, P2, !PT ;  /* 0x00006d00ff037a10 */ /* 0x000fd600017fe4ff */
[----:B------:R-:W-:Y:S05]  /*0170*/  @P0 EXIT ;  /* 0x000000000000094d */ /* 0x000fea0003800000 */
[----:B0-----:R0:W2:Y:S04]  /*0180*/  LDG.E.64 R106, [R2.64] ;  /* 0x00000004026a7981 */ /* 0x0010a8000c1e1b00 */
[----:B------:R0:W3:Y:S04]  /*0190*/  LDG.E.64 R102, [R2.64+0x100] ;  /* 0x0001000402667981 */ /* 0x0000e8000c1e1b00 */
[----:B------:R0:W4:Y:S04]  /*01a0*/  LDG.E.64 R98, [R2.64+0x200] ;  /* 0x0002000402627981 */ /* 0x000128000c1e1b00 */
[----:B------:R0:W4:Y:S04]  /*01b0*/  LDG.E.64 R94, [R2.64+0x300] ;  /* 0x00030004025e7981 */ /* 0x000128000c1e1b00 */
[----:B------:R0:W4:Y:S04]  /*01c0*/  LDG.E.64 R66, [R2.64+0x400] ;  /* 0x0004000402427981 */ /* 0x000128000c1e1b00 */
[----:B------:R0:W4:Y:S04]  /*01d0*/  LDG.E.64 R64, [R2.64+0x500] ;  /* 0x0005000402407981 */ /* 0x000128000c1e1b00 */
[----:B------:R0:W4:Y:S04]  /*01e0*/  LDG.E.64 R18, [R2.64+0x600] ;  /* 0x0006000402127981 */ /* 0x000128000c1e1b00 */
[----:B------:R0:W4:Y:S01]  /*01f0*/  LDG.E.64 R16, [R2.64+0x700] ;  /* 0x0007000402107981 */ /* 0x000122000c1e1b00 */
[----:B-----5:R-:W-:Y:S01]  /*0200*/  @!P1 CS2R R82, SRZ ;  /* 0x0000000000529805 */ /* 0x020fe2000001ff00 */
[----:B------:R-:W-:Y:S01]  /*0210*/  @!P1 CS2R R80, SRZ ;  /* 0x0000000000509805 */ /* 0x000fe2000001ff00 */
[----:B------:R-:W-:Y:S01]  /*0220*/  @!P1 CS2R R78, SRZ ;  /* 0x00000000004e9805 */ /* 0x000fe2000001ff00 */
[----:B------:R-:W-:Y:S01]  /*0230*/  MOV R0, c[0x0][0x180] ;  /* 0x0000600000007a02 */ /* 0x000fe20000000f00 */
[----:B------:R-:W-:Y:S01]  /*0240*/  @!P1 CS2R R76, SRZ ;  /* 0x00000000004c9805 */ /* 0x000fe2000001ff00 */
[----:B------:R-:W-:Y:S01]  /*0250*/  @!P1 CS2R R74, SRZ ;  /* 0x00000000004a9805 */ /* 0x000fe2000001ff00 */
[----:B------:R-:W-:Y:S01]  /*0260*/  @!P1 CS2R R72, SRZ ;  /* 0x0000000000489805 */ /* 0x000fe2000001ff00 */
[----:B------:R-:W-:Y:S01]  /*0270*/  SHF.R.U64 R20, R82, 0x10, R83 ;  /* 0x0000001052147819 */ /* 0x000fe20000001253 */
[----:B------:R-:W-:Y:S01]  /*0280*/  HADD2.F32 R84, -RZ, R82.H0_H0 ;  /* 0x20000052ff547230 */ /* 0x000fe20000004100 */
[----:B------:R-:W-:Y:S01]  /*0290*/  @!P1 CS2R R70, SRZ ;  /* 0x0000000000469805 */ /* 0x000fe2000001ff00 */
[----:B------:R-:W-:Y:S01]  /*02a0*/  LOP3.LUT P0, RZ, R0, c[0x0][0x178], RZ, 0xfc, !PT ;  /* 0x00005e0000ff7a12 */ /* 0x000fe2000780fcff */
[----:B------:R-:W-:Y:S01]  /*02b0*/  HADD2.F32 R82, -RZ, R80.H0_H0 ;  /* 0x20000050ff527230 */ /* 0x000fe20000004100 */
[----:B------:R-:W-:Y:S01]  /*02c0*/  SHF.R.U64 R14, R80, 0x10, R81 ;  /* 0x00000010500e7819 */ /* 0x000fe20000001251 */
[----:B------:R-:W-:Y:S01]  /*02d0*/  @!P1 CS2R R68, SRZ ;  /* 0x0000000000449805 */ /* 0x000fe2000001ff00 */
[----:B------:R-:W-:Y:S01]  /*02e0*/  MOV R0, c[0x0][0x184] ;  /* 0x0000610000007a02 */ /* 0x000fe20000000f00 */
[----:B------:R-:W-:Y:S01]  /*02f0*/  HADD2.F32 R80, -RZ, R78.H0_H0 ;  /* 0x2000004eff507230 */ /* 0x000fe20000004100 */
[----:B------:R-:W-:Y:S01]  /*0300*/  SHF.R.U64 R12, R78, 0x10, R79 ;  /* 0x000000104e0c7819 */ /* 0x000fe2000000124f */
[----:B------:R-:W-:Y:S01]  /*0310*/  HADD2.F32 R78, -RZ, R76.H0_H0 ;  /* 0x2000004cff4e7230 */ /* 0x000fe20000004100 */
[----:B------:R-:W-:Y:S01]  /*0320*/  SHF.R.U64 R10, R76, 0x10, R77 ;  /* 0x000000104c0a7819 */ /* 0x000fe2000000124d */
[----:B------:R-:W-:Y:S01]  /*0330*/  HADD2.F32 R76, -RZ, R74.H0_H0 ;  /* 0x2000004aff4c7230 */ /* 0x000fe20000004100 */
[----:B------:R-:W-:Y:S01]  /*0340*/  SHF.R.U64 R8, R74, 0x10, R75 ;  /* 0x000000104a087819 */ /* 0x000fe2000000124b */
[----:B------:R-:W-:Y:S01]  /*0350*/  HADD2.F32 R74, -RZ, R72.H0_H0 ;  /* 0x20000048ff4a7230 */ /* 0x000fe20000004100 */
[----:B------:R-:W-:Y:S01]  /*0360*/  SHF.R.U64 R6, R72, 0x10, R73 ;  /* 0x0000001048067819 */ /* 0x000fe20000001249 */
[----:B------:R-:W-:Y:S01]  /*0370*/  HADD2.F32 R72, -RZ, R70.H0_H0 ;  /* 0x20000046ff487230 */ /* 0x000fe20000004100 */
[----:B------:R-:W-:Y:S01]  /*0380*/  LOP3.LUT P0, RZ, R0, c[0x0][0x17c], RZ, 0xfc, P0 ;  /* 0x00005f0000ff7a12 */ /* 0x000fe2000000fcff */
[----:B------:R-:W-:Y:S01]  /*0390*/  HADD2.F32 R14, -RZ, R14.H0_H0 ;  /* 0x2000000eff0e7230 */ /* 0x000fe20000004100 */
[----:B------:R-:W-:Y:S01]  /*03a0*/  SHF.R.U64 R4, R70, 0x10, R71 ;  /* 0x0000001046047819 */ /* 0x000fe20000001247 */
[----:B------:R-:W-:Y:S01]  /*03b0*/  HADD2.F32 R70, -RZ, R68.H0_H0 ;  /* 0x20000044ff467230 */ /* 0x000fe20000004100 */
[----:B------:R-:W-:Y:S01]  /*03c0*/  SHF.R.U32.HI R15, RZ, 0x10, R83 ;  /* 0x00000010ff0f7819 */ /* 0x000fe20000011653 */
        /* <DEDUP_REMOVED lines=11> */
[----:B0-----:R-:W-:Y:S01]  /*0480*/  SHF.R.U32.HI R3, RZ, 0x10, R71 ;  /* 0x00000010ff037819 */ /* 0x001fe20000011647 */
        /* <DEDUP_REMOVED lines=18> */
[----:B------:R-:W-:Y:S01]  /*05b0*/  HADD2.F32 R0, -RZ, R0.H0_H0 ;  /* 0x20000000ff007230 */ /* 0x000fe20000004100 */
[--C-:B--2---:R-:W-:Y:S01]  /*05c0*/  SHF.R.U64 R108, R106, 0x10, R107.reuse ;  /* 0x000000106a6c7819 */ /* 0x104fe2000000126b */
[----:B------:R-:W-:Y:S01]  /*05d0*/  HADD2.F32 R109, -RZ, R106.H0_H0 ;  /* 0x2000006aff6d7230 */ /* 0x000fe20000004100 */
[----:B------:R-:W-:Y:S01]  /*05e0*/  SHF.R.U32.HI R106, RZ, 0x10, R107 ;  /* 0x00000010ff6a7819 */ /* 0x000fe2000001166b */
[----:B------:R-:W-:Y:S01]  /*05f0*/  HADD2.F32 R107, -RZ, R107.H0_H0 ;  /* 0x2000006bff6b7230 */ /* 0x000fe20000004100 */
[--C-:B---3--:R-:W-:Y:S01]  /*0600*/  SHF.R.U64 R104, R102, 0x10, R103.reuse ;  /* 0x0000001066687819 */ /* 0x108fe20000001267 */
[----:B------:R-:W-:Y:S01]  /*0610*/  HADD2.F32 R105, -RZ, R102.H0_H0 ;  /* 0x20000066ff697230 */ /* 0x000fe20000004100 */
[----:B------:R-:W-:Y:S01]  /*0620*/  SHF.R.U32.HI R102, RZ, 0x10, R103 ;  /* 0x00000010ff667819 */ /* 0x000fe20000011667 */
[----:B------:R-:W-:Y:S01]  /*0630*/  HADD2.F32 R103, -RZ, R103.H0_H0 ;  /* 0x20000067ff677230 */ /* 0x000fe20000004100 */
[--C-:B----4-:R-:W-:Y:S01]  /*0640*/  SHF.R.U64 R100, R98, 0x10, R99.reuse ;  /* 0x0000001062647819 */ /* 0x110fe20000001263 */
        /* <DEDUP_REMOVED lines=40> */
.L_x_21442:
[----:B------:R-:W0:Y:S01]  /*08d0*/  S2R R93, SR_TID.X ;  /* 0x00000000005d7919 */ /* 0x000e220000002100 */
[----:B------:R-:W-:Y:S01]  /*08e0*/  ISETP.NE.U32.AND P1, PT, RZ, c[0x0][0x178], PT ;  /* 0x00005e00ff007a0c */ /* 0x000fe20003f25070 */
[----:B------:R-:W-:Y:S01]  /*08f0*/  IMAD R32, R110, c[0x0][0x168], RZ ;  /* 0x00005a006e207a24 */ /* 0x000fe200078e02ff */
[----:B------:R-:W-:Y:S01]  /*0900*/  ISETP.NE.U32.AND P2, PT, RZ, c[0x0][0x180], PT ;  /* 0x00006000ff007a0c */ /* 0x000fe20003f45070 */
[----:B------:R-:W-:Y:S01]  /*0910*/  HFMA2.MMA R122, -RZ, RZ, 0, 9.5367431640625e-07 ;  /* 0x00000010ff7a7435 */ /* 0x000fe200000001ff */
[----:B------:R-:W-:-:S02]  /*0920*/  ISETP.NE.AND.EX P1, PT, RZ, c[0x0][0x17c], PT, P1 ;  /* 0x00005f00ff007a0c */ /* 0x000fc40003f25310 */
[----:B------:R-:W-:Y:S02]  /*0930*/  ISETP.NE.AND.EX P2, PT, RZ, c[0x0][0x184], PT, P2 ;  /* 0x00006100ff007a0c */ /* 0x000fe40003f45320 */
[----:B------:R-:W-:-:S04]  /*0940*/  SHF.R.S32.HI R33, RZ, 0x1f, R32 ;  /* 0x0000001fff217819 */ /* 0x000fc80000011420 */
[----:B------:R-:W-:Y:S02]  /*0950*/  LEA.HI R120, R33, R32, RZ, 0x2 ;  /* 0x0000002021787211 */ /* 0x000fe400078f10ff */
[----:B0-----:R-:W-:-:S04]  /*0960*/  LOP3.LUT R93, R93, 0x1f, RZ, 0xc0, !PT ;  /* 0x0000001f5d5d7812 */ /* 0x001fc800078ec0ff */
        /* <DEDUP_REMOVED lines=17> */
.L_x_21312:
[----:B-----5:R-:W-:Y:S01]  /*0a80*/  FADD.FTZ R60, R24, R60 ;  /* 0x0000003c183c7221 */ /* 0x020fe20000010000 */
[----:B------:R-:W-:Y:S05]  /*0a90*/  BRA `(.L_x_21313) ;  /* 0x0000002000007947 */ /* 0x000fea0003800000 */
.L_x_21311:
[----:B0----5:R-:W-:-:S04]  /*0aa0*/  FADD.FTZ R60, R20, R60 ;  /* 0x0000003c143c7221 */ /* 0x021fc80000010000 */
[----:B------:R-:W-:-:S05]  /*0ab0*/  @P2 FADD.FTZ R60, R24, R60 ;  /* 0x0000003c183c2221 */ /* 0x000fca0000010000 */
.L_x_21313:
[----:B-----5:R-:W-:Y:S02]  /*0ac0*/  MOV R28, R60 ;  /* 0x0000003c001c7202 */ /* 0x020fe40000000f00 */
.L_x_21314:
[----:B------:R-:W-:Y:S05]  /*0ad0*/  @P3 BRA `(.L_x_21315) ;  /* 0x0000007000003947 */ /* 0x000fea0003800000 */
[----:B------:R-:W-:-:S04]  /*0ae0*/  ISETP.NE.U32.AND P4, PT, RZ, c[0x0][0x180], PT ;  /* 0x00006000ff007a0c */ /* 0x000fc80003f85070 */
[----:B------:R-:W-:-:S13]  /*0af0*/  ISETP.NE.AND.EX P4, PT, RZ, c[0x0][0x184], PT, P4 ;  /* 0x00006100ff007a0c */ /* 0x000fda0003f85340 */
[----:B------:R-:W-:Y:S05]  /*0b00*/  @P4 BRA `(.L_x_21316) ;  /* 0x0000002000004947 */ /* 0x000fea0003800000 */
[----:B------:R-:W-:Y:S05]  /*0b10*/  @P0 BRA `(.L_x_21317) ;  /* 0x0000005000000947 */ /* 0x000fea0003800000 */
[----:B------:R-:W-:Y:S05]  /*0b20*/  BRA `(.L_x_21318) ;  /* 0x0000005000007947 */ /* 0x000fea0003800000 */
.L_x_21316:
[----:B-----5:R-:W-:Y:S01]  /*0b30*/  FADD.FTZ R61, R25, R61 ;  /* 0x0000003d193d7221 */ /* 0x020fe20000010000 */
[----:B------:R-:W-:Y:S05]  /*0b40*/  BRA `(.L_x_21317) ;  /* 0x0000002000007947 */ /* 0x000fea0003800000 */
.L_x_21315:
[----:B-----5:R-:W-:-:S04]  /*0b50*/  FADD.FTZ R61, R21, R61 ;  /* 0x0000003d153d7221 */ /* 0x020fc80000010000 */
[----:B------:R-:W-:-:S05]  /*0b60*/  @P2 FADD.FTZ R61, R25, R61 ;  /* 0x0000003d193d2221 */ /* 0x000fca0000010000 */
.L_x_21317:
[----:B-----5:R-:W-:Y:S02]  /*0b70*/  MOV R29, R61 ;  /* 0x0000003d001d7202 */ /* 0x020fe40000000f00 */
.L_x_21318:
[----:B------:R-:W-:Y:S05]  /*0b80*/  @P3 BRA `(.L_x_21319) ;  /* 0x0000007000003947 */ /* 0x000fea0003800000 */
[----:B------:R-:W-:-:S04]  /*0b90*/  ISETP.NE.U32.AND P4, PT, RZ, c[0x0][0x180], PT ;  /* 0x00006000ff007a0c */ /* 0x000fc80003f85070 */
[----:B------:R-:W-:-:S13]  /*0ba0*/  ISETP.NE.AND.EX P4, PT, RZ, c[0x0][0x184], PT, P4 ;  /* 0x00006100ff007a0c */ /* 0x000fda0003f85340 */
[----:B------:R-:W-:Y:S05]  /*0bb0*/  @P4 BRA `(.L_x_21320) ;  /* 0x0000002000004947 */ /* 0x000fea0003800000 */
[----:B------:R-:W-:Y:S05]  /*0bc0*/  @P0 BRA `(.L_x_21321) ;  /* 0x0000005000000947 */ /* 0x000fea0003800000 */
[----:B------:R-:W-:Y:S05]  /*0bd0*/  BRA `(.L_x_21322) ;  /* 0x0000005000007947 */ /* 0x000fea0003800000 */
.L_x_21320:
[----:B-----5:R-:W-:Y:S01]  /*0be0*/  FADD.FTZ R62, R26, R62 ;  /* 0x0000003e1a3e7221 */ /* 0x020fe20000010000 */
[----:B------:R-:W-:Y:S05]  /*0bf0*/  BRA `(.L_x_21321) ;  /* 0x0000002000007947 */ /* 0x000fea0003800000 */
.L_x_21319:
[----:B-----5:R-:W-:-:S04]  /*0c00*/  FADD.FTZ R62, R22, R62 ;  /* 0x0000003e163e7221 */ /* 0x020fc80000010000 */
[----:B------:R-:W-:-:S05]  /*0c10*/  @P2 FADD.FTZ R62, R26, R62 ;  /* 0x0000003e1a3e2221 */ /* 0x000fca0000010000 */
.L_x_21321:
[----:B-----5:R-:W-:Y:S02]  /*0c20*/  MOV R30, R62 ;  /* 0x0000003e001e7202 */ /* 0x020fe40000000f00 */
.L_x_21322:
[----:B------:R-:W-:Y:S05]  /*0c30*/  @P3 BRA `(.L_x_21323) ;  /* 0x0000007000003947 */ /* 0x000fea0003800000 */
[----:B------:R-:W-:-:S04]  /*0c40*/  ISETP.NE.U32.AND P4, PT, RZ, c[0x0][0x180], PT ;  /* 0x00006000ff007a0c */ /* 0x000fc80003f85070 */
[----:B------:R-:W-:-:S13]  /*0c50*/  ISETP.NE.AND.EX P4, PT, RZ, c[0x0][0x184], PT, P4 ;  /* 0x00006100ff007a0c */ /* 0x000fda0003f85340 */
[----:B------:R-:W-:Y:S05]  /*0c60*/  @P4 BRA `(.L_x_21324) ;  /* 0x0000002000004947 */ /* 0x000fea0003800000 */
[----:B------:R-:W-:Y:S05]  /*0c70*/  @P0 BRA `(.L_x_21325) ;  /* 0x0000005000000947 */ /* 0x000fea0003800000 */
[----:B------:R-:W-:Y:S05]  /*0c80*/  BRA `(.L_x_21326) ;  /* 0x0000005000007947 */ /* 0x000fea0003800000 */
.L_x_21324:
[----:B-----5:R-:W-:Y:S01]  /*0c90*/  FADD.FTZ R63, R27, R63 ;  /* 0x0000003f1b3f7221 */ /* 0x020fe20000010000 */
[----:B------:R-:W-:Y:S05]  /*0ca0*/  BRA `(.L_x_21325) ;  /* 0x0000002000007947 */ /* 0x000fea0003800000 */
.L_x_21323:
[----:B-----5:R-:W-:-:S04]  /*0cb0*/  FADD.FTZ R63, R23, R63 ;  /* 0x0000003f173f7221 */ /* 0x020fc80000010000 */
[----:B------:R-:W-:-:S05]  /*0cc0*/  @P2 FADD.FTZ R63, R27, R63 ;  /* 0x0000003f1b3f2221 */ /* 0x000fca0000010000 */
.L_x_21325:
[----:B-----5:R-:W-:Y:S02]  /*0cd0*/  MOV R31, R63 ;  /* 0x0000003f001f7202 */ /* 0x020fe40000000f00 */
.L_x_21326:
        /* <DEDUP_REMOVED lines=16> */
.L_x_21328:
[----:B-----5:R-:W-:Y:S01]  /*0de0*/  FADD.FTZ R56, R24, R56 ;  /* 0x0000003818387221 */ /* 0x020fe20000010000 */
[----:B------:R-:W-:Y:S05]  /*0df0*/  BRA `(.L_x_21329) ;  /* 0x0000002000007947 */ /* 0x000fea0003800000 */
.L_x_21327:
[----:B-----5:R-:W-:-:S04]  /*0e00*/  FADD.FTZ R56, R20, R56 ;  /* 0x0000003814387221 */ /* 0x020fc80000010000 */
[----:B------:R-:W-:-:S05]  /*0e10*/  @P2 FADD.FTZ R56, R24, R56 ;  /* 0x0000003818382221 */ /* 0x000fca0000010000 */
.L_x_21329:
[----:B0----5:R-:W-:Y:S02]  /*0e20*/  MOV R28, R56 ;  /* 0x00000038001c7202 */ /* 0x021fe40000000f00 */
.L_x_21330:
[----:B------:R-:W-:Y:S05]  /*0e30*/  @P3 BRA `(.L_x_21331) ;  /* 0x0000007000003947 */ /* 0x000fea0003800000 */
[----:B------:R-:W-:-:S04]  /*0e40*/  ISETP.NE.U32.AND P4, PT, RZ, c[0x0][0x180], PT ;  /* 0x00006000ff007a0c */ /* 0x000fc80003f85070 */
[----:B------:R-:W-:-:S13]  /*0e50*/  ISETP.NE.AND.EX P4, PT, RZ, c[0x0][0x184], PT, P4 ;  /* 0x00006100ff007a0c */ /* 0x000fda0003f85340 */
[----:B------:R-:W-:Y:S05]  /*0e60*/  @P4 BRA `(.L_x_21332) ;  /* 0x0000002000004947 */ /* 0x000fea0003800000 */
[----:B------:R-:W-:Y:S05]  /*0e70*/  @P0 BRA `(.L_x_21333) ;  /* 0x0000005000000947 */ /* 0x000fea0003800000 */
[----:B------:R-:W-:Y:S05]  /*0e80*/  BRA `(.L_x_21334) ;  /* 0x0000005000007947 */ /* 0x000fea0003800000 */
.L_x_21332:
[----:B-----5:R-:W-:Y:S01]  /*0e90*/  FADD.FTZ R57, R25, R57 ;  /* 0x0000003919397221 */ /* 0x020fe20000010000 */
[----:B------:R-:W-:Y:S05]  /*0ea0*/  BRA `(.L_x_21333) ;  /* 0x0000002000007947 */ /* 0x000fea0003800000 */
.L_x_21331:
[----:B-----5:R-:W-:-:S04]  /*0eb0*/  FADD.FTZ R57, R21, R57 ;  /* 0x0000003915397221 */ /* 0x020fc80000010000 */
[----:B------:R-:W-:-:S05]  /*0ec0*/  @P2 FADD.FTZ R57, R25, R57 ;  /* 0x0000003919392221 */ /* 0x000fca0000010000 */
.L_x_21333:
[----:B0----5:R-:W-:Y:S02]  /*0ed0*/  MOV R29, R57 ;  /* 0x00000039001d7202 */ /* 0x021fe40000000f00 */
.L_x_21334:
[----:B------:R-:W-:Y:S05]  /*0ee0*/  @P3 BRA `(.L_x_21335) ;  /* 0x0000007000003947 */ /* 0x000fea0003800000 */
[----:B------:R-:W-:-:S04]  /*0ef0*/  ISETP.NE.U32.AND P4, PT, RZ, c[0x0][0x180], PT ;  /* 0x00006000ff007a0c */ /* 0x000fc80003f85070 */
[----:B------:R-:W-:-:S13]  /*0f00*/  ISETP.NE.AND.EX P4, PT, RZ, c[0x0][0x184], PT, P4 ;  /* 0x00006100ff007a0c */ /* 0x000fda0003f85340 */
[----:B------:R-:W-:Y:S05]  /*0f10*/  @P4 BRA `(.L_x_21336) ;  /* 0x0000002000004947 */ /* 0x000fea0003800000 */
[----:B------:R-:W-:Y:S05]  /*0f20*/  @P0 BRA `(.L_x_21337) ;  /* 0x0000005000000947 */ /* 0x000fea0003800000 */
[----:B------:R-:W-:Y:S05]  /*0f30*/  BRA `(.L_x_21338) ;  /* 0x0000005000007947 */ /* 0x000fea0003800000 */
.L_x_21336:
[----:B-----5:R-:W-:Y:S01]  /*0f40*/  FADD.FTZ R58, R26, R58 ;  /* 0x0000003a1a3a7221 */ /* 0x020fe20000010000 */
[----:B------:R-:W-:Y:S05]  /*0f50*/  BRA `(.L_x_21337) ;  /* 0x0000002000007947 */ /* 0x000fea0003800000 */
.L_x_21335:
[----:B-----5:R-:W-:-:S04]  /*0f60*/  FADD.FTZ R58, R22, R58 ;  /* 0x0000003a163a7221 */ /* 0x020fc80000010000 */
[----:B------:R-:W-:-:S05]  /*0f70*/  @P2 FADD.FTZ R58, R26, R58 ;  /* 0x0000003a1a3a2221 */ /* 0x000fca0000010000 */
.L_x_21337:
[----:B0----5:R-:W-:Y:S02]  /*0f80*/  MOV R30, R58 ;  /* 0x0000003a001e7202 */ /* 0x021fe40000000f00 */
.L_x_21338:
[----:B------:R-:W-:Y:S05]  /*0f90*/  @P3 BRA `(.L_x_21339) ;  /* 0x0000007000003947 */ /* 0x000fea0003800000 */
[----:B------:R-:W-:-:S04]  /*0fa0*/  ISETP.NE.U32.AND P4, PT, RZ, c[0x0][0x180], PT ;  /* 0x00006000ff007a0c */ /* 0x000fc80003f85070 */
[----:B------:R-:W-:-:S13]  /*0fb0*/  ISETP.NE.AND.EX P4, PT, RZ, c[0x0][0x184], PT, P4 ;  /* 0x00006100ff007a0c */ /* 0x000fda0003f85340 */
[----:B------:R-:W-:Y:S05]  /*0fc0*/  @P4 BRA `(.L_x_21340) ;  /* 0x0000002000004947 */ /* 0x000fea0003800000 */
[----:B------:R-:W-:Y:S05]  /*0fd0*/  @P0 BRA `(.L_x_21341) ;  /* 0x0000005000000947 */ /* 0x000fea0003800000 */
[----:B------:R-:W-:Y:S05]  /*0fe0*/  BRA `(.L_x_21342) ;  /* 0x0000005000007947 */ /* 0x000fea0003800000 */
.L_x_21340:
[----:B-----5:R-:W-:Y:S01]  /*0ff0*/  FADD.FTZ R59, R27, R59 ;  /* 0x0000003b1b3b7221 */ /* 0x020fe20000010000 */
[----:B------:R-:W-:Y:S05]  /*1000*/  BRA `(.L_x_21341) ;  /* 0x0000002000007947 */ /* 0x000fea0003800000 */
.L_x_21339:
[----:B-----5:R-:W-:-:S04]  /*1010*/  FADD.FTZ R59, R23, R59 ;  /* 0x0000003b173b7221 */ /* 0x020fc80000010000 */
[----:B------:R-:W-:-:S05]  /*1020*/  @P2 FADD.FTZ R59, R27, R59 ;  /* 0x0000003b1b3b2221 */ /* 0x000fca0000010000 */
.L_x_21341:
[----:B0----5:R-:W-:Y:S02]  /*1030*/  MOV R31, R59 ;  /* 0x0000003b001f7202 */ /* 0x021fe40000000f00 */
.L_x_21342:
        /* <DEDUP_REMOVED lines=15> */
.L_x_21344:
[----:B-----5:R-:W-:Y:S01]  /*1130*/  FADD.FTZ R52, R24, R52 ;  /* 0x0000003418347221 */ /* 0x020fe20000010000 */
[----:B------:R-:W-:Y:S05]  /*1140*/  BRA `(.L_x_21345) ;  /* 0x0000002000007947 */ /* 0x000fea0003800000 */
.L_x_21343:
[----:B-----5:R-:W-:-:S04]  /*1150*/  FADD.FTZ R52, R20, R52 ;  /* 0x0000003414347221 */ /* 0x020fc80000010000 */
[----:B------:R-:W-:-:S05]  /*1160*/  @P2 FADD.FTZ R52, R24, R52 ;  /* 0x0000003418342221 */ /* 0x000fca0000010000 */
.L_x_21345:
[----:B0-----:R-:W-:Y:S02]  /*1170*/  MOV R28, R52 ;  /* 0x00000034001c7202 */ /* 0x001fe40000000f00 */
.L_x_21346:
[----:B------:R-:W-:Y:S05]  /*1180*/  @P3 BRA `(.L_x_21347) ;  /* 0x0000007000003947 */ /* 0x000fea0003800000 */
[----:B------:R-:W-:-:S04]  /*1190*/  ISETP.NE.U32.AND P4, PT, RZ, c[0x0][0x180], PT ;  /* 0x00006000ff007a0c */ /* 0x000fc80003f85070 */
[----:B------:R-:W-:-:S13]  /*11a0*/  ISETP.NE.AND.EX P4, PT, RZ, c[0x0][0x184], PT, P4 ;  /* 0x00006100ff007a0c */ /* 0x000fda0003f85340 */
[----:B------:R-:W-:Y:S05]  /*11b0*/  @P4 BRA `(.L_x_21348) ;  /* 0x0000002000004947 */ /* 0x000fea0003800000 */
[----:B------:R-:W-:Y:S05]  /*11c0*/  @P0 BRA `(.L_x_21349) ;  /* 0x0000005000000947 */ /* 0x000fea0003800000 */
[----:B------:R-:W-:Y:S05]  /*11d0*/  BRA `(.L_x_21350) ;  /* 0x0000005000007947 */ /* 0x000fea0003800000 */
.L_x_21348:
[----:B-----5:R-:W-:Y:S01]  /*11e0*/  FADD.FTZ R53, R25, R53 ;  /* 0x0000003519357221 */ /* 0x020fe20000010000 */
[----:B------:R-:W-:Y:S05]  /*11f0*/  BRA `(.L_x_21349) ;  /* 0x0000002000007947 */ /* 0x000fea0003800000 */
.L_x_21347:
[----:B-----5:R-:W-:-:S04]  /*1200*/  FADD.FTZ R53, R21, R53 ;  /* 0x0000003515357221 */ /* 0x020fc80000010000 */
[----:B------:R-:W-:-:S05]  /*1210*/  @P2 FADD.FTZ R53, R25, R53 ;  /* 0x0000003519352221 */ /* 0x000fca0000010000 */
.L_x_21349:
[----:B0-----:R-:W-:Y:S02]  /*1220*/  MOV R29, R53 ;  /* 0x00000035001d7202 */ /* 0x001fe40000000f00 */
.L_x_21350:
[----:B------:R-:W-:Y:S05]  /*1230*/  @P3 BRA `(.L_x_21351) ;  /* 0x0000007000003947 */ /* 0x000fea0003800000 */
[----:B------:R-:W-:-:S04]  /*1240*/  ISETP.NE.U32.AND P4, PT, RZ, c[0x0][0x180], PT ;  /* 0x00006000ff007a0c */ /* 0x000fc80003f85070 */
[----:B------:R-:W-:-:S13]  /*1250*/  ISETP.NE.AND.EX P4, PT, RZ, c[0x0][0x184], PT, P4 ;  /* 0x00006100ff007a0c */ /* 0x000fda0003f85340 */
[----:B------:R-:W-:Y:S05]  /*1260*/  @P4 BRA `(.L_x_21352) ;  /* 0x0000002000004947 */ /* 0x000fea0003800000 */
[----:B------:R-:W-:Y:S05]  /*1270*/  @P0 BRA `(.L_x_21353) ;  /* 0x0000005000000947 */ /* 0x000fea0003800000 */
[----:B------:R-:W-:Y:S05]  /*1280*/  BRA `(.L_x_21354) ;  /* 0x0000005000007947 */ /* 0x000fea0003800000 */
.L_x_21352:
[----:B-----5:R-:W-:Y:S01]  /*1290*/  FADD.FTZ R54, R26, R54 ;  /* 0x000000361a367221 */ /* 0x020fe20000010000 */
[----:B------:R-:W-:Y:S05]  /*12a0*/  BRA `(.L_x_21353) ;  /* 0x0000002000007947 */ /* 0x000fea0003800000 */
.L_x_21351:
[----:B-----5:R-:W-:-:S04]  /*12b0*/  FADD.FTZ R54, R22, R54 ;  /* 0x0000003616367221 */ /* 0x020fc80000010000 */
[----:B------:R-:W-:-:S05]  /*12c0*/  @P2 FADD.FTZ R54, R26, R54 ;  /* 0x000000361a362221 */ /* 0x000fca0000010000 */
.L_x_21353:
[----:B0-----:R-:W-:Y:S02]  /*12d0*/  MOV R30, R54 ;  /* 0x00000036001e7202 */ /* 0x001fe40000000f00 */
.L_x_21354:
[----:B------:R-:W-:Y:S05]  /*12e0*/  @P3 BRA `(.L_x_21355) ;  /* 0x0000007000003947 */ /* 0x000fea0003800000 */
[----:B------:R-:W-:-:S04]  /*12f0*/  ISETP.NE.U32.AND P4, PT, RZ, c[0x0][0x180], PT ;  /* 0x00006000ff007a0c */ /* 0x000fc80003f85070 */
[----:B------:R-:W-:-:S13]  /*1300*/  ISETP.NE.AND.EX P4, PT, RZ, c[0x0][0x184], PT, P4 ;  /* 0x00006100ff007a0c */ /* 0x000fda0003f85340 */
[----:B------:R-:W-:Y:S05]  /*1310*/  @P4 BRA `(.L_x_21356) ;  /* 0x0000002000004947 */ /* 0x000fea0003800000 */
[----:B------:R-:W-:Y:S05]  /*1320*/  @P0 BRA `(.L_x_21357) ;  /* 0x0000005000000947 */ /* 0x000fea0003800000 */
[----:B------:R-:W-:Y:S05]  /*1330*/  BRA `(.L_x_21358) ;  /* 0x0000005000007947 */ /* 0x000fea0003800000 */
.L_x_21356:
[----:B-----5:R-:W-:Y:S01]  /*1340*/  FADD.FTZ R55, R27, R55 ;  /* 0x000000371b377221 */ /* 0x020fe20000010000 */
[----:B------:R-:W-:Y:S05]  /*1350*/  BRA `(.L_x_21357) ;  /* 0x0000002000007947 */ /* 0x000fea0003800000 */
.L_x_21355:
[----:B-----5:R-:W-:-:S04]  /*1360*/  FADD.FTZ R55, R23, R55 ;  /* 0x0000003717377221 */ /* 0x020fc80000010000 */
[----:B------:R-:W-:-:S05]  /*1370*/  @P2 FADD.FTZ R55, R27, R55 ;  /* 0x000000371b372221 */ /* 0x000fca0000010000 */
.L_x_21357:
[----:B0-----:R-:W-:Y:S02]  /*1380*/  MOV R31, R55 ;  /* 0x00000037001f7202 */ /* 0x001fe40000000f00 */
.L_x_21358:
        /* <DEDUP_REMOVED lines=15> */
.L_x_21360:
[----:B-----5:R-:W-:Y:S01]  /*1480*/  FADD.FTZ R48, R24, R48 ;  /* 0x0000003018307221 */ /* 0x020fe20000010000 */
[----:B------:R-:W-:Y:S05]  /*1490*/  BRA `(.L_x_21361) ;  /* 0x0000002000007947 */ /* 0x000fea0003800000 */
.L_x_21359:
[----:B-----5:R-:W-:-:S04]  /*14a0*/  FADD.FTZ R48, R20, R48 ;  /* 0x0000003014307221 */ /* 0x020fc80000010000 */
[----:B------:R-:W-:-:S05]  /*14b0*/  @P2 FADD.FTZ R48, R24, R48 ;  /* 0x0000003018302221 */ /* 0x000fca0000010000 */
.L_x_21361:
[----:B0-----:R-:W-:Y:S02]  /*14c0*/  MOV R28, R48 ;  /* 0x00000030001c7202 */ /* 0x001fe40000000f00 */
.L_x_21362:
[----:B------:R-:W-:Y:S05]  /*14d0*/  @P3 BRA `(.L_x_21363) ;  /* 0x0000007000003947 */ /* 0x000fea0003800000 */
[----:B------:R-:W-:-:S04]  /*14e0*/  ISETP.NE.U32.AND P4, PT, RZ, c[0x0][0x180], PT ;  /* 0x00006000ff007a0c */ /* 0x000fc80003f85070 */
[----:B------:R-:W-:-:S13]  /*14f0*/  ISETP.NE.AND.EX P4, PT, RZ, c[0x0][0x184], PT, P4 ;  /* 0x00006100ff007a0c */ /* 0x000fda0003f85340 */
[----:B------:R-:W-:Y:S05]  /*1500*/  @P4 BRA `(.L_x_21364) ;  /* 0x0000002000004947 */ /* 0x000fea0003800000 */
[----:B------:R-:W-:Y:S05]  /*1510*/  @P0 BRA `(.L_x_21365) ;  /* 0x0000005000000947 */ /* 0x000fea0003800000 */
[----:B------:R-:W-:Y:S05]  /*1520*/  BRA `(.L_x_21366) ;  /* 0x0000005000007947 */ /* 0x000fea0003800000 */
.L_x_21364:
[----:B-----5:R-:W-:Y:S01]  /*1530*/  FADD.FTZ R49, R25, R49 ;  /* 0x0000003119317221 */ /* 0x020fe20000010000 */
[----:B------:R-:W-:Y:S05]  /*1540*/  BRA `(.L_x_21365) ;  /* 0x0000002000007947 */ /* 0x000fea0003800000 */
.L_x_21363:
[----:B-----5:R-:W-:-:S04]  /*1550*/  FADD.FTZ R49, R21, R49 ;  /* 0x0000003115317221 */ /* 0x020fc80000010000 */
[----:B------:R-:W-:-:S05]  /*1560*/  @P2 FADD.FTZ R49, R25, R49 ;  /* 0x0000003119312221 */ /* 0x000fca0000010000 */
.L_x_21365:
[----:B0-----:R-:W-:Y:S02]  /*1570*/  MOV R29, R49 ;  /* 0x00000031001d7202 */ /* 0x001fe40000000f00 */
.L_x_21366:
[----:B------:R-:W-:Y:S05]  /*1580*/  @P3 BRA `(.L_x_21367) ;  /* 0x0000007000003947 */ /* 0x000fea0003800000 */
[----:B------:R-:W-:-:S04]  /*1590*/  ISETP.NE.U32.AND P4, PT, RZ, c[0x0][0x180], PT ;  /* 0x00006000ff007a0c */ /* 0x000fc80003f85070 */
[----:B------:R-:W-:-:S13]  /*15a0*/  ISETP.NE.AND.EX P4, PT, RZ, c[0x0][0x184], PT, P4 ;  /* 0x00006100ff007a0c */ /* 0x000fda0003f85340 */
[----:B------:R-:W-:Y:S05]  /*15b0*/  @P4 BRA `(.L_x_21368) ;  /* 0x0000002000004947 */ /* 0x000fea0003800000 */
[----:B------:R-:W-:Y:S05]  /*15c0*/  @P0 BRA `(.L_x_21369) ;  /* 0x0000005000000947 */ /* 0x000fea0003800000 */
[----:B------:R-:W-:Y:S05]  /*15d0*/  BRA `(.L_x_21370) ;  /* 0x0000005000007947 */ /* 0x000fea0003800000 */
.L_x_21368:
[----:B-----5:R-:W-:Y:S01]  /*15e0*/  FADD.FTZ R50, R26, R50 ;  /* 0x000000321a327221 */ /* 0x020fe20000010000 */
[----:B------:R-:W-:Y:S05]  /*15f0*/  BRA `(.L_x_21369) ;  /* 0x0000002000007947 */ /* 0x000fea0003800000 */
.L_x_21367:
[----:B-----5:R-:W-:-:S04]  /*1600*/  FADD.FTZ R50, R22, R50 ;  /* 0x0000003216327221 */ /* 0x020fc80000010000 */
[----:B------:R-:W-:-:S05]  /*1610*/  @P2 FADD.FTZ R50, R26, R50 ;  /* 0x000000321a322221 */ /* 0x000fca0000010000 */
.L_x_21369:
[----:B0-----:R-:W-:Y:S02]  /*1620*/  MOV R30, R50 ;  /* 0x00000032001e7202 */ /* 0x001fe40000000f00 */
.L_x_21370:
[----:B------:R-:W-:Y:S05]  /*1630*/  @P3 BRA `(.L_x_21371) ;  /* 0x0000007000003947 */ /* 0x000fea0003800000 */
[----:B------:R-:W-:-:S04]  /*1640*/  ISETP.NE.U32.AND P4, PT, RZ, c[0x0][0x180], PT ;  /* 0x00006000ff007a0c */ /* 0x000fc80003f85070 */
[----:B------:R-:W-:-:S13]  /*1650*/  ISETP.NE.AND.EX P4, PT, RZ, c[0x0][0x184], PT, P4 ;  /* 0x00006100ff007a0c */ /* 0x000fda0003f85340 */
[----:B------:R-:W-:Y:S05]  /*1660*/  @P4 BRA `(.L_x_21372) ;  /* 0x0000002000004947 */ /* 0x000fea0003800000 */
[----:B------:R-:W-:Y:S05]  /*1670*/  @P0 BRA `(.L_x_21373) ;  /* 0x0000005000000947 */ /* 0x000fea0003800000 */
[----:B------:R-:W-:Y:S05]  /*1680*/  BRA `(.L_x_21374) ;  /* 0x0000005000007947 */ /* 0x000fea0003800000 */
.L_x_21372:
[----:B-----5:R-:W-:Y:S01]  /*1690*/  FADD.FTZ R51, R27, R51 ;  /* 0x000000331b337221 */ /* 0x020fe20000010000 */
[----:B------:R-:W-:Y:S05]  /*16a0*/  BRA `(.L_x_21373) ;  /* 0x0000002000007947 */ /* 0x000fea0003800000 */
.L_x_21371:
[----:B-----5:R-:W-:-:S04]  /*16b0*/  FADD.FTZ R51, R23, R51 ;  /* 0x0000003317337221 */ /* 0x020fc80000010000 */
[----:B------:R-:W-:-:S05]  /*16c0*/  @P2 FADD.FTZ R51, R27, R51 ;  /* 0x000000331b332221 */ /* 0x000fca0000010000 */
.L_x_21373:
[----:B0-----:R-:W-:Y:S02]  /*16d0*/  MOV R31, R51 ;  /* 0x00000033001f7202 */ /* 0x001fe40000000f00 */
.L_x_21374:
        /* <DEDUP_REMOVED lines=15> */
.L_x_21376:
[----:B-----5:R-:W-:Y:S01]  /*17d0*/  FADD.FTZ R44, R24, R44 ;  /* 0x0000002c182c7221 */ /* 0x020fe20000010000 */
[----:B------:R-:W-:Y:S05]  /*17e0*/  BRA `(.L_x_21377) ;  /* 0x0000002000007947 */ /* 0x000fea0003800000 */
.L_x_21375:
[----:B-----5:R-:W-:-:S04]  /*17f0*/  FADD.FTZ R44, R20, R44 ;  /* 0x0000002c142c7221 */ /* 0x020fc80000010000 */
[----:B------:R-:W-:-:S05]  /*1800*/  @P2 FADD.FTZ R44, R24, R44 ;  /* 0x0000002c182c2221 */ /* 0x000fca0000010000 */
.L_x_21377:
[----:B0-----:R-:W-:Y:S02]  /*1810*/  MOV R28, R44 ;  /* 0x0000002c001c7202 */ /* 0x001fe40000000f00 */
.L_x_21378:
[----:B------:R-:W-:Y:S05]  /*1820*/  @P3 BRA `(.L_x_21379) ;  /* 0x0000007000003947 */ /* 0x000fea0003800000 */
[----:B------:R-:W-:-:S04]  /*1830*/  ISETP.NE.U32.AND P4, PT, RZ, c[0x0][0x180], PT ;  /* 0x00006000ff007a0c */ /* 0x000fc80003f85070 */
[----:B------:R-:W-:-:S13]  /*1840*/  ISETP.NE.AND.EX P4, PT, RZ, c[0x0][0x184], PT, P4 ;  /* 0x00006100ff007a0c */ /* 0x000fda0003f85340 */
[----:B------:R-:W-:Y:S05]  /*1850*/  @P4 BRA `(.L_x_21380) ;  /* 0x0000002000004947 */ /* 0x000fea0003800000 */
[----:B------:R-:W-:Y:S05]  /*1860*/  @P0 BRA `(.L_x_21381) ;  /* 0x0000005000000947 */ /* 0x000fea0003800000 */
[----:B------:R-:W-:Y:S05]  /*1870*/  BRA `(.L_x_21382) ;  /* 0x0000005000007947 */ /* 0x000fea0003800000 */
.L_x_21380:
[----:B-----5:R-:W-:Y:S01]  /*1880*/  FADD.FTZ R45, R25, R45 ;  /* 0x0000002d192d7221 */ /* 0x020fe20000010000 */
[----:B------:R-:W-:Y:S05]  /*1890*/  BRA `(.L_x_21381) ;  /* 0x0000002000007947 */ /* 0x000fea0003800000 */
.L_x_21379:
[----:B-----5:R-:W-:-:S04]  /*18a0*/  FADD.FTZ R45, R21, R45 ;  /* 0x0000002d152d7221 */ /* 0x020fc80000010000 */
[----:B------:R-:W-:-:S05]  /*18b0*/  @P2 FADD.FTZ R45, R25, R45 ;  /* 0x0000002d192d2221 */ /* 0x000fca0000010000 */
.L_x_21381:
[----:B0-----:R-:W-:Y:S02]  /*18c0*/  MOV R29, R45 ;  /* 0x0000002d001d7202 */ /* 0x001fe40000000f00 */
.L_x_21382:
[----:B------:R-:W-:Y:S05]  /*18d0*/  @P3 BRA `(.L_x_21383) ;  /* 0x0000007000003947 */ /* 0x000fea0003800000 */
[----:B------:R-:W-:-:S04]  /*18e0*/  ISETP.NE.U32.AND P4, PT, RZ, c[0x0][0x180], PT ;  /* 0x00006000ff007a0c */ /* 0x000fc80003f85070 */
[----:B------:R-:W-:-:S13]  /*18f0*/  ISETP.NE.AND.EX P4, PT, RZ, c[0x0][0x184], PT, P4 ;  /* 0x00006100ff007a0c */ /* 0x000fda0003f85340 */
[----:B------:R-:W-:Y:S05]  /*1900*/  @P4 BRA `(.L_x_21384) ;  /* 0x0000002000004947 */ /* 0x000fea0003800000 */
[----:B------:R-:W-:Y:S05]  /*1910*/  @P0 BRA `(.L_x_21385) ;  /* 0x0000005000000947 */ /* 0x000fea0003800000 */
[----:B------:R-:W-:Y:S05]  /*1920*/  BRA `(.L_x_21386) ;  /* 0x0000005000007947 */ /* 0x000fea0003800000 */
.L_x_21384:
[----:B-----5:R-:W-:Y:S01]  /*1930*/  FADD.FTZ R46, R26, R46 ;  /* 0x0000002e1a2e7221 */ /* 0x020fe20000010000 */
[----:B------:R-:W-:Y:S05]  /*1940*/  BRA `(.L_x_21385) ;  /* 0x0000002000007947 */ /* 0x000fea0003800000 */
.L_x_21383:
[----:B-----5:R-:W-:-:S04]  /*1950*/  FADD.FTZ R46, R22, R46 ;  /* 0x0000002e162e7221 */ /* 0x020fc80000010000 */
[----:B------:R-:W-:-:S05]  /*1960*/  @P2 FADD.FTZ R46, R26, R46 ;  /* 0x0000002e1a2e2221 */ /* 0x000fca0000010000 */
.L_x_21385:
[----:B0-----:R-:W-:Y:S02]  /*1970*/  MOV R30, R46 ;  /* 0x0000002e001e7202 */ /* 0x001fe40000000f00 */
.L_x_21386:
[----:B------:R-:W-:Y:S05]  /*1980*/  @P3 BRA `(.L_x_21387) ;  /* 0x0000007000003947 */ /* 0x000fea0003800000 */
[----:B------:R-:W-:-:S04]  /*1990*/  ISETP.NE.U32.AND P4, PT, RZ, c[0x0][0x180], PT ;  /* 0x00006000ff007a0c */ /* 0x000fc80003f85070 */
[----:B------:R-:W-:-:S13]  /*19a0*/  ISETP.NE.AND.EX P4, PT, RZ, c[0x0][0x184], PT, P4 ;  /* 0x00006100ff007a0c */ /* 0x000fda0003f85340 */
[----:B------:R-:W-:Y:S05]  /*19b0*/  @P4 BRA `(.L_x_21388) ;  /* 0x0000002000004947 */ /* 0x000fea0003800000 */
[----:B------:R-:W-:Y:S05]  /*19c0*/  @P0 BRA `(.L_x_21389) ;  /* 0x0000005000000947 */ /* 0x000fea0003800000 */
[----:B------:R-:W-:Y:S05]  /*19d0*/  BRA `(.L_x_21390) ;  /* 0x0000005000007947 */ /* 0x000fea0003800000 */
.L_x_21388:
[----:B-----5:R-:W-:Y:S01]  /*19e0*/  FADD.FTZ R47, R27, R47 ;  /* 0x0000002f1b2f7221 */ /* 0x020fe20000010000 */
[----:B------:R-:W-:Y:S05]  /*19f0*/  BRA `(.L_x_21389) ;  /* 0x0000002000007947 */ /* 0x000fea0003800000 */
.L_x_21387:
[----:B-----5:R-:W-:-:S04]  /*1a00*/  FADD.FTZ R47, R23, R47 ;  /* 0x0000002f172f7221 */ /* 0x020fc80000010000 */
[----:B------:R-:W-:-:S05]  /*1a10*/  @P2 FADD.FTZ R47, R27, R47 ;  /* 0x0000002f1b2f2221 */ /* 0x000fca0000010000 */
.L_x_21389:
[----:B0-----:R-:W-:Y:S02]  /*1a20*/  MOV R31, R47 ;  /* 0x0000002f001f7202 */ /* 0x001fe40000000f00 */
.L_x_21390:
        /* <DEDUP_REMOVED lines=15> */
.L_x_21392:
[----:B-----5:R-:W-:Y:S01]  /*1b20*/  FADD.FTZ R40, R24, R40 ;  /* 0x0000002818287221 */ /* 0x020fe20000010000 */
[----:B------:R-:W-:Y:S05]  /*1b30*/  BRA `(.L_x_21393) ;  /* 0x0000002000007947 */ /* 0x000fea0003800000 */
.L_x_21391:
[----:B-----5:R-:W-:-:S04]  /*1b40*/  FADD.FTZ R40, R20, R40 ;  /* 0x0000002814287221 */ /* 0x020fc80000010000 */
[----:B------:R-:W-:-:S05]  /*1b50*/  @P2 FADD.FTZ R40, R24, R40 ;  /* 0x0000002818282221 */ /* 0x000fca0000010000 */
.L_x_21393:
[----:B0-----:R-:W-:Y:S02]  /*1b60*/  MOV R28, R40 ;  /* 0x00000028001c7202 */ /* 0x001fe40000000f00 */
.L_x_21394:
[----:B------:R-:W-:Y:S05]  /*1b70*/  @P3 BRA `(.L_x_21395) ;  /* 0x0000007000003947 */ /* 0x000fea0003800000 */
[----:B------:R-:W-:-:S04]  /*1b80*/  ISETP.NE.U32.AND P4, PT, RZ, c[0x0][0x180], PT ;  /* 0x00006000ff007a0c */ /* 0x000fc80003f85070 */
[----:B------:R-:W-:-:S13]  /*1b90*/  ISETP.NE.AND.EX P4, PT, RZ, c[0x0][0x184], PT, P4 ;  /* 0x00006100ff007a0c */ /* 0x000fda0003f85340 */
[----:B------:R-:W-:Y:S05]  /*1ba0*/  @P4 BRA `(.L_x_21396) ;  /* 0x0000002000004947 */ /* 0x000fea0003800000 */
[----:B------:R-:W-:Y:S05]  /*1bb0*/  @P0 BRA `(.L_x_21397) ;  /* 0x0000005000000947 */ /* 0x000fea0003800000 */
[----:B------:R-:W-:Y:S05]  /*1bc0*/  BRA `(.L_x_21398) ;  /* 0x0000005000007947 */ /* 0x000fea0003800000 */
.L_x_21396:
[----:B-----5:R-:W-:Y:S01]  /*1bd0*/  FADD.FTZ R41, R25, R41 ;  /* 0x0000002919297221 */ /* 0x020fe20000010000 */
[----:B------:R-:W-:Y:S05]  /*1be0*/  BRA `(.L_x_21397) ;  /* 0x0000002000007947 */ /* 0x000fea0003800000 */
.L_x_21395:
[----:B-----5:R-:W-:-:S04]  /*1bf0*/  FADD.FTZ R41, R21, R41 ;  /* 0x0000002915297221 */ /* 0x020fc80000010000 */
[----:B------:R-:W-:-:S05]  /*1c00*/  @P2 FADD.FTZ R41, R25, R41 ;  /* 0x0000002919292221 */ /* 0x000fca0000010000 */
.L_x_21397:
[----:B0-----:R-:W-:Y:S02]  /*1c10*/  MOV R29, R41 ;  /* 0x00000029001d7202 */ /* 0x001fe40000000f00 */
.L_x_21398:
[----:B------:R-:W-:Y:S05]  /*1c20*/  @P3 BRA `(.L_x_21399) ;  /* 0x0000007000003947 */ /* 0x000fea0003800000 */
[----:B------:R-:W-:-:S04]  /*1c30*/  ISETP.NE.U32.AND P4, PT, RZ, c[0x0][0x180], PT ;  /* 0x00006000ff007a0c */ /* 0x000fc80003f85070 */
[----:B------:R-:W-:-:S13]  /*1c40*/  ISETP.NE.AND.EX P4, PT, RZ, c[0x0][0x184], PT, P4 ;  /* 0x00006100ff007a0c */ /* 0x000fda0003f85340 */
[----:B------:R-:W-:Y:S05]  /*1c50*/  @P4 BRA `(.L_x_21400) ;  /* 0x0000002000004947 */ /* 0x000fea0003800000 */
[----:B------:R-:W-:Y:S05]  /*1c60*/  @P0 BRA `(.L_x_21401) ;  /* 0x0000005000000947 */ /* 0x000fea0003800000 */
[----:B------:R-:W-:Y:S05]  /*1c70*/  BRA `(.L_x_21402) ;  /* 0x0000005000007947 */ /* 0x000fea0003800000 */
.L_x_21400:
[----:B-----5:R-:W-:Y:S01]  /*1c80*/  FADD.FTZ R42, R26, R42 ;  /* 0x0000002a1a2a7221 */ /* 0x020fe20000010000 */
[----:B------:R-:W-:Y:S05]  /*1c90*/  BRA `(.L_x_21401) ;  /* 0x0000002000007947 */ /* 0x000fea0003800000 */
.L_x_21399:
[----:B-----5:R-:W-:-:S04]  /*1ca0*/  FADD.FTZ R42, R22, R42 ;  /* 0x0000002a162a7221 */ /* 0x020fc80000010000 */
[----:B------:R-:W-:-:S05]  /*1cb0*/  @P2 FADD.FTZ R42, R26, R42 ;  /* 0x0000002a1a2a2221 */ /* 0x000fca0000010000 */
.L_x_21401:
[----:B0-----:R-:W-:Y:S02]  /*1cc0*/  MOV R30, R42 ;  /* 0x0000002a001e7202 */ /* 0x001fe40000000f00 */
.L_x_21402:
[----:B------:R-:W-:Y:S05]  /*1cd0*/  @P3 BRA `(.L_x_21403) ;  /* 0x0000007000003947 */ /* 0x000fea0003800000 */
[----:B------:R-:W-:-:S04]  /*1ce0*/  ISETP.NE.U32.AND P4, PT, RZ, c[0x0][0x180], PT ;  /* 0x00006000ff007a0c */ /* 0x000fc80003f85070 */
[----:B------:R-:W-:-:S13]  /*1cf0*/  ISETP.NE.AND.EX P4, PT, RZ, c[0x0][0x184], PT, P4 ;  /* 0x00006100ff007a0c */ /* 0x000fda0003f85340 */
[----:B------:R-:W-:Y:S05]  /*1d00*/  @P4 BRA `(.L_x_21404) ;  /* 0x0000002000004947 */ /* 0x000fea0003800000 */
[----:B------:R-:W-:Y:S05]  /*1d10*/  @P0 BRA `(.L_x_21405) ;  /* 0x0000005000000947 */ /* 0x000fea0003800000 */
[----:B------:R-:W-:Y:S05]  /*1d20*/  BRA `(.L_x_21406) ;  /* 0x0000005000007947 */ /* 0x000fea0003800000 */
.L_x_21404:
[----:B-----5:R-:W-:Y:S01]  /*1d30*/  FADD.FTZ R43, R27, R43 ;  /* 0x0000002b1b2b7221 */ /* 0x020fe20000010000 */
[----:B------:R-:W-:Y:S05]  /*1d40*/  BRA `(.L_x_21405) ;  /* 0x0000002000007947 */ /* 0x000fea0003800000 */
.L_x_21403:
[----:B-----5:R-:W-:-:S04]  /*1d50*/  FADD.FTZ R43, R23, R43 ;  /* 0x0000002b172b7221 */ /* 0x020fc80000010000 */
[----:B------:R-:W-:-:S05]  /*1d60*/  @P2 FADD.FTZ R43, R27, R43 ;  /* 0x0000002b1b2b2221 */ /* 0x000fca0000010000 */
.L_x_21405:
[----:B0-----:R-:W-:Y:S02]  /*1d70*/  MOV R31, R43 ;  /* 0x0000002b001f7202 */ /* 0x001fe40000000f00 */
.L_x_21406:
[----:B------:R-:W-:Y:S01]  /*1d80*/  IADD3 R111, R120, 0xc0, RZ ;  /* 0x000000c0786f7810 */ /* 0x000fe20007ffe0ff */
[----:B0-----:R-:W-:-:S04]  /*1d90*/  @P0 IMAD.WIDE.U32 R34, R114, R122, c[0x0][0x188] ;  /* 0x0000620072220625 */ /* 0x001fc800078e007a */
[CC--:B------:R-:W-:Y:S01]  /*1da0*/  @P1 IMAD.WIDE.U32 R32, R111.reuse, R122.reuse, c[0x0][0x178] ;  /* 0x00005e006f201625 */ /* 0x0c0fe200078e007a */
[----:B------:R0:W-:Y:S03]  /*1db0*/  @P0 STG.E.128 [R34.64], R28 ;  /* 0x0000001c22000986 */ /* 0x0001e6000c101d04 */
[CC--:B------:R-:W-:Y:S01]  /*1dc0*/  IMAD.WIDE.U32 R36, R111.reuse, R122.reuse, c[0x0][0x170] ;  /* 0x00005c006f247625 */ /* 0x0c0fe200078e007a */
[----:B-----5:R1:W5:Y:S05]  /*1dd0*/  @P1 LDG.E.128 R20, [R32.64] ;  /* 0x0000000420141981 */ /* 0x02036a000c1e1d00 */
[----:B------:R-:W5:Y:S01]  /*1de0*/  LDG.E.128 R36, [R36.64] ;  /* 0x0000000424247981 */ /* 0x000f62000c1e1d00 */
[----:B-1----:R-:W-:-:S05]  /*1df0*/  @P2 IMAD.WIDE.U32 R32, R111, R122, c[0x0][0x180] ;  /* 0x000060006f202625 */ /* 0x002fca00078e007a */
[----:B------:R0:W5:Y:S01]  /*1e00*/  @P2 LDG.E.128 R24, [R32.64] ;  /* 0x0000000420182981 */ /* 0x000162000c1e1d00 */
[----:B------:R-:W-:Y:S05]  /*1e10*/  @P3 BRA `(.L_x_21407) ;  /* 0x0000007000003947 */ /* 0x000fea0003800000 */
[----:B------:R-:W-:-:S04]  /*1e20*/  ISETP.NE.U32.AND P4, PT, RZ, c[0x0][0x180], PT ;  /* 0x00006000ff007a0c */ /* 0x000fc80003f85070 */
[----:B------:R-:W-:-:S13]  /*1e30*/  ISETP.NE.AND.EX P4, PT, RZ, c[0x0][0x184], PT, P4 ;  /* 0x00006100ff007a0c */ /* 0x000fda0003f85340 */
[----:B------:R-:W-:Y:S05]  /*1e40*/  @P4 BRA `(.L_x_21408) ;  /* 0x0000002000004947 */ /* 0x000fea0003800000 */
[----:B------:R-:W-:Y:S05]  /*1e50*/  @P0 BRA `(.L_x_21409) ;  /* 0x0000005000000947 */ /* 0x000fea0003800000 */
[----:B------:R-:W-:Y:S05]  /*1e60*/  BRA `(.L_x_21410) ;  /* 0x0000005000007947 */ /* 0x000fea0003800000 */
.L_x_21408:
[----:B-----5:R-:W-:Y:S01]  /*1e70*/  FADD.FTZ R36, R24, R36 ;  /* 0x0000002418247221 */ /* 0x020fe20000010000 */
[----:B------:R-:W-:Y:S05]  /*1e80*/  BRA `(.L_x_21409) ;  /* 0x0000002000007947 */ /* 0x000fea0003800000 */
.L_x_21407:
[----:B-----5:R-:W-:-:S04]  /*1e90*/  FADD.FTZ R36, R20, R36 ;  /* 0x0000002414247221 */ /* 0x020fc80000010000 */
[----:B------:R-:W-:-:S05]  /*1ea0*/  @P2 FADD.FTZ R36, R24, R36 ;  /* 0x0000002418242221 */ /* 0x000fca0000010000 */
.L_x_21409:
[----:B0----5:R-:W-:Y:S02]  /*1eb0*/  MOV R28, R36 ;  /* 0x00000024001c7202 */ /* 0x021fe40000000f00 */
.L_x_21410:
[----:B------:R-:W-:Y:S05]  /*1ec0*/  @P3 BRA `(.L_x_21411) ;  /* 0x0000007000003947 */ /* 0x000fea0003800000 */
[----:B------:R-:W-:-:S04]  /*1ed0*/  ISETP.NE.U32.AND P4, PT, RZ, c[0x0][0x180], PT ;  /* 0x00006000ff007a0c */ /* 0x000fc80003f85070 */
[----:B------:R-:W-:-:S13]  /*1ee0*/  ISETP.NE.AND.EX P4, PT, RZ, c[0x0][0x184], PT, P4 ;  /* 0x00006100ff007a0c */ /* 0x000fda0003f85340 */
[----:B------:R-:W-:Y:S05]  /*1ef0*/  @P4 BRA `(.L_x_21412) ;  /* 0x0000002000004947 */ /* 0x000fea0003800000 */
[----:B------:R-:W-:Y:S05]  /*1f00*/  @P0 BRA `(.L_x_21413) ;  /* 0x0000005000000947 */ /* 0x000fea0003800000 */
[----:B------:R-:W-:Y:S05]  /*1f10*/  BRA `(.L_x_21414) ;  /* 0x0000005000007947 */ /* 0x000fea0003800000 */
.L_x_21412:
[----:B-----5:R-:W-:Y:S01]  /*1f20*/  FADD.FTZ R37, R25, R37 ;  /* 0x0000002519257221 */ /* 0x020fe20000010000 */
[----:B------:R-:W-:Y:S05]  /*1f30*/  BRA `(.L_x_21413) ;  /* 0x0000002000007947 */ /* 0x000fea0003800000 */
.L_x_21411:
[----:B-----5:R-:W-:-:S04]  /*1f40*/  FADD.FTZ R37, R21, R37 ;  /* 0x0000002515257221 */ /* 0x020fc80000010000 */
[----:B------:R-:W-:-:S05]  /*1f50*/  @P2 FADD.FTZ R37, R25, R37 ;  /* 0x0000002519252221 */ /* 0x000fca0000010000 */
.L_x_21413:
[----:B0----5:R-:W-:Y:S02]  /*1f60*/  MOV R29, R37 ;  /* 0x00000025001d7202 */ /* 0x021fe40000000f00 */
.L_x_21414:
[----:B------:R-:W-:Y:S05]  /*1f70*/  @P3 BRA `(.L_x_21415) ;  /* 0x0000007000003947 */ /* 0x000fea0003800000 */
[----:B------:R-:W-:-:S04]  /*1f80*/  ISETP.NE.U32.AND P4, PT, RZ, c[0x0][0x180], PT ;  /* 0x00006000ff007a0c */ /* 0x000fc80003f85070 */
[----:B------:R-:W-:-:S13]  /*1f90*/  ISETP.NE.AND.EX P4, PT, RZ, c[0x0][0x184], PT, P4 ;  /* 0x00006100ff007a0c */ /* 0x000fda0003f85340 */
[----:B------:R-:W-:Y:S05]  /*1fa0*/  @P4 BRA `(.L_x_21416) ;  /* 0x0000002000004947 */ /* 0x000fea0003800000 */
[----:B------:R-:W-:Y:S05]  /*1fb0*/  @P0 BRA `(.L_x_21417) ;  /* 0x0000005000000947 */ /* 0x000fea0003800000 */
[----:B------:R-:W-:Y:S05]  /*1fc0*/  BRA `(.L_x_21418) ;  /* 0x0000005000007947 */ /* 0x000fea0003800000 */
.L_x_21416:
[----:B-----5:R-:W-:Y:S01]  /*1fd0*/  FADD.FTZ R38, R26, R38 ;  /* 0x000000261a267221 */ /* 0x020fe20000010000 */
[----:B------:R-:W-:Y:S05]  /*1fe0*/  BRA `(.L_x_21417) ;  /* 0x0000002000007947 */ /* 0x000fea0003800000 */
.L_x_21415:
[----:B-----5:R-:W-:-:S04]  /*1ff0*/  FADD.FTZ R38, R22, R38 ;  /* 0x0000002616267221 */ /* 0x020fc80000010000 */
[----:B------:R-:W-:-:S05]  /*2000*/  @P2 FADD.FTZ R38, R26, R38 ;  /* 0x000000261a262221 */ /* 0x000fca0000010000 */
.L_x_21417:
[----:B0----5:R-:W-:Y:S02]  /*2010*/  MOV R30, R38 ;  /* 0x00000026001e7202 */ /* 0x021fe40000000f00 */
.L_x_21418:
[----:B------:R-:W-:Y:S05]  /*2020*/  @P3 BRA `(.L_x_21419) ;  /* 0x0000007000003947 */ /* 0x000fea0003800000 */
[----:B------:R-:W-:-:S04]  /*2030*/  ISETP.NE.U32.AND P4, PT, RZ, c[0x0][0x180], PT ;  /* 0x00006000ff007a0c */ /* 0x000fc80003f85070 */
[----:B------:R-:W-:-:S13]  /*2040*/  ISETP.NE.AND.EX P4, PT, RZ, c[0x0][0x184], PT, P4 ;  /* 0x00006100ff007a0c */ /* 0x000fda0003f85340 */
[----:B------:R-:W-:Y:S05]  /*2050*/  @P4 BRA `(.L_x_21420) ;  /* 0x0000002000004947 */ /* 0x000fea0003800000 */
[----:B------:R-:W-:Y:S05]  /*2060*/  @P0 BRA `(.L_x_21421) ;  /* 0x0000005000000947 */ /* 0x000fea0003800000 */
[----:B------:R-:W-:Y:S05]  /*2070*/  BRA `(.L_x_21422) ;  /* 0x0000005000007947 */ /* 0x000fea0003800000 */
.L_x_21420:
[----:B-----5:R-:W-:Y:S01]  /*2080*/  FADD.FTZ R39, R27, R39 ;  /* 0x000000271b277221 */ /* 0x020fe20000010000 */
[----:B------:R-:W-:Y:S05]  /*2090*/  BRA `(.L_x_21421) ;  /* 0x0000002000007947 */ /* 0x000fea0003800000 */
.L_x_21419:
[----:B-----5:R-:W-:-:S04]  /*20a0*/  FADD.FTZ R39, R23, R39 ;  /* 0x0000002717277221 */ /* 0x020fc80000010000 */
[----:B------:R-:W-:-:S05]  /*20b0*/  @P2 FADD.FTZ R39, R27, R39 ;  /* 0x000000271b272221 */ /* 0x000fca0000010000 */
.L_x_21421:
[----:B0----5:R-:W-:Y:S02]  /*20c0*/  MOV R31, R39 ;  /* 0x00000027001f7202 */ /* 0x021fe40000000f00 */
.L_x_21422:
[----:B0-----:R-:W-:Y:S01]  /*20d0*/  @P0 IMAD.WIDE.U32 R32, R111, R122, c[0x0][0x188] ;  /* 0x000062006f200625 */ /* 0x001fe200078e007a */
[----:B------:R-:W-:-:S04]  /*20e0*/  IADD3 R112, R120, 0xe0, RZ ;  /* 0x000000e078707810 */ /* 0x000fc80007ffe0ff */
[----:B------:R0:W-:Y:S02]  /*20f0*/  @P0 STG.E.128 [R32.64], R28 ;  /* 0x0000001c20000986 */ /* 0x0001e4000c101d04 */
[----:B0-----:R-:W-:-:S05]  /*2100*/  @P1 IMAD.WIDE.U32 R32, R112, R122, c[0x0][0x178] ;  /* 0x00005e0070201625 */ /* 0x001fca00078e007a */
[----:B-----5:R0:W5:Y:S02]  /*2110*/  @P1 LDG.E.128 R20, [R32.64] ;  /* 0x0000000420141981 */ /* 0x020164000c1e1d00 */
[----:B0-----:R-:W-:-:S05]  /*2120*/  @P2 IMAD.WIDE.U32 R32, R112, R122, c[0x0][0x180] ;  /* 0x0000600070202625 */ /* 0x001fca00078e007a */
[----:B------:R0:W5:Y:S02]  /*2130*/  @P2 LDG.E.128 R24, [R32.64] ;  /* 0x0000000420182981 */ /* 0x000164000c1e1d00 */
[----:B0-----:R-:W-:-:S06]  /*2140*/  IMAD.WIDE.U32 R32, R112, R122, c[0x0][0x170] ;  /* 0x00005c0070207625 */ /* 0x001fcc00078e007a */
[----:B------:R-:W5:Y:S01]  /*2150*/  LDG.E.128 R32, [R32.64] ;  /* 0x0000000420207981 */ /* 0x000f62000c1e1d00 */
[----:B------:R-:W-:Y:S05]  /*2160*/  @P3 BRA `(.L_x_21423) ;  /* 0x0000007000003947 */ /* 0x000fea0003800000 */
[----:B------:R-:W-:-:S04]  /*2170*/  ISETP.NE.U32.AND P1, PT, RZ, c[0x0][0x180], PT ;  /* 0x00006000ff007a0c */ /* 0x000fc80003f25070 */
[----:B------:R-:W-:-:S13]  /*2180*/  ISETP.NE.AND.EX P1, PT, RZ, c[0x0][0x184], PT, P1 ;  /* 0x00006100ff007a0c */ /* 0x000fda0003f25310 */
[----:B------:R-:W-:Y:S05]  /*2190*/  @P1 BRA `(.L_x_21424) ;  /* 0x0000002000001947 */ /* 0x000fea0003800000 */
[----:B------:R-:W-:Y:S05]  /*21a0*/  @P0 BRA `(.L_x_21425) ;  /* 0x0000005000000947 */ /* 0x000fea0003800000 */
[----:B------:R-:W-:Y:S05]  /*21b0*/  BRA `(.L_x_21426) ;  /* 0x0000005000007947 */ /* 0x000fea0003800000 */
.L_x_21424:
[----:B-----5:R-:W-:Y:S01]  /*21c0*/  FADD.FTZ R32, R24, R32 ;  /* 0x0000002018207221 */ /* 0x020fe20000010000 */
[----:B------:R-:W-:Y:S05]  /*21d0*/  BRA `(.L_x_21425) ;  /* 0x0000002000007947 */ /* 0x000fea0003800000 */
.L_x_21423:
[----:B-----5:R-:W-:-:S04]  /*21e0*/  FADD.FTZ R32, R20, R32 ;  /* 0x0000002014207221 */ /* 0x020fc80000010000 */
[----:B------:R-:W-:-:S05]  /*21f0*/  @P2 FADD.FTZ R32, R24, R32 ;  /* 0x0000002018202221 */ /* 0x000fca0000010000 */
.L_x_21425:
[----:B-----5:R-:W-:Y:S02]  /*2200*/  MOV R28, R32 ;  /* 0x00000020001c7202 */ /* 0x020fe40000000f00 */
.L_x_21426:
[----:B------:R-:W-:Y:S05]  /*2210*/  @P3 BRA `(.L_x_21427) ;  /* 0x0000007000003947 */ /* 0x000fea0003800000 */
[----:B------:R-:W-:-:S04]  /*2220*/  ISETP.NE.U32.AND P1, PT, RZ, c[0x0][0x180], PT ;  /* 0x00006000ff007a0c */ /* 0x000fc80003f25070 */
[----:B------:R-:W-:-:S13]  /*2230*/  ISETP.NE.AND.EX P1, PT, RZ, c[0x0][0x184], PT, P1 ;  /* 0x00006100ff007a0c */ /* 0x000fda0003f25310 */
[----:B------:R-:W-:Y:S05]  /*2240*/  @P1 BRA `(.L_x_21428) ;  /* 0x0000002000001947 */ /* 0x000fea0003800000 */
[----:B------:R-:W-:Y:S05]  /*2250*/  @P0 BRA `(.L_x_21429) ;  /* 0x0000005000000947 */ /* 0x000fea0003800000 */
[----:B------:R-:W-:Y:S05]  /*2260*/  BRA `(.L_x_21430) ;  /* 0x0000005000007947 */ /* 0x000fea0003800000 */
.L_x_21428:
[----:B-----5:R-:W-:Y:S01]  /*2270*/  FADD.FTZ R33, R25, R33 ;  /* 0x0000002119217221 */ /* 0x020fe20000010000 */
[----:B------:R-:W-:Y:S05]  /*2280*/  BRA `(.L_x_21429) ;  /* 0x0000002000007947 */ /* 0x000fea0003800000 */
.L_x_21427:
[----:B-----5:R-:W-:-:S04]  /*2290*/  FADD.FTZ R33, R21, R33 ;  /* 0x0000002115217221 */ /* 0x020fc80000010000 */
[----:B------:R-:W-:-:S05]  /*22a0*/  @P2 FADD.FTZ R33, R25, R33 ;  /* 0x0000002119212221 */ /* 0x000fca0000010000 */
.L_x_21429:
[----:B-----5:R-:W-:Y:S02]  /*22b0*/  MOV R29, R33 ;  /* 0x00000021001d7202 */ /* 0x020fe40000000f00 */
.L_x_21430:
[----:B------:R-:W-:Y:S05]  /*22c0*/  @P3 BRA `(.L_x_21431) ;  /* 0x0000007000003947 */ /* 0x000fea0003800000 */
[----:B------:R-:W-:-:S04]  /*22d0*/  ISETP.NE.U32.AND P1, PT, RZ, c[0x0][0x180], PT ;  /* 0x00006000ff007a0c */ /* 0x000fc80003f25070 */
[----:B------:R-:W-:-:S13]  /*22e0*/  ISETP.NE.AND.EX P1, PT, RZ, c[0x0][0x184], PT, P1 ;  /* 0x00006100ff007a0c */ /* 0x000fda0003f25310 */
[----:B------:R-:W-:Y:S05]  /*22f0*/  @P1 BRA `(.L_x_21432) ;  /* 0x0000002000001947 */ /* 0x000fea0003800000 */
[----:B------:R-:W-:Y:S05]  /*2300*/  @P0 BRA `(.L_x_21433) ;  /* 0x0000005000000947 */ /* 0x000fea0003800000 */
[----:B------:R-:W-:Y:S05]  /*2310*/  BRA `(.L_x_21434) ;  /* 0x0000005000007947 */ /* 0x000fea0003800000 */
.L_x_21432:
[----:B-----5:R-:W-:Y:S01]  /*2320*/  FADD.FTZ R34, R26, R34 ;  /* 0x000000221a227221 */ /* 0x020fe20000010000 */
[----:B------:R-:W-:Y:S05]  /*2330*/  BRA `(.L_x_21433) ;  /* 0x0000002000007947 */ /* 0x000fea0003800000 */
.L_x_21431:
[----:B-----5:R-:W-:-:S04]  /*2340*/  FADD.FTZ R34, R22, R34 ;  /* 0x0000002216227221 */ /* 0x020fc80000010000 */
[----:B------:R-:W-:-:S05]  /*2350*/  @P2 FADD.FTZ R34, R26, R34 ;  /* 0x000000221a222221 */ /* 0x000fca0000010000 */
.L_x_21433:
[----:B-----5:R-:W-:Y:S02]  /*2360*/  MOV R30, R34 ;  /* 0x00000022001e7202 */ /* 0x020fe40000000f00 */
.L_x_21434:
[----:B------:R-:W-:Y:S05]  /*2370*/  @P3 BRA `(.L_x_21435) ;  /* 0x0000007000003947 */ /* 0x000fea0003800000 */
[----:B------:R-:W-:-:S04]  /*2380*/  ISETP.NE.U32.AND P1, PT, RZ, c[0x0][0x180], PT ;  /* 0x00006000ff007a0c */ /* 0x000fc80003f25070 */
[----:B------:R-:W-:-:S13]  /*2390*/  ISETP.NE.AND.EX P1, PT, RZ, c[0x0][0x184], PT, P1 ;  /* 0x00006100ff007a0c */ /* 0x000fda0003f25310 */
[----:B------:R-:W-:Y:S05]  /*23a0*/  @P1 BRA `(.L_x_21436) ;  /* 0x0000002000001947 */ /* 0x000fea0003800000 */
[----:B------:R-:W-:Y:S05]  /*23b0*/  @P0 BRA `(.L_x_21437) ;  /* 0x0000005000000947 */ /* 0x000fea0003800000 */
[----:B------:R-:W-:Y:S05]  /*23c0*/  BRA `(.L_x_21438) ;  /* 0x0000005000007947 */ /* 0x000fea0003800000 */
.L_x_21436:
[----:B-----5:R-:W-:Y:S01]  /*23d0*/  FADD.FTZ R35, R27, R35 ;  /* 0x000000231b237221 */ /* 0x020fe20000010000 */
[----:B------:R-:W-:Y:S05]  /*23e0*/  BRA `(.L_x_21437) ;  /* 0x0000002000007947 */ /* 0x000fea0003800000 */
.L_x_21435:
[----:B-----5:R-:W-:-:S04]  /*23f0*/  FADD.FTZ R35, R23, R35 ;  /* 0x0000002317237221 */ /* 0x020fc80000010000 */
[----:B------:R-:W-:-:S05]  /*2400*/  @P2 FADD.FTZ R35, R27, R35 ;  /* 0x000000231b232221 */ /* 0x000fca0000010000 */
.L_x_21437:
[----:B-----5:R-:W-:Y:S02]  /*2410*/  MOV R31, R35 ;  /* 0x00000023001f7202 */ /* 0x020fe40000000f00 */
.L_x_21438:
[----:B------:R-:W-:Y:S01]  /*2420*/  FADD.FTZ R124, RZ, R60 ;  /* 0x0000003cff7c7221 */ /* 0x000fe20000010000 */
[----:B------:R-:W-:Y:S01]  /*2430*/  ISETP.NE.AND P2, PT, R93, RZ, PT ;  /* 0x000000ff5d00720c */ /* 0x000fe20003f45270 */
[----:B------:R-:W-:-:S04]  /*2440*/  @P0 IMAD.WIDE.U32 R122, R112, R122, c[0x0][0x188] ;  /* 0x00006200707a0625 */ /* 0x000fc800078e007a */
[----:B------:R-:W-:Y:S01]  /*2450*/  FADD.FTZ R113, R124, R61 ;  /* 0x0000003d7c717221 */ /* 0x000fe20000010000 */
[----:B------:R0:W-:Y:S03]  /*2460*/  @P0 STG.E.128 [R122.64], R28 ;  /* 0x0000001c7a000986 */ /* 0x0001e6000c101d04 */
        /* <DEDUP_REMOVED lines=26> */
[----:B-----5:R-:W-:-:S04]  /*2610*/  FADD.FTZ R122, R113, R32 ;  /* 0x00000020717a7221 */ /* 0x020fc80000010000 */
[----:B------:R-:W-:-:S04]  /*2620*/  FADD.FTZ R93, R122, R33 ;  /* 0x000000217a5d7221 */ /* 0x000fc80000010000 */
[----:B------:R-:W-:-:S04]  /*2630*/  FADD.FTZ R122, R93, R34 ;  /* 0x000000225d7a7221 */ /* 0x000fc80000010000 */
[----:B------:R-:W-:Y:S01]  /*2640*/  FADD.FTZ R119, R122, R35 ;  /* 0x000000237a777221 */ /* 0x000fe20000010000 */
[----:B------:R-:W-:Y:S05]  /*2650*/  BRA.DIV ~URZ, `(.L_x_21439) ;  /* 0x00000da27f007947 */ /* 0x000fea000b800000 */
[----:B------:R0:W1:Y:S02]  /*2660*/  SHFL.BFLY PT, R121, R119, 0x1, 0x1f ;  /* 0x0c201f0077797f89 */ /* 0x00006400000e0000 */
.L_x_21443:
        /* <DEDUP_REMOVED lines=84> */
.L_x_21444:
[----:B-1----:R-:W-:Y:S01]  /*2bb0*/  FADD.FTZ R124, R121, R123 ;  /* 0x0000007b797c7221 */ /* 0x002fe20000010000 */
[----:B------:R-:W-:Y:S01]  /*2bc0*/  MOV R113, c[0x0][0x1e0] ;  /* 0x0000780000717a02 */ /* 0x000fe20000000f00 */
[----:B------:R-:W-:Y:S01]  /*2bd0*/  FMUL.FTZ R121, R119, R119 ;  /* 0x0000007777797220 */ /* 0x000fe20000410000 */
[----:B------:R-:W-:Y:S01]  /*2be0*/  ISETP.NE.AND P1, PT, RZ, UR6, PT ;  /* 0x00000006ff007c0c */ /* 0x000fe2000bf25270 */
[----:B------:R-:W-:Y:S02]  /*2bf0*/  HFMA2.MMA R93, -RZ, RZ, 0, 2.384185791015625e-07 ;  /* 0x00000004ff5d7435 */ /* 0x000fe400000001ff */
[----:B------:R-:W-:Y:S01]  /*2c00*/  FFMA.FTZ R113, R124, R113, c[0x0][0x228] ;  /* 0x00008a007c717623 */ /* 0x000fe20000010071 */
[----:B------:R-:W-:-:S05]  /*2c10*/  FSEL R124, R121, RZ, P1 ;  /* 0x000000ff797c7208 */ /* 0x000fca0000800000 */
[----:B------:R-:W-:Y:S02]  /*2c20*/  FADD.FTZ R113, R113, R124 ;  /* 0x0000007c71717221 */ /* 0x000fe40000010000 */
[----:B0-----:R-:W-:-:S04]  /*2c30*/  @!P2 IMAD.WIDE R122, R110, R93, c[0x0][0x1a0] ;  /* 0x000068006e7aa625 */ /* 0x001fc800078e025d */
[----:B------:R-:W0:Y:S01]  /*2c40*/  MUFU.RSQ R113, R113 ;  /* 0x0000007100717308 */ /* 0x000e220000001400 */
[----:B------:R1:W-:Y:S02]  /*2c50*/  @!P2 STG.E [R122.64], R119 ;  /* 0x000000777a00a986 */ /* 0x0003e4000c101904 */
[----:B-1----:R-:W-:Y:S01]  /*2c60*/  FSEL R119, R119, RZ, !P1 ;  /* 0x000000ff77777208 */ /* 0x002fe20004800000 */
[----:B------:R-:W-:-:S04]  /*2c70*/  @!P2 IMAD.WIDE R122, R110, R93, c[0x0][0x1a8] ;  /* 0x00006a006e7aa625 */ /* 0x000fc800078e025d */
[C---:B------:R-:W-:Y:S01]  /*2c80*/  FADD.FTZ R124, -R119.reuse, R62 ;  /* 0x0000003e777c7221 */ /* 0x040fe20000010100 */
[----:B0-----:R0:W-:Y:S01]  /*2c90*/  @!P2 STG.E [R122.64], R113 ;  /* 0x000000717a00a986 */ /* 0x0011e2000c101904 */
[C---:B------:R-:W-:Y:S02]  /*2ca0*/  FADD.FTZ R60, -R119.reuse, R60 ;  /* 0x0000003c773c7221 */ /* 0x040fe40000010100 */
[C---:B------:R-:W-:Y:S02]  /*2cb0*/  FADD.FTZ R63, -R119.reuse, R63 ;  /* 0x0000003f773f7221 */ /* 0x040fe40000010100 */
[----:B------:R-:W-:Y:S02]  /*2cc0*/  FADD.FTZ R62, -R119, R61 ;  /* 0x0000003d773e7221 */ /* 0x000fe40000010100 */
[C---:B------:R-:W-:Y:S02]  /*2cd0*/  FMUL.FTZ R63, R113.reuse, R63 ;  /* 0x0000003f713f7220 */ /* 0x040fe40000410000 */
[----:B------:R-:W-:-:S02]  /*2ce0*/  FMUL.FTZ R124, R113, R124 ;  /* 0x0000007c717c7220 */ /* 0x000fc40000410000 */
[C---:B------:R-:W-:Y:S01]  /*2cf0*/  FMUL.FTZ R61, R113.reuse, R62 ;  /* 0x0000003e713d7220 */ /* 0x040fe20000410000 */
[----:B0-----:R-:W-:Y:S01]  /*2d00*/  LEA R122, P1, R120, c[0x0][0x208], 0x4 ;  /* 0x00008200787a7a11 */ /* 0x001fe200078220ff */
[----:B------:R-:W-:Y:S02]  /*2d10*/  FMUL.FTZ R60, R113, R60 ;  /* 0x0000003c713c7220 */ /* 0x000fe40000410000 */
[----:B------:R-:W-:Y:S01]  /*2d20*/  FFMA.FTZ R63, R106, R63, R15 ;  /* 0x0000003f6a3f7223 */ /* 0x000fe2000001000f */
[----:B------:R-:W-:Y:S01]  /*2d30*/  LEA.HI.X R123, R120, c[0x0][0x20c], RZ, 0x4, P1 ;  /* 0x00008300787b7a11 */ /* 0x000fe200008f24ff */
[----:B------:R-:W-:Y:S02]  /*2d40*/  FFMA.FTZ R62, R107, R124, R83 ;  /* 0x0000007c6b3e7223 */ /* 0x000fe40000010053 */
[----:B------:R-:W-:Y:S02]  /*2d50*/  FFMA.FTZ R61, R108, R61, R16 ;  /* 0x0000003d6c3d7223 */ /* 0x000fe40000010010 */
[----:B------:R-:W-:-:S02]  /*2d60*/  FFMA.FTZ R60, R109, R60, R84 ;  /* 0x0000003c6d3c7223 */ /* 0x000fc40000010054 */
[C---:B------:R-:W-:Y:S02]  /*2d70*/  FADD.FTZ R124, -R119.reuse, R59 ;  /* 0x0000003b777c7221 */ /* 0x040fe40000010100 */
[C---:B------:R-:W-:Y:S01]  /*2d80*/  FADD.FTZ R56, -R119.reuse, R56 ;  /* 0x0000003877387221 */ /* 0x040fe20000010100 */
[----:B------:R0:W-:Y:S01]  /*2d90*/  STG.E.128 [R122.64], R60 ;  /* 0x0000003c7a007986 */ /* 0x0001e2000c101d04 */
[C---:B------:R-:W-:Y:S02]  /*2da0*/  FADD.FTZ R120, -R119.reuse, R57 ;  /* 0x0000003977787221 */ /* 0x040fe40000010100 */
[----:B------:R-:W-:Y:S02]  /*2db0*/  FADD.FTZ R58, -R119, R58 ;  /* 0x0000003a773a7221 */ /* 0x000fe40000010100 */
[C---:B------:R-:W-:Y:S02]  /*2dc0*/  FMUL.FTZ R59, R113.reuse, R124 ;  /* 0x0000007c713b7220 */ /* 0x040fe40000410000 */
[----:B------:R-:W-:-:S02]  /*2dd0*/  FMUL.FTZ R56, R113, R56 ;  /* 0x0000003871387220 */ /* 0x000fc40000410000 */
[C---:B------:R-:W-:Y:S02]  /*2de0*/  FMUL.FTZ R57, R113.reuse, R120 ;  /* 0x0000007871397220 */ /* 0x040fe40000410000 */
[----:B------:R-:W-:Y:S02]  /*2df0*/  FMUL.FTZ R58, R113, R58 ;  /* 0x0000003a713a7220 */ /* 0x000fe40000410000 */
[----:B------:R-:W-:Y:S02]  /*2e00*/  FFMA.FTZ R59, R102, R59, R13 ;  /* 0x0000003b663b7223 */ /* 0x000fe4000001000d */
[----:B------:R-:W-:Y:S02]  /*2e10*/  FFMA.FTZ R58, R103, R58, R81 ;  /* 0x0000003a673a7223 */ /* 0x000fe40000010051 */
[----:B------:R-:W-:Y:S01]  /*2e20*/  FFMA.FTZ R57, R104, R57, R14 ;  /* 0x0000003968397223 */ /* 0x000fe2000001000e */
[----:B0-----:R-:W-:Y:S01]  /*2e30*/  HFMA2.MMA R60, -RZ, RZ, 0, 9.5367431640625e-07 ;  /* 0x00000010ff3c7435 */ /* 0x001fe200000001ff */
[----:B------:R-:W-:-:S02]  /*2e40*/  FFMA.FTZ R56, R105, R56, R82 ;  /* 0x0000003869387223 */ /* 0x000fc40000010052 */
[C---:B------:R-:W-:Y:S02]  /*2e50*/  FADD.FTZ R52, -R119.reuse, R52 ;  /* 0x0000003477347221 */ /* 0x040fe40000010100 */
[C---:B------:R-:W-:Y:S02]  /*2e60*/  FADD.FTZ R53, -R119.reuse, R53 ;  /* 0x0000003577357221 */ /* 0x040fe40000010100 */
[C---:B------:R-:W-:Y:S02]  /*2e70*/  FADD.FTZ R54, -R119.reuse, R54 ;  /* 0x0000003677367221 */ /* 0x040fe40000010100 */
[----:B------:R-:W-:Y:S02]  /*2e80*/  FADD.FTZ R55, -R119, R55 ;  /* 0x0000003777377221 */ /* 0x000fe40000010100 */
[----:B------:R-:W-:-:S04]  /*2e90*/  IMAD.WIDE.U32 R62, R118, R60, c[0x0][0x208] ;  /* 0x00008200763e7625 */ /* 0x000fc800078e003c */
[C---:B------:R-:W-:Y:S01]  /*2ea0*/  FADD.FTZ R48, -R119.reuse, R48 ;  /* 0x0000003077307221 */ /* 0x040fe20000010100 */
[----:B------:R0:W-:Y:S01]  /*2eb0*/  STG.E.128 [R62.64], R56 ;  /* 0x000000383e007986 */ /* 0x0001e2000c101d04 */
        /* <DEDUP_REMOVED lines=9> */
[C---:B0-----:R-:W-:Y:S02]  /*2f50*/  FADD.FTZ R56, -R119.reuse, R36 ;  /* 0x0000002477387221 */ /* 0x041fe40000010100 */
        /* <DEDUP_REMOVED lines=9> */
[C---:B------:R-:W-:Y:S02]  /*2ff0*/  FMUL.FTZ R32, R113.reuse, R52 ;  /* 0x0000003471207220 */ /* 0x040fe40000410000 */
[C---:B------:R-:W-:Y:S02]  /*3000*/  FMUL.FTZ R33, R113.reuse, R53 ;  /* 0x0000003571217220 */ /* 0x040fe40000410000 */
[C---:B------:R-:W-:Y:S02]  /*3010*/  FMUL.FTZ R34, R113.reuse, R54 ;  /* 0x0000003671227220 */ /* 0x040fe40000410000 */
[----:B------:R-:W-:-:S02]  /*3020*/  FMUL.FTZ R35, R113, R55 ;  /* 0x0000003771237220 */ /* 0x000fc40000410000 */
[----:B------:R-:W-:-:S04]  /*3030*/  IMAD.WIDE.U32 R62, R117, R60, c[0x0][0x208] ;  /* 0x00008200753e7625 */ /* 0x000fc800078e003c */
[----:B------:R-:W-:Y:S02]  /*3040*/  FFMA.FTZ R35, R98, R35, R11 ;  /* 0x0000002362237223 */ /* 0x000fe4000001000b */
        /* <DEDUP_REMOVED lines=24> */
[----:B------:R-:W-:-:S04]  /*31d0*/  IMAD.WIDE.U32 R116, R116, R60, c[0x0][0x208] ;  /* 0x0000820074747625 */ /* 0x000fc800078e003c */
[----:B0-----:R-:W-:Y:S02]  /*31e0*/  FFMA.FTZ R35, R94, R59, R9 ;  /* 0x0000003b5e237223 */ /* 0x001fe40000010009 */
        /* <DEDUP_REMOVED lines=27> */
[----:B------:R-:W-:-:S03]  /*33a0*/  IMAD R110, R93, c[0x0][0x160], R110 ;  /* 0x000058005d6e7a24 */ /* 0x000fc600078e026e */
[----:B------:R0:W-:Y:S02]  /*33b0*/  STG.E.128 [R60.64], R48 ;  /* 0x000000303c007986 */ /* 0x0001e4000c101d04 */
[----:B------:R-:W-:-:S13]  /*33c0*/  ISETP.GE.AND P1, PT, R110, c[0x0][0x164], PT ;  /* 0x000059006e007a0c */ /* 0x000fda0003f26270 */
[----:B0-----:R-:W-:Y:S01]  /*33d0*/  @P1 CALL.REL.NOINC `(.L_x_21441) ;  /* 0x0000001000001944 */ /* 0x001fe20003c00000 */
[----:B------:R-:W-:Y:S05]  /*33e0*/  BRA `(.L_x_21442) ;  /* 0xffffd4e000007947 */ /* 0x000fea000383ffff */
.L_x_21441:
[----:B------:R-:W-:Y:S05]  /*33f0*/  EXIT ;  /* 0x000000000000794d */ /* 0x000fea0003800000 */
.L_x_21439:
[----:B------:R-:W-:Y:S01]  /*3400*/  HFMA2.MMA R122, -RZ, RZ, 0, 5.9604644775390625e-08 ;  /* 0x00000001ff7a7435 */ /* 0x000fe200000001ff */
[----:B------:R-:W-:Y:S02]  /*3410*/  MOV R123, R119 ;  /* 0x00000077007b7202 */ /* 0x000fe40000000f00 */
[----:B------:R-:W-:Y:S02]  /*3420*/  MOV R121, 0x1f ;  /* 0x0000001f00797802 */ /* 0x000fe40000000f00 */
[----:B------:R-:W-:Y:S02]  /*3430*/  MOV R113, 0xffffffff ;  /* 0xffffffff00717802 */ /* 0x000fe40000000f00 */
[----:B------:R-:W-:Y:S02]  /*3440*/  MOV R93, 0x3460 ;  /* 0x00003460005d7802 */ /* 0x000fe40000000f00 */
[----:B------:R-:W-:Y:S05]  /*3450*/  CALL.REL.NOINC `($__internal_67_$__cuda_sm70_shflsync_bfly_p) ;  /* 0x000007c000007944 */ /* 0x000fea0003c00000 */
[----:B01----:R-:W-:Y:S05]  /*3460*/  BRA `(.L_x_21443) ;  /* 0xfffff20000007947 */ /* 0x003fea000383ffff */
.L_x_21440:
[----:B------:R-:W-:Y:S01]  /*3470*/  HFMA2.MMA R122, -RZ, RZ, 0, 1.1920928955078125e-07 ;  /* 0x00000002ff7a7435 */ /* 0x000fe200000001ff */
[----:B------:R-:W-:Y:S02]  /*3480*/  MOV R123, R119 ;  /* 0x00000077007b7202 */ /* 0x000fe40000000f00 */
[----:B------:R-:W-:-:S02]  /*3490*/  MOV R121, 0x1f ;  /* 0x0000001f00797802 */ /* 0x000fc40000000f00 */
[----:B------:R-:W-:Y:S02]  /*34a0*/  MOV R113, 0xffffffff ;  /* 0xffffffff00717802 */ /* 0x000fe40000000f00 */
[----:B------:R-:W-:Y:S02]  /*34b0*/  MOV R93, 0x34d0 ;  /* 0x000034d0005d7802 */ /* 0x000fe40000000f00 */
[----:B------:R-:W-:Y:S05]  /*34c0*/  CALL.REL.NOINC `($__internal_67_$__cuda_sm70_shflsync_bfly_p) ;  /* 0x0000075000007944 */ /* 0x000fea0003c00000 */
[----:B-1----:R-:W-:Y:S01]  /*34d0*/  FADD.FTZ R119, R119, R121 ;  /* 0x0000007977777221 */ /* 0x002fe20000010000 */
[----:B0-----:R-:W-:Y:S01]  /*34e0*/  HFMA2.MMA R122, -RZ, RZ, 0, 2.384185791015625e-07 ;  /* 0x00000004ff7a7435 */ /* 0x001fe200000001ff */
[----:B------:R-:W-:Y:S02]  /*34f0*/  MOV R121, 0x1f ;  /* 0x0000001f00797802 */ /* 0x000fe40000000f00 */
[----:B------:R-:W-:Y:S02]  /*3500*/  MOV R113, 0xffffffff ;  /* 0xffffffff00717802 */ /* 0x000fe40000000f00 */
[----:B------:R-:W-:Y:S02]  /*3510*/  MOV R123, R119 ;  /* 0x00000077007b7202 */ /* 0x000fe40000000f00 */
[----:B------:R-:W-:-:S02]  /*3520*/  MOV R93, 0x3540 ;  /* 0x00003540005d7802 */ /* 0x000fc40000000f00 */
[----:B------:R-:W-:Y:S05]  /*3530*/  CALL.REL.NOINC `($__internal_67_$__cuda_sm70_shflsync_bfly_p) ;  /* 0x000006e000007944 */ /* 0x000fea0003c00000 */
[----:B-1----:R-:W-:Y:S01]  /*3540*/  FADD.FTZ R119, R119, R121 ;  /* 0x0000007977777221 */ /* 0x002fe20000010000 */
[----:B0-----:R-:W-:Y:S01]  /*3550*/  HFMA2.MMA R122, -RZ, RZ, 0, 4.76837158203125e-07 ;  /* 0x00000008ff7a7435 */ /* 0x001fe200000001ff */
[----:B------:R-:W-:-:S02]  /*3560*/  MOV R121, 0x1f ;  /* 0x0000001f00797802 */ /* 0x000fc40000000f00 */
[----:B------:R-:W-:Y:S02]  /*3570*/  MOV R113, 0xffffffff ;  /* 0xffffffff00717802 */ /* 0x000fe40000000f00 */
[----:B------:R-:W-:Y:S02]  /*3580*/  MOV R123, R119 ;  /* 0x00000077007b7202 */ /* 0x000fe40000000f00 */
[----:B------:R-:W-:Y:S02]  /*3590*/  MOV R93, 0x35b0 ;  /* 0x000035b0005d7802 */ /* 0x000fe40000000f00 */
[----:B------:R-:W-:Y:S05]  /*35a0*/  CALL.REL.NOINC `($__internal_67_$__cuda_sm70_shflsync_bfly_p) ;  /* 0x0000067000007944 */ /* 0x000fea0003c00000 */
[----:B-1----:R-:W-:Y:S01]  /*35b0*/  FADD.FTZ R119, R119, R121 ;  /* 0x0000007977777221 */ /* 0x002fe20000010000 */
[----:B0-----:R-:W-:Y:S01]  /*35c0*/  HFMA2.MMA R122, -RZ, RZ, 0, 9.5367431640625e-07 ;  /* 0x00000010ff7a7435 */ /* 0x001fe200000001ff */
[----:B------:R-:W-:Y:S02]  /*35d0*/  MOV R121, 0x1f ;  /* 0x0000001f00797802 */ /* 0x000fe40000000f00 */
[----:B------:R-:W-:Y:S02]  /*35e0*/  MOV R113, 0xffffffff ;  /* 0xffffffff00717802 */ /* 0x000fe40000000f00 */
[----:B------:R-:W-:-:S02]  /*35f0*/  MOV R123, R119 ;  /* 0x00000077007b7202 */ /* 0x000fc40000000f00 */
[----:B------:R-:W-:Y:S02]  /*3600*/  MOV R93, 0x3620 ;  /* 0x00003620005d7802 */ /* 0x000fe40000000f00 */
[----:B------:R-:W-:Y:S05]  /*3610*/  CALL.REL.NOINC `($__internal_67_$__cuda_sm70_shflsync_bfly_p) ;  /* 0x0000060000007944 */ /* 0x000fea0003c00000 */
[----:B-1----:R-:W-:Y:S01]  /*3620*/  FADD.FTZ R119, R119, R121 ;  /* 0x0000007977777221 */ /* 0x002fe20000010000 */
[----:B------:R-:W-:Y:S02]  /*3630*/  MOV R121, 0x1f ;  /* 0x0000001f00797802 */ /* 0x000fe40000000f00 */
[----:B0-----:R-:W-:Y:S01]  /*3640*/  MOV R113, 0xffffffff ;  /* 0xffffffff00717802 */ /* 0x001fe20000000f00 */
        /* <DEDUP_REMOVED lines=65> */
[----:B------:R-:W-:Y:S01]  /*3a60*/  HFMA2.MMA R122, -RZ, RZ, 0, 5.9604644775390625e-08 ;  /* 0x00000001ff7a7435 */ /* 0x000fe200000001ff */
[----:B------:R-:W-:-:S05]  /*3a70*/  MOV R93, 0x3a90 ;  /* 0x00003a90005d7802 */ /* 0x000fca0000000f00 */
[----:B------:R-:W-:Y:S05]  /*3a80*/  CALL.REL.NOINC `($__internal_67_$__cuda_sm70_shflsync_bfly_p) ;  /* 0x0000019000007944 */ /* 0x000fea0003c00000 */
[----:B0-----:R-:W-:Y:S01]  /*3a90*/  HFMA2.MMA R122, -RZ, RZ, 0, 1.1920928955078125e-07 ;  /* 0x00000002ff7a7435 */ /* 0x001fe200000001ff */
[----:B-1----:R-:W-:Y:S01]  /*3aa0*/  FADD.FTZ R123, R123, R121 ;  /* 0x000000797b7b7221 */ /* 0x002fe20000010000 */
[----:B------:R-:W-:Y:S02]  /*3ab0*/  MOV R121, 0x1f ;  /* 0x0000001f00797802 */ /* 0x000fe40000000f00 */
[----:B------:R-:W-:Y:S02]  /*3ac0*/  MOV R113, 0xffffffff ;  /* 0xffffffff00717802 */ /* 0x000fe40000000f00 */
[----:B------:R-:W-:Y:S02]  /*3ad0*/  MOV R93, 0x3af0 ;  /* 0x00003af0005d7802 */ /* 0x000fe40000000f00 */
[----:B------:R-:W-:Y:S05]  /*3ae0*/  CALL.REL.NOINC `($__internal_67_$__cuda_sm70_shflsync_bfly_p) ;  /* 0x0000013000007944 */ /* 0x000fea0003c00000 */
[----:B0-----:R-:W-:Y:S01]  /*3af0*/  HFMA2.MMA R122, -RZ, RZ, 0, 2.384185791015625e-07 ;  /* 0x00000004ff7a7435 */ /* 0x001fe200000001ff */
[----:B-1----:R-:W-:Y:S01]  /*3b00*/  FADD.FTZ R123, R123, R121 ;  /* 0x000000797b7b7221 */ /* 0x002fe20000010000 */
[----:B------:R-:W-:-:S02]  /*3b10*/  MOV R121, 0x1f ;  /* 0x0000001f00797802 */ /* 0x000fc40000000f00 */
[----:B------:R-:W-:Y:S02]  /*3b20*/  MOV R113, 0xffffffff ;  /* 0xffffffff00717802 */ /* 0x000fe40000000f00 */
[----:B------:R-:W-:Y:S02]  /*3b30*/  MOV R93, 0x3b50 ;  /* 0x00003b50005d7802 */ /* 0x000fe40000000f00 */
[----:B------:R-:W-:Y:S05]  /*3b40*/  CALL.REL.NOINC `($__internal_67_$__cuda_sm70_shflsync_bfly_p) ;  /* 0x000000d000007944 */ /* 0x000fea0003c00000 */
[----:B0-----:R-:W-:Y:S01]  /*3b50*/  HFMA2.MMA R122, -RZ, RZ, 0, 4.76837158203125e-07 ;  /* 0x00000008ff7a7435 */ /* 0x001fe200000001ff */
[----:B-1----:R-:W-:Y:S01]  /*3b60*/  FADD.FTZ R123, R123, R121 ;  /* 0x000000797b7b7221 */ /* 0x002fe20000010000 */
[----:B------:R-:W-:Y:S02]  /*3b70*/  MOV R121, 0x1f ;  /* 0x0000001f00797802 */ /* 0x000fe40000000f00 */
[----:B------:R-:W-:Y:S02]  /*3b80*/  MOV R113, 0xffffffff ;  /* 0xffffffff00717802 */ /* 0x000fe40000000f00 */
[----:B------:R-:W-:Y:S02]  /*3b90*/  MOV R93, 0x3bb0 ;  /* 0x00003bb0005d7802 */ /* 0x000fe40000000f00 */
[----:B------:R-:W-:Y:S05]  /*3ba0*/  CALL.REL.NOINC `($__internal_67_$__cuda_sm70_shflsync_bfly_p) ;  /* 0x0000007000007944 */ /* 0x000fea0003c00000 */
[----:B0-----:R-:W-:Y:S01]  /*3bb0*/  HFMA2.MMA R122, -RZ, RZ, 0, 9.5367431640625e-07 ;  /* 0x00000010ff7a7435 */ /* 0x001fe200000001ff */
[----:B-1----:R-:W-:Y:S01]  /*3bc0*/  FADD.FTZ R123, R123, R121 ;  /* 0x000000797b7b7221 */ /* 0x002fe20000010000 */
[----:B------:R-:W-:-:S02]  /*3bd0*/  MOV R121, 0x1f ;  /* 0x0000001f00797802 */ /* 0x000fc40000000f00 */
[----:B------:R-:W-:Y:S02]  /*3be0*/  MOV R113, 0xffffffff ;  /* 0xffffffff00717802 */ /* 0x000fe40000000f00 */
[----:B------:R-:W-:Y:S02]  /*3bf0*/  MOV R93, 0x3c10 ;  /* 0x00003c10005d7802 */ /* 0x000fe40000000f00 */
[----:B------:R-:W-:Y:S05]  /*3c00*/  CALL.REL.NOINC `($__internal_67_$__cuda_sm70_shflsync_bfly_p) ;  /* 0x0000001000007944 */ /* 0x000fea0003c00000 */
[----:B01----:R-:W-:Y:S05]  /*3c10*/  BRA `(.L_x_21444) ;  /* 0xffffef9000007947 */ /* 0x003fea000383ffff */
        .weak           $__internal_67_$__cuda_sm70_shflsync_bfly_p
        .type           $__internal_67_$__cuda_sm70_shflsync_bfly_p,@function
        .size           $__internal_67_$__cuda_sm70_shflsync_bfly_p,(.L_x_26557 - $__internal_67_$__cuda_sm70_shflsync_bfly_p)
$__internal_67_$__cuda_sm70_shflsync_bfly_p:
[----:B------:R-:W-:Y:S01]  /*3c20*/  HFMA2.MMA R125, -RZ, RZ, 0, 0 ;  /* 0x00000000ff7d7435 */ /* 0x000fe200000001ff */
[----:B------:R-:W-:Y:S01]  /*3c30*/  MOV R124, R93 ;  /* 0x0000005d007c7202 */ /* 0x000fe20000000f00 */
[----:B------:R-:W-:Y:S04]  /*3c40*/  WARPSYNC R113 ;  /* 0x0000007100007348 */ /* 0x000fe80003800000 */
[----:B------:R0:W1:Y:S01]  /*3c50*/  SHFL.BFLY PT, R121, R123, R122, R121 ;  /* 0x0c00007a7b797389 */ /* 0x00006200000e0079 */
[----:B------:R-:W-:Y:S05]  /*3c60*/  RET.REL.NODEC R124 `(_ZN10layer_norm31ln_parallel_residual_fwd_kernelINS_13Kernel_traitsI6__halfffffjLj1024ELj1ELj4ELj1ELj16ENS_18Kernel_traits_baseILj1024ES2_ffffjLj128EEEEELb0ELb1ELb1EEEvNS_9FwdParamsE) ;  /* 0xffffc3907c007950 */ /* 0x000fea0003c3ffff */
.L_x_21445:
        /* <DEDUP_REMOVED lines=9> */
.L_x_26557:


//--------------------- .text._ZN10layer_norm31ln_parallel_residual_fwd_kernelINS_13Kernel_traitsI6__halfffffjLj1024ELj1ELj4ELj1ELj16ENS_18Kernel_traits_baseILj1024ES2_ffffjLj128EEEEELb1ELb0ELb0EEEvNS_9FwdParamsE --------------------------
	.section	.text._ZN10layer_norm31ln_parallel_residual_fwd_kernelINS_13Kernel_traitsI6__halfffffjLj1024ELj1ELj4ELj1ELj16ENS_18Kernel_traits_baseILj1024ES2_ffffjLj128EEEEELb1ELb0ELb0EEEvNS_9FwdParamsE,"ax",@progbits
	.sectioninfo	@"SHI_REGISTERS=222"
	.align	128
        .global         _ZN10layer_norm31ln_parallel_residual_fwd_kernelINS_13Kernel_traitsI6__halfffffjLj1024ELj1ELj4ELj1ELj16ENS_18Kernel_traits_baseILj1024ES2_ffffjLj128EEEEELb1ELb0ELb0EEEvNS_9FwdParamsE
        .type           _ZN10layer_norm31ln_parallel_residual_fwd_kernelINS_13Kernel_traitsI6__halfffffjLj1024ELj1ELj4ELj1ELj16ENS_18Kernel_traits_baseILj1024ES2_ffffjLj128EEEEELb1ELb0ELb0EEEvNS_9FwdParamsE,@function
        .size           _ZN10layer_norm31ln_parallel_residual_fwd_kernelINS_13Kernel_traitsI6__halfffffjLj1024ELj1ELj4ELj1ELj16ENS_18Kernel_traits_baseILj1024ES2_ffffjLj128EEEEELb1ELb0ELb0EEEvNS_9FwdParamsE,(.L_x_26558 - _ZN10layer_norm31ln_parallel_residual_fwd_kernelINS_13Kernel_traitsI6__halfffffjLj1024ELj1ELj4ELj1ELj16ENS_18Kernel_traits_baseILj1024ES2_ffffjLj128EEEEELb1ELb0ELb0EEEvNS_9FwdParamsE)
        .other          _ZN10layer_norm31ln_parallel_residual_fwd_kernelINS_13Kernel_traitsI6__halfffffjLj1024ELj1ELj4ELj1ELj16ENS_18Kernel_traits_baseILj1024ES2_ffffjLj128EEEEELb1ELb0ELb0EEEvNS_9FwdParamsE,@"STO_CUDA_ENTRY STV_DEFAULT"
_ZN10layer_norm31ln_parallel_residual_fwd_kernelINS_13Kernel_traitsI6__halfffffjLj1024ELj1ELj4ELj1ELj16ENS_18Kernel_traits_baseILj1024ES2_ffffjLj128EEEEELb1ELb0ELb0EEEvNS_9FwdParamsE:
.text._ZN10layer_norm31ln_parallel_residual_fwd_kernelINS_13Kernel_traitsI6__halfffffjLj1024ELj1ELj4ELj1ELj16ENS_18Kernel_traits_baseILj1024ES2_ffffjLj128EEEEELb1ELb0ELb0EEEvNS_9FwdParamsE:
[----:B------:R-:W-:Y:S02]  /*0000*/  IMAD.MOV.U32 R1, RZ, RZ, c[0x0][0x28] ;  /* 0x00000a00ff017624 */ /* 0x000fe400078e00ff */
[----:B------:R-:W-:Y:S01]  /*0010*/  ULDC.U8 UR4, c[0x0][0x244] ;  /* 0x0000910000047ab9 */ /* 0x000fe20000000000 */
[----:B------:R-:W-:Y:S01]  /*0020*/  IMAD.MOV.U32 R30, RZ, RZ, c[0x0][0x238] ;  /* 0x00008e00ff1e7624 */ /* 0x000fe200078e00ff */
[----:B------:R-:W-:Y:S01]  /*0030*/  ISETP.NE.AND P0, PT, RZ, UR4, PT ;  /* 0x00000004ff007c0c */ /* 0x000fe2000bf05270 */
[----:B------:R-:W-:Y:S01]  /*0040*/  IMAD.MOV.U32 R31, RZ, RZ, c[0x0][0x23c] ;  /* 0x00008f00ff1f7624 */ /* 0x000fe200078e00ff */
[----:B------:R-:W-:-:S11]  /*0050*/  ULDC.64 UR4, c[0x0][0x118] ;  /* 0x0000460000047ab9 */ /* 0x000fd60000000a00 */
[----:B------:R-:W-:Y:S02]  /*0060*/  @P0 IMAD.MOV.U32 R2, RZ, RZ, R30 ;  /* 0x000000ffff020224 */ /* 0x000fe400078e001e */
[----:B------:R-:W-:-:S06]  /*0070*/  @P0 IMAD.MOV.U32 R3, RZ, RZ, R31 ;  /* 0x000000ffff030224 */ /* 0x000fcc00078e001f */
[----:B------:R-:W2:Y:S01]  /*0080*/  @P0 LDG.E.64 R2, [R2.64] ;  /* 0x0000000402020981 */ /* 0x000ea2000c1e1b00 */
[----:B------:R-:W-:Y:S02]  /*0090*/  IMAD.MOV.U32 R214, RZ, RZ, c[0x0][0x230] ;  /* 0x00008c00ffd67624 */ /* 0x000fe400078e00ff */
[----:B------:R-:W-:-:S06]  /*00a0*/  IMAD.MOV.U32 R215, RZ, RZ, c[0x0][0x234] ;  /* 0x00008d00ffd77624 */ /* 0x000fcc00078e00ff */
[----:B------:R-:W3:Y:S01]  /*00b0*/  @P0 LDG.E.64 R214, [R214.64] ;  /* 0x00000004d6d60981 */ /* 0x000ee2000c1e1b00 */
[----:B------:R-:W-:Y:S01]  /*00c0*/  IMAD.MOV.U32 R0, RZ, RZ, c[0x0][0x168] ;  /* 0x00005a00ff007624 */ /* 0x000fe200078e00ff */
[----:B------:R-:W-:Y:S01]  /*00d0*/  LOP3.LUT R210, R210, 0xfffffffd, RZ, 0xc0, !PT ;  /* 0xfffffffdd2d27812 */ /* 0x000fe200078ec0ff */
[----:B------:R-:W-:Y:S01]  /*00e0*/  BSSY B0, `(.L_x_21446) ;  /* 0x000004b000007945 */ /* 0x000fe20003800000 */
[----:B------:R-:W0:Y:S02]  /*00f0*/  S2R R209, SR_TID.X ;  /* 0x0000000000d17919 */ /* 0x000e240000002100 */
[----:B------:R-:W-:Y:S02]  /*0100*/  SHF.R.S32.HI R0, RZ, 0x1f, R0 ;  /* 0x0000001fff007819 */ /* 0x000fe40000011400 */
[----:B------:R-:W1:Y:S02]  /*0110*/  S2R R32, SR_CTAID.X ;  /* 0x0000000000207919 */ /* 0x000e640000002500 */
[----:B------:R-:W-:-:S02]  /*0120*/  LEA.HI R0, R0, c[0x0][0x168], RZ, 0x2 ;  /* 0x00005a0000007a11 */ /* 0x000fc400078f10ff */
[----:B0-----:R-:W-:Y:S01]  /*0130*/  LOP3.LUT R60, R209, 0x1f, RZ, 0xc0, !PT ;  /* 0x0000001fd13c7812 */ /* 0x001fe200078ec0ff */
[----:B-1----:R-:W-:-:S04]  /*0140*/  IMAD R208, R32, c[0x0][0x0], R209 ;  /* 0x0000000020d07a24 */ /* 0x002fc800078e02d1 */
[----:B------:R-:W-:Y:S01]  /*0150*/  IMAD.WIDE.U32 R4, R208, -0x326172a9, RZ ;  /* 0xcd9e8d57d0047825 */ /* 0x000fe200078e00ff */
[----:B--2---:R-:W-:-:S05]  /*0160*/  @P0 IADD3 R30, P1, R2, c[0x0][0x240], RZ ;  /* 0x00009000021e0a10 */ /* 0x004fca0007f3e0ff */
[----:B------:R-:W-:Y:S01]  /*0170*/  @P0 IMAD.X R31, RZ, RZ, R3, P1 ;  /* 0x000000ffff1f0224 */ /* 0x000fe200008e0603 */
[----:B---3--:R-:W-:-:S04]  /*0180*/  IADD3 R194, R215, -0x4498517b, RZ ;  /* 0xbb67ae85d7c27810 */ /* 0x008fc80007ffe0ff */
[--C-:B------:R-:W-:Y:S02]  /*0190*/  SHF.R.U64 R207, R30, 0x2, R31.reuse ;  /* 0x000000021ecf7819 */ /* 0x100fe4000000121f */
[----:B------:R-:W-:Y:S02]  /*01a0*/  SHF.R.U32.HI R205, RZ, 0x2, R31 ;  /* 0x00000002ffcd7819 */ /* 0x000fe4000001161f */
[C---:B------:R-:W-:Y:S01]  /*01b0*/  IADD3 R195, R214.reuse, -0x61c88647, RZ ;  /* 0x9e3779b9d6c37810 */ /* 0x040fe20007ffe0ff */
[----:B------:R-:W-:Y:S01]  /*01c0*/  IMAD.WIDE.U32 R2, R207, -0x2daee0ad, RZ ;  /* 0xd2511f53cf027825 */ /* 0x000fe200078e00ff */
[----:B------:R-:W-:Y:S02]  /*01d0*/  LOP3.LUT R6, R5, R205, R214, 0x96, !PT ;  /* 0x000000cd05067212 */ /* 0x000fe400078e96d6 */
[----:B------:R-:W-:Y:S02]  /*01e0*/  IADD3 R193, R214, 0x3c6ef372, RZ ;  /* 0x3c6ef372d6c17810 */ /* 0x000fe40007ffe0ff */
[----:B------:R-:W-:Y:S01]  /*01f0*/  LOP3.LUT R8, R3, R215, RZ, 0x3c, !PT ;  /* 0x000000d703087212 */ /* 0x000fe200078e3cff */
[----:B------:R-:W-:Y:S01]  /*0200*/  IMAD.WIDE.U32 R6, R6, -0x2daee0ad, RZ ;  /* 0xd2511f5306067825 */ /* 0x000fe200078e00ff */
[----:B------:R-:W-:-:S02]  /*0210*/  IADD3 R192, R215, 0x76cf5d0a, RZ ;  /* 0x76cf5d0ad7c07810 */ /* 0x000fc40007ffe0ff */
[----:B------:R-:W-:Y:S01]  /*0220*/  IADD3 R190, R215, 0x32370b8f, RZ ;  /* 0x32370b8fd7be7810 */ /* 0x000fe20007ffe0ff */
[----:B------:R-:W-:Y:S01]  /*0230*/  IMAD.WIDE.U32 R8, R8, -0x326172a9, RZ ;  /* 0xcd9e8d5708087825 */ /* 0x000fe200078e00ff */
[----:B------:R-:W-:Y:S02]  /*0240*/  LOP3.LUT R5, R7, R2, R194, 0x96, !PT ;  /* 0x0000000207057212 */ /* 0x000fe400078e96c2 */
[C---:B------:R-:W-:Y:S02]  /*0250*/  IADD3 R191, R214.reuse, -0x255992d5, RZ ;  /* 0xdaa66d2bd6bf7810 */ /* 0x040fe40007ffe0ff */
[----:B------:R-:W-:Y:S01]  /*0260*/  LOP3.LUT R2, R9, R195, R4, 0x96, !PT ;  /* 0x000000c309027212 */ /* 0x000fe200078e9604 */
[----:B------:R-:W-:Y:S01]  /*0270*/  IMAD.WIDE.U32 R4, R5, -0x326172a9, RZ ;  /* 0xcd9e8d5705047825 */ /* 0x000fe200078e00ff */
[----:B------:R-:W-:Y:S02]  /*0280*/  IADD3 R189, R214, 0x78dde6e4, RZ ;  /* 0x78dde6e4d6bd7810 */ /* 0x000fe40007ffe0ff */
[----:B------:R-:W-:Y:S01]  /*0290*/  IADD3 R188, R215, -0x126145ec, RZ ;  /* 0xed9eba14d7bc7810 */ /* 0x000fe20007ffe0ff */
[----:B------:R-:W-:Y:S01]  /*02a0*/  IMAD.WIDE.U32 R2, R2, -0x2daee0ad, RZ ;  /* 0xd2511f5302027825 */ /* 0x000fe200078e00ff */
[----:B------:R-:W-:-:S02]  /*02b0*/  LOP3.LUT R7, R5, R8, R193, 0x96, !PT ;  /* 0x0000000805077212 */ /* 0x000fc400078e96c1 */
[----:B------:R-:W-:Y:S02]  /*02c0*/  IADD3 R186, R215, -0x56f99767, RZ ;  /* 0xa9066899d7ba7810 */ /* 0x000fe40007ffe0ff */
[----:B------:R-:W-:Y:S01]  /*02d0*/  LOP3.LUT R8, R3, R6, R192, 0x96, !PT ;  /* 0x0000000603087212 */ /* 0x000fe200078e96c0 */
[----:B------:R-:W-:Y:S01]  /*02e0*/  IMAD.WIDE.U32 R6, R7, -0x2daee0ad, RZ ;  /* 0xd2511f5307067825 */ /* 0x000fe200078e00ff */
[----:B------:R-:W-:-:S03]  /*02f0*/  LOP3.LUT R3, R60, 0x1f, RZ, 0x3c, !PT ;  /* 0x0000001f3c037812 */ /* 0x000fc600078e3cff */
[----:B------:R-:W-:Y:S01]  /*0300*/  IMAD.WIDE.U32 R8, R8, -0x326172a9, RZ ;  /* 0xcd9e8d5708087825 */ /* 0x000fe200078e00ff */
[----:B------:R-:W-:Y:S02]  /*0310*/  LEA.HI.SX32 R176, R0, R3, 0x1e ;  /* 0x0000000300b07211 */ /* 0x000fe400078ff2ff */
[----:B------:R-:W-:Y:S02]  /*0320*/  LOP3.LUT R16, R7, R2, R190, 0x96, !PT ;  /* 0x0000000207107212 */ /* 0x000fe400078e96be */
[C---:B------:R-:W-:Y:S02]  /*0330*/  LOP3.LUT P2, RZ, R176.reuse, 0xffffffe0, RZ, 0xc0, !PT ;  /* 0xffffffe0b0ff7812 */ /* 0x040fe4000784c0ff */
[----:B------:R-:W-:Y:S01]  /*0340*/  ISETP.GE.U32.AND P5, PT, R176, 0x40, PT ;  /* 0x00000040b000780c */ /* 0x000fe20003fa6070 */
[----:B------:R-:W-:Y:S01]  /*0350*/  IMAD.WIDE.U32 R16, R16, -0x326172a9, RZ ;  /* 0xcd9e8d5710107825 */ /* 0x000fe200078e00ff */
[C---:B------:R-:W-:Y:S02]  /*0360*/  ISETP.GE.U32.AND P4, PT, R176.reuse, 0x60, PT ;  /* 0x00000060b000780c */ /* 0x040fe40003f86070 */
[----:B------:R-:W-:-:S02]  /*0370*/  ISETP.GE.U32.AND P3, PT, R176, 0x80, PT ;  /* 0x00000080b000780c */ /* 0x000fc40003f66070 */
[----:B------:R-:W-:Y:S02]  /*0380*/  LOP3.LUT R14, R9, R4, R191, 0x96, !PT ;  /* 0x00000004090e7212 */ /* 0x000fe400078e96bf */
[----:B------:R-:W-:-:S03]  /*0390*/  LOP3.LUT R0, R17, R8, R189, 0x96, !PT ;  /* 0x0000000811007212 */ /* 0x000fc600078e96bd */
[----:B------:R-:W-:Y:S01]  /*03a0*/  @P2 LOP3.LUT R210, R210, 0x2, RZ, 0xfc, !PT ;  /* 0x00000002d2d22812 */ /* 0x000fe200078efcff */
[----:B------:R-:W-:-:S03]  /*03b0*/  IMAD.WIDE.U32 R14, R14, -0x2daee0ad, RZ ;  /* 0xd2511f530e0e7825 */ /* 0x000fc600078e00ff */
[----:B------:R-:W-:Y:S02]  /*03c0*/  LOP3.LUT R210, R210, 0xfffffeff, RZ, 0xc0, !PT ;  /* 0xfffffeffd2d27812 */ /* 0x000fe400078ec0ff */
[----:B------:R-:W-:Y:S02]  /*03d0*/  LOP3.LUT R22, R15, R6, R188, 0x96, !PT ;  /* 0x000000060f167212 */ /* 0x000fe400078e96bc */
[----:B------:R-:W-:-:S04]  /*03e0*/  @P5 LOP3.LUT R210, R210, 0x100, RZ, 0xfc, !PT ;  /* 0x00000100d2d25812 */ /* 0x000fc800078efcff */
[----:B------:R-:W-:-:S04]  /*03f0*/  LOP3.LUT R210, R210, 0xffffff7f, RZ, 0xc0, !PT ;  /* 0xffffff7fd2d27812 */ /* 0x000fc800078ec0ff */
[----:B------:R-:W-:-:S04]  /*0400*/  @P4 LOP3.LUT R210, R210, 0x80, RZ, 0xfc, !PT ;  /* 0x00000080d2d24812 */ /* 0x000fc800078efcff */
[----:B------:R-:W-:-:S04]  /*0410*/  LOP3.LUT R210, R210, 0xffffffbf, RZ, 0xc0, !PT ;  /* 0xffffffbfd2d27812 */ /* 0x000fc800078ec0ff */
[----:B------:R-:W-:Y:S01]  /*0420*/  @P3 LOP3.LUT R210, R210, 0x40, RZ, 0xfc, !PT ;  /* 0x00000040d2d23812 */ /* 0x000fe200078efcff */
[----:B------:R-:W-:Y:S05]  /*0430*/  @!P2 BRA `(.L_x_21447) ;  /* 0x000001500000a947 */ /* 0x000fea0003800000 */
[----:B------:R-:W-:Y:S01]  /*0440*/  ISETP.NE.U32.AND P0, PT, RZ, c[0x0][0x218], PT ;  /* 0x00008600ff007a0c */ /* 0x000fe20003f05070 */
[C---:B------:R-:W-:Y:S01]  /*0450*/  IMAD.SHL.U32 R50, R60.reuse, 0x8, RZ ;  /* 0x000000083c327824 */ /* 0x040fe200078e00ff */
[----:B------:R-:W-:Y:S01]  /*0460*/  ISETP.NE.U32.AND P1, PT, RZ, c[0x0][0x220], PT ;  /* 0x00008800ff007a0c */ /* 0x000fe20003f25070 */
[----:B------:R-:W-:Y:S01]  /*0470*/  IMAD.MOV.U32 R57, RZ, RZ, 0x8 ;  /* 0x00000008ff397424 */ /* 0x000fe200078e00ff */
[----:B------:R-:W-:Y:S02]  /*0480*/  ISETP.NE.AND.EX P0, PT, RZ, c[0x0][0x21c], PT, P0 ;  /* 0x00008700ff007a0c */ /* 0x000fe40003f05300 */
[----:B------:R-:W-:Y:S02]  /*0490*/  ISETP.NE.AND.EX P1, PT, RZ, c[0x0][0x224], PT, P1 ;  /* 0x00008900ff007a0c */ /* 0x000fe40003f25310 */
[----:B------:R-:W-:-:S09]  /*04a0*/  SHF.L.U64.HI R6, R60, 0x3, RZ ;  /* 0x000000033c067819 */ /* 0x000fd200000102ff */
[----:B------:R-:W-:-:S04]  /*04b0*/  @P0 LEA R2, P2, R60, c[0x0][0x218], 0x3 ;  /* 0x000086003c020a11 */ /* 0x000fc800078418ff */
[----:B------:R-:W-:Y:S02]  /*04c0*/  @P0 LEA.HI.X R3, R60, c[0x0][0x21c], RZ, 0x3, P2 ;  /* 0x000087003c030a11 */ /* 0x000fe400010f1cff */
[----:B------:R-:W-:Y:S01]  /*04d0*/  @P1 IADD3 R4, P2, R50, c[0x0][0x220], RZ ;  /* 0x0000880032041a10 */ /* 0x000fe20007f5e0ff */
[----:B------:R-:W-:Y:S02]  /*04e0*/  IMAD.WIDE.U32 R56, R60, R57, c[0x0][0x1b0] ;  /* 0x00006c003c387625 */ /* 0x000fe400078e0039 */
[----:B------:R0:W5:Y:S01]  /*04f0*/  @P0 LDG.E.64 R174, [R2.64] ;  /* 0x0000000402ae0981 */ /* 0x000162000c1e1b00 */
[----:B------:R-:W-:Y:S02]  /*0500*/  @P1 IADD3.X R5, R6, c[0x0][0x224], RZ, P2, !PT ;  /* 0x0000890006051a10 */ /* 0x000fe400017fe4ff */
[----:B------:R-:W-:Y:S01]  /*0510*/  IADD3 R50, P2, R50, c[0x0][0x1b8], RZ ;  /* 0x00006e0032327a10 */ /* 0x000fe20007f5e0ff */
[----:B------:R-:W5:Y:S03]  /*0520*/  LDG.E.64 R56, [R56.64] ;  /* 0x0000000438387981 */ /* 0x000f66000c1e1b00 */
[----:B------:R-:W-:Y:S01]  /*0530*/  IADD3.X R51, R6, c[0x0][0x1bc], RZ, P2, !PT ;  /* 0x00006f0006337a10 */ /* 0x000fe200017fe4ff */
[----:B------:R0:W5:Y:S05]  /*0540*/  @P1 LDG.E.64 R172, [R4.64] ;  /* 0x0000000404ac1981 */ /* 0x00016a000c1e1b00 */
[----:B------:R-:W5:Y:S01]  /*0550*/  LDG.E.64 R50, [R50.64] ;  /* 0x0000000432327981 */ /* 0x000f62000c1e1b00 */
[----:B------:R-:W-:Y:S01]  /*0560*/  LOP3.LUT R60, R60, 0x20, RZ, 0xfc, !PT ;  /* 0x000000203c3c7812 */ /* 0x000fe200078efcff */
[----:B------:R-:W-:Y:S01]  /*0570*/  @!P0 CS2R R174, SRZ ;  /* 0x0000000000ae8805 */ /* 0x000fe2000001ff00 */
[----:B------:R-:W-:-:S02]  /*0580*/  @!P1 CS2R R172, SRZ ;  /* 0x0000000000ac9805 */ /* 0x000fc4000001ff00 */
.L_x_21447:
[----:B0-----:R-:W-:Y:S05]  /*0590*/  BSYNC B0 ;  /* 0x0000000000007941 */ /* 0x001fea0003800000 */
.L_x_21446:
[----:B------:R-:W-:Y:S01]  /*05a0*/  BSSY B0, `(.L_x_21448) ;  /* 0x0000017000007945 */ /* 0x000fe20003800000 */
[----:B------:R-:W-:Y:S05]  /*05b0*/  @!P5 BRA `(.L_x_21449) ;  /* 0x000001500000d947 */ /* 0x000fea0003800000 */
[----:B------:R-:W-:Y:S01]  /*05c0*/  ISETP.NE.U32.AND P0, PT, RZ, c[0x0][0x218], PT ;  /* 0x00008600ff007a0c */ /* 0x000fe20003f05070 */
[----:B------:R-:W-:Y:S01]  /*05d0*/  IMAD.SHL.U32 R46, R60, 0x8, RZ ;  /* 0x000000083c2e7824 */ /* 0x000fe200078e00ff */
[----:B------:R-:W-:Y:S01]  /*05e0*/  ISETP.NE.U32.AND P1, PT, RZ, c[0x0][0x220], PT ;  /* 0x00008800ff007a0c */ /* 0x000fe20003f25070 */
[----:B------:R-:W-:Y:S01]  /*05f0*/  IMAD.MOV.U32 R53, RZ, RZ, 0x8 ;  /* 0x00000008ff357424 */ /* 0x000fe200078e00ff */
[----:B------:R-:W-:-:S02]  /*0600*/  ISETP.NE.AND.EX P0, PT, RZ, c[0x0][0x21c], PT, P0 ;  /* 0x00008700ff007a0c */ /* 0x000fc40003f05300 */
        /* <DEDUP_REMOVED lines=13> */
[----:B------:R-:W-:Y:S01]  /*06e0*/  IADD3 R60, R60, 0x20, RZ ;  /* 0x000000203c3c7810 */ /* 0x000fe20007ffe0ff */
[----:B------:R-:W-:Y:S01]  /*06f0*/  @!P0 CS2R R2, SRZ ;  /* 0x0000000000028805 */ /* 0x000fe2000001ff00 */
[----:B------:R-:W-:-:S02]  /*0700*/  @!P1 CS2R R4, SRZ ;  /* 0x0000000000049805 */ /* 0x000fc4000001ff00 */
.L_x_21449:
[----:B0-----:R-:W-:Y:S05]  /*0710*/  BSYNC B0 ;  /* 0x0000000000007941 */ /* 0x001fea0003800000 */
.L_x_21448:
        /* <DEDUP_REMOVED lines=23> */
.L_x_21451:
[----:B0-----:R-:W-:Y:S05]  /*0890*/  BSYNC B0 ;  /* 0x0000000000007941 */ /* 0x001fea0003800000 */
.L_x_21450:
        /* <DEDUP_REMOVED lines=14> */
[C---:B------:R-:W-:Y:S02]  /*0980*/  @P1 IADD3.X R21, R23.reuse, c[0x0][0x224], RZ, P2, !PT ;  /* 0x0000890017151a10 */ /* 0x040fe400017fe4ff */
        /* <DEDUP_REMOVED lines=8> */
.L_x_21453:
[----:B0-----:R-:W-:Y:S05]  /*0a10*/  BSYNC B0 ;  /* 0x0000000000007941 */ /* 0x001fea0003800000 */
.L_x_21452:
[----:B------:R-:W-:Y:S01]  /*0a20*/  ISETP.GE.U32.AND P0, PT, R176, 0xa0, PT ;  /* 0x000000a0b000780c */ /* 0x000fe20003f06070 */
[----:B------:R-:W-:Y:S01]  /*0a30*/  IMAD.WIDE.U32 R18, R0, -0x2daee0ad, RZ ;  /* 0xd2511f5300127825 */ /* 0x000fe200078e00ff */
[----:B------:R-:W-:Y:S01]  /*0a40*/  IADD3 R187, R214, 0x1715609d, RZ ;  /* 0x1715609dd6bb7810 */ /* 0x000fe20007ffe0ff */
[----:B------:R-:W-:Y:S01]  /*0a50*/  BSSY B0, `(.L_x_21454) ;  /* 0x000001d000007945 */ /* 0x000fe20003800000 */
[----:B------:R-:W-:Y:S01]  /*0a60*/  LOP3.LUT R210, R210, 0xffffffdf, RZ, 0xc0, !PT ;  /* 0xffffffdfd2d27812 */ /* 0x000fe200078ec0ff */
[----:B------:R-:W-:Y:S01]  /*0a70*/  IMAD.WIDE.U32 R20, R22, -0x326172a9, RZ ;  /* 0xcd9e8d5716147825 */ /* 0x000fe200078e00ff */
[----:B------:R-:W-:-:S02]  /*0a80*/  LOP3.LUT R26, R19, R14, R186, 0x96, !PT ;  /* 0x0000000e131a7212 */ /* 0x000fc400078e96ba */
[----:B------:R-:W-:Y:S02]  /*0a90*/  IADD3 R185, R214, -0x4ab325aa, RZ ;  /* 0xb54cda56d6b97810 */ /* 0x000fe40007ffe0ff */
[----:B------:R-:W-:-:S03]  /*0aa0*/  LOP3.LUT R0, R21, R16, R187, 0x96, !PT ;  /* 0x0000001015007212 */ /* 0x000fc600078e96bb */
[----:B------:R-:W-:Y:S01]  /*0ab0*/  @P0 LOP3.LUT R210, R210, 0x20, RZ, 0xfc, !PT ;  /* 0x00000020d2d20812 */ /* 0x000fe200078efcff */
[----:B------:R-:W-:Y:S05]  /*0ac0*/  @!P0 BRA `(.L_x_21455) ;  /* 0x0000015000008947 */ /* 0x000fea0003800000 */
[----:B------:R-:W-:Y:S01]  /*0ad0*/  ISETP.NE.U32.AND P1, PT, RZ, c[0x0][0x218], PT ;  /* 0x00008600ff007a0c */ /* 0x000fe20003f25070 */
[C---:B------:R-:W-:Y:S01]  /*0ae0*/  IMAD.SHL.U32 R34, R60.reuse, 0x8, RZ ;  /* 0x000000083c227824 */ /* 0x040fe200078e00ff */
[----:B------:R-:W-:Y:S01]  /*0af0*/  SHF.L.U64.HI R14, R60, 0x3, RZ ;  /* 0x000000033c0e7819 */ /* 0x000fe200000102ff */
[----:B------:R-:W-:Y:S01]  /*0b00*/  IMAD.MOV.U32 R45, RZ, RZ, 0x8 ;  /* 0x00000008ff2d7424 */ /* 0x000fe200078e00ff */
[----:B------:R-:W-:-:S13]  /*0b10*/  ISETP.NE.AND.EX P1, PT, RZ, c[0x0][0x21c], PT, P1 ;  /* 0x00008700ff007a0c */ /* 0x000fda0003f25310 */
        /* <DEDUP_REMOVED lines=8> */
[----:B------:R-:W-:-:S03]  /*0ba0*/  IADD3 R34, P2, R34, c[0x0][0x1b8], RZ ;  /* 0x00006e0022227a10 */ /* 0x000fc60007f5e0ff */
[----:B------:R0:W5:Y:S01]  /*0bb0*/  @P0 LDG.E.64 R16, [R24.64] ;  /* 0x0000000418100981 */ /* 0x000162000c1e1b00 */
[----:B------:R-:W-:-:S03]  /*0bc0*/  IADD3.X R35, R14, c[0x0][0x1bc], RZ, P2, !PT ;  /* 0x00006f000e237a10 */ /* 0x000fc600017fe4ff */
[----:B------:R0:W5:Y:S04]  /*0bd0*/  @P1 LDG.E.64 R14, [R22.64] ;  /* 0x00000004160e1981 */ /* 0x000168000c1e1b00 */
[----:B------:R-:W5:Y:S01]  /*0be0*/  LDG.E.64 R34, [R34.64] ;  /* 0x0000000422227981 */ /* 0x000f62000c1e1b00 */
[----:B------:R-:W-:Y:S01]  /*0bf0*/  IADD3 R60, R60, 0x20, RZ ;  /* 0x000000203c3c7810 */ /* 0x000fe20007ffe0ff */
[----:B------:R-:W-:Y:S01]  /*0c00*/  @!P0 CS2R R16, SRZ ;  /* 0x0000000000108805 */ /* 0x000fe2000001ff00 */
[----:B------:R-:W-:Y:S02]  /*0c10*/  @!P1 CS2R R14, SRZ ;  /* 0x00000000000e9805 */ /* 0x000fe4000001ff00 */
.L_x_21455:
[----:B0-----:R-:W-:Y:S05]  /*0c20*/  BSYNC B0 ;  /* 0x0000000000007941 */ /* 0x001fea0003800000 */
.L_x_21454:
[----:B------:R-:W-:Y:S01]  /*0c30*/  ISETP.GE.U32.AND P0, PT, R176, 0xc0, PT ;  /* 0x000000c0b000780c */ /* 0x000fe20003f06070 */
[----:B------:R-:W-:Y:S01]  /*0c40*/  IMAD.WIDE.U32 R24, R26, -0x326172a9, RZ ;  /* 0xcd9e8d571a187825 */ /* 0x000fe200078e00ff */
[----:B------:R-:W-:Y:S01]  /*0c50*/  IADD3 R184, R215, 0x646e171e, RZ ;  /* 0x646e171ed7b87810 */ /* 0x000fe20007ffe0ff */
[----:B------:R-:W-:Y:S01]  /*0c60*/  BSSY B0, `(.L_x_21456) ;  /* 0x000001e000007945 */ /* 0x000fe20003800000 */
[----:B------:R-:W-:Y:S01]  /*0c70*/  LOP3.LUT R210, R210, 0xffffffef, RZ, 0xc0, !PT ;  /* 0xffffffefd2d27812 */ /* 0x000fe200078ec0ff */
[----:B------:R-:W-:Y:S01]  /*0c80*/  IMAD.WIDE.U32 R22, R0, -0x2daee0ad, RZ ;  /* 0xd2511f5300167825 */ /* 0x000fe200078e00ff */
[----:B------:R-:W-:-:S02]  /*0c90*/  LOP3.LUT R62, R25, R20, R185, 0x96, !PT ;  /* 0x00000014193e7212 */ /* 0x000fc400078e96b9 */
[----:B------:R-:W-:Y:S02]  /*0ca0*/  SHF.R.U32.HI R209, RZ, 0x5, R209 ;  /* 0x00000005ffd17819 */ /* 0x000fe400000116d1 */
[----:B------:R-:W-:Y:S02]  /*0cb0*/  LOP3.LUT R64, R23, R18, R184, 0x96, !PT ;  /* 0x0000001217407212 */ /* 0x000fe400078e96b8 */
[----:B------:R-:W-:Y:S02]  /*0cc0*/  IADD3 R182, R215, 0x1fd5c5a3, RZ ;  /* 0x1fd5c5a3d7b67810 */ /* 0x000fe40007ffe0ff */
[----:B------:R-:W-:Y:S01]  /*0cd0*/  @P0 LOP3.LUT R210, R210, 0x10, RZ, 0xfc, !PT ;  /* 0x00000010d2d20812 */ /* 0x000fe200078efcff */
[----:B------:R-:W-:Y:S05]  /*0ce0*/  @!P0 BRA `(.L_x_21457) ;  /* 0x0000015000008947 */ /* 0x000fea0003800000 */
[C---:B------:R-:W-:Y:S01]  /*0cf0*/  IMAD.SHL.U32 R28, R60.reuse, 0x8, RZ ;  /* 0x000000083c1c7824 */ /* 0x040fe200078e00ff */
[----:B------:R-:W-:-:S04]  /*0d00*/  SHF.L.U64.HI R0, R60, 0x3, RZ ;  /* 0x000000033c007819 */ /* 0x000fc800000102ff */
[----:B------:R-:W-:-:S04]  /*0d10*/  IADD3 R38, P0, R28, c[0x0][0x1b8], RZ ;  /* 0x00006e001c267a10 */ /* 0x000fc80007f1e0ff */
[----:B------:R-:W-:Y:S02]  /*0d20*/  IADD3.X R39, R0, c[0x0][0x1bc], RZ, P0, !PT ;  /* 0x00006f0000277a10 */ /* 0x000fe400007fe4ff */
[----:B------:R-:W-:-:S04]  /*0d30*/  ISETP.NE.U32.AND P0, PT, RZ, c[0x0][0x218], PT ;  /* 0x00008600ff007a0c */ /* 0x000fc80003f05070 */
[----:B------:R-:W-:Y:S01]  /*0d40*/  ISETP.NE.AND.EX P0, PT, RZ, c[0x0][0x21c], PT, P0 ;  /* 0x00008700ff007a0c */ /* 0x000fe20003f05300 */
[----:B------:R-:W-:Y:S01]  /*0d50*/  IMAD.MOV.U32 R55, RZ, RZ, 0x8 ;  /* 0x00000008ff377424 */ /* 0x000fe200078e00ff */
[----:B------:R-:W5:Y:S11]  /*0d60*/  LDG.E.64 R38, [R38.64] ;  /* 0x0000000426267981 */ /* 0x000f76000c1e1b00 */
[----:B------:R-:W-:-:S04]  /*0d70*/  @P0 LEA R26, P1, R60, c[0x0][0x218], 0x3 ;  /* 0x000086003c1a0a11 */ /* 0x000fc800078218ff */
[C---:B------:R-:W-:Y:S02]  /*0d80*/  @P0 LEA.HI.X R27, R60.reuse, c[0x0][0x21c], RZ, 0x3, P1 ;  /* 0x000087003c1b0a11 */ /* 0x040fe400008f1cff */
[----:B------:R-:W-:Y:S01]  /*0d90*/  ISETP.NE.U32.AND P1, PT, RZ, c[0x0][0x220], PT ;  /* 0x00008800ff007a0c */ /* 0x000fe20003f25070 */
[----:B------:R-:W-:Y:S02]  /*0da0*/  IMAD.WIDE.U32 R54, R60, R55, c[0x0][0x1b0] ;  /* 0x00006c003c367625 */ /* 0x000fe400078e0037 */
[----:B------:R0:W5:Y:S01]  /*0db0*/  @P0 LDG.E.64 R18, [R26.64] ;  /* 0x000000041a120981 */ /* 0x000162000c1e1b00 */
[----:B------:R-:W-:-:S03]  /*0dc0*/  ISETP.NE.AND.EX P1, PT, RZ, c[0x0][0x224], PT, P1 ;  /* 0x00008900ff007a0c */ /* 0x000fc60003f25310 */
[----:B------:R-:W5:Y:S10]  /*0dd0*/  LDG.E.64 R54, [R54.64] ;  /* 0x0000000436367981 */ /* 0x000f74000c1e1b00 */
[----:B------:R-:W-:-:S04]  /*0de0*/  @P1 IADD3 R28, P2, R28, c[0x0][0x220], RZ ;  /* 0x000088001c1c1a10 */ /* 0x000fc80007f5e0ff */
[----:B------:R-:W-:-:S05]  /*0df0*/  @P1 IADD3.X R29, R0, c[0x0][0x224], RZ, P2, !PT ;  /* 0x00008900001d1a10 */ /* 0x000fca00017fe4ff */
[----:B------:R0:W5:Y:S01]  /*0e00*/  @P1 LDG.E.64 R20, [R28.64] ;  /* 0x000000041c141981 */ /* 0x000162000c1e1b00 */
[----:B------:R-:W-:Y:S01]  /*0e10*/  IADD3 R60, R60, 0x20, RZ ;  /* 0x000000203c3c7810 */ /* 0x000fe20007ffe0ff */
[----:B------:R-:W-:Y:S01]  /*0e20*/  @!P0 CS2R R18, SRZ ;  /* 0x0000000000128805 */ /* 0x000fe2000001ff00 */
[----:B------:R-:W-:Y:S02]  /*0e30*/  @!P1 CS2R R20, SRZ ;  /* 0x0000000000149805 */ /* 0x000fe4000001ff00 */
.L_x_21457:
[----:B0-----:R-:W-:Y:S05]  /*0e40*/  BSYNC B0 ;  /* 0x0000000000007941 */ /* 0x001fea0003800000 */
.L_x_21456:
[----:B------:R-:W-:Y:S01]  /*0e50*/  ISETP.GE.U32.AND P0, PT, R176, 0xe0, PT ;  /* 0x000000e0b000780c */ /* 0x000fe20003f06070 */
[----:B------:R-:W-:Y:S01]  /*0e60*/  IMAD.WIDE.U32 R62, R62, -0x2daee0ad, RZ ;  /* 0xd2511f533e3e7825 */ /* 0x000fe200078e00ff */
[----:B------:R-:W-:Y:S01]  /*0e70*/  IADD3 R183, R214, 0x5384540f, RZ ;  /* 0x5384540fd6b77810 */ /* 0x000fe20007ffe0ff */
[----:B------:R-:W-:Y:S01]  /*0e80*/  BSSY B0, `(.L_x_21458) ;  /* 0x000001e000007945 */ /* 0x000fe20003800000 */
[----:B------:R-:W-:Y:S01]  /*0e90*/  LOP3.LUT R210, R210, 0xfffffff7, RZ, 0xc0, !PT ;  /* 0xfffffff7d2d27812 */ /* 0x000fe200078ec0ff */
[----:B------:R-:W-:Y:S01]  /*0ea0*/  IMAD.WIDE.U32 R64, R64, -0x326172a9, RZ ;  /* 0xcd9e8d5740407825 */ /* 0x000fe200078e00ff */
[----:B------:R-:W-:Y:S02]  /*0eb0*/  LOP3.LUT R79, R63, R22, R182, 0x96, !PT ;  /* 0x000000163f4f7212 */ /* 0x000fe400078e96b6 */
[----:B------:R-:W-:Y:S01]  /*0ec0*/  IADD3 R181, R214, -0xe443238, RZ ;  /* 0xf1bbcdc8d6b57810 */ /* 0x000fe20007ffe0ff */
[----:B------:R-:W-:Y:S01]  /*0ed0*/  IMAD R209, R32, 0x4, R209 ;  /* 0x0000000420d17824 */ /* 0x000fe200078e02d1 */
[----:B------:R-:W-:-:S03]  /*0ee0*/  LOP3.LUT R78, R65, R24, R183, 0x96, !PT ;  /* 0x00000018414e7212 */ /* 0x000fc600078e96b7 */
        /* <DEDUP_REMOVED lines=16> */
[----:B------:R0:W5:Y:S10]  /*0ff0*/  LDG.E.64 R70, [R32.64] ;  /* 0x0000000420467981 */ /* 0x000174000c1e1b00 */
[----:B------:R-:W-:-:S04]  /*1000*/  @P1 IADD3 R28, P2, R28, c[0x0][0x220], RZ ;  /* 0x000088001c1c1a10 */ /* 0x000fc80007f5e0ff */
[----:B------:R-:W-:-:S05]  /*1010*/  @P1 IADD3.X R29, R0, c[0x0][0x224], RZ, P2, !PT ;  /* 0x00008900001d1a10 */ /* 0x000fca00017fe4ff */
[----:B------:R0:W5:Y:S01]  /*1020*/  @P1 LDG.E.64 R24, [R28.64] ;  /* 0x000000041c181981 */ /* 0x000162000c1e1b00 */
[----:B------:R-:W-:Y:S01]  /*1030*/  IADD3 R60, R60, 0x20, RZ ;  /* 0x000000203c3c7810 */ /* 0x000fe20007ffe0ff */
[----:B------:R-:W-:Y:S01]  /*1040*/  @!P0 CS2R R22, SRZ ;  /* 0x0000000000168805 */ /* 0x000fe2000001ff00 */
[----:B------:R-:W-:Y:S02]  /*1050*/  @!P1 CS2R R24, SRZ ;  /* 0x0000000000189805 */ /* 0x000fe4000001ff00 */
.L_x_21459:
[----:B0-----:R-:W-:Y:S05]  /*1060*/  BSYNC B0 ;  /* 0x0000000000007941 */ /* 0x001fea0003800000 */
.L_x_21458:
[----:B------:R-:W-:Y:S01]  /*1070*/  ISETP.GE.U32.AND P0, PT, R176, 0x100, PT ;  /* 0x00000100b000780c */ /* 0x000fe20003f06070 */
[----:B------:R-:W-:Y:S01]  /*1080*/  BSSY B0, `(.L_x_21460) ;  /* 0x0000019000007945 */ /* 0x000fe20003800000 */
[----:B------:R-:W-:Y:S01]  /*1090*/  LOP3.LUT R210, R210, 0xfffffffb, RZ, 0xc0, !PT ;  /* 0xfffffffbd2d27812 */ /* 0x000fe200078ec0ff */
[----:B------:R-:W-:-:S10]  /*10a0*/  IMAD.HI.U32 R0, R79, -0x326172a9, RZ ;  /* 0xcd9e8d574f007827 */ /* 0x000fd400078e00ff */
[----:B------:R-:W-:Y:S01]  /*10b0*/  @P0 LOP3.LUT R210, R210, 0x4, RZ, 0xfc, !PT ;  /* 0x00000004d2d20812 */ /* 0x000fe200078efcff */
[----:B------:R-:W-:Y:S05]  /*10c0*/  @!P0 BRA `(.L_x_21461) ;  /* 0x0000014000008947 */ /* 0x000fea0003800000 */
[----:B------:R-:W-:Y:S01]  /*10d0*/  IMAD.SHL.U32 R68, R60, 0x8, RZ ;  /* 0x000000083c447824 */ /* 0x000fe200078e00ff */
[----:B------:R-:W-:-:S04]  /*10e0*/  SHF.R.U32.HI R26, RZ, 0x1d, R60 ;  /* 0x0000001dff1a7819 */ /* 0x000fc8000001163c */
        /* <DEDUP_REMOVED lines=18> */
.L_x_21461:
[----:B0-----:R-:W-:Y:S05]  /*1210*/  BSYNC B0 ;  /* 0x0000000000007941 */ /* 0x001fea0003800000 */
.L_x_21460:
[----:B------:R-:W-:Y:S01]  /*1220*/  ISETP.GE.AND P0, PT, R209, c[0x0][0x164], PT ;  /* 0x00005900d1007a0c */ /* 0x000fe20003f06270 */
[----:B------:R-:W-:Y:S01]  /*1230*/  IMAD.HI.U32 R31, R78, -0x2daee0ad, RZ ;  /* 0xd2511f534e1f7827 */ /* 0x000fe200078e00ff */
[----:B------:R-:W-:-:S02]  /*1240*/  LOP3.LUT R204, R0, R64, R181, 0x96, !PT ;  /* 0x0000004000cc7212 */ /* 0x000fc400078e96b5 */
[----:B------:R-:W-:-:S09]  /*1250*/  IADD3 R180, R215, -0x24c28bd8, RZ ;  /* 0xdb3d7428d7b47810 */ /* 0x000fd20007ffe0ff */
[----:B------:R-:W-:Y:S05]  /*1260*/  @P0 EXIT ;  /* 0x000000000000094d */ /* 0x000fea0003800000 */
[----:B------:R-:W-:Y:S01]  /*1270*/  LOP3.LUT R206, R31, R62, R180, 0x96, !PT ;  /* 0x0000003e1fce7212 */ /* 0x000fe200078e96b4 */
[----:B------:R-:W-:Y:S01]  /*1280*/  IMAD R0, R79, -0x326172a9, RZ ;  /* 0xcd9e8d574f007824 */ /* 0x000fe200078e02ff */
[----:B------:R-:W-:Y:S01]  /*1290*/  IADD3 R179, R214, -0x700cb87f, RZ ;  /* 0x8ff34781d6b37810 */ /* 0x000fe20007ffe0ff */
[----:B-----5:R-:W-:Y:S01]  /*12a0*/  IMAD.MOV.U32 R167, RZ, RZ, R51 ;  /* 0x000000ffffa77224 */ /* 0x020fe200078e0033 */
[--C-:B------:R-:W-:Y:S01]  /*12b0*/  SHF.R.U64 R137, R2, 0x10, R3.reuse ;  /* 0x0000001002897819 */ /* 0x100fe20000001203 */
[----:B------:R-:W-:Y:S01]  /*12c0*/  IMAD.HI.U32 R201, R206, -0x326172a9, RZ ;  /* 0xcd9e8d57cec97827 */ /* 0x000fe200078e00ff */
[----:B------:R-:W-:Y:S01]  /*12d0*/  SHF.R.U32.HI R139, RZ, 0x10, R3 ;  /* 0x00000010ff8b7819 */ /* 0x000fe20000011603 */
[----:B------:R-:W-:Y:S01]  /*12e0*/  HADD2.F32 R166, -RZ, R175.H0_H0 ;  /* 0x200000afffa67230 */ /* 0x000fe20000004100 */
[----:B------:R-:W-:Y:S01]  /*12f0*/  SHF.R.U64 R138, R4, 0x10, R5 ;  /* 0x00000010048a7819 */ /* 0x000fe20000001205 */
[----:B------:R-:W-:Y:S01]  /*1300*/  IMAD.MOV.U32 R177, RZ, RZ, R56 ;  /* 0x000000ffffb17224 */ /* 0x000fe200078e0038 */
[----:B------:R-:W-:Y:S01]  /*1310*/  LOP3.LUT R201, R201, R0, R179, 0x96, !PT ;  /* 0x00000000c9c97212 */ /* 0x000fe200078e96b3 */
        /* <DEDUP_REMOVED lines=35> */
[----:B------:R-:W-:Y:S01]  /*1550*/  SHF.R.U64 R154, R20, 0x10, R21 ;  /* 0x00000010149a7819 */ /* 0x000fe20000001215 */
[----:B------:R-:W-:Y:S01]  /*1560*/  HADD2.F32 R19, -RZ, R20.H0_H0 ;  /* 0x20000014ff137230 */ /* 0x000fe20000004100 */
[----:B------:R-:W-:Y:S01]  /*1570*/  SHF.R.U64 R77, R56, 0x10, R57 ;  /* 0x00000010384d7819 */ /* 0x000fe20000001239 */
[----:B------:R-:W-:Y:S01]  /*1580*/  IMAD.MOV.U32 R31, RZ, RZ, R50 ;  /* 0x000000ffff1f7224 */ /* 0x000fe200078e0032 */
[----:B------:R-:W-:Y:S01]  /*1590*/  SHF.R.U64 R73, R46, 0x10, R47 ;  /* 0x000000102e497819 */ /* 0x000fe2000000122f */
[----:B------:R-:W-:Y:S01]  /*15a0*/  IMAD.MOV.U32 R51, RZ, RZ, R46 ;  /* 0x000000ffff337224 */ /* 0x000fe200078e002e */
[----:B------:R-:W-:Y:S01]  /*15b0*/  SHF.R.U32.HI R157, RZ, 0x10, R21 ;  /* 0x00000010ff9d7819 */ /* 0x000fe20000011615 */
[----:B------:R-:W-:Y:S01]  /*15c0*/  HADD2.F32 R20, -RZ, R21.H0_H0 ;  /* 0x20000015ff147230 */ /* 0x000fe20000004100 */
[----:B------:R-:W-:Y:S01]  /*15d0*/  IMAD.MOV.U32 R50, RZ, RZ, R52 ;  /* 0x000000ffff327224 */ /* 0x000fe200078e0034 */
[--C-:B------:R-:W-:Y:S01]  /*15e0*/  SHF.R.U64 R74, R52, 0x10, R53.reuse ;  /* 0x00000010344a7819 */ /* 0x100fe20000001235 */
[--C-:B------:R-:W-:Y:S01]  /*15f0*/  IMAD.MOV.U32 R56, RZ, RZ, R53.reuse ;  /* 0x000000ffff387224 */ /* 0x100fe200078e0035 */
[----:B------:R-:W-:Y:S01]  /*1600*/  SHF.R.U32.HI R72, RZ, 0x10, R53 ;  /* 0x00000010ff487819 */ /* 0x000fe20000011635 */
[----:B------:R-:W-:Y:S01]  /*1610*/  IMAD.MOV.U32 R46, RZ, RZ, R48 ;  /* 0x000000ffff2e7224 */ /* 0x000fe200078e0030 */
[----:B------:R-:W-:Y:S01]  /*1620*/  SHF.R.U64 R68, R48, 0x10, R49 ;  /* 0x0000001030447819 */ /* 0x000fe20000001231 */
[----:B------:R-:W-:Y:S01]  /*1630*/  HADD2.F32 R21, -RZ, R22.H0_H0 ;  /* 0x20000016ff157230 */ /* 0x000fe20000004100 */
[----:B------:R-:W-:Y:S01]  /*1640*/  SHF.R.U64 R156, R22, 0x10, R23 ;  /* 0x00000010169c7819 */ /* 0x000fe20000001217 */
[--C-:B------:R-:W-:Y:S01]  /*1650*/  IMAD.MOV.U32 R52, RZ, RZ, R47.reuse ;  /* 0x000000ffff347224 */ /* 0x100fe200078e002f */
[----:B------:R-:W-:Y:S01]  /*1660*/  SHF.R.U32.HI R69, RZ, 0x10, R47 ;  /* 0x00000010ff457819 */ /* 0x000fe2000001162f */
[--C-:B------:R-:W-:Y:S01]  /*1670*/  IMAD.MOV.U32 R53, RZ, RZ, R49.reuse ;  /* 0x000000ffff357224 */ /* 0x100fe200078e0031 */
[----:B------:R-:W-:Y:S01]  /*1680*/  SHF.R.U32.HI R66, RZ, 0x10, R49 ;  /* 0x00000010ff427819 */ /* 0x000fe20000011631 */
[----:B------:R-:W-:Y:S01]  /*1690*/  IMAD.MOV.U32 R48, RZ, RZ, R41 ;  /* 0x000000ffff307224 */ /* 0x000fe200078e0029 */
[--C-:B------:R-:W-:Y:S01]  /*16a0*/  SHF.R.U64 R107, R34, 0x10, R35.reuse ;  /* 0x00000010226b7819 */ /* 0x100fe20000001223 */
[--C-:B------:R-:W-:Y:S01]  /*16b0*/  IMAD.MOV.U32 R109, RZ, RZ, R35.reuse ;  /* 0x000000ffff6d7224 */ /* 0x100fe200078e0023 */
[----:B------:R-:W-:Y:S01]  /*16c0*/  SHF.R.U32.HI R110, RZ, 0x10, R35 ;  /* 0x00000010ff6e7819 */ /* 0x000fe20000011623 */
[----:B------:R-:W-:Y:S01]  /*16d0*/  HADD2.F32 R22, -RZ, R23.H0_H0 ;  /* 0x20000017ff167230 */ /* 0x000fe20000004100 */
[----:B------:R-:W-:Y:S01]  /*16e0*/  SHF.R.U32.HI R159, RZ, 0x10, R23 ;  /* 0x00000010ff9f7819 */ /* 0x000fe20000011617 */
[----:B------:R-:W-:Y:S01]  /*16f0*/  IMAD.MOV.U32 R47, RZ, RZ, R40 ;  /* 0x000000ffff2f7224 */ /* 0x000fe200078e0028 */
[----:B------:R-:W-:Y:S01]  /*1700*/  MOV R169, R57 ;  /* 0x0000003900a97202 */ /* 0x000fe20000000f00 */
[----:B------:R-:W-:Y:S01]  /*1710*/  IMAD.MOV.U32 R49, RZ, RZ, R42 ;  /* 0x000000ffff317224 */ /* 0x000fe200078e002a */
[----:B------:R-:W-:Y:S01]  /*1720*/  SHF.R.U32.HI R76, RZ, 0x10, R57 ;  /* 0x00000010ff4c7819 */ /* 0x000fe20000011639 */
[----:B------:R-:W-:Y:S01]  /*1730*/  IMAD R35, R78, -0x2daee0ad, RZ ;  /* 0xd2511f534e237824 */ /* 0x000fe200078e02ff */
[----:B------:R-:W-:Y:S01]  /*1740*/  SHF.R.U64 R158, R24, 0x10, R25 ;  /* 0x00000010189e7819 */ /* 0x000fe20000001219 */
[----:B------:R-:W-:Y:S01]  /*1750*/  IMAD.HI.U32 R202, R204, -0x2daee0ad, RZ ;  /* 0xd2511f53ccca7827 */ /* 0x000fe200078e00ff */
[----:B------:R-:W-:Y:S01]  /*1760*/  HADD2.F32 R23, -RZ, R24.H0_H0 ;  /* 0x20000018ff177230 */ /* 0x000fe20000004100 */
[--C-:B------:R-:W-:Y:S01]  /*1770*/  SHF.R.U64 R67, R40, 0x10, R41.reuse ;  /* 0x0000001028437819 */ /* 0x100fe20000001229 */
[----:B------:R-:W-:Y:S01]  /*1780*/  HADD2.F32 R24, -RZ, R25.H0_H0 ;  /* 0x20000019ff187230 */ /* 0x000fe20000004100 */
[----:B------:R-:W-:Y:S01]  /*1790*/  SHF.R.U32.HI R65, RZ, 0x10, R41 ;  /* 0x00000010ff417819 */ /* 0x000fe20000011629 */
[--C-:B------:R-:W-:Y:S01]  /*17a0*/  IMAD.MOV.U32 R57, RZ, RZ, R43.reuse ;  /* 0x000000ffff397224 */ /* 0x100fe200078e002b */
[--C-:B------:R-:W-:Y:S01]  /*17b0*/  SHF.R.U64 R64, R42, 0x10, R43.reuse ;  /* 0x000000102a407819 */ /* 0x100fe2000000122b */
[----:B------:R-:W-:Y:S01]  /*17c0*/  IMAD.MOV.U32 R100, RZ, RZ, R36 ;  /* 0x000000ffff647224 */ /* 0x000fe200078e0024 */
[----:B------:R-:W-:Y:S01]  /*17d0*/  SHF.R.U32.HI R62, RZ, 0x10, R43 ;  /* 0x00000010ff3e7819 */ /* 0x000fe2000001162b */
[----:B------:R-:W-:Y:S01]  /*17e0*/  IMAD.MOV.U32 R104, RZ, RZ, R44 ;  /* 0x000000ffff687224 */ /* 0x000fe200078e002c */
[----:B------:R-:W-:Y:S01]  /*17f0*/  SHF.R.U64 R63, R36, 0x10, R37 ;  /* 0x00000010243f7819 */ /* 0x000fe20000001225 */
[----:B------:R-:W-:Y:S01]  /*1800*/  IMAD.MOV.U32 R105, RZ, RZ, R45 ;  /* 0x000000ffff697224 */ /* 0x000fe200078e002d */
[----:B------:R-:W-:Y:S01]  /*1810*/  MOV R101, R37 ;  /* 0x0000002500657202 */ /* 0x000fe20000000f00 */
[----:B------:R-:W-:Y:S01]  /*1820*/  IMAD.MOV.U32 R108, RZ, RZ, R34 ;  /* 0x000000ffff6c7224 */ /* 0x000fe200078e0022 */
[----:B------:R-:W-:Y:S01]  /*1830*/  SHF.R.U32.HI R102, RZ, 0x10, R37 ;  /* 0x00000010ff667819 */ /* 0x000fe20000011625 */
[----:B------:R-:W-:Y:S01]  /*1840*/  IMAD.MOV.U32 R112, RZ, RZ, R54 ;  /* 0x000000ffff707224 */ /* 0x000fe200078e0036 */
[----:B------:R-:W-:Y:S01]  /*1850*/  SHF.R.U64 R103, R44, 0x10, R45 ;  /* 0x000000102c677819 */ /* 0x000fe2000000122d */
        /* <DEDUP_REMOVED lines=15> */
[--C-:B------:R-:W-:Y:S01]  /*1950*/  SHF.R.U64 R123, R58, 0x10, R59.reuse ;  /* 0x000000103a7b7819 */ /* 0x100fe2000000123b */
        /* <DEDUP_REMOVED lines=9> */
[----:B------:R-:W-:Y:S01]  /*19f0*/  IADD3 R178, R215, -0x695add53, RZ ;  /* 0x96a522add7b27810 */ /* 0x000fe20007ffe0ff */
        /* <DEDUP_REMOVED lines=22> */
[----:B------:R-:W-:Y:S01]  /*1b60*/  IMAD R204, R204, -0x2daee0ad, RZ ;  /* 0xd2511f53cccc7824 */ /* 0x000fe200078e02ff */
[----:B------:R-:W-:Y:S01]  /*1b70*/  LOP3.LUT R202, R202, R35, R178, 0x96, !PT ;  /* 0x00000023caca7212 */ /* 0x000fe200078e96b2 */
[----:B------:R-:W-:Y:S01]  /*1b80*/  IMAD.MOV.U32 R200, RZ, RZ, RZ ;  /* 0x000000ffffc87224 */ /* 0x000fe200078e00ff */
[----:B------:R-:W-:Y:S01]  /*1b90*/  LOP3.LUT R203, R30, 0x3, RZ, 0xc0, !PT ;  /* 0x000000031ecb7812 */ /* 0x000fe200078ec0ff */
[----:B------:R-:W-:Y:S01]  /*1ba0*/  IMAD R206, R206, -0x326172a9, RZ ;  /* 0xcd9e8d57cece7824 */ /* 0x000fe200078e02ff */
        /* <DEDUP_REMOVED lines=90> */
.L_x_22016:
        /* <DEDUP_REMOVED lines=14> */
[----:B------:R-:W-:-:S06]  /*2230*/  IMAD.WIDE.U32 R60, R211, R60, c[0x0][0x170] ;  /* 0x00005c00d33c7625 */ /* 0x000fcc00078e003c */
[----:B------:R-:W5:Y:S06]  /*2240*/  LDG.E.128 R60, [R60.64] ;  /* 0x000000043c3c7981 */ /* 0x000f6c000c1e1d00 */
[C---:B------:R-:W-:Y:S01]  /*2250*/  @P2 LEA R94, P0, R211.reuse, c[0x0][0x178], 0x4 ;  /* 0x00005e00d35e2a11 */ /* 0x040fe200078020ff */
[----:B------:R-:W-:Y:S01]  /*2260*/  BSSY B1, `(.L_x_21464) ;  /* 0x0000015000017945 */ /* 0x000fe20003800000 */
[----:B------:R-:W-:Y:S02]  /*2270*/  @P2 LOP3.LUT R210, R210, 0x1, RZ, 0xfc, !PT ;  /* 0x00000001d2d22812 */ /* 0x000fe400078efcff */
[----:B------:R-:W-:-:S02]  /*2280*/  @P2 LEA.HI.X R95, R211, c[0x0][0x17c], RZ, 0x4, P0 ;  /* 0x00005f00d35f2a11 */ /* 0x000fc400000f24ff */
[----:B------:R-:W-:-:S03]  /*2290*/  ISETP.NE.U32.AND P0, PT, RZ, c[0x0][0x180], PT ;  /* 0x00006000ff007a0c */ /* 0x000fc60003f05070 */
[----:B------:R0:W5:Y:S01]  /*22a0*/  @P2 LDG.E.128 R52, [R94.64] ;  /* 0x000000045e342981 */ /* 0x000162000c1e1d00 */
[----:B------:R-:W-:-:S13]  /*22b0*/  ISETP.NE.AND.EX P0, PT, RZ, c[0x0][0x184], PT, P0 ;  /* 0x00006100ff007a0c */ /* 0x000fda0003f05300 */
[----:B------:R-:W-:-:S04]  /*22c0*/  @P0 LEA R92, P1, R211, c[0x0][0x180], 0x4 ;  /* 0x00006000d35c0a11 */ /* 0x000fc800078220ff */
        /* <DEDUP_REMOVED lines=13> */
.L_x_21465:
[----:B0-----:R-:W-:Y:S02]  /*23a0*/  IMAD.MOV.U32 R212, RZ, RZ, R206 ;  /* 0x000000ffffd47224 */ /* 0x001fe400078e00ce */
.L_x_21466:
[----:B------:R-:W-:Y:S05]  /*23b0*/  BSYNC B1 ;  /* 0x0000000000017941 */ /* 0x000fea0003800000 */
.L_x_21464:
        /* <DEDUP_REMOVED lines=16> */
.L_x_21470:
[----:B------:R-:W-:Y:S05]  /*24c0*/  BSYNC B2 ;  /* 0x0000000000027941 */ /* 0x000fea0003800000 */
.L_x_21469:
        /* <DEDUP_REMOVED lines=44> */
.L_x_21468:
[----:B------:R-:W-:Y:S05]  /*2790*/  BSYNC B1 ;  /* 0x0000000000017941 */ /* 0x000fea0003800000 */
.L_x_21467:
[----:B------:R-:W0:Y:S01]  /*27a0*/  I2F.U32 R92, R212 ;  /* 0x000000d4005c7306 */ /* 0x000e220000201000 */
[----:B------:R-:W-:Y:S01]  /*27b0*/  ISETP.NE.U32.AND P1, PT, RZ, c[0x0][0x178], PT ;  /* 0x00005e00ff007a0c */ /* 0x000fe20003f25070 */
[----:B------:R-:W-:Y:S02]  /*27c0*/  IMAD.MOV.U32 R97, RZ, RZ, 0x2f800000 ;  /* 0x2f800000ff617424 */ /* 0x000fe400078e00ff */
[----:B-----5:R-:W-:Y:S01]  /*27d0*/  FMUL.FTZ R60, R60, c[0x0][0x1e8] ;  /* 0x00007a003c3c7a20 */ /* 0x020fe20000410000 */
[----:B------:R-:W-:Y:S01]  /*27e0*/  ISETP.NE.AND.EX P1, PT, RZ, c[0x0][0x17c], PT, P1 ;  /* 0x00005f00ff007a0c */ /* 0x000fe20003f25310 */
[----:B0-----:R-:W-:-:S05]  /*27f0*/  FFMA.FTZ R92, R92, R97, 1.1641532182693481445e-10 ;  /* 0x2f0000005c5c7423 */ /* 0x001fca0000010061 */
[----:B------:R-:W-:-:S04]  /*2800*/  FSETP.GTU.FTZ.AND P2, PT, R92, c[0x0][0x1e4], PT ;  /* 0x000079005c007a0b */ /* 0x000fc80003f5c000 */
[----:B------:R-:W-:-:S03]  /*2810*/  FSEL R60, R60, RZ, !P2 ;  /* 0x000000ff3c3c7208 */ /* 0x000fc60005000000 */
[----:B------:R-:W-:Y:S05]  /*2820*/  @P1 BRA `(.L_x_21471) ;  /* 0x0000005000001947 */ /* 0x000fea0003800000 */
[----:B------:R-:W-:Y:S01]  /*2830*/  IMAD.MOV.U32 R92, RZ, RZ, R98 ;  /* 0x000000ffff5c7224 */ /* 0x000fe200078e0062 */
[----:B------:R-:W-:Y:S05]  /*2840*/  @!P0 BRA `(.L_x_21472) ;  /* 0x0000057000008947 */ /* 0x000fea0003800000 */
[----:B------:R-:W-:Y:S02]  /*2850*/  IMAD.MOV.U32 R92, RZ, RZ, R98 ;  /* 0x000000ffff5c7224 */ /* 0x000fe400078e0062 */
[----:B------:R-:W-:Y:S01]  /*2860*/  FADD.FTZ R60, R56, R60 ;  /* 0x0000003c383c7221 */ /* 0x000fe20000010000 */
[----:B------:R-:W-:Y:S05]  /*2870*/  BRA `(.L_x_21472) ;  /* 0x0000054000007947 */ /* 0x000fea0003800000 */
.L_x_21471:
        /* <DEDUP_REMOVED lines=12> */
.L_x_21474:
[----:B------:R-:W-:Y:S02]  /*2940*/  IMAD.MOV.U32 R212, RZ, RZ, R206 ;  /* 0x000000ffffd47224 */ /* 0x000fe400078e00ce */
.L_x_21475:
[----:B------:R-:W-:Y:S05]  /*2950*/  BSYNC B1 ;  /* 0x0000000000017941 */ /* 0x000fea0003800000 */
.L_x_21473:
        /* <DEDUP_REMOVED lines=16> */
.L_x_21479:
[----:B------:R-:W-:Y:S05]  /*2a60*/  BSYNC B2 ;  /* 0x0000000000027941 */ /* 0x000fea0003800000 */
.L_x_21478:
        /* <DEDUP_REMOVED lines=44> */
.L_x_21477:
[----:B------:R-:W-:Y:S05]  /*2d30*/  BSYNC B1 ;  /* 0x0000000000017941 */ /* 0x000fea0003800000 */
.L_x_21476:
[----:B------:R-:W0:Y:S01]  /*2d40*/  I2F.U32 R94, R212 ;  /* 0x000000d4005e7306 */ /* 0x000e220000201000 */
[----:B------:R-:W-:Y:S02]  /*2d50*/  FMUL.FTZ R93, R52, c[0x0][0x1e8] ;  /* 0x00007a00345d7a20 */ /* 0x000fe40000410000 */
[----:B0-----:R-:W-:-:S05]  /*2d60*/  FFMA.FTZ R94, R94, R97, 1.1641532182693481445e-10 ;  /* 0x2f0000005e5e7423 */ /* 0x001fca0000010061 */
[----:B------:R-:W-:-:S04]  /*2d70*/  FSETP.GTU.FTZ.AND P3, PT, R94, c[0x0][0x1e4], PT ;  /* 0x000079005e007a0b */ /* 0x000fc80003f7c000 */
[----:B------:R-:W-:Y:S02]  /*2d80*/  FSEL R93, R93, RZ, !P3 ;  /* 0x000000ff5d5d7208 */ /* 0x000fe40005800000 */
[----:B------:R-:W-:-:S03]  /*2d90*/  SEL R199, RZ, 0x1, P3 ;  /* 0x00000001ffc77807 */ /* 0x000fc60001800000 */
[----:B------:R-:W-:-:S04]  /*2da0*/  FADD.FTZ R60, R93, R60 ;  /* 0x0000003c5d3c7221 */ /* 0x000fc80000010000 */
[----:B------:R-:W-:Y:S02]  /*2db0*/  @P0 FADD.FTZ R60, R56, R60 ;  /* 0x0000003c383c0221 */ /* 0x000fe40000010000 */
.L_x_21472:
        /* <DEDUP_REMOVED lines=12> */
.L_x_21481:
[----:B------:R-:W-:Y:S02]  /*2e80*/  IMAD.MOV.U32 R212, RZ, RZ, R206 ;  /* 0x000000ffffd47224 */ /* 0x000fe400078e00ce */
.L_x_21482:
[----:B------:R-:W-:Y:S05]  /*2e90*/  BSYNC B1 ;  /* 0x0000000000017941 */ /* 0x000fea0003800000 */
.L_x_21480:
        /* <DEDUP_REMOVED lines=16> */
.L_x_21486:
[----:B------:R-:W-:Y:S05]  /*2fa0*/  BSYNC B2 ;  /* 0x0000000000027941 */ /* 0x000fea0003800000 */
.L_x_21485:
        /* <DEDUP_REMOVED lines=44> */
.L_x_21484:
[----:B------:R-:W-:Y:S05]  /*3270*/  BSYNC B1 ;  /* 0x0000000000017941 */ /* 0x000fea0003800000 */
.L_x_21483:
[----:B------:R-:W0:Y:S01]  /*3280*/  I2F.U32 R92, R212 ;  /* 0x000000d4005c7306 */ /* 0x000e220000201000 */
        /* <DEDUP_REMOVED lines=10> */
.L_x_21487:
        /* <DEDUP_REMOVED lines=12> */
.L_x_21490:
[----:B------:R-:W-:Y:S02]  /*33f0*/  IMAD.MOV.U32 R212, RZ, RZ, R206 ;  /* 0x000000ffffd47224 */ /* 0x000fe400078e00ce */
.L_x_21491:
[----:B------:R-:W-:Y:S05]  /*3400*/  BSYNC B1 ;  /* 0x0000000000017941 */ /* 0x000fea0003800000 */
.L_x_21489:
        /* <DEDUP_REMOVED lines=16> */
.L_x_21495:
[----:B------:R-:W-:Y:S05]  /*3510*/  BSYNC B2 ;  /* 0x0000000000027941 */ /* 0x000fea0003800000 */
.L_x_21494:
        /* <DEDUP_REMOVED lines=44> */
.L_x_21493:
[----:B------:R-:W-:Y:S05]  /*37e0*/  BSYNC B1 ;  /* 0x0000000000017941 */ /* 0x000fea0003800000 */
.L_x_21492:
        /* <DEDUP_REMOVED lines=8> */
.L_x_21488:
        /* <DEDUP_REMOVED lines=12> */
.L_x_21497:
[----:B------:R-:W-:Y:S02]  /*3930*/  IMAD.MOV.U32 R212, RZ, RZ, R206 ;  /* 0x000000ffffd47224 */ /* 0x000fe400078e00ce */
.L_x_21498:
[----:B------:R-:W-:Y:S05]  /*3940*/  BSYNC B1 ;  /* 0x0000000000017941 */ /* 0x000fea0003800000 */
.L_x_21496:
        /* <DEDUP_REMOVED lines=16> */
.L_x_21502:
[----:B------:R-:W-:Y:S05]  /*3a50*/  BSYNC B2 ;  /* 0x0000000000027941 */ /* 0x000fea0003800000 */
.L_x_21501:
        /* <DEDUP_REMOVED lines=44> */
.L_x_21500:
[----:B------:R-:W-:Y:S05]  /*3d20*/  BSYNC B1 ;  /* 0x0000000000017941 */ /* 0x000fea0003800000 */
.L_x_21499:
        /* <DEDUP_REMOVED lines=11> */
.L_x_21503:
        /* <DEDUP_REMOVED lines=12> */
.L_x_21506:
[----:B------:R-:W-:Y:S02]  /*3ea0*/  IMAD.MOV.U32 R212, RZ, RZ, R206 ;  /* 0x000000ffffd47224 */ /* 0x000fe400078e00ce */
.L_x_21507:
[----:B------:R-:W-:Y:S05]  /*3eb0*/  BSYNC B1 ;  /* 0x0000000000017941 */ /* 0x000fea0003800000 */
.L_x_21505:
        /* <DEDUP_REMOVED lines=16> */
.L_x_21511:
[----:B------:R-:W-:Y:S05]  /*3fc0*/  BSYNC B2 ;  /* 0x0000000000027941 */ /* 0x000fea0003800000 */
.L_x_21510:
        /* <DEDUP_REMOVED lines=44> */
.L_x_21509:
[----:B------:R-:W-:Y:S05]  /*4290*/  BSYNC B1 ;  /* 0x0000000000017941 */ /* 0x000fea0003800000 */
.L_x_21508:
        /* <DEDUP_REMOVED lines=8> */
.L_x_21504:
        /* <DEDUP_REMOVED lines=12> */
.L_x_21513:
[----:B------:R-:W-:Y:S02]  /*43e0*/  IMAD.MOV.U32 R212, RZ, RZ, R206 ;  /* 0x000000ffffd47224 */ /* 0x000fe400078e00ce */
.L_x_21514:
[----:B------:R-:W-:Y:S05]  /*43f0*/  BSYNC B1 ;  /* 0x0000000000017941 */ /* 0x000fea0003800000 */
.L_x_21512:
        /* <DEDUP_REMOVED lines=16> */
.L_x_21518:
[----:B------:R-:W-:Y:S05]  /*4500*/  BSYNC B2 ;  /* 0x0000000000027941 */ /* 0x000fea0003800000 */
.L_x_21517:
        /* <DEDUP_REMOVED lines=44> */
.L_x_21516:
[----:B------:R-:W-:Y:S05]  /*47d0*/  BSYNC B1 ;  /* 0x0000000000017941 */ /* 0x000fea0003800000 */
.L_x_21515:
        /* <DEDUP_REMOVED lines=11> */
.L_x_21519:
        /* <DEDUP_REMOVED lines=12> */
.L_x_21522:
[----:B------:R-:W-:Y:S02]  /*4950*/  IMAD.MOV.U32 R212, RZ, RZ, R206 ;  /* 0x000000ffffd47224 */ /* 0x000fe400078e00ce */
.L_x_21523:
[----:B------:R-:W-:Y:S05]  /*4960*/  BSYNC B1 ;  /* 0x0000000000017941 */ /* 0x000fea0003800000 */
.L_x_21521:
        /* <DEDUP_REMOVED lines=16> */
.L_x_21527:
[----:B------:R-:W-:Y:S05]  /*4a70*/  BSYNC B2 ;  /* 0x0000000000027941 */ /* 0x000fea0003800000 */
.L_x_21526:
        /* <DEDUP_REMOVED lines=44> */
.L_x_21525:
[----:B------:R-:W-:Y:S05]  /*4d40*/  BSYNC B1 ;  /* 0x0000000000017941 */ /* 0x000fea0003800000 */
.L_x_21524:
        /* <DEDUP_REMOVED lines=8> */
.L_x_21520:
[----:B------:R-:W-:Y:S01]  /*4dd0*/  SEL R97, RZ, 0x1000000, P5 ;  /* 0x01000000ff617807 */ /* 0x000fe20002800000 */
[C---:B------:R-:W-:Y:S01]  /*4de0*/  IMAD.SHL.U32 R213, R211.reuse, 0x4, RZ ;  /* 0x00000004d3d57824 */ /* 0x040fe200078e00ff */
[----:B------:R-:W-:Y:S02]  /*4df0*/  SEL R98, RZ, 0x10000, P4 ;  /* 0x00010000ff627807 */ /* 0x000fe40002000000 */
[----:B------:R-:W-:Y:S02]  /*4e00*/  SEL R99, RZ, 0x100, P3 ;  /* 0x00000100ff637807 */ /* 0x000fe40001800000 */
[C---:B------:R-:W-:Y:S02]  /*4e10*/  LEA R94, P0, R211.reuse, c[0x0][0x188], 0x4 ;  /* 0x00006200d35e7a11 */ /* 0x040fe400078020ff */
[----:B------:R-:W-:Y:S02]  /*4e20*/  SEL R212, RZ, 0x1, P2 ;  /* 0x00000001ffd47807 */ /* 0x000fe40001000000 */
[----:B------:R-:W-:-:S02]  /*4e30*/  LEA.HI.X R95, R211, c[0x0][0x18c], RZ, 0x4, P0 ;  /* 0x00006300d35f7a11 */ /* 0x000fc400000f24ff */
[----:B------:R-:W-:Y:S02]  /*4e40*/  IADD3 R97, R99, R97, R98 ;  /* 0x0000006163617210 */ /* 0x000fe40007ffe062 */
[----:B------:R-:W-:Y:S01]  /*4e50*/  SHF.L.U64.HI R216, R211, 0x2, RZ ;  /* 0x00000002d3d87819 */ /* 0x000fe200000102ff */
[----:B------:R0:W-:Y:S01]  /*4e60*/  STG.E.128 [R94.64], R60 ;  /* 0x0000003c5e007986 */ /* 0x0001e2000c101d04 */
[----:B------:R-:W-:Y:S01]  /*4e70*/  IADD3 R92, P0, R213, c[0x0][0x190], RZ ;  /* 0x00006400d55c7a10 */ /* 0x000fe20007f1e0ff */
[----:B------:R-:W-:Y:S01]  /*4e80*/  IMAD.IADD R97, R97, 0x1, R212 ;  /* 0x0000000161617824 */ /* 0x000fe200078e02d4 */
[----:B------:R-:W-:Y:S02]  /*4e90*/  LOP3.LUT P1, RZ, R210, 0x1, RZ, 0xc0, !PT ;  /* 0x00000001d2ff7812 */ /* 0x000fe4000782c0ff */
[----:B------:R-:W-:-:S05]  /*4ea0*/  IADD3.X R93, R216, c[0x0][0x194], RZ, P0, !PT ;  /* 0x00006500d85d7a10 */ /* 0x000fca00007fe4ff */
[----:B------:R0:W-:Y:S06]  /*4eb0*/  STG.E [R92.64], R97 ;  /* 0x000000615c007986 */ /* 0x0001ec000c101904 */
[----:B------:R-:W-:Y:S05]  /*4ec0*/  @!P1 BRA `(.L_x_21528) ;  /* 0x000000b000009947 */ /* 0x000fea0003800000 */
[----:B0-----:R-:W-:Y:S01]  /*4ed0*/  IMAD.U32 R95, R197, 0x10000, RZ ;  /* 0x00010000c55f7824 */ /* 0x001fe200078e00ff */
[----:B------:R-:W-:Y:S02]  /*4ee0*/  LOP3.LUT R94, R196, 0xffff, RZ, 0xc0, !PT ;  /* 0x0000ffffc45e7812 */ /* 0x000fe400078ec0ff */
[----:B------:R-:W-:Y:S02]  /*4ef0*/  LOP3.LUT R97, R198, 0xff, RZ, 0xc0, !PT ;  /* 0x000000ffc6617812 */ /* 0x000fe400078ec0ff */
[----:B------:R-:W-:-:S02]  /*4f00*/  LOP3.LUT R95, R95, 0xff0000, RZ, 0xc0, !PT ;  /* 0x00ff00005f5f7812 */ /* 0x000fc400078ec0ff */
[----:B------:R-:W-:Y:S02]  /*4f10*/  IADD3 R92, P0, R213, c[0x0][0x198], RZ ;  /* 0x00006600d55c7a10 */ /* 0x000fe40007f1e0ff */
[----:B------:R-:W-:Y:S02]  /*4f20*/  LEA R94, R94, R95, 0x18 ;  /* 0x0000005f5e5e7211 */ /* 0x000fe400078ec0ff */
[----:B------:R-:W-:Y:S02]  /*4f30*/  LOP3.LUT R95, R199, 0xff, RZ, 0xc0, !PT ;  /* 0x000000ffc75f7812 */ /* 0x000fe400078ec0ff */
[----:B------:R-:W-:Y:S01]  /*4f40*/  IADD3.X R93, R216, c[0x0][0x19c], RZ, P0, !PT ;  /* 0x00006700d85d7a10 */ /* 0x000fe200007fe4ff */
[----:B------:R-:W-:-:S04]  /*4f50*/  IMAD R94, R97, 0x100, R94 ;  /* 0x00000100615e7824 */ /* 0x000fc800078e025e */
[----:B------:R-:W-:-:S05]  /*4f60*/  IMAD.IADD R95, R94, 0x1, R95 ;  /* 0x000000015e5f7824 */ /* 0x000fca00078e025f */
[----:B------:R0:W-:Y:S02]  /*4f70*/  STG.E [R92.64], R95 ;  /* 0x0000005f5c007986 */ /* 0x0001e4000c101904 */
.L_x_21528:
[----:B0-----:R-:W-:Y:S02]  /*4f80*/  IADD3 R97, R211, 0x20, RZ ;  /* 0x00000020d3617810 */ /* 0x001fe40007ffe0ff */
.L_x_21463:
[----:B------:R-:W-:Y:S05]  /*4f90*/  BSYNC B0 ;  /* 0x0000000000007941 */ /* 0x000fea0003800000 */
.L_x_21462:
[----:B------:R-:W-:Y:S01]  /*4fa0*/  LOP3.LUT P0, RZ, R210, 0x100, RZ, 0xc0, !PT ;  /* 0x00000100d2ff7812 */ /* 0x000fe2000780c0ff */
[----:B------:R-:W-:-:S12]  /*4fb0*/  BSSY B0, `(.L_x_21529) ;  /* 0x00002dc000007945 */ /* 0x000fd80003800000 */
        /* <DEDUP_REMOVED lines=28> */
.L_x_21532:
[----:B0-----:R-:W-:Y:S02]  /*5180*/  IMAD.MOV.U32 R213, RZ, RZ, R206 ;  /* 0x000000ffffd57224 */ /* 0x001fe400078e00ce */
.L_x_21533:
[----:B------:R-:W-:Y:S05]  /*5190*/  BSYNC B1 ;  /* 0x0000000000017941 */ /* 0x000fea0003800000 */
.L_x_21531:
        /* <DEDUP_REMOVED lines=16> */
.L_x_21537:
[----:B------:R-:W-:Y:S05]  /*52a0*/  BSYNC B2 ;  /* 0x0000000000027941 */ /* 0x000fea0003800000 */
.L_x_21536:
        /* <DEDUP_REMOVED lines=44> */
.L_x_21535:
[----:B------:R-:W-:Y:S05]  /*5570*/  BSYNC B1 ;  /* 0x0000000000017941 */ /* 0x000fea0003800000 */
.L_x_21534:
[----:B------:R-:W0:Y:S01]  /*5580*/  I2F.U32 R93, R213 ;  /* 0x000000d5005d7306 */ /* 0x000e220000201000 */
[----:B------:R-:W-:Y:S01]  /*5590*/  HFMA2.MMA R212, -RZ, RZ, 0.1171875, 0 ;  /* 0x2f800000ffd47435 */ /* 0x000fe200000001ff */
[----:B------:R-:W-:Y:S01]  /*55a0*/  ISETP.NE.U32.AND P1, PT, RZ, c[0x0][0x178], PT ;  /* 0x00005e00ff007a0c */ /* 0x000fe20003f25070 */
[----:B-----5:R-:W-:-:S03]  /*55b0*/  FMUL.FTZ R64, R64, c[0x0][0x1e8] ;  /* 0x00007a0040407a20 */ /* 0x020fc60000410000 */
[----:B------:R-:W-:-:S05]  /*55c0*/  ISETP.NE.AND.EX P1, PT, RZ, c[0x0][0x17c], PT, P1 ;  /* 0x00005f00ff007a0c */ /* 0x000fca0003f25310 */
        /* <DEDUP_REMOVED lines=9> */
.L_x_21538:
        /* <DEDUP_REMOVED lines=12> */
.L_x_21541:
[----:B------:R-:W-:Y:S02]  /*5720*/  IMAD.MOV.U32 R213, RZ, RZ, R206 ;  /* 0x000000ffffd57224 */ /* 0x000fe400078e00ce */
.L_x_21542:
[----:B------:R-:W-:Y:S05]  /*5730*/  BSYNC B1 ;  /* 0x0000000000017941 */ /* 0x000fea0003800000 */
.L_x_21540:
        /* <DEDUP_REMOVED lines=16> */
.L_x_21546:
[----:B------:R-:W-:Y:S05]  /*5840*/  BSYNC B2 ;  /* 0x0000000000027941 */ /* 0x000fea0003800000 */
.L_x_21545:
        /* <DEDUP_REMOVED lines=44> */
.L_x_21544:
[----:B------:R-:W-:Y:S05]  /*5b10*/  BSYNC B1 ;  /* 0x0000000000017941 */ /* 0x000fea0003800000 */
.L_x_21543:
        /* <DEDUP_REMOVED lines=8> */
.L_x_21539:
        /* <DEDUP_REMOVED lines=12> */
.L_x_21548:
[----:B------:R-:W-:Y:S02]  /*5c60*/  IMAD.MOV.U32 R213, RZ, RZ, R206 ;  /* 0x000000ffffd57224 */ /* 0x000fe400078e00ce */
.L_x_21549:
[----:B------:R-:W-:Y:S05]  /*5c70*/  BSYNC B1 ;  /* 0x0000000000017941 */ /* 0x000fea0003800000 */
.L_x_21547:
        /* <DEDUP_REMOVED lines=16> */
.L_x_21553:
[----:B------:R-:W-:Y:S05]  /*5d80*/  BSYNC B2 ;  /* 0x0000000000027941 */ /* 0x000fea0003800000 */
.L_x_21552:
        /* <DEDUP_REMOVED lines=44> */
.L_x_21551:
[----:B------:R-:W-:Y:S05]  /*6050*/  BSYNC B1 ;  /* 0x0000000000017941 */ /* 0x000fea0003800000 */
.L_x_21550:
        /* <DEDUP_REMOVED lines=11> */
.L_x_21554:
        /* <DEDUP_REMOVED lines=12> */
.L_x_21557:
[----:B------:R-:W-:Y:S02]  /*61d0*/  MOV R213, R206 ;  /* 0x000000ce00d57202 */ /* 0x000fe40000000f00 */
.L_x_21558:
[----:B------:R-:W-:Y:S05]  /*61e0*/  BSYNC B1 ;  /* 0x0000000000017941 */ /* 0x000fea0003800000 */
.L_x_21556:
        /* <DEDUP_REMOVED lines=16> */
.L_x_21562:
[----:B------:R-:W-:Y:S05]  /*62f0*/  BSYNC B2 ;  /* 0x0000000000027941 */ /* 0x000fea0003800000 */
.L_x_21561:
        /* <DEDUP_REMOVED lines=44> */
.L_x_21560:
[----:B------:R-:W-:Y:S05]  /*65c0*/  BSYNC B1 ;  /* 0x0000000000017941 */ /* 0x000fea0003800000 */
.L_x_21559:
        /* <DEDUP_REMOVED lines=8> */
.L_x_21555:
        /* <DEDUP_REMOVED lines=12> */
.L_x_21564:
[----:B------:R-:W-:Y:S02]  /*6710*/  IMAD.MOV.U32 R213, RZ, RZ, R206 ;  /* 0x000000ffffd57224 */ /* 0x000fe400078e00ce */
.L_x_21565:
[----:B------:R-:W-:Y:S05]  /*6720*/  BSYNC B1 ;  /* 0x0000000000017941 */ /* 0x000fea0003800000 */
.L_x_21563:
        /* <DEDUP_REMOVED lines=16> */
.L_x_21569:
[----:B------:R-:W-:Y:S05]  /*6830*/  BSYNC B2 ;  /* 0x0000000000027941 */ /* 0x000fea0003800000 */
.L_x_21568:
        /* <DEDUP_REMOVED lines=44> */
.L_x_21567:
[----:B------:R-:W-:Y:S05]  /*6b00*/  BSYNC B1 ;  /* 0x0000000000017941 */ /* 0x000fea0003800000 */
.L_x_21566:
        /* <DEDUP_REMOVED lines=11> */
.L_x_21570:
        /* <DEDUP_REMOVED lines=12> */
.L_x_21573:
[----:B------:R-:W-:Y:S02]  /*6c80*/  IMAD.MOV.U32 R213, RZ, RZ, R206 ;  /* 0x000000ffffd57224 */ /* 0x000fe400078e00ce */
.L_x_21574:
[----:B------:R-:W-:Y:S05]  /*6c90*/  BSYNC B1 ;  /* 0x0000000000017941 */ /* 0x000fea0003800000 */
.L_x_21572:
        /* <DEDUP_REMOVED lines=16> */
.L_x_21578:
[----:B------:R-:W-:Y:S05]  /*6da0*/  BSYNC B2 ;  /* 0x0000000000027941 */ /* 0x000fea0003800000 */
.L_x_21577:
        /* <DEDUP_REMOVED lines=44> */
.L_x_21576:
[----:B------:R-:W-:Y:S05]  /*7070*/  BSYNC B1 ;  /* 0x0000000000017941 */ /* 0x000fea0003800000 */
.L_x_21575:
        /* <DEDUP_REMOVED lines=8> */
.L_x_21571:
        /* <DEDUP_REMOVED lines=12> */
.L_x_21580:
[----:B------:R-:W-:Y:S02]  /*71c0*/  IMAD.MOV.U32 R213, RZ, RZ, R206 ;  /* 0x000000ffffd57224 */ /* 0x000fe400078e00ce */
.L_x_21581:
[----:B------:R-:W-:Y:S05]  /*71d0*/  BSYNC B1 ;  /* 0x0000000000017941 */ /* 0x000fea0003800000 */
.L_x_21579:
        /* <DEDUP_REMOVED lines=16> */
.L_x_21585:
[----:B------:R-:W-:Y:S05]  /*72e0*/  BSYNC B2 ;  /* 0x0000000000027941 */ /* 0x000fea0003800000 */
.L_x_21584:
        /* <DEDUP_REMOVED lines=44> */
.L_x_21583:
[----:B------:R-:W-:Y:S05]  /*75b0*/  BSYNC B1 ;  /* 0x0000000000017941 */ /* 0x000fea0003800000 */
.L_x_21582:
        /* <DEDUP_REMOVED lines=11> */
.L_x_21586:
        /* <DEDUP_REMOVED lines=12> */
.L_x_21589:
[----:B------:R-:W-:Y:S02]  /*7730*/  IMAD.MOV.U32 R213, RZ, RZ, R206 ;  /* 0x000000ffffd57224 */ /* 0x000fe400078e00ce */
.L_x_21590:
[----:B------:R-:W-:Y:S05]  /*7740*/  BSYNC B1 ;  /* 0x0000000000017941 */ /* 0x000fea0003800000 */
.L_x_21588:
        /* <DEDUP_REMOVED lines=16> */
.L_x_21594:
[----:B------:R-:W-:Y:S05]  /*7850*/  BSYNC B2 ;  /* 0x0000000000027941 */ /* 0x000fea0003800000 */
.L_x_21593:
        /* <DEDUP_REMOVED lines=44> */
.L_x_21592:
[----:B------:R-:W-:Y:S05]  /*7b20*/  BSYNC B1 ;  /* 0x0000000000017941 */ /* 0x000fea0003800000 */
.L_x_21591:
        /* <DEDUP_REMOVED lines=8> */
.L_x_21587:
        /* <DEDUP_REMOVED lines=20> */
[----:B------:R-:W-:-:S03]  /*7cf0*/  IADD3 R92, P0, R216, c[0x0][0x198], RZ ;  /* 0x00006600d85c7a10 */ /* 0x000fc60007f1e0ff */
[----:B------:R-:W-:Y:S01]  /*7d00*/  IMAD R94, R94, 0x1000000, R95 ;  /* 0x010000005e5e7824 */ /* 0x000fe200078e025f */
[----:B------:R-:W-:Y:S02]  /*7d10*/  LOP3.LUT R95, R199, 0xff, RZ, 0xc0, !PT ;  /* 0x000000ffc75f7812 */ /* 0x000fe400078ec0ff */
[----:B------:R-:W-:Y:S01]  /*7d20*/  IADD3.X R93, R217, c[0x0][0x19c], RZ, P0, !PT ;  /* 0x00006700d95d7a10 */ /* 0x000fe200007fe4ff */
[----:B------:R-:W-:-:S05]  /*7d30*/  IMAD R94, R99, 0x100, R94 ;  /* 0x00000100635e7824 */ /* 0x000fca00078e025e */
[----:B------:R-:W-:-:S05]  /*7d40*/  IADD3 R95, R94, R95, RZ ;  /* 0x0000005f5e5f7210 */ /* 0x000fca0007ffe0ff */
[----:B------:R0:W-:Y:S02]  /*7d50*/  STG.E [R92.64], R95 ;  /* 0x0000005f5c007986 */ /* 0x0001e4000c101904 */
.L_x_21595:
[----:B------:R-:W-:Y:S02]  /*7d60*/  IADD3 R97, R97, 0x20, RZ ;  /* 0x0000002061617810 */ /* 0x000fe40007ffe0ff */
.L_x_21530:
[----:B------:R-:W-:Y:S05]  /*7d70*/  BSYNC B0 ;  /* 0x0000000000007941 */ /* 0x000fea0003800000 */
.L_x_21529:
        /* <DEDUP_REMOVED lines=9> */
[C---:B0-----:R-:W-:Y:S01]  /*7e10*/  @P2 LEA R94, P0, R97.reuse, c[0x0][0x178], 0x4 ;  /* 0x00005e00615e2a11 */ /* 0x041fe200078020ff */
        /* <DEDUP_REMOVED lines=20> */
.L_x_21599:
[----:B0-----:R-:W-:Y:S02]  /*7f60*/  IMAD.MOV.U32 R213, RZ, RZ, R206 ;  /* 0x000000ffffd57224 */ /* 0x001fe400078e00ce */
.L_x_21600:
[----:B------:R-:W-:Y:S05]  /*7f70*/  BSYNC B1 ;  /* 0x0000000000017941 */ /* 0x000fea0003800000 */
.L_x_21598:
        /* <DEDUP_REMOVED lines=16> */
.L_x_21604:
[----:B------:R-:W-:Y:S05]  /*8080*/  BSYNC B2 ;  /* 0x0000000000027941 */ /* 0x000fea0003800000 */
.L_x_21603:
        /* <DEDUP_REMOVED lines=44> */
.L_x_21602:
[----:B------:R-:W-:Y:S05]  /*8350*/  BSYNC B1 ;  /* 0x0000000000017941 */ /* 0x000fea0003800000 */
.L_x_21601:
        /* <DEDUP_REMOVED lines=11> */
[----:B------:R-:W-:Y:S01]  /*8410*/  MOV R92, R98 ;  /* 0x00000062005c7202 */ /* 0x000fe20000000f00 */
[----:B------:R-:W-:Y:S01]  /*8420*/  FADD.FTZ R68, R56, R68 ;  /* 0x0000004438447221 */ /* 0x000fe20000010000 */
[----:B------:R-:W-:Y:S05]  /*8430*/  BRA `(.L_x_21606) ;  /* 0x0000054000007947 */ /* 0x000fea0003800000 */
.L_x_21605:
        /* <DEDUP_REMOVED lines=12> */
.L_x_21608:
[----:B------:R-:W-:Y:S02]  /*8500*/  IMAD.MOV.U32 R213, RZ, RZ, R206 ;  /* 0x000000ffffd57224 */ /* 0x000fe400078e00ce */
.L_x_21609:
[----:B------:R-:W-:Y:S05]  /*8510*/  BSYNC B1 ;  /* 0x0000000000017941 */ /* 0x000fea0003800000 */
.L_x_21607:
        /* <DEDUP_REMOVED lines=16> */
.L_x_21613:
[----:B------:R-:W-:Y:S05]  /*8620*/  BSYNC B2 ;  /* 0x0000000000027941 */ /* 0x000fea0003800000 */
.L_x_21612:
        /* <DEDUP_REMOVED lines=44> */
.L_x_21611:
[----:B------:R-:W-:Y:S05]  /*88f0*/  BSYNC B1 ;  /* 0x0000000000017941 */ /* 0x000fea0003800000 */
.L_x_21610:
        /* <DEDUP_REMOVED lines=8> */
.L_x_21606:
        /* <DEDUP_REMOVED lines=12> */
.L_x_21615:
[----:B------:R-:W-:Y:S02]  /*8a40*/  MOV R213, R206 ;  /* 0x000000ce00d57202 */ /* 0x000fe40000000f00 */
.L_x_21616:
[----:B------:R-:W-:Y:S05]  /*8a50*/  BSYNC B1 ;  /* 0x0000000000017941 */ /* 0x000fea0003800000 */
.L_x_21614:
        /* <DEDUP_REMOVED lines=16> */
.L_x_21620:
[----:B------:R-:W-:Y:S05]  /*8b60*/  BSYNC B2 ;  /* 0x0000000000027941 */ /* 0x000fea0003800000 */
.L_x_21619:
        /* <DEDUP_REMOVED lines=44> */
.L_x_21618:
[----:B------:R-:W-:Y:S05]  /*8e30*/  BSYNC B1 ;  /* 0x0000000000017941 */ /* 0x000fea0003800000 */
.L_x_21617:
        /* <DEDUP_REMOVED lines=11> */
.L_x_21621:
        /* <DEDUP_REMOVED lines=12> */
.L_x_21624:
[----:B------:R-:W-:Y:S02]  /*8fb0*/  IMAD.MOV.U32 R213, RZ, RZ, R206 ;  /* 0x000000ffffd57224 */ /* 0x000fe400078e00ce */
.L_x_21625:
[----:B------:R-:W-:Y:S05]  /*8fc0*/  BSYNC B1 ;  /* 0x0000000000017941 */ /* 0x000fea0003800000 */
.L_x_21623:
        /* <DEDUP_REMOVED lines=16> */
.L_x_21629:
[----:B------:R-:W-:Y:S05]  /*90d0*/  BSYNC B2 ;  /* 0x0000000000027941 */ /* 0x000fea0003800000 */
.L_x_21628:
        /* <DEDUP_REMOVED lines=44> */
.L_x_21627:
[----:B------:R-:W-:Y:S05]  /*93a0*/  BSYNC B1 ;  /* 0x0000000000017941 */ /* 0x000fea0003800000 */
.L_x_21626:
        /* <DEDUP_REMOVED lines=8> */
.L_x_21622:
        /* <DEDUP_REMOVED lines=12> */
.L_x_21631:
[----:B------:R-:W-:Y:S02]  /*94f0*/  IMAD.MOV.U32 R213, RZ, RZ, R206 ;  /* 0x000000ffffd57224 */ /* 0x000fe400078e00ce */
.L_x_21632:
[----:B------:R-:W-:Y:S05]  /*9500*/  BSYNC B1 ;  /* 0x0000000000017941 */ /* 0x000fea0003800000 */
.L_x_21630:
        /* <DEDUP_REMOVED lines=16> */
.L_x_21636:
[----:B------:R-:W-:Y:S05]  /*9610*/  BSYNC B2 ;  /* 0x0000000000027941 */ /* 0x000fea0003800000 */
.L_x_21635:
        /* <DEDUP_REMOVED lines=44> */
.L_x_21634:
[----:B------:R-:W-:Y:S05]  /*98e0*/  BSYNC B1 ;  /* 0x0000000000017941 */ /* 0x000fea0003800000 */
.L_x_21633:
        /* <DEDUP_REMOVED lines=11> */
.L_x_21637:
        /* <DEDUP_REMOVED lines=12> */
.L_x_21640:
[----:B------:R-:W-:Y:S02]  /*9a60*/  IMAD.MOV.U32 R213, RZ, RZ, R206 ;  /* 0x000000ffffd57224 */ /* 0x000fe400078e00ce */
.L_x_21641:
[----:B------:R-:W-:Y:S05]  /*9a70*/  BSYNC B1 ;  /* 0x0000000000017941 */ /* 0x000fea0003800000 */
.L_x_21639:
        /* <DEDUP_REMOVED lines=16> */
.L_x_21645:
[----:B------:R-:W-:Y:S05]  /*9b80*/  BSYNC B2 ;  /* 0x0000000000027941 */ /* 0x000fea0003800000 */
.L_x_21644:
        /* <DEDUP_REMOVED lines=44> */
.L_x_21643:
[----:B------:R-:W-:Y:S05]  /*9e50*/  BSYNC B1 ;  /* 0x0000000000017941 */ /* 0x000fea0003800000 */
.L_x_21642:
        /* <DEDUP_REMOVED lines=8> */
.L_x_21638:
        /* <DEDUP_REMOVED lines=12> */
.L_x_21647:
[----:B------:R-:W-:Y:S02]  /*9fa0*/  IMAD.MOV.U32 R213, RZ, RZ, R206 ;  /* 0x000000ffffd57224 */ /* 0x000fe400078e00ce */
.L_x_21648:
[----:B------:R-:W-:Y:S05]  /*9fb0*/  BSYNC B1 ;  /* 0x0000000000017941 */ /* 0x000fea0003800000 */
.L_x_21646:
        /* <DEDUP_REMOVED lines=16> */
.L_x_21652:
[----:B------:R-:W-:Y:S05]  /*a0c0*/  BSYNC B2 ;  /* 0x0000000000027941 */ /* 0x000fea0003800000 */
.L_x_21651:
        /* <DEDUP_REMOVED lines=44> */
.L_x_21650:
[----:B------:R-:W-:Y:S05]  /*a390*/  BSYNC B1 ;  /* 0x0000000000017941 */ /* 0x000fea0003800000 */
.L_x_21649:
        /* <DEDUP_REMOVED lines=11> */
.L_x_21653:
        /* <DEDUP_REMOVED lines=12> */
.L_x_21656:
[----:B------:R-:W-:Y:S02]  /*a510*/  MOV R213, R206 ;  /* 0x000000ce00d57202 */ /* 0x000fe40000000f00 */
.L_x_21657:
[----:B------:R-:W-:Y:S05]  /*a520*/  BSYNC B1 ;  /* 0x0000000000017941 */ /* 0x000fea0003800000 */
.L_x_21655:
        /* <DEDUP_REMOVED lines=16> */
.L_x_21661:
[----:B------:R-:W-:Y:S05]  /*a630*/  BSYNC B2 ;  /* 0x0000000000027941 */ /* 0x000fea0003800000 */
.L_x_21660:
        /* <DEDUP_REMOVED lines=44> */
.L_x_21659:
[----:B------:R-:W-:Y:S05]  /*a900*/  BSYNC B1 ;  /* 0x0000000000017941 */ /* 0x000fea0003800000 */
.L_x_21658:
        /* <DEDUP_REMOVED lines=8> */
.L_x_21654:
        /* <DEDUP_REMOVED lines=24> */
[----:B------:R-:W-:-:S04]  /*ab10*/  IMAD R94, R99, 0x100, R94 ;  /* 0x00000100635e7824 */ /* 0x000fc800078e025e */
[----:B------:R-:W-:-:S05]  /*ab20*/  IMAD.IADD R95, R94, 0x1, R95 ;  /* 0x000000015e5f7824 */ /* 0x000fca00078e025f */
[----:B------:R0:W-:Y:S02]  /*ab30*/  STG.E [R92.64], R95 ;  /* 0x0000005f5c007986 */ /* 0x0001e4000c101904 */
.L_x_21662:
[----:B------:R-:W-:Y:S02]  /*ab40*/  IADD3 R97, R97, 0x20, RZ ;  /* 0x0000002061617810 */ /* 0x000fe40007ffe0ff */
.L_x_21597:
[----:B------:R-:W-:Y:S05]  /*ab50*/  BSYNC B0 ;  /* 0x0000000000007941 */ /* 0x000fea0003800000 */
.L_x_21596:
        /* <DEDUP_REMOVED lines=30> */
.L_x_21666:
[----:B0-----:R-:W-:Y:S02]  /*ad40*/  IMAD.MOV.U32 R213, RZ, RZ, R206 ;  /* 0x000000ffffd57224 */ /* 0x001fe400078e00ce */
.L_x_21667:
[----:B------:R-:W-:Y:S05]  /*ad50*/  BSYNC B1 ;  /* 0x0000000000017941 */ /* 0x000fea0003800000 */
.L_x_21665:
        /* <DEDUP_REMOVED lines=16> */
.L_x_21671:
[----:B------:R-:W-:Y:S05]  /*ae60*/  BSYNC B2 ;  /* 0x0000000000027941 */ /* 0x000fea0003800000 */
.L_x_21670:
        /* <DEDUP_REMOVED lines=44> */
.L_x_21669:
[----:B------:R-:W-:Y:S05]  /*b130*/  BSYNC B1 ;  /* 0x0000000000017941 */ /* 0x000fea0003800000 */
.L_x_21668:
        /* <DEDUP_REMOVED lines=14> */
.L_x_21672:
        /* <DEDUP_REMOVED lines=12> */
.L_x_21675:
[----:B------:R-:W-:Y:S02]  /*b2e0*/  IMAD.MOV.U32 R213, RZ, RZ, R206 ;  /* 0x000000ffffd57224 */ /* 0x000fe400078e00ce */
.L_x_21676:
[----:B------:R-:W-:Y:S05]  /*b2f0*/  BSYNC B1 ;  /* 0x0000000000017941 */ /* 0x000fea0003800000 */
.L_x_21674:
        /* <DEDUP_REMOVED lines=16> */
.L_x_21680:
[----:B------:R-:W-:Y:S05]  /*b400*/  BSYNC B2 ;  /* 0x0000000000027941 */ /* 0x000fea0003800000 */
.L_x_21679:
        /* <DEDUP_REMOVED lines=44> */
.L_x_21678:
[----:B------:R-:W-:Y:S05]  /*b6d0*/  BSYNC B1 ;  /* 0x0000000000017941 */ /* 0x000fea0003800000 */
.L_x_21677:
        /* <DEDUP_REMOVED lines=8> */
.L_x_21673:
        /* <DEDUP_REMOVED lines=12> */
.L_x_21682:
[----:B------:R-:W-:Y:S02]  /*b820*/  IMAD.MOV.U32 R213, RZ, RZ, R206 ;  /* 0x000000ffffd57224 */ /* 0x000fe400078e00ce */
.L_x_21683:
[----:B------:R-:W-:Y:S05]  /*b830*/  BSYNC B1 ;  /* 0x0000000000017941 */ /* 0x000fea0003800000 */
.L_x_21681:
        /* <DEDUP_REMOVED lines=16> */
.L_x_21687:
[----:B------:R-:W-:Y:S05]  /*b940*/  BSYNC B2 ;  /* 0x0000000000027941 */ /* 0x000fea0003800000 */
.L_x_21686:
        /* <DEDUP_REMOVED lines=44> */
.L_x_21685:
[----:B------:R-:W-:Y:S05]  /*bc10*/  BSYNC B1 ;  /* 0x0000000000017941 */ /* 0x000fea0003800000 */
.L_x_21684:
        /* <DEDUP_REMOVED lines=11> */
.L_x_21688:
        /* <DEDUP_REMOVED lines=12> */
.L_x_21691:
[----:B------:R-:W-:Y:S02]  /*bd90*/  IMAD.MOV.U32 R213, RZ, RZ, R206 ;  /* 0x000000ffffd57224 */ /* 0x000fe400078e00ce */
.L_x_21692:
[----:B------:R-:W-:Y:S05]  /*bda0*/  BSYNC B1 ;  /* 0x0000000000017941 */ /* 0x000fea0003800000 */
.L_x_21690:
        /* <DEDUP_REMOVED lines=16> */
.L_x_21696:
[----:B------:R-:W-:Y:S05]  /*beb0*/  BSYNC B2 ;  /* 0x0000000000027941 */ /* 0x000fea0003800000 */
.L_x_21695:
        /* <DEDUP_REMOVED lines=44> */
.L_x_21694:
[----:B------:R-:W-:Y:S05]  /*c180*/  BSYNC B1 ;  /* 0x0000000000017941 */ /* 0x000fea0003800000 */
.L_x_21693:
        /* <DEDUP_REMOVED lines=8> */
.L_x_21689:
        /* <DEDUP_REMOVED lines=12> */
.L_x_21698:
[----:B------:R-:W-:Y:S02]  /*c2d0*/  IMAD.MOV.U32 R213, RZ, RZ, R206 ;  /* 0x000000ffffd57224 */ /* 0x000fe400078e00ce */
.L_x_21699:
[----:B------:R-:W-:Y:S05]  /*c2e0*/  BSYNC B1 ;  /* 0x0000000000017941 */ /* 0x000fea0003800000 */
.L_x_21697:
        /* <DEDUP_REMOVED lines=16> */
.L_x_21703:
[----:B------:R-:W-:Y:S05]  /*c3f0*/  BSYNC B2 ;  /* 0x0000000000027941 */ /* 0x000fea0003800000 */
.L_x_21702:
        /* <DEDUP_REMOVED lines=44> */
.L_x_21701:
[----:B------:R-:W-:Y:S05]  /*c6c0*/  BSYNC B1 ;  /* 0x0000000000017941 */ /* 0x000fea0003800000 */
.L_x_21700:
        /* <DEDUP_REMOVED lines=11> */
.L_x_21704:
        /* <DEDUP_REMOVED lines=12> */
.L_x_21707:
[----:B------:R-:W-:Y:S02]  /*c840*/  IMAD.MOV.U32 R213, RZ, RZ, R206 ;  /* 0x000000ffffd57224 */ /* 0x000fe400078e00ce */
.L_x_21708:
[----:B------:R-:W-:Y:S05]  /*c850*/  BSYNC B1 ;  /* 0x0000000000017941 */ /* 0x000fea0003800000 */
.L_x_21706:
        /* <DEDUP_REMOVED lines=16> */
.L_x_21712:
[----:B------:R-:W-:Y:S05]  /*c960*/  BSYNC B2 ;  /* 0x0000000000027941 */ /* 0x000fea0003800000 */
.L_x_21711:
        /* <DEDUP_REMOVED lines=44> */
.L_x_21710:
[----:B------:R-:W-:Y:S05]  /*cc30*/  BSYNC B1 ;  /* 0x0000000000017941 */ /* 0x000fea0003800000 */
.L_x_21709:
        /* <DEDUP_REMOVED lines=8> */
.L_x_21705:
        /* <DEDUP_REMOVED lines=12> */
.L_x_21714:
[----:B------:R-:W-:Y:S02]  /*cd80*/  MOV R213, R206 ;  /* 0x000000ce00d57202 */ /* 0x000fe40000000f00 */
.L_x_21715:
[----:B------:R-:W-:Y:S05]  /*cd90*/  BSYNC B1 ;  /* 0x0000000000017941 */ /* 0x000fea0003800000 */
.L_x_21713:
        /* <DEDUP_REMOVED lines=16> */
.L_x_21719:
[----:B------:R-:W-:Y:S05]  /*cea0*/  BSYNC B2 ;  /* 0x0000000000027941 */ /* 0x000fea0003800000 */
.L_x_21718:
        /* <DEDUP_REMOVED lines=44> */
.L_x_21717:
[----:B------:R-:W-:Y:S05]  /*d170*/  BSYNC B1 ;  /* 0x0000000000017941 */ /* 0x000fea0003800000 */
.L_x_21716:
        /* <DEDUP_REMOVED lines=11> */
.L_x_21720:
        /* <DEDUP_REMOVED lines=12> */
.L_x_21723:
[----:B------:R-:W-:Y:S02]  /*d2f0*/  IMAD.MOV.U32 R213, RZ, RZ, R206 ;  /* 0x000000ffffd57224 */ /* 0x000fe400078e00ce */
.L_x_21724:
[----:B------:R-:W-:Y:S05]  /*d300*/  BSYNC B1 ;  /* 0x0000000000017941 */ /* 0x000fea0003800000 */
.L_x_21722:
        /* <DEDUP_REMOVED lines=16> */
.L_x_21728:
[----:B------:R-:W-:Y:S05]  /*d410*/  BSYNC B2 ;  /* 0x0000000000027941 */ /* 0x000fea0003800000 */
.L_x_21727:
        /* <DEDUP_REMOVED lines=44> */
.L_x_21726:
[----:B------:R-:W-:Y:S05]  /*d6e0*/  BSYNC B1 ;  /* 0x0000000000017941 */ /* 0x000fea0003800000 */
.L_x_21725:
        /* <DEDUP_REMOVED lines=8> */
.L_x_21721:
        /* <DEDUP_REMOVED lines=27> */
.L_x_21729:
[----:B------:R-:W-:Y:S02]  /*d920*/  IADD3 R97, R97, 0x20, RZ ;  /* 0x0000002061617810 */ /* 0x000fe40007ffe0ff */
.L_x_21664:
[----:B------:R-:W-:Y:S05]  /*d930*/  BSYNC B0 ;  /* 0x0000000000007941 */ /* 0x000fea0003800000 */
.L_x_21663:
        /* <DEDUP_REMOVED lines=30> */
.L_x_21733:
[----:B0-----:R-:W-:Y:S02]  /*db20*/  IMAD.MOV.U32 R213, RZ, RZ, R206 ;  /* 0x000000ffffd57224 */ /* 0x001fe400078e00ce */
.L_x_21734:
[----:B------:R-:W-:Y:S05]  /*db30*/  BSYNC B1 ;  /* 0x0000000000017941 */ /* 0x000fea0003800000 */
.L_x_21732:
        /* <DEDUP_REMOVED lines=16> */
.L_x_21738:
[----:B------:R-:W-:Y:S05]  /*dc40*/  BSYNC B2 ;  /* 0x0000000000027941 */ /* 0x000fea0003800000 */
.L_x_21737:
        /* <DEDUP_REMOVED lines=44> */
.L_x_21736:
[----:B------:R-:W-:Y:S05]  /*df10*/  BSYNC B1 ;  /* 0x0000000000017941 */ /* 0x000fea0003800000 */
.L_x_21735:
        /* <DEDUP_REMOVED lines=14> */
.L_x_21739:
        /* <DEDUP_REMOVED lines=12> */
.L_x_21742:
[----:B------:R-:W-:Y:S02]  /*e0c0*/  IMAD.MOV.U32 R213, RZ, RZ, R206 ;  /* 0x000000ffffd57224 */ /* 0x000fe400078e00ce */
.L_x_21743:
[----:B------:R-:W-:Y:S05]  /*e0d0*/  BSYNC B1 ;  /* 0x0000000000017941 */ /* 0x000fea0003800000 */
.L_x_21741:
        /* <DEDUP_REMOVED lines=16> */
.L_x_21747:
[----:B------:R-:W-:Y:S05]  /*e1e0*/  BSYNC B2 ;  /* 0x0000000000027941 */ /* 0x000fea0003800000 */
.L_x_21746:
        /* <DEDUP_REMOVED lines=44> */
.L_x_21745:
[----:B------:R-:W-:Y:S05]  /*e4b0*/  BSYNC B1 ;  /* 0x0000000000017941 */ /* 0x000fea0003800000 */
.L_x_21744:
        /* <DEDUP_REMOVED lines=8> */
.L_x_21740:
        /* <DEDUP_REMOVED lines=12> */
.L_x_21749:
[----:B------:R-:W-:Y:S02]  /*e600*/  IMAD.MOV.U32 R213, RZ, RZ, R206 ;  /* 0x000000ffffd57224 */ /* 0x000fe400078e00ce */
.L_x_21750:
[----:B------:R-:W-:Y:S05]  /*e610*/  BSYNC B1 ;  /* 0x0000000000017941 */ /* 0x000fea0003800000 */
.L_x_21748:
        /* <DEDUP_REMOVED lines=16> */
.L_x_21754:
[----:B------:R-:W-:Y:S05]  /*e720*/  BSYNC B2 ;  /* 0x0000000000027941 */ /* 0x000fea0003800000 */
.L_x_21753:
        /* <DEDUP_REMOVED lines=44> */
.L_x_21752:
[----:B------:R-:W-:Y:S05]  /*e9f0*/  BSYNC B1 ;  /* 0x0000000000017941 */ /* 0x000fea0003800000 */
.L_x_21751:
        /* <DEDUP_REMOVED lines=11> */
.L_x_21755:
        /* <DEDUP_REMOVED lines=12> */
.L_x_21758:
[----:B------:R-:W-:Y:S02]  /*eb70*/  IMAD.MOV.U32 R213, RZ, RZ, R206 ;  /* 0x000000ffffd57224 */ /* 0x000fe400078e00ce */
.L_x_21759:
[----:B------:R-:W-:Y:S05]  /*eb80*/  BSYNC B1 ;  /* 0x0000000000017941 */ /* 0x000fea0003800000 */
.L_x_21757:
        /* <DEDUP_REMOVED lines=16> */
.L_x_21763:
[----:B------:R-:W-:Y:S05]  /*ec90*/  BSYNC B2 ;  /* 0x0000000000027941 */ /* 0x000fea0003800000 */
.L_x_21762:
        /* <DEDUP_REMOVED lines=44> */
.L_x_21761:
[----:B------:R-:W-:Y:S05]  /*ef60*/  BSYNC B1 ;  /* 0x0000000000017941 */ /* 0x000fea0003800000 */
.L_x_21760:
        /* <DEDUP_REMOVED lines=8> */
.L_x_21756:
        /* <DEDUP_REMOVED lines=12> */
.L_x_21765:
[----:B------:R-:W-:Y:S02]  /*f0b0*/  IMAD.MOV.U32 R213, RZ, RZ, R206 ;  /* 0x000000ffffd57224 */ /* 0x000fe400078e00ce */
.L_x_21766:
[----:B------:R-:W-:Y:S05]  /*f0c0*/  BSYNC B1 ;  /* 0x0000000000017941 */ /* 0x000fea0003800000 */
.L_x_21764:
        /* <DEDUP_REMOVED lines=16> */
.L_x_21770:
[----:B------:R-:W-:Y:S05]  /*f1d0*/  BSYNC B2 ;  /* 0x0000000000027941 */ /* 0x000fea0003800000 */
.L_x_21769:
        /* <DEDUP_REMOVED lines=44> */
.L_x_21768:
[----:B------:R-:W-:Y:S05]  /*f4a0*/  BSYNC B1 ;  /* 0x0000000000017941 */ /* 0x000fea0003800000 */
.L_x_21767:
        /* <DEDUP_REMOVED lines=11> */
.L_x_21771:
        /* <DEDUP_REMOVED lines=12> */
.L_x_21774:
[----:B------:R-:W-:Y:S02]  /*f620*/  IMAD.MOV.U32 R213, RZ, RZ, R206 ;  /* 0x000000ffffd57224 */ /* 0x000fe400078e00ce */
.L_x_21775:
[----:B------:R-:W-:Y:S05]  /*f630*/  BSYNC B1 ;  /* 0x0000000000017941 */ /* 0x000fea0003800000 */
.L_x_21773:
        /* <DEDUP_REMOVED lines=16> */
.L_x_21779:
[----:B------:R-:W-:Y:S05]  /*f740*/  BSYNC B2 ;  /* 0x0000000000027941 */ /* 0x000fea0003800000 */
.L_x_21778:
        /* <DEDUP_REMOVED lines=44> */
.L_x_21777:
[----:B------:R-:W-:Y:S05]  /*fa10*/  BSYNC B1 ;  /* 0x0000000000017941 */ /* 0x000fea0003800000 */
.L_x_21776:
        /* <DEDUP_REMOVED lines=8> */
.L_x_21772:
        /* <DEDUP_REMOVED lines=12> */
.L_x_21781:
[----:B------:R-:W-:Y:S02]  /*fb60*/  IMAD.MOV.U32 R213, RZ, RZ, R206 ;  /* 0x000000ffffd57224 */ /* 0x000fe400078e00ce */
.L_x_21782:
[----:B------:R-:W-:Y:S05]  /*fb70*/  BSYNC B1 ;  /* 0x0000000000017941 */ /* 0x000fea0003800000 */
.L_x_21780:
        /* <DEDUP_REMOVED lines=16> */
.L_x_21786:
[----:B------:R-:W-:Y:S05]  /*fc80*/  BSYNC B2 ;  /* 0x0000000000027941 */ /* 0x000fea0003800000 */
.L_x_21785:
        /* <DEDUP_REMOVED lines=44> */
.L_x_21784:
[----:B------:R-:W-:Y:S05]  /*ff50*/  BSYNC B1 ;  /* 0x0000000000017941 */ /* 0x000fea0003800000 */
.L_x_21783:
        /* <DEDUP_REMOVED lines=11> */
.L_x_21787:
        /* <DEDUP_REMOVED lines=12> */
.L_x_21790:
[----:B------:R-:W-:Y:S02]  /*100d0*/  IMAD.MOV.U32 R213, RZ, RZ, R206 ;  /* 0x000000ffffd57224 */ /* 0x000fe400078e00ce */
.L_x_21791:
[----:B------:R-:W-:Y:S05]  /*100e0*/  BSYNC B1 ;  /* 0x0000000000017941 */ /* 0x000fea0003800000 */
.L_x_21789:
        /* <DEDUP_REMOVED lines=16> */
.L_x_21795:
[----:B------:R-:W-:Y:S05]  /*101f0*/  BSYNC B2 ;  /* 0x0000000000027941 */ /* 0x000fea0003800000 */
.L_x_21794:
        /* <DEDUP_REMOVED lines=44> */
.L_x_21793:
[----:B------:R-:W-:Y:S05]  /*104c0*/  BSYNC B1 ;  /* 0x0000000000017941 */ /* 0x000fea0003800000 */
.L_x_21792:
        /* <DEDUP_REMOVED lines=8> */
.L_x_21788:
        /* <DEDUP_REMOVED lines=23> */
[----:B------:R-:W-:Y:S02]  /*106c0*/  IADD3.X R93, R217, c[0x0][0x19c], RZ, P0, !PT ;  /* 0x00006700d95d7a10 */ /* 0x000fe400007fe4ff */
[----:B------:R-:W-:-:S05]  /*106d0*/  LEA R94, R99, R94, 0x8 ;  /* 0x0000005e635e7211 */ /* 0x000fca00078e40ff */
[----:B------:R-:W-:-:S05]  /*106e0*/  IMAD.IADD R95, R94, 0x1, R95 ;  /* 0x000000015e5f7824 */ /* 0x000fca00078e025f */
[----:B------:R0:W-:Y:S02]  /*106f0*/  STG.E [R92.64], R95 ;  /* 0x0000005f5c007986 */ /* 0x0001e4000c101904 */
.L_x_21796:
[----:B------:R-:W-:Y:S02]  /*10700*/  IADD3 R97, R97, 0x20, RZ ;  /* 0x0000002061617810 */ /* 0x000fe40007ffe0ff */
.L_x_21731:
[----:B------:R-:W-:Y:S05]  /*10710*/  BSYNC B0 ;  /* 0x0000000000007941 */ /* 0x000fea0003800000 */
.L_x_21730:
        /* <DEDUP_REMOVED lines=30> */
.L_x_21800:
[----:B0-----:R-:W-:Y:S02]  /*10900*/  IMAD.MOV.U32 R213, RZ, RZ, R206 ;  /* 0x000000ffffd57224 */ /* 0x001fe400078e00ce */
.L_x_21801:
[----:B------:R-:W-:Y:S05]  /*10910*/  BSYNC B1 ;  /* 0x0000000000017941 */ /* 0x000fea0003800000 */
.L_x_21799:
        /* <DEDUP_REMOVED lines=16> */
.L_x_21805:
[----:B------:R-:W-:Y:S05]  /*10a20*/  BSYNC B2 ;  /* 0x0000000000027941 */ /* 0x000fea0003800000 */
.L_x_21804:
        /* <DEDUP_REMOVED lines=44> */
.L_x_21803:
[----:B------:R-:W-:Y:S05]  /*10cf0*/  BSYNC B1 ;  /* 0x0000000000017941 */ /* 0x000fea0003800000 */
.L_x_21802:
        /* <DEDUP_REMOVED lines=14> */
.L_x_21806:
        /* <DEDUP_REMOVED lines=12> */
.L_x_21809:
[----:B------:R-:W-:Y:S02]  /*10ea0*/  IMAD.MOV.U32 R213, RZ, RZ, R206 ;  /* 0x000000ffffd57224 */ /* 0x000fe400078e00ce */
.L_x_21810:
[----:B------:R-:W-:Y:S05]  /*10eb0*/  BSYNC B1 ;  /* 0x0000000000017941 */ /* 0x000fea0003800000 */
.L_x_21808:
        /* <DEDUP_REMOVED lines=16> */
.L_x_21814:
[----:B------:R-:W-:Y:S05]  /*10fc0*/  BSYNC B2 ;  /* 0x0000000000027941 */ /* 0x000fea0003800000 */
.L_x_21813:
        /* <DEDUP_REMOVED lines=44> */
.L_x_21812:
[----:B------:R-:W-:Y:S05]  /*11290*/  BSYNC B1 ;  /* 0x0000000000017941 */ /* 0x000fea0003800000 */
.L_x_21811:
        /* <DEDUP_REMOVED lines=8> */
.L_x_21807:
        /* <DEDUP_REMOVED lines=12> */
.L_x_21816:
[----:B------:R-:W-:Y:S02]  /*113e0*/  IMAD.MOV.U32 R213, RZ, RZ, R206 ;  /* 0x000000ffffd57224 */ /* 0x000fe400078e00ce */
.L_x_21817:
[----:B------:R-:W-:Y:S05]  /*113f0*/  BSYNC B1 ;  /* 0x0000000000017941 */ /* 0x000fea0003800000 */
.L_x_21815:
        /* <DEDUP_REMOVED lines=16> */
.L_x_21821:
[----:B------:R-:W-:Y:S05]  /*11500*/  BSYNC B2 ;  /* 0x0000000000027941 */ /* 0x000fea0003800000 */
.L_x_21820:
        /* <DEDUP_REMOVED lines=44> */
.L_x_21819:
[----:B------:R-:W-:Y:S05]  /*117d0*/  BSYNC B1 ;  /* 0x0000000000017941 */ /* 0x000fea0003800000 */
.L_x_21818:
        /* <DEDUP_REMOVED lines=11> */
.L_x_21822:
        /* <DEDUP_REMOVED lines=12> */
.L_x_21825:
[----:B------:R-:W-:Y:S02]  /*11950*/  IMAD.MOV.U32 R213, RZ, RZ, R206 ;  /* 0x000000ffffd57224 */ /* 0x000fe400078e00ce */
.L_x_21826:
[----:B------:R-:W-:Y:S05]  /*11960*/  BSYNC B1 ;  /* 0x0000000000017941 */ /* 0x000fea0003800000 */
.L_x_21824:
        /* <DEDUP_REMOVED lines=16> */
.L_x_21830:
[----:B------:R-:W-:Y:S05]  /*11a70*/  BSYNC B2 ;  /* 0x0000000000027941 */ /* 0x000fea0003800000 */
.L_x_21829:
        /* <DEDUP_REMOVED lines=44> */
.L_x_21828:
[----:B------:R-:W-:Y:S05]  /*11d40*/  BSYNC B1 ;  /* 0x0000000000017941 */ /* 0x000fea0003800000 */
.L_x_21827:
        /* <DEDUP_REMOVED lines=8> */
.L_x_21823:
        /* <DEDUP_REMOVED lines=12> */
.L_x_21832:
[----:B------:R-:W-:Y:S02]  /*11e90*/  IMAD.MOV.U32 R213, RZ, RZ, R206 ;  /* 0x000000ffffd57224 */ /* 0x000fe400078e00ce */
.L_x_21833:
[----:B------:R-:W-:Y:S05]  /*11ea0*/  BSYNC B1 ;  /* 0x0000000000017941 */ /* 0x000fea0003800000 */
.L_x_21831:
        /* <DEDUP_REMOVED lines=16> */
.L_x_21837:
[----:B------:R-:W-:Y:S05]  /*11fb0*/  BSYNC B2 ;  /* 0x0000000000027941 */ /* 0x000fea0003800000 */
.L_x_21836:
        /* <DEDUP_REMOVED lines=44> */
.L_x_21835:
[----:B------:R-:W-:Y:S05]  /*12280*/  BSYNC B1 ;  /* 0x0000000000017941 */ /* 0x000fea0003800000 */
.L_x_21834:
        /* <DEDUP_REMOVED lines=11> */
.L_x_21838:
        /* <DEDUP_REMOVED lines=12> */
.L_x_21841:
[----:B------:R-:W-:Y:S02]  /*12400*/  IMAD.MOV.U32 R213, RZ, RZ, R206 ;  /* 0x000000ffffd57224 */ /* 0x000fe400078e00ce */
.L_x_21842:
[----:B------:R-:W-:Y:S05]  /*12410*/  BSYNC B1 ;  /* 0x0000000000017941 */ /* 0x000fea0003800000 */
.L_x_21840:
        /* <DEDUP_REMOVED lines=16> */
.L_x_21846:
[----:B------:R-:W-:Y:S05]  /*12520*/  BSYNC B2 ;  /* 0x0000000000027941 */ /* 0x000fea0003800000 */
.L_x_21845:
        /* <DEDUP_REMOVED lines=44> */
.L_x_21844:
[----:B------:R-:W-:Y:S05]  /*127f0*/  BSYNC B1 ;  /* 0x0000000000017941 */ /* 0x000fea0003800000 */
.L_x_21843:
        /* <DEDUP_REMOVED lines=8> */
.L_x_21839:
        /* <DEDUP_REMOVED lines=12> */
.L_x_21848:
[----:B------:R-:W-:Y:S02]  /*12940*/  IMAD.MOV.U32 R213, RZ, RZ, R206 ;  /* 0x000000ffffd57224 */ /* 0x000fe400078e00ce */
.L_x_21849:
[----:B------:R-:W-:Y:S05]  /*12950*/  BSYNC B1 ;  /* 0x0000000000017941 */ /* 0x000fea0003800000 */
.L_x_21847:
        /* <DEDUP_REMOVED lines=16> */
.L_x_21853:
[----:B------:R-:W-:Y:S05]  /*12a60*/  BSYNC B2 ;  /* 0x0000000000027941 */ /* 0x000fea0003800000 */
.L_x_21852:
        /* <DEDUP_REMOVED lines=44> */
.L_x_21851:
[----:B------:R-:W-:Y:S05]  /*12d30*/  BSYNC B1 ;  /* 0x0000000000017941 */ /* 0x000fea0003800000 */
.L_x_21850:
        /* <DEDUP_REMOVED lines=11> */
.L_x_21854:
        /* <DEDUP_REMOVED lines=12> */
.L_x_21857:
[----:B------:R-:W-:Y:S02]  /*12eb0*/  IMAD.MOV.U32 R213, RZ, RZ, R206 ;  /* 0x000000ffffd57224 */ /* 0x000fe400078e00ce */
.L_x_21858:
[----:B------:R-:W-:Y:S05]  /*12ec0*/  BSYNC B1 ;  /* 0x0000000000017941 */ /* 0x000fea0003800000 */
.L_x_21856:
        /* <DEDUP_REMOVED lines=16> */
.L_x_21862:
[----:B------:R-:W-:Y:S05]  /*12fd0*/  BSYNC B2 ;  /* 0x0000000000027941 */ /* 0x000fea0003800000 */
.L_x_21861:
        /* <DEDUP_REMOVED lines=44> */
.L_x_21860:
[----:B------:R-:W-:Y:S05]  /*132a0*/  BSYNC B1 ;  /* 0x0000000000017941 */ /* 0x000fea0003800000 */
.L_x_21859:
        /* <DEDUP_REMOVED lines=8> */
.L_x_21855:
        /* <DEDUP_REMOVED lines=27> */
.L_x_21863:
[----:B------:R-:W-:Y:S02]  /*134e0*/  IADD3 R97, R97, 0x20, RZ ;  /* 0x0000002061617810 */ /* 0x000fe40007ffe0ff */
.L_x_21798:
[----:B------:R-:W-:Y:S05]  /*134f0*/  BSYNC B0 ;  /* 0x0000000000007941 */ /* 0x000fea0003800000 */
.L_x_21797:
        /* <DEDUP_REMOVED lines=30> */
.L_x_21867:
[----:B0-----:R-:W-:Y:S02]  /*136e0*/  IMAD.MOV.U32 R213, RZ, RZ, R206 ;  /* 0x000000ffffd57224 */ /* 0x001fe400078e00ce */
.L_x_21868:
[----:B------:R-:W-:Y:S05]  /*136f0*/  BSYNC B1 ;  /* 0x0000000000017941 */ /* 0x000fea0003800000 */
.L_x_21866:
        /* <DEDUP_REMOVED lines=16> */
.L_x_21872:
[----:B------:R-:W-:Y:S05]  /*13800*/  BSYNC B2 ;  /* 0x0000000000027941 */ /* 0x000fea0003800000 */
.L_x_21871:
        /* <DEDUP_REMOVED lines=44> */
.L_x_21870:
[----:B------:R-:W-:Y:S05]  /*13ad0*/  BSYNC B1 ;  /* 0x0000000000017941 */ /* 0x000fea0003800000 */
.L_x_21869:
        /* <DEDUP_REMOVED lines=14> */
.L_x_21873:
        /* <DEDUP_REMOVED lines=12> */
.L_x_21876:
[----:B------:R-:W-:Y:S02]  /*13c80*/  IMAD.MOV.U32 R213, RZ, RZ, R206 ;  /* 0x000000ffffd57224 */ /* 0x000fe400078e00ce */
.L_x_21877:
[----:B------:R-:W-:Y:S05]  /*13c90*/  BSYNC B1 ;  /* 0x0000000000017941 */ /* 0x000fea0003800000 */
.L_x_21875:
        /* <DEDUP_REMOVED lines=16> */
.L_x_21881:
[----:B------:R-:W-:Y:S05]  /*13da0*/  BSYNC B2 ;  /* 0x0000000000027941 */ /* 0x000fea0003800000 */
.L_x_21880:
        /* <DEDUP_REMOVED lines=44> */
.L_x_21879:
[----:B------:R-:W-:Y:S05]  /*14070*/  BSYNC B1 ;  /* 0x0000000000017941 */ /* 0x000fea0003800000 */
.L_x_21878:
        /* <DEDUP_REMOVED lines=8> */
.L_x_21874:
        /* <DEDUP_REMOVED lines=12> */
.L_x_21883:
[----:B------:R-:W-:Y:S02]  /*141c0*/  IMAD.MOV.U32 R213, RZ, RZ, R206 ;  /* 0x000000ffffd57224 */ /* 0x000fe400078e00ce */
.L_x_21884:
[----:B------:R-:W-:Y:S05]  /*141d0*/  BSYNC B1 ;  /* 0x0000000000017941 */ /* 0x000fea0003800000 */
.L_x_21882:
        /* <DEDUP_REMOVED lines=16> */
.L_x_21888:
[----:B------:R-:W-:Y:S05]  /*142e0*/  BSYNC B2 ;  /* 0x0000000000027941 */ /* 0x000fea0003800000 */
.L_x_21887:
        /* <DEDUP_REMOVED lines=44> */
.L_x_21886:
[----:B------:R-:W-:Y:S05]  /*145b0*/  BSYNC B1 ;  /* 0x0000000000017941 */ /* 0x000fea0003800000 */
.L_x_21885:
        /* <DEDUP_REMOVED lines=11> */
.L_x_21889:
        /* <DEDUP_REMOVED lines=12> */
.L_x_21892:
[----:B------:R-:W-:Y:S02]  /*14730*/  IMAD.MOV.U32 R213, RZ, RZ, R206 ;  /* 0x000000ffffd57224 */ /* 0x000fe400078e00ce */
.L_x_21893:
[----:B------:R-:W-:Y:S05]  /*14740*/  BSYNC B1 ;  /* 0x0000000000017941 */ /* 0x000fea0003800000 */
.L_x_21891:
        /* <DEDUP_REMOVED lines=16> */
.L_x_21897:
[----:B------:R-:W-:Y:S05]  /*14850*/  BSYNC B2 ;  /* 0x0000000000027941 */ /* 0x000fea0003800000 */
.L_x_21896:
        /* <DEDUP_REMOVED lines=44> */
.L_x_21895:
[----:B------:R-:W-:Y:S05]  /*14b20*/  BSYNC B1 ;  /* 0x0000000000017941 */ /* 0x000fea0003800000 */
.L_x_21894:
        /* <DEDUP_REMOVED lines=8> */
.L_x_21890:
        /* <DEDUP_REMOVED lines=12> */
.L_x_21899:
[----:B------:R-:W-:Y:S02]  /*14c70*/  IMAD.MOV.U32 R213, RZ, RZ, R206 ;  /* 0x000000ffffd57224 */ /* 0x000fe400078e00ce */
.L_x_21900:
[----:B------:R-:W-:Y:S05]  /*14c80*/  BSYNC B1 ;  /* 0x0000000000017941 */ /* 0x000fea0003800000 */
.L_x_21898:
        /* <DEDUP_REMOVED lines=16> */
.L_x_21904:
[----:B------:R-:W-:Y:S05]  /*14d90*/  BSYNC B2 ;  /* 0x0000000000027941 */ /* 0x000fea0003800000 */
.L_x_21903:
        /* <DEDUP_REMOVED lines=44> */
.L_x_21902:
[----:B------:R-:W-:Y:S05]  /*15060*/  BSYNC B1 ;  /* 0x0000000000017941 */ /* 0x000fea0003800000 */
.L_x_21901:
        /* <DEDUP_REMOVED lines=11> */
.L_x_21905:
        /* <DEDUP_REMOVED lines=12> */
.L_x_21908:
[----:B------:R-:W-:Y:S02]  /*151e0*/  IMAD.MOV.U32 R213, RZ, RZ, R206 ;  /* 0x000000ffffd57224 */ /* 0x000fe400078e00ce */
.L_x_21909:
[----:B------:R-:W-:Y:S05]  /*151f0*/  BSYNC B1 ;  /* 0x0000000000017941 */ /* 0x000fea0003800000 */
.L_x_21907:
        /* <DEDUP_REMOVED lines=16> */
.L_x_21913:
[----:B------:R-:W-:Y:S05]  /*15300*/  BSYNC B2 ;  /* 0x0000000000027941 */ /* 0x000fea0003800000 */
.L_x_21912:
        /* <DEDUP_REMOVED lines=44> */
.L_x_21911:
[----:B------:R-:W-:Y:S05]  /*155d0*/  BSYNC B1 ;  /* 0x0000000000017941 */ /* 0x000fea0003800000 */
.L_x_21910:
        /* <DEDUP_REMOVED lines=8> */
.L_x_21906:
        /* <DEDUP_REMOVED lines=12> */
.L_x_21915:
[----:B------:R-:W-:Y:S02]  /*15720*/  MOV R213, R206 ;  /* 0x000000ce00d57202 */ /* 0x000fe40000000f00 */
.L_x_21916:
[----:B------:R-:W-:Y:S05]  /*15730*/  BSYNC B1 ;  /* 0x0000000000017941 */ /* 0x000fea0003800000 */
.L_x_21914:
        /* <DEDUP_REMOVED lines=16> */
.L_x_21920:
[----:B------:R-:W-:Y:S05]  /*15840*/  BSYNC B2 ;  /* 0x0000000000027941 */ /* 0x000fea0003800000 */
.L_x_21919:
        /* <DEDUP_REMOVED lines=44> */
.L_x_21918:
[----:B------:R-:W-:Y:S05]  /*15b10*/  BSYNC B1 ;  /* 0x0000000000017941 */ /* 0x000fea0003800000 */
.L_x_21917:
        /* <DEDUP_REMOVED lines=11> */
.L_x_21921:
        /* <DEDUP_REMOVED lines=12> */
.L_x_21924:
[----:B------:R-:W-:Y:S02]  /*15c90*/  IMAD.MOV.U32 R213, RZ, RZ, R206 ;  /* 0x000000ffffd57224 */ /* 0x000fe400078e00ce */
.L_x_21925:
[----:B------:R-:W-:Y:S05]  /*15ca0*/  BSYNC B1 ;  /* 0x0000000000017941 */ /* 0x000fea0003800000 */
.L_x_21923:
        /* <DEDUP_REMOVED lines=16> */
.L_x_21929:
[----:B------:R-:W-:Y:S05]  /*15db0*/  BSYNC B2 ;  /* 0x0000000000027941 */ /* 0x000fea0003800000 */
.L_x_21928:
        /* <DEDUP_REMOVED lines=44> */
.L_x_21927:
[----:B------:R-:W-:Y:S05]  /*16080*/  BSYNC B1 ;  /* 0x0000000000017941 */ /* 0x000fea0003800000 */
.L_x_21926:
        /* <DEDUP_REMOVED lines=8> */
.L_x_21922:
        /* <DEDUP_REMOVED lines=27> */
.L_x_21930:
[----:B------:R-:W-:Y:S02]  /*162c0*/  IADD3 R97, R97, 0x20, RZ ;  /* 0x0000002061617810 */ /* 0x000fe40007ffe0ff */
.L_x_21865:
[----:B------:R-:W-:Y:S05]  /*162d0*/  BSYNC B0 ;  /* 0x0000000000007941 */ /* 0x000fea0003800000 */
.L_x_21864:
        /* <DEDUP_REMOVED lines=30> */
.L_x_21934:
[----:B0-----:R-:W-:Y:S02]  /*164c0*/  IMAD.MOV.U32 R213, RZ, RZ, R206 ;  /* 0x000000ffffd57224 */ /* 0x001fe400078e00ce */
.L_x_21935:
[----:B------:R-:W-:Y:S05]  /*164d0*/  BSYNC B1 ;  /* 0x0000000000017941 */ /* 0x000fea0003800000 */
.L_x_21933:
        /* <DEDUP_REMOVED lines=16> */
.L_x_21939:
[----:B------:R-:W-:Y:S05]  /*165e0*/  BSYNC B2 ;  /* 0x0000000000027941 */ /* 0x000fea0003800000 */
.L_x_21938:
        /* <DEDUP_REMOVED lines=44> */
.L_x_21937:
[----:B------:R-:W-:Y:S05]  /*168b0*/  BSYNC B1 ;  /* 0x0000000000017941 */ /* 0x000fea0003800000 */
.L_x_21936:
        /* <DEDUP_REMOVED lines=14> */
.L_x_21940:
        /* <DEDUP_REMOVED lines=12> */
.L_x_21943:
[----:B------:R-:W-:Y:S02]  /*16a60*/  IMAD.MOV.U32 R213, RZ, RZ, R206 ;  /* 0x000000ffffd57224 */ /* 0x000fe400078e00ce */
.L_x_21944:
[----:B------:R-:W-:Y:S05]  /*16a70*/  BSYNC B1 ;  /* 0x0000000000017941 */ /* 0x000fea0003800000 */
.L_x_21942:
        /* <DEDUP_REMOVED lines=16> */
.L_x_21948:
[----:B------:R-:W-:Y:S05]  /*16b80*/  BSYNC B2 ;  /* 0x0000000000027941 */ /* 0x000fea0003800000 */
.L_x_21947:
        /* <DEDUP_REMOVED lines=44> */
.L_x_21946:
[----:B------:R-:W-:Y:S05]  /*16e50*/  BSYNC B1 ;  /* 0x0000000000017941 */ /* 0x000fea0003800000 */
.L_x_21945:
        /* <DEDUP_REMOVED lines=8> */
.L_x_21941:
        /* <DEDUP_REMOVED lines=12> */
.L_x_21950:
[----:B------:R-:W-:Y:S02]  /*16fa0*/  MOV R213, R206 ;  /* 0x000000ce00d57202 */ /* 0x000fe40000000f00 */
.L_x_21951:
[----:B------:R-:W-:Y:S05]  /*16fb0*/  BSYNC B1 ;  /* 0x0000000000017941 */ /* 0x000fea0003800000 */
.L_x_21949:
        /* <DEDUP_REMOVED lines=16> */
.L_x_21955:
[----:B------:R-:W-:Y:S05]  /*170c0*/  BSYNC B2 ;  /* 0x0000000000027941 */ /* 0x000fea0003800000 */
.L_x_21954:
        /* <DEDUP_REMOVED lines=44> */
.L_x_21953:
[----:B------:R-:W-:Y:S05]  /*17390*/  BSYNC B1 ;  /* 0x0000000000017941 */ /* 0x000fea0003800000 */
.L_x_21952:
        /* <DEDUP_REMOVED lines=11> */
.L_x_21956:
        /* <DEDUP_REMOVED lines=12> */
.L_x_21959:
[----:B------:R-:W-:Y:S02]  /*17510*/  IMAD.MOV.U32 R213, RZ, RZ, R206 ;  /* 0x000000ffffd57224 */ /* 0x000fe400078e00ce */
.L_x_21960:
[----:B------:R-:W-:Y:S05]  /*17520*/  BSYNC B1 ;  /* 0x0000000000017941 */ /* 0x000fea0003800000 */
.L_x_21958:
        /* <DEDUP_REMOVED lines=16> */
.L_x_21964:
[----:B------:R-:W-:Y:S05]  /*17630*/  BSYNC B2 ;  /* 0x0000000000027941 */ /* 0x000fea0003800000 */
.L_x_21963:
        /* <DEDUP_REMOVED lines=44> */
.L_x_21962:
[----:B------:R-:W-:Y:S05]  /*17900*/  BSYNC B1 ;  /* 0x0000000000017941 */ /* 0x000fea0003800000 */
.L_x_21961:
        /* <DEDUP_REMOVED lines=8> */
.L_x_21957:
        /* <DEDUP_REMOVED lines=12> */
.L_x_21966:
[----:B------:R-:W-:Y:S02]  /*17a50*/  IMAD.MOV.U32 R213, RZ, RZ, R206 ;  /* 0x000000ffffd57224 */ /* 0x000fe400078e00ce */
.L_x_21967:
[----:B------:R-:W-:Y:S05]  /*17a60*/  BSYNC B1 ;  /* 0x0000000000017941 */ /* 0x000fea0003800000 */
.L_x_21965:
        /* <DEDUP_REMOVED lines=16> */
.L_x_21971:
[----:B------:R-:W-:Y:S05]  /*17b70*/  BSYNC B2 ;  /* 0x0000000000027941 */ /* 0x000fea0003800000 */
.L_x_21970:
        /* <DEDUP_REMOVED lines=44> */
.L_x_21969:
[----:B------:R-:W-:Y:S05]  /*17e40*/  BSYNC B1 ;  /* 0x0000000000017941 */ /* 0x000fea0003800000 */
.L_x_21968:
        /* <DEDUP_REMOVED lines=11> */
.L_x_21972:
        /* <DEDUP_REMOVED lines=12> */
.L_x_21975:
[----:B------:R-:W-:Y:S02]  /*17fc0*/  IMAD.MOV.U32 R213, RZ, RZ, R206 ;  /* 0x000000ffffd57224 */ /* 0x000fe400078e00ce */
.L_x_21976:
[----:B------:R-:W-:Y:S05]  /*17fd0*/  BSYNC B1 ;  /* 0x0000000000017941 */ /* 0x000fea0003800000 */
.L_x_21974:
        /* <DEDUP_REMOVED lines=16> */
.L_x_21980:
[----:B------:R-:W-:Y:S05]  /*180e0*/  BSYNC B2 ;  /* 0x0000000000027941 */ /* 0x000fea0003800000 */
.L_x_21979:
        /* <DEDUP_REMOVED lines=44> */
.L_x_21978:
[----:B------:R-:W-:Y:S05]  /*183b0*/  BSYNC B1 ;  /* 0x0000000000017941 */ /* 0x000fea0003800000 */
.L_x_21977:
        /* <DEDUP_REMOVED lines=8> */
.L_x_21973:
        /* <DEDUP_REMOVED lines=12> */
.L_x_21982:
[----:B------:R-:W-:Y:S02]  /*18500*/  IMAD.MOV.U32 R213, RZ, RZ, R206 ;  /* 0x000000ffffd57224 */ /* 0x000fe400078e00ce */
.L_x_21983:
[----:B------:R-:W-:Y:S05]  /*18510*/  BSYNC B1 ;  /* 0x0000000000017941 */ /* 0x000fea0003800000 */
.L_x_21981:
        /* <DEDUP_REMOVED lines=16> */
.L_x_21987:
[----:B------:R-:W-:Y:S05]  /*18620*/  BSYNC B2 ;  /* 0x0000000000027941 */ /* 0x000fea0003800000 */
.L_x_21986:
        /* <DEDUP_REMOVED lines=44> */
.L_x_21985:
[----:B------:R-:W-:Y:S05]  /*188f0*/  BSYNC B1 ;  /* 0x0000000000017941 */ /* 0x000fea0003800000 */
.L_x_21984:
        /* <DEDUP_REMOVED lines=11> */
.L_x_21988:
        /* <DEDUP_REMOVED lines=12> */
.L_x_21991:
[----:B------:R-:W-:Y:S02]  /*18a70*/  IMAD.MOV.U32 R213, RZ, RZ, R206 ;  /* 0x000000ffffd57224 */ /* 0x000fe400078e00ce */
.L_x_21992:
[----:B------:R-:W-:Y:S05]  /*18a80*/  BSYNC B1 ;  /* 0x0000000000017941 */ /* 0x000fea0003800000 */
.L_x_21990:
        /* <DEDUP_REMOVED lines=16> */
.L_x_21996:
[----:B------:R-:W-:Y:S05]  /*18b90*/  BSYNC B2 ;  /* 0x0000000000027941 */ /* 0x000fea0003800000 */
.L_x_21995:
        /* <DEDUP_REMOVED lines=44> */
.L_x_21994:
[----:B------:R-:W-:Y:S05]  /*18e60*/  BSYNC B1 ;  /* 0x0000000000017941 */ /* 0x000fea0003800000 */
.L_x_21993:
        /* <DEDUP_REMOVED lines=8> */
.L_x_21989:
        /* <DEDUP_REMOVED lines=8> */
[----:B------:R-:W-:Y:S01]  /*18f70*/  SHF.R.U32.HI R97, RZ, 0x1e, R97 ;  /* 0x0000001eff617819 */ /* 0x000fe20000011661 */
[----:B------:R0:W-:Y:S01]  /*18f80*/  STG.E.128 [R92.64], R88 ;  /* 0x000000585c007986 */ /* 0x0001e2000c101d04 */
[----:B------:R-:W-:Y:S01]  /*18f90*/  IADD3 R94, P0, R216, c[0x0][0x190], RZ ;  /* 0x00006400d85e7a10 */ /* 0x000fe20007f1e0ff */
[----:B------:R-:W-:Y:S01]  /*18fa0*/  IMAD.IADD R213, R98, 0x1, R213 ;  /* 0x0000000162d57824 */ /* 0x000fe200078e02d5 */
[----:B------:R-:W-:Y:S02]  /*18fb0*/  LOP3.LUT P1, RZ, R210, 0x1, RZ, 0xc0, !PT ;  /* 0x00000001d2ff7812 */ /* 0x000fe4000782c0ff */
[----:B------:R-:W-:-:S05]  /*18fc0*/  IADD3.X R95, R97, c[0x0][0x194], RZ, P0, !PT ;  /* 0x00006500615f7a10 */ /* 0x000fca00007fe4ff */
[----:B------:R0:W-:Y:S06]  /*18fd0*/  STG.E [R94.64], R213 ;  /* 0x000000d55e007986 */ /* 0x0001ec000c101904 */
[----:B------:R-:W-:Y:S05]  /*18fe0*/  @!P1 BRA `(.L_x_21932) ;  /* 0x000000b000009947 */ /* 0x000fea0003800000 */
[----:B0-----:R-:W-:Y:S02]  /*18ff0*/  SHF.L.U32 R95, R197, 0x10, RZ ;  /* 0x00000010c55f7819 */ /* 0x001fe400000006ff */
[----:B------:R-:W-:Y:S02]  /*19000*/  IADD3 R92, P0, R216, c[0x0][0x198], RZ ;  /* 0x00006600d85c7a10 */ /* 0x000fe40007f1e0ff */
[----:B------:R-:W-:-:S02]  /*19010*/  LOP3.LUT R94, R196, 0xffff, RZ, 0xc0, !PT ;  /* 0x0000ffffc45e7812 */ /* 0x000fc400078ec0ff */
[----:B------:R-:W-:Y:S02]  /*19020*/  LOP3.LUT R95, R95, 0xff0000, RZ, 0xc0, !PT ;  /* 0x00ff00005f5f7812 */ /* 0x000fe400078ec0ff */
[----:B------:R-:W-:Y:S02]  /*19030*/  IADD3.X R93, R97, c[0x0][0x19c], RZ, P0, !PT ;  /* 0x00006700615d7a10 */ /* 0x000fe400007fe4ff */
[----:B------:R-:W-:Y:S01]  /*19040*/  LOP3.LUT R97, R198, 0xff, RZ, 0xc0, !PT ;  /* 0x000000ffc6617812 */ /* 0x000fe200078ec0ff */
[----:B------:R-:W-:Y:S01]  /*19050*/  IMAD R94, R94, 0x1000000, R95 ;  /* 0x010000005e5e7824 */ /* 0x000fe200078e025f */
[----:B------:R-:W-:-:S03]  /*19060*/  LOP3.LUT R95, R199, 0xff, RZ, 0xc0, !PT ;  /* 0x000000ffc75f7812 */ /* 0x000fc600078ec0ff */
[----:B------:R-:W-:-:S04]  /*19070*/  IMAD R94, R97, 0x100, R94 ;  /* 0x00000100615e7824 */ /* 0x000fc800078e025e */
[----:B------:R-:W-:-:S05]  /*19080*/  IMAD.IADD R95, R94, 0x1, R95 ;  /* 0x000000015e5f7824 */ /* 0x000fca00078e025f */
[----:B------:R0:W-:Y:S02]  /*19090*/  STG.E [R92.64], R95 ;  /* 0x0000005f5c007986 */ /* 0x0001e4000c101904 */
.L_x_21932:
[----:B------:R-:W-:Y:S05]  /*190a0*/  BSYNC B0 ;  /* 0x0000000000007941 */ /* 0x000fea0003800000 */
.L_x_21931:
[----:B0-----:R-:W-:Y:S01]  /*190b0*/  FADD.FTZ R92, RZ, R60 ;  /* 0x0000003cff5c7221 */ /* 0x001fe20000010000 */
[C---:B------:R-:W-:Y:S02]  /*190c0*/  LOP3.LUT P0, RZ, R210.reuse, 0x2, RZ, 0xc0, !PT ;  /* 0x00000002d2ff7812 */ /* 0x040fe4000780c0ff */
[----:B------:R-:W-:Y:S01]  /*190d0*/  LOP3.LUT R210, R210, 0xfffffffe, RZ, 0xc0, !PT ;  /* 0xfffffffed2d27812 */ /* 0x000fe200078ec0ff */
[----:B------:R-:W-:Y:S01]  /*190e0*/  FADD.FTZ R93, R61, R92 ;  /* 0x0000005c3d5d7221 */ /* 0x000fe20000010000 */
[C---:B------:R-:W-:Y:S02]  /*190f0*/  ISETP.GT.U32.AND P1, PT, R176.reuse, 0x7f, PT ;  /* 0x0000007fb000780c */ /* 0x040fe40003f24070 */
[----:B------:R-:W-:Y:S01]  /*19100*/  ISETP.GT.U32.AND P2, PT, R176, 0x9f, PT ;  /* 0x0000009fb000780c */ /* 0x000fe20003f44070 */
[----:B------:R-:W-:Y:S01]  /*19110*/  FADD.FTZ R92, R62, R93 ;  /* 0x0000005d3e5c7221 */ /* 0x000fe20000010000 */
[C---:B------:R-:W-:Y:S02]  /*19120*/  ISETP.GT.U32.AND P3, PT, R176.reuse, 0xbf, PT ;  /* 0x000000bfb000780c */ /* 0x040fe40003f64070 */
[C---:B------:R-:W-:Y:S01]  /*19130*/  ISETP.GT.U32.AND P4, PT, R176.reuse, 0xdf, PT ;  /* 0x000000dfb000780c */ /* 0x040fe20003f84070 */
[----:B------:R-:W-:Y:S01]  /*19140*/  FADD.FTZ R92, R63, R92 ;  /* 0x0000005c3f5c7221 */ /* 0x000fe20000010000 */
[----:B------:R-:W-:-:S02]  /*19150*/  ISETP.GT.U32.AND P5, PT, R176, 0xff, PT ;  /* 0x000000ffb000780c */ /* 0x000fc40003fa4070 */
[----:B------:R-:W-:Y:S02]  /*19160*/  ISETP.NE.AND P6, PT, R96, RZ, PT ;  /* 0x000000ff6000720c */ /* 0x000fe40003fc5270 */
[----:B------:R-:W-:Y:S02]  /*19170*/  FSEL R95, R92, RZ, P0 ;  /* 0x000000ff5c5f7208 */ /* 0x000fe40000000000 */
[----:B------:R-:W-:-:S03]  /*19180*/  ISETP.GT.U32.AND P0, PT, R176, 0x3f, PT ;  /* 0x0000003fb000780c */ /* 0x000fc60003f04070 */
[----:B------:R-:W-:-:S04]  /*19190*/  FADD.FTZ R92, R64, R95 ;  /* 0x0000005f405c7221 */ /* 0x000fc80000010000 */
[----:B------:R-:W-:-:S04]  /*191a0*/  FADD.FTZ R93, R65, R92 ;  /* 0x0000005c415d7221 */ /* 0x000fc80000010000 */
[----:B------:R-:W-:Y:S02]  /*191b0*/  FADD.FTZ R92, R66, R93 ;  /* 0x0000005d425c7221 */ /* 0x000fe40000010000 */
[----:B------:R-:W-:Y:S02]  /*191c0*/  @P0 LOP3.LUT R210, R210, 0x1, RZ, 0xfc, !PT ;  /* 0x00000001d2d20812 */ /* 0x000fe400078efcff */
        /* <DEDUP_REMOVED lines=28> */
.L_x_22017:
[----:B-1----:R-:W-:Y:S01]  /*19390*/  FADD.FTZ R212, R95, R92 ;  /* 0x0000005c5fd47221 */ /* 0x002fe20000010000 */
[----:B------:R-:W-:Y:S05]  /*193a0*/  BRA.DIV ~URZ, `(.L_x_21998) ;  /* 0x000014c27f007947 */ /* 0x000fea000b800000 */
[----:B------:R-:W1:Y:S01]  /*193b0*/  SHFL.BFLY PT, R92, R212, 0x2, 0x1f ;  /* 0x0c401f00d45c7f89 */ /* 0x000e6200000e0000 */
[----:B------:R-:W-:Y:S02]  /*193c0*/  P2R R97, PR, RZ, 0x20 ;  /* 0x00000020ff617803 */ /* 0x000fe40000000000 */
[C---:B------:R-:W-:Y:S02]  /*193d0*/  LOP3.LUT P5, RZ, R210.reuse, 0x2, RZ, 0xc0, !PT ;  /* 0x00000002d2ff7812 */ /* 0x040fe400078ac0ff */
[----:B------:R-:W-:Y:S02]  /*193e0*/  P2R R99, PR, RZ, 0x40 ;  /* 0x00000040ff637803 */ /* 0x000fe40000000000 */
        /* <DEDUP_REMOVED lines=18> */
[--C-:B------:R-:W-:Y:S02]  /*19510*/  FADD.FTZ R94, R65, -R213.reuse ;  /* 0x800000d5415e7221 */ /* 0x100fe40000010000 */
[----:B------:R-:W-:Y:S01]  /*19520*/  FADD.FTZ R96, R66, -R213 ;  /* 0x800000d542607221 */ /* 0x000fe20000010000 */
[----:B------:R-:W-:Y:S02]  /*19530*/  FSEL R92, R92, RZ, P5 ;  /* 0x000000ff5c5c7208 */ /* 0x000fe40002800000 */
[----:B------:R-:W-:-:S03]  /*19540*/  ISETP.NE.AND P5, PT, R97, RZ, PT ;  /* 0x000000ff6100720c */ /* 0x000fc60003fa5270 */
        /* <DEDUP_REMOVED lines=63> */
.L_x_22018:
[----:B------:R-:W-:Y:S01]  /*19940*/  FMUL.FTZ R92, R213, R213 ;  /* 0x000000d5d55c7220 */ /* 0x000fe20000410000 */
[----:B------:R-:W-:Y:S01]  /*19950*/  ISETP.NE.AND P0, PT, RZ, UR6, PT ;  /* 0x00000006ff007c0c */ /* 0x000fe2000bf05270 */
[----:B-1----:R-:W-:Y:S01]  /*19960*/  FADD.FTZ R97, R97, R96 ;  /* 0x0000006061617221 */ /* 0x002fe20000010000 */
[----:B------:R-:W-:Y:S01]  /*19970*/  LOP3.LUT P1, RZ, R210, 0x2, RZ, 0xc0, !PT ;  /* 0x00000002d2ff7812 */ /* 0x000fe2000782c0ff */
[----:B------:R-:W-:Y:S01]  /*19980*/  IMAD.MOV.U32 R94, RZ, RZ, c[0x0][0x1e0] ;  /* 0x00007800ff5e7624 */ /* 0x000fe200078e00ff */
[----:B------:R-:W-:Y:S01]  /*19990*/  FSEL R93, R92, RZ, P0 ;  /* 0x000000ff5c5d7208 */ /* 0x000fe20000000000 */
[----:B------:R-:W-:Y:S02]  /*199a0*/  BSSY B0, `(.L_x_21999) ;  /* 0x0000022000007945 */ /* 0x000fe40003800000 */
[----:B------:R-:W-:Y:S02]  /*199b0*/  FFMA.FTZ R92, R97, R94, c[0x0][0x228] ;  /* 0x00008a00615c7623 */ /* 0x000fe4000001005e */
[----:B------:R-:W-:-:S02]  /*199c0*/  @!P6 IMAD.MOV.U32 R94, RZ, RZ, 0x4 ;  /* 0x00000004ff5ee424 */ /* 0x000fc400078e00ff */
[----:B------:R-:W-:Y:S02]  /*199d0*/  FADD.FTZ R212, R92, R93 ;  /* 0x0000005d5cd47221 */ /* 0x000fe40000010000 */
[----:B------:R-:W-:Y:S02]  /*199e0*/  @!P6 IMAD.MOV.U32 R92, RZ, RZ, 0x4 ;  /* 0x00000004ff5ce424 */ /* 0x000fe400078e00ff */
[C---:B------:R-:W-:Y:S02]  /*199f0*/  @!P6 IMAD.WIDE R94, R209.reuse, R94, c[0x0][0x1a0] ;  /* 0x00006800d15ee625 */ /* 0x040fe400078e025e */
[----:B------:R-:W1:Y:S02]  /*19a00*/  MUFU.RSQ R212, R212 ;  /* 0x000000d400d47308 */ /* 0x000e640000001400 */
[----:B------:R-:W-:Y:S01]  /*19a10*/  @!P6 IMAD.WIDE R92, R209, R92, c[0x0][0x1a8] ;  /* 0x00006a00d15ce625 */ /* 0x000fe200078e025c */
[----:B------:R2:W-:Y:S04]  /*19a20*/  @!P6 STG.E [R94.64], R213 ;  /* 0x000000d55e00e986 */ /* 0x0005e8000c101904 */
[----:B-1----:R2:W-:Y:S01]  /*19a30*/  @!P6 STG.E [R92.64], R212 ;  /* 0x000000d45c00e986 */ /* 0x0025e2000c101904 */
[----:B------:R-:W-:Y:S05]  /*19a40*/  @!P1 BRA `(.L_x_22000) ;  /* 0x0000017000009947 */ /* 0x000fea0003800000 */
[----:B--2---:R-:W-:Y:S01]  /*19a50*/  FSEL R92, R213, RZ, !P0 ;  /* 0x000000ffd55c7208 */ /* 0x004fe20004000000 */
[----:B------:R-:W-:-:S04]  /*19a60*/  IMAD.MOV.U32 R216, RZ, RZ, 0x10 ;  /* 0x00000010ffd87424 */ /* 0x000fc800078e00ff */
[--C-:B------:R-:W-:Y:S02]  /*19a70*/  FADD.FTZ R97, R62, -R92.reuse ;  /* 0x8000005c3e617221 */ /* 0x100fe40000010000 */
[--C-:B------:R-:W-:Y:S02]  /*19a80*/  FADD.FTZ R93, R60, -R92.reuse ;  /* 0x8000005c3c5d7221 */ /* 0x100fe40000010000 */
[--C-:B------:R-:W-:Y:S02]  /*19a90*/  FADD.FTZ R95, R61, -R92.reuse ;  /* 0x8000005c3d5f7221 */ /* 0x100fe40000010000 */
[----:B------:R-:W-:Y:S02]  /*19aa0*/  FADD.FTZ R99, R63, -R92 ;  /* 0x8000005c3f637221 */ /* 0x000fe40000010000 */
[C---:B------:R-:W-:Y:S02]  /*19ab0*/  FMUL.FTZ R98, R212.reuse, R97 ;  /* 0x00000061d4627220 */ /* 0x040fe40000410000 */
[----:B------:R-:W-:-:S02]  /*19ac0*/  FMUL.FTZ R99, R212, R99 ;  /* 0x00000063d4637220 */ /* 0x000fc40000410000 */
[C---:B0-----:R-:W-:Y:S02]  /*19ad0*/  FMUL.FTZ R96, R212.reuse, R93 ;  /* 0x0000005dd4607220 */ /* 0x041fe40000410000 */
        /* <DEDUP_REMOVED lines=14> */
.L_x_22000:
[----:B------:R-:W-:Y:S05]  /*19bc0*/  BSYNC B0 ;  /* 0x0000000000007941 */ /* 0x000fea0003800000 */
.L_x_21999:
[----:B------:R-:W-:Y:S01]  /*19bd0*/  LOP3.LUT P1, RZ, R210, 0x100, RZ, 0xc0, !PT ;  /* 0x00000100d2ff7812 */ /* 0x000fe2000782c0ff */
[----:B------:R-:W-:-:S12]  /*19be0*/  BSSY B0, `(.L_x_22001) ;  /* 0x0000019000007945 */ /* 0x000fd80003800000 */
[----:B------:R-:W-:Y:S05]  /*19bf0*/  @!P1 BRA `(.L_x_22002) ;  /* 0x0000017000009947 */ /* 0x000fea0003800000 */
[----:B0-----:R-:W-:Y:S01]  /*19c00*/  FSEL R97, R213, RZ, !P0 ;  /* 0x000000ffd5617208 */ /* 0x001fe20004000000 */
[----:B------:R-:W-:-:S04]  /*19c10*/  IMAD.MOV.U32 R216, RZ, RZ, 0x10 ;  /* 0x00000010ffd87424 */ /* 0x000fc800078e00ff */
[--C-:B--2---:R-:W-:Y:S02]  /*19c20*/  FADD.FTZ R93, R64, -R97.reuse ;  /* 0x80000061405d7221 */ /* 0x104fe40000010000 */
        /* <DEDUP_REMOVED lines=20> */
.L_x_22002:
[----:B------:R-:W-:Y:S05]  /*19d70*/  BSYNC B0 ;  /* 0x0000000000007941 */ /* 0x000fea0003800000 */
.L_x_22001:
        /* <DEDUP_REMOVED lines=26> */
.L_x_22004:
[----:B------:R-:W-:Y:S05]  /*19f20*/  BSYNC B0 ;  /* 0x0000000000007941 */ /* 0x000fea0003800000 */
.L_x_22003:
        /* <DEDUP_REMOVED lines=26> */
.L_x_22006:
[----:B------:R-:W-:Y:S05]  /*1a0d0*/  BSYNC B0 ;  /* 0x0000000000007941 */ /* 0x000fea0003800000 */
.L_x_22005:
        /* <DEDUP_REMOVED lines=26> */
.L_x_22008:
[----:B------:R-:W-:Y:S05]  /*1a280*/  BSYNC B0 ;  /* 0x0000000000007941 */ /* 0x000fea0003800000 */
.L_x_22007:
        /* <DEDUP_REMOVED lines=26> */
.L_x_22010:
[----:B------:R-:W-:Y:S05]  /*1a430*/  BSYNC B0 ;  /* 0x0000000000007941 */ /* 0x000fea0003800000 */
.L_x_22009:
[----:B------:R-:W-:Y:S01]  /*1a440*/  LOP3.LUT P1, RZ, R210, 0x8, RZ, 0xc0, !PT ;  /* 0x00000008d2ff7812 */ /* 0x000fe2000782c0ff */
[----:B------:R-:W-:-:S12]  /*1a450*/  BSSY B0, `(.L_x_22011) ;  /* 0x0000019000007945 */ /* 0x000fd80003800000 */
[----:B------:R-:W-:Y:S05]  /*1a460*/  @!P1 BRA `(.L_x_22012) ;  /* 0x0000017000009947 */ /* 0x000fea0003800000 */
[----:B0-----:R-:W-:Y:S01]  /*1a470*/  FSEL R97, R213, RZ, !P0 ;  /* 0x000000ffd5617208 */ /* 0x001fe20004000000 */
[----:B------:R-:W-:-:S04]  /*1a480*/  HFMA2.MMA R216, -RZ, RZ, 0, 9.5367431640625e-07 ;  /* 0x00000010ffd87435 */ /* 0x000fc800000001ff */
        /* <DEDUP_REMOVED lines=21> */
.L_x_22012:
[----:B------:R-:W-:Y:S05]  /*1a5e0*/  BSYNC B0 ;  /* 0x0000000000007941 */ /* 0x000fea0003800000 */
.L_x_22011:
        /* <DEDUP_REMOVED lines=19> */
[----:B------:R-:W-:-:S03]  /*1a720*/  IMAD.WIDE.U32 R216, R211, R216, c[0x0][0x210] ;  /* 0x00008400d3d87625 */ /* 0x000fc600078e00d8 */
[----:B------:R0:W-:Y:S01]  /*1a730*/  STG.E.128 [R212.64], R92 ;  /* 0x0000005cd4007986 */ /* 0x0001e2000c101d04 */
[----:B------:R-:W-:Y:S02]  /*1a740*/  FFMA.FTZ R98, R133, R98, R28 ;  /* 0x0000006285627223 */ /* 0x000fe4000001001c */
[----:B------:R-:W-:Y:S02]  /*1a750*/  FFMA.FTZ R97, R131, R97, R162 ;  /* 0x0000006183617223 */ /* 0x000fe400000100a2 */
[----:B------:R-:W-:-:S05]  /*1a760*/  FFMA.FTZ R96, R132, R96, R27 ;  /* 0x0000006084607223 */ /* 0x000fca000001001b */
[----:B------:R0:W-:Y:S02]  /*1a770*/  STG.E.128 [R216.64], R96 ;  /* 0x00000060d8007986 */ /* 0x0001e4000c101d04 */
.L_x_22014:
[----:B------:R-:W-:Y:S05]  /*1a780*/  BSYNC B0 ;  /* 0x0000000000007941 */ /* 0x000fea0003800000 */
.L_x_22013:
[----:B0-2---:R-:W-:-:S04]  /*1a790*/  IMAD.MOV.U32 R92, RZ, RZ, 0x4 ;  /* 0x00000004ff5c7424 */ /* 0x005fc800078e00ff */
[----:B------:R-:W-:-:S05]  /*1a7a0*/  IMAD R209, R92, c[0x0][0x160], R209 ;  /* 0x000058005cd17a24 */ /* 0x000fca00078e02d1 */
[----:B------:R-:W-:-:S13]  /*1a7b0*/  ISETP.GE.AND P0, PT, R209, c[0x0][0x164], PT ;  /* 0x00005900d1007a0c */ /* 0x000fda0003f06270 */
[----:B------:R-:W-:Y:S01]  /*1a7c0*/  @P0 CALL.REL.NOINC `(.L_x_22015) ;  /* 0x0000001000000944 */ /* 0x000fe20003c00000 */
[----:B------:R-:W-:Y:S05]  /*1a7d0*/  BRA `(.L_x_22016) ;  /* 0xfffe797000007947 */ /* 0x000fea000383ffff */
.L_x_22015:
[----:B------:R-:W-:Y:S05]  /*1a7e0*/  EXIT ;  /* 0x000000000000794d */ /* 0x000fea0003800000 */
.L_x_21997:
[----:B------:R-:W-:Y:S01]  /*1a7f0*/  IMAD.MOV.U32 R94, RZ, RZ, R95 ;  /* 0x000000ffff5e7224 */ /* 0x000fe200078e005f */
[----:B------:R-:W-:Y:S01]  /*1a800*/  MOV R92, 0x1a850 ;  /* 0x0001a850005c7802 */ /* 0x000fe20000000f00 */
[----:B------:R-:W-:Y:S02]  /*1a810*/  IMAD.MOV.U32 R97, RZ, RZ, 0x1 ;  /* 0x00000001ff617424 */ /* 0x000fe400078e00ff */
[----:B------:R-:W-:Y:S02]  /*1a820*/  IMAD.MOV.U32 R98, RZ, RZ, 0x1f ;  /* 0x0000001fff627424 */ /* 0x000fe400078e00ff */
[----:B------:R-:W-:Y:S02]  /*1a830*/  IMAD.MOV.U32 R99, RZ, RZ, -0x1 ;  /* 0xffffffffff637424 */ /* 0x000fe400078e00ff */
[----:B------:R-:W-:Y:S05]  /*1a840*/  CALL.REL.NOINC `($__internal_68_$__cuda_sm70_shflsync_bfly_p) ;  /* 0x0000082000007944 */ /* 0x000fea0003c00000 */
[----:B-1----:R-:W-:Y:S01]  /*1a850*/  IMAD.MOV.U32 R92, RZ, RZ, R97 ;  /* 0x000000ffff5c7224 */ /* 0x002fe200078e0061 */
[----:B0-----:R-:W-:Y:S05]  /*1a860*/  BRA `(.L_x_22017) ;  /* 0xffffeb2000007947 */ /* 0x001fea000383ffff */
.L_x_21998:
[----:B------:R-:W-:Y:S01]  /*1a870*/  IMAD.MOV.U32 R94, RZ, RZ, R212 ;  /* 0x000000ffff5e7224 */ /* 0x000fe200078e00d4 */
[----:B------:R-:W-:Y:S01]  /*1a880*/  MOV R92, 0x1a8d0 ;  /* 0x0001a8d0005c7802 */ /* 0x000fe20000000f00 */
[----:B------:R-:W-:Y:S02]  /*1a890*/  IMAD.MOV.U32 R97, RZ, RZ, 0x2 ;  /* 0x00000002ff617424 */ /* 0x000fe400078e00ff */
[----:B------:R-:W-:-:S02]  /*1a8a0*/  IMAD.MOV.U32 R98, RZ, RZ, 0x1f ;  /* 0x0000001fff627424 */ /* 0x000fc400078e00ff */
[----:B------:R-:W-:Y:S02]  /*1a8b0*/  IMAD.MOV.U32 R99, RZ, RZ, -0x1 ;  /* 0xffffffffff637424 */ /* 0x000fe400078e00ff */
[----:B0-----:R-:W-:Y:S05]  /*1a8c0*/  CALL.REL.NOINC `($__internal_68_$__cuda_sm70_shflsync_bfly_p) ;  /* 0x000007a000007944 */ /* 0x001fea0003c00000 */
[----:B01----:R-:W-:Y:S01]  /*1a8d0*/  FADD.FTZ R94, R212, R97 ;  /* 0x00000061d45e7221 */ /* 0x003fe20000010000 */
[----:B------:R-:W-:Y:S01]  /*1a8e0*/  MOV R98, 0x1f ;  /* 0x0000001f00627802 */ /* 0x000fe20000000f00 */
[----:B------:R-:W-:Y:S01]  /*1a8f0*/  IMAD.MOV.U32 R97, RZ, RZ, 0x4 ;  /* 0x00000004ff617424 */ /* 0x000fe200078e00ff */
[----:B------:R-:W-:Y:S01]  /*1a900*/  MOV R92, 0x1a930 ;  /* 0x0001a930005c7802 */ /* 0x000fe20000000f00 */
[----:B------:R-:W-:Y:S02]  /*1a910*/  IMAD.MOV.U32 R99, RZ, RZ, -0x1 ;  /* 0xffffffffff637424 */ /* 0x000fe400078e00ff */
[----:B------:R-:W-:Y:S05]  /*1a920*/  CALL.REL.NOINC `($__internal_68_$__cuda_sm70_shflsync_bfly_p) ;  /* 0x0000074000007944 */ /* 0x000fea0003c00000 */
[----:B01----:R-:W-:Y:S01]  /*1a930*/  FADD.FTZ R94, R94, R97 ;  /* 0x000000615e5e7221 */ /* 0x003fe20000010000 */
[----:B------:R-:W-:Y:S01]  /*1a940*/  MOV R92, 0x1a990 ;  /* 0x0001a990005c7802 */ /* 0x000fe20000000f00 */
[----:B------:R-:W-:Y:S02]  /*1a950*/  IMAD.MOV.U32 R97, RZ, RZ, 0x8 ;  /* 0x00000008ff617424 */ /* 0x000fe400078e00ff */
[----:B------:R-:W-:Y:S02]  /*1a960*/  IMAD.MOV.U32 R98, RZ, RZ, 0x1f ;  /* 0x0000001fff627424 */ /* 0x000fe400078e00ff */
[----:B------:R-:W-:-:S02]  /*1a970*/  IMAD.MOV.U32 R99, RZ, RZ, -0x1 ;  /* 0xffffffffff637424 */ /* 0x000fc400078e00ff */
[----:B------:R-:W-:Y:S05]  /*1a980*/  CALL.REL.NOINC `($__internal_68_$__cuda_sm70_shflsync_bfly_p) ;  /* 0x000006e000007944 */ /* 0x000fea0003c00000 */
[----:B01----:R-:W-:Y:S01]  /*1a990*/  FADD.FTZ R94, R94, R97 ;  /* 0x000000615e5e7221 */ /* 0x003fe20000010000 */
[----:B------:R-:W-:Y:S01]  /*1a9a0*/  MOV R92, 0x1a9f0 ;  /* 0x0001a9f0005c7802 */ /* 0x000fe20000000f00 */
[----:B------:R-:W-:-:S02]  /*1a9b0*/  IMAD.MOV.U32 R97, RZ, RZ, 0x10 ;  /* 0x00000010ff617424 */ /* 0x000fc400078e00ff */
[----:B------:R-:W-:Y:S02]  /*1a9c0*/  IMAD.MOV.U32 R98, RZ, RZ, 0x1f ;  /* 0x0000001fff627424 */ /* 0x000fe400078e00ff */
[----:B------:R-:W-:Y:S02]  /*1a9d0*/  IMAD.MOV.U32 R99, RZ, RZ, -0x1 ;  /* 0xffffffffff637424 */ /* 0x000fe400078e00ff */
[----:B------:R-:W-:Y:S05]  /*1a9e0*/  CALL.REL.NOINC `($__internal_68_$__cuda_sm70_shflsync_bfly_p) ;  /* 0x0000068000007944 */ /* 0x000fea0003c00000 */
[----:B-1----:R-:W-:Y:S01]  /*1a9f0*/  FADD.FTZ R97, R94, R97 ;  /* 0x000000615e617221 */ /* 0x002fe20000010000 */
[----:B------:R-:W-:Y:S01]  /*1aa00*/  P2R R96, PR, RZ, 0x20 ;  /* 0x00000020ff607803 */ /* 0x000fe20000000000 */
[----:B0-----:R-:W-:Y:S01]  /*1aa10*/  IMAD.MOV.U32 R99, RZ, RZ, -0x1 ;  /* 0xffffffffff637424 */ /* 0x001fe200078e00ff */
[C---:B------:R-:W-:Y:S01]  /*1aa20*/  LOP3.LUT P5, RZ, R210.reuse, 0x2, RZ, 0xc0, !PT ;  /* 0x00000002d2ff7812 */ /* 0x040fe200078ac0ff */
[----:B------:R-:W-:Y:S01]  /*1aa30*/  FMUL.FTZ R213, R97, c[0x0][0x1e0] ;  /* 0x0000780061d57a20 */ /* 0x000fe20000410000 */
[----:B------:R-:W-:Y:S01]  /*1aa40*/  P2R R98, PR, RZ, 0x40 ;  /* 0x00000040ff627803 */ /* 0x000fe20000000000 */
[----:B------:R-:W-:Y:S01]  /*1aa50*/  IMAD.MOV.U32 R97, RZ, RZ, 0x1 ;  /* 0x00000001ff617424 */ /* 0x000fe200078e00ff */
[----:B------:R-:W-:Y:S01]  /*1aa60*/  LOP3.LUT P6, RZ, R210, 0x1, RZ, 0xc0, !PT ;  /* 0x00000001d2ff7812 */ /* 0x000fe200078cc0ff */
[----:B------:R-:W-:-:S02]  /*1aa70*/  FADD.FTZ R92, R60, -R213 ;  /* 0x800000d53c5c7221 */ /* 0x000fc40000010000 */
[--C-:B------:R-:W-:Y:S02]  /*1aa80*/  FADD.FTZ R93, R61, -R213.reuse ;  /* 0x800000d53d5d7221 */ /* 0x100fe40000010000 */
[----:B------:R-:W-:Y:S02]  /*1aa90*/  FFMA.FTZ R92, R92, R92, RZ ;  /* 0x0000005c5c5c7223 */ /* 0x000fe400000100ff */
[--C-:B------:R-:W-:Y:S02]  /*1aaa0*/  FADD.FTZ R95, R62, -R213.reuse ;  /* 0x800000d53e5f7221 */ /* 0x100fe40000010000 */
[----:B------:R-:W-:Y:S02]  /*1aab0*/  FFMA.FTZ R92, R93, R93, R92 ;  /* 0x0000005d5d5c7223 */ /* 0x000fe4000001005c */
[----:B------:R-:W-:Y:S02]  /*1aac0*/  FADD.FTZ R93, R63, -R213 ;  /* 0x800000d53f5d7221 */ /* 0x000fe40000010000 */
[----:B------:R-:W-:-:S04]  /*1aad0*/  FFMA.FTZ R92, R95, R95, R92 ;  /* 0x0000005f5f5c7223 */ /* 0x000fc8000001005c */
[----:B------:R-:W-:Y:S02]  /*1aae0*/  FFMA.FTZ R92, R93, R93, R92 ;  /* 0x0000005d5d5c7223 */ /* 0x000fe4000001005c */
[----:B------:R-:W-:-:S03]  /*1aaf0*/  FADD.FTZ R93, R64, -R213 ;  /* 0x800000d5405d7221 */ /* 0x000fc60000010000 */
[----:B------:R-:W-:Y:S01]  /*1ab00*/  FSEL R94, R92, RZ, P5 ;  /* 0x000000ff5c5e7208 */ /* 0x000fe20002800000 */
[--C-:B------:R-:W-:Y:S01]  /*1ab10*/  FADD.FTZ R92, R65, -R213.reuse ;  /* 0x800000d5415c7221 */ /* 0x100fe20000010000 */
[----:B------:R-:W-:Y:S01]  /*1ab20*/  ISETP.NE.AND P5, PT, R96, RZ, PT ;  /* 0x000000ff6000720c */ /* 0x000fe20003fa5270 */
        /* <DEDUP_REMOVED lines=10> */
[----:B------:R-:W-:Y:S02]  /*1abd0*/  FFMA.FTZ R93, R93, R93, R94 ;  /* 0x0000005d5d5d7223 */ /* 0x000fe4000001005e */
[----:B------:R-:W-:Y:S02]  /*1abe0*/  IMAD.MOV.U32 R98, RZ, RZ, 0x1f ;  /* 0x0000001fff627424 */ /* 0x000fe400078e00ff */
[----:B------:R-:W-:Y:S02]  /*1abf0*/  FFMA.FTZ R93, R92, R92, R93 ;  /* 0x0000005c5c5d7223 */ /* 0x000fe4000001005d */
[----:B------:R-:W-:Y:S02]  /*1ac00*/  FADD.FTZ R92, R71, -R213 ;  /* 0x800000d5475c7221 */ /* 0x000fe40000010000 */
[----:B------:R-:W-:-:S02]  /*1ac10*/  FFMA.FTZ R93, R96, R96, R93 ;  /* 0x00000060605d7223 */ /* 0x000fc4000001005d */
[----:B------:R-:W-:Y:S02]  /*1ac20*/  FADD.FTZ R96, R74, -R213 ;  /* 0x800000d54a607221 */ /* 0x000fe40000010000 */
        /* <DEDUP_REMOVED lines=41> */
[----:B------:R-:W-:Y:S05]  /*1aec0*/  CALL.REL.NOINC `($__internal_68_$__cuda_sm70_shflsync_bfly_p) ;  /* 0x000001a000007944 */ /* 0x000fea0003c00000 */
[----:B01----:R-:W-:Y:S01]  /*1aed0*/  FADD.FTZ R94, R94, R97 ;  /* 0x000000615e5e7221 */ /* 0x003fe20000010000 */
[----:B------:R-:W-:Y:S01]  /*1aee0*/  MOV R99, 0xffffffff ;  /* 0xffffffff00637802 */ /* 0x000fe20000000f00 */
[----:B------:R-:W-:Y:S01]  /*1aef0*/  IMAD.MOV.U32 R97, RZ, RZ, 0x2 ;  /* 0x00000002ff617424 */ /* 0x000fe200078e00ff */
[----:B------:R-:W-:Y:S01]  /*1af00*/  MOV R92, 0x1af30 ;  /* 0x0001af30005c7802 */ /* 0x000fe20000000f00 */
[----:B------:R-:W-:Y:S02]  /*1af10*/  IMAD.MOV.U32 R98, RZ, RZ, 0x1f ;  /* 0x0000001fff627424 */ /* 0x000fe400078e00ff */
        /* <DEDUP_REMOVED lines=14> */
[----:B------:R-:W-:Y:S01]  /*1b000*/  MOV R92, 0x1b060 ;  /* 0x0001b060005c7802 */ /* 0x000fe20000000f00 */
[----:B------:R-:W-:Y:S02]  /*1b010*/  IMAD.MOV.U32 R97, RZ, RZ, 0x10 ;  /* 0x00000010ff617424 */ /* 0x000fe400078e00ff */
[----:B0-----:R-:W-:Y:S02]  /*1b020*/  IMAD.MOV.U32 R98, RZ, RZ, 0x1f ;  /* 0x0000001fff627424 */ /* 0x001fe400078e00ff */
[----:B------:R-:W-:Y:S02]  /*1b030*/  IMAD.MOV.U32 R99, RZ, RZ, -0x1 ;  /* 0xffffffffff637424 */ /* 0x000fe400078e00ff */
[----:B------:R-:W-:-:S02]  /*1b040*/  IMAD.MOV.U32 R94, RZ, RZ, R96 ;  /* 0x000000ffff5e7224 */ /* 0x000fc400078e0060 */
[----:B------:R-:W-:Y:S05]  /*1b050*/  CALL.REL.NOINC `($__internal_68_$__cuda_sm70_shflsync_bfly_p) ;  /* 0x0000001000007944 */ /* 0x000fea0003c00000 */
[----:B01----:R-:W-:Y:S05]  /*1b060*/  BRA `(.L_x_22018) ;  /* 0xffffe8d000007947 */ /* 0x003fea000383ffff */
        .weak           $__internal_68_$__cuda_sm70_shflsync_bfly_p
        .type           $__internal_68_$__cuda_sm70_shflsync_bfly_p,@function
        .size           $__internal_68_$__cuda_sm70_shflsync_bfly_p,(.L_x_26558 - $__internal_68_$__cuda_sm70_shflsync_bfly_p)
$__internal_68_$__cuda_sm70_shflsync_bfly_p:
[----:B------:R-:W-:Y:S01]  /*1b070*/  IMAD.MOV.U32 R93, RZ, RZ, 0x0 ;  /* 0x00000000ff5d7424 */ /* 0x000fe200078e00ff */
[----:B------:R-:W-:Y:S04]  /*1b080*/  WARPSYNC R99 ;  /* 0x0000006300007348 */ /* 0x000fe80003800000 */
[----:B------:R0:W1:Y:S01]  /*1b090*/  SHFL.BFLY PT, R97, R94, R97, R98 ;  /* 0x0c0000615e617389 */ /* 0x00006200000e0062 */
[----:B------:R-:W-:Y:S05]  /*1b0a0*/  RET.REL.NODEC R92 `(_ZN10layer_norm31ln_parallel_residual_fwd_kernelINS_13Kernel_traitsI6__halfffffjLj1024ELj1ELj4ELj1ELj16ENS_18Kernel_traits_baseILj1024ES2_ffffjLj128EEEEELb1ELb0ELb0EEEvNS_9FwdParamsE) ;  /* 0xfffe4f505c007950 */ /* 0x000fea0003c3ffff */
.L_x_22019:
        /* <DEDUP_REMOVED lines=13> */
.L_x_26558:


//--------------------- .text._ZN10layer_norm31ln_parallel_residual_fwd_kernelINS_13Kernel_traitsI6__halfffffjLj1024ELj1ELj4ELj1ELj16ENS_18Kernel_traits_baseILj1024ES2_ffffjLj128EEEEELb1ELb0ELb1EEEvNS_9FwdParamsE --------------------------
	.section	.text._ZN10layer_norm31ln_parallel_residual_fwd_kernelINS_13Kernel_traitsI6__halfffffjLj1024ELj1ELj4ELj1ELj16ENS_18Kernel_traits_baseILj1024ES2_ffffjLj128EEEEELb1ELb0ELb1EEEvNS_9FwdParamsE,"ax",@progbits
	.sectioninfo	@"SHI_REGISTERS=255"
	.align	128
        .global         _ZN10layer_norm31ln_parallel_residual_fwd_kernelINS_13Kernel_traitsI6__halfffffjLj1024ELj1ELj4ELj1ELj16ENS_18Kernel_traits_baseILj1024ES2_ffffjLj128EEEEELb1ELb0ELb1EEEvNS_9FwdParamsE
        .type           _ZN10layer_norm31ln_parallel_residual_fwd_kernelINS_13Kernel_traitsI6__halfffffjLj1024ELj1ELj4ELj1ELj16ENS_18Kernel_traits_baseILj1024ES2_ffffjLj128EEEEELb1ELb0ELb1EEEvNS_9FwdParamsE,@function
        .size           _ZN10layer_norm31ln_parallel_residual_fwd_kernelINS_13Kernel_traitsI6__halfffffjLj1024ELj1ELj4ELj1ELj16ENS_18Kernel_traits_baseILj1024ES2_ffffjLj128EEEEELb1ELb0ELb1EEEvNS_9FwdParamsE,(.L_x_26559 - _ZN10layer_norm31ln_parallel_residual_fwd_kernelINS_13Kernel_traitsI6__halfffffjLj1024ELj1ELj4ELj1ELj16ENS_18Kernel_traits_baseILj1024ES2_ffffjLj128EEEEELb1ELb0ELb1EEEvNS_9FwdParamsE)
        .other          _ZN10layer_norm31ln_parallel_residual_fwd_kernelINS_13Kernel_traitsI6__halfffffjLj1024ELj1ELj4ELj1ELj16ENS_18Kernel_traits_baseILj1024ES2_ffffjLj128EEEEELb1ELb0ELb1EEEvNS_9FwdParamsE,@"STO_CUDA_ENTRY STV_DEFAULT"
_ZN10layer_norm31ln_parallel_residual_fwd_kernelINS_13Kernel_traitsI6__halfffffjLj1024ELj1ELj4ELj1ELj16ENS_18Kernel_traits_baseILj1024ES2_ffffjLj128EEEEELb1ELb0ELb1EEEvNS_9FwdParamsE:
.text._ZN10layer_norm31ln_parallel_residual_fwd_kernelINS_13Kernel_traitsI6__halfffffjLj1024ELj1ELj4ELj1ELj16ENS_18Kernel_traits_baseILj1024ES2_ffffjLj128EEEEELb1ELb0ELb1EEEvNS_9FwdParamsE:
[----:B------:R-:W-:Y:S02]  /*0000*/  IMAD.MOV.U32 R1, RZ, RZ, c[0x0][0x28] ;  /* 0x00000a00ff017624 */ /* 0x000fe400078e00ff */
[----:B------:R-:W0:Y:S01]  /*0010*/  S2R R198, SR_TID.X ;  /* 0x0000000000c67919 */ /* 0x000e220000002100 */
[----:B------:R-:W-:Y:S01]  /*0020*/  ISETP.NE.U32.AND P0, PT, RZ, c[0x0][0x218], PT ;  /* 0x00008600ff007a0c */ /* 0x000fe20003f05070 */
[----:B------:R-:W-:Y:S01]  /*0030*/  ULDC.U8 UR4, c[0x0][0x244] ;  /* 0x0000910000047ab9 */ /* 0x000fe20000000000 */
[----:B------:R-:W-:Y:S01]  /*0040*/  ISETP.NE.U32.AND P1, PT, RZ, c[0x0][0x220], PT ;  /* 0x00008800ff007a0c */ /* 0x000fe20003f25070 */
[----:B------:R-:W-:Y:S01]  /*0050*/  IMAD.MOV.U32 R35, RZ, RZ, c[0x0][0x23c] ;  /* 0x00008f00ff237624 */ /* 0x000fe200078e00ff */
[----:B------:R-:W-:Y:S01]  /*0060*/  ISETP.NE.AND.EX P0, PT, RZ, c[0x0][0x21c], PT, P0 ;  /* 0x00008700ff007a0c */ /* 0x000fe20003f05300 */
[----:B------:R-:W-:Y:S01]  /*0070*/  IMAD.MOV.U32 R0, RZ, RZ, c[0x0][0x238] ;  /* 0x00008e00ff007624 */ /* 0x000fe200078e00ff */
[----:B------:R-:W-:Y:S02]  /*0080*/  ISETP.NE.AND.EX P1, PT, RZ, c[0x0][0x224], PT, P1 ;  /* 0x00008900ff007a0c */ /* 0x000fe40003f25310 */
[----:B------:R-:W-:Y:S01]  /*0090*/  ISETP.NE.AND P2, PT, RZ, UR4, PT ;  /* 0x00000004ff007c0c */ /* 0x000fe2000bf45270 */
[----:B------:R-:W-:-:S12]  /*00a0*/  ULDC.64 UR4, c[0x0][0x118] ;  /* 0x0000460000047ab9 */ /* 0x000fd80000000a00 */
[----:B------:R-:W-:Y:S01]  /*00b0*/  @P2 IMAD.MOV.U32 R2, RZ, RZ, R0 ;  /* 0x000000ffff022224 */ /* 0x000fe200078e0000 */
[----:B------:R-:W-:Y:S02]  /*00c0*/  @P2 MOV R3, R35 ;  /* 0x0000002300032202 */ /* 0x000fe40000000f00 */
[----:B0-----:R-:W-:-:S03]  /*00d0*/  LOP3.LUT R200, R198, 0x1f, RZ, 0xc0, !PT ;  /* 0x0000001fc6c87812 */ /* 0x001fc600078ec0ff */
[----:B------:R0:W5:Y:S01]  /*00e0*/  @P2 LDG.E.64 R36, [R2.64] ;  /* 0x0000000402242981 */ /* 0x000162000c1e1b00 */
[C---:B------:R-:W-:Y:S01]  /*00f0*/  @P0 LEA R32, P3, R200.reuse, c[0x0][0x218], 0x3 ;  /* 0x00008600c8200a11 */ /* 0x040fe200078618ff */
[----:B------:R-:W-:Y:S01]  /*0100*/  IMAD.MOV.U32 R206, RZ, RZ, c[0x0][0x230] ;  /* 0x00008c00ffce7624 */ /* 0x000fe200078e00ff */
[----:B------:R-:W-:Y:S01]  /*0110*/  LOP3.LUT R184, R200, 0x20, RZ, 0xfc, !PT ;  /* 0x00000020c8b87812 */ /* 0x000fe200078efcff */
[----:B------:R-:W-:Y:S02]  /*0120*/  IMAD.MOV.U32 R207, RZ, RZ, c[0x0][0x234] ;  /* 0x00008d00ffcf7624 */ /* 0x000fe400078e00ff */
[----:B------:R-:W-:Y:S01]  /*0130*/  @P0 IMAD.X R33, RZ, RZ, c[0x0][0x21c], P3 ;  /* 0x00008700ff210624 */ /* 0x000fe200018e06ff */
[C---:B------:R-:W-:Y:S01]  /*0140*/  @P0 LEA R28, P3, R184.reuse, c[0x0][0x218], 0x3 ;  /* 0x00008600b81c0a11 */ /* 0x040fe200078618ff */
[----:B------:R-:W-:Y:S01]  /*0150*/  IMAD.SHL.U32 R182, R184, 0x8, RZ ;  /* 0x00000008b8b67824 */ /* 0x000fe200078e00ff */
[C---:B------:R-:W-:Y:S01]  /*0160*/  LOP3.LUT R176, R200.reuse, 0x40, RZ, 0xfc, !PT ;  /* 0x00000040c8b07812 */ /* 0x040fe200078efcff */
[C---:B------:R-:W-:Y:S01]  /*0170*/  IMAD.SHL.U32 R190, R200.reuse, 0x8, RZ ;  /* 0x00000008c8be7824 */ /* 0x040fe200078e00ff */
[----:B------:R-:W-:Y:S01]  /*0180*/  LOP3.LUT R168, R200, 0x60, RZ, 0xfc, !PT ;  /* 0x00000060c8a87812 */ /* 0x000fe200078efcff */
[----:B------:R-:W-:Y:S01]  /*0190*/  @P0 IMAD.X R29, RZ, RZ, c[0x0][0x21c], P3 ;  /* 0x00008700ff1d0624 */ /* 0x000fe200018e06ff */
[----:B------:R-:W-:Y:S01]  /*01a0*/  @P1 IADD3 R26, P3, R182, c[0x0][0x220], RZ ;  /* 0x00008800b61a1a10 */ /* 0x000fe20007f7e0ff */
[----:B------:R-:W-:Y:S01]  /*01b0*/  IMAD.SHL.U32 R174, R176, 0x8, RZ ;  /* 0x00000008b0ae7824 */ /* 0x000fe200078e00ff */
[----:B------:R-:W-:Y:S01]  /*01c0*/  @P1 IADD3 R30, P4, R190, c[0x0][0x220], RZ ;  /* 0x00008800be1e1a10 */ /* 0x000fe20007f9e0ff */
[----:B------:R-:W-:Y:S01]  /*01d0*/  IMAD.SHL.U32 R166, R168, 0x8, RZ ;  /* 0x00000008a8a67824 */ /* 0x000fe200078e00ff */
[----:B------:R-:W-:Y:S01]  /*01e0*/  LOP3.LUT R160, R200, 0x80, RZ, 0xfc, !PT ;  /* 0x00000080c8a07812 */ /* 0x000fe200078efcff */
[----:B------:R-:W-:Y:S01]  /*01f0*/  @P1 IMAD.X R27, RZ, RZ, c[0x0][0x224], P3 ;  /* 0x00008900ff1b1624 */ /* 0x000fe200018e06ff */
[----:B------:R-:W-:Y:S01]  /*0200*/  @P1 IADD3.X R31, RZ, c[0x0][0x224], RZ, P4, !PT ;  /* 0x00008900ff1f1a10 */ /* 0x000fe200027fe4ff */
[----:B------:R-:W5:Y:S01]  /*0210*/  @P2 LDG.E.64 R206, [R206.64] ;  /* 0x00000004cece2981 */ /* 0x000f62000c1e1b00 */
[----:B------:R-:W-:-:S02]  /*0220*/  @P1 IADD3 R22, P3, R174, c[0x0][0x220], RZ ;  /* 0x00008800ae161a10 */ /* 0x000fc40007f7e0ff */
[----:B------:R-:W-:Y:S01]  /*0230*/  @P0 LEA R24, P4, R176, c[0x0][0x218], 0x3 ;  /* 0x00008600b0180a11 */ /* 0x000fe200078818ff */
[----:B------:R-:W5:Y:S02]  /*0240*/  @P0 LDG.E.64 R32, [R32.64] ;  /* 0x0000000420200981 */ /* 0x000f64000c1e1b00 */
[----:B------:R-:W-:Y:S01]  /*0250*/  @P1 IMAD.X R23, RZ, RZ, c[0x0][0x224], P3 ;  /* 0x00008900ff171624 */ /* 0x000fe200018e06ff */
[----:B------:R-:W-:Y:S01]  /*0260*/  @P0 IADD3.X R25, RZ, c[0x0][0x21c], RZ, P4, !PT ;  /* 0x00008700ff190a10 */ /* 0x000fe200027fe4ff */
[----:B------:R-:W5:Y:S01]  /*0270*/  @P1 LDG.E.64 R30, [R30.64] ;  /* 0x000000041e1e1981 */ /* 0x000f62000c1e1b00 */
[----:B------:R-:W-:Y:S02]  /*0280*/  @P0 LEA R20, P4, R168, c[0x0][0x218], 0x3 ;  /* 0x00008600a8140a11 */ /* 0x000fe400078818ff */
[----:B------:R-:W-:Y:S01]  /*0290*/  @P1 IADD3 R18, P3, R166, c[0x0][0x220], RZ ;  /* 0x00008800a6121a10 */ /* 0x000fe20007f7e0ff */
[----:B------:R-:W5:Y:S01]  /*02a0*/  @P0 LDG.E.64 R28, [R28.64] ;  /* 0x000000041c1c0981 */ /* 0x000f62000c1e1b00 */
[----:B------:R-:W-:-:S02]  /*02b0*/  LOP3.LUT R12, R200, 0xa0, RZ, 0xfc, !PT ;  /* 0x000000a0c80c7812 */ /* 0x000fc400078efcff */
[C---:B------:R-:W-:Y:S01]  /*02c0*/  SHF.L.U32 R158, R160.reuse, 0x3, RZ ;  /* 0x00000003a09e7819 */ /* 0x040fe200000006ff */
[----:B------:R-:W-:Y:S01]  /*02d0*/  @P0 IMAD.X R21, RZ, RZ, c[0x0][0x21c], P4 ;  /* 0x00008700ff150624 */ /* 0x000fe200020e06ff */
[----:B------:R-:W-:Y:S01]  /*02e0*/  @P0 LEA R16, P4, R160, c[0x0][0x218], 0x3 ;  /* 0x00008600a0100a11 */ /* 0x000fe200078818ff */
[----:B------:R-:W-:Y:S01]  /*02f0*/  @P1 IMAD.X R19, RZ, RZ, c[0x0][0x224], P3 ;  /* 0x00008900ff131624 */ /* 0x000fe200018e06ff */
[----:B------:R-:W-:Y:S01]  /*0300*/  @P1 IADD3 R14, P3, R158, c[0x0][0x220], RZ ;  /* 0x000088009e0e1a10 */ /* 0x000fe20007f7e0ff */
[----:B------:R-:W-:Y:S01]  /*0310*/  IMAD.SHL.U32 R10, R12, 0x8, RZ ;  /* 0x000000080c0a7824 */ /* 0x000fe200078e00ff */
[----:B------:R-:W-:Y:S01]  /*0320*/  LOP3.LUT R8, R200, 0xc0, RZ, 0xfc, !PT ;  /* 0x000000c0c8087812 */ /* 0x000fe200078efcff */
[----:B------:R-:W-:Y:S01]  /*0330*/  @P0 IMAD.X R17, RZ, RZ, c[0x0][0x21c], P4 ;  /* 0x00008700ff110624 */ /* 0x000fe200020e06ff */
[----:B------:R-:W-:Y:S01]  /*0340*/  @P0 LEA R96, P4, R12, c[0x0][0x218], 0x3 ;  /* 0x000086000c600a11 */ /* 0x000fe200078818ff */
[----:B------:R-:W-:Y:S01]  /*0350*/  @P1 IMAD.X R15, RZ, RZ, c[0x0][0x224], P3 ;  /* 0x00008900ff0f1624 */ /* 0x000fe200018e06ff */
[----:B------:R-:W-:Y:S01]  /*0360*/  @P1 IADD3 R54, P3, R10, c[0x0][0x220], RZ ;  /* 0x000088000a361a10 */ /* 0x000fe20007f7e0ff */
[----:B------:R-:W-:Y:S01]  /*0370*/  IMAD.SHL.U32 R6, R8, 0x8, RZ ;  /* 0x0000000808067824 */ /* 0x000fe200078e00ff */
[----:B------:R-:W-:Y:S01]  /*0380*/  LOP3.LUT R4, R200, 0xe0, RZ, 0xfc, !PT ;  /* 0x000000e0c8047812 */ /* 0x000fe200078efcff */
[----:B------:R-:W-:Y:S01]  /*0390*/  @P0 IMAD.X R97, RZ, RZ, c[0x0][0x21c], P4 ;  /* 0x00008700ff610624 */ /* 0x000fe200020e06ff */
[----:B------:R-:W-:Y:S01]  /*03a0*/  @P1 IADD3.X R55, RZ, c[0x0][0x224], RZ, P3, !PT ;  /* 0x00008900ff371a10 */ /* 0x000fe20001ffe4ff */
[----:B------:R-:W5:Y:S01]  /*03b0*/  @P1 LDG.E.64 R26, [R26.64] ;  /* 0x000000041a1a1981 */ /* 0x000f62000c1e1b00 */
[----:B------:R-:W-:Y:S01]  /*03c0*/  @P1 IADD3 R50, P3, R6, c[0x0][0x220], RZ ;  /* 0x0000880006321a10 */ /* 0x000fe20007f7e0ff */
[----:B0-----:R-:W-:Y:S01]  /*03d0*/  IMAD.SHL.U32 R2, R4, 0x8, RZ ;  /* 0x0000000804027824 */ /* 0x001fe200078e00ff */
[----:B------:R-:W-:Y:S01]  /*03e0*/  @P0 LEA R52, P4, R8, c[0x0][0x218], 0x3 ;  /* 0x0000860008340a11 */ /* 0x000fe200078818ff */
[----:B------:R-:W5:Y:S02]  /*03f0*/  @P0 LDG.E.64 R24, [R24.64] ;  /* 0x0000000418180981 */ /* 0x000f64000c1e1b00 */
[----:B------:R-:W-:Y:S01]  /*0400*/  @P1 IMAD.X R51, RZ, RZ, c[0x0][0x224], P3 ;  /* 0x00008900ff331624 */ /* 0x000fe200018e06ff */
[----:B------:R-:W-:Y:S01]  /*0410*/  @P1 IADD3 R46, P3, R2, c[0x0][0x220], RZ ;  /* 0x00008800022e1a10 */ /* 0x000fe20007f7e0ff */
[----:B------:R-:W-:Y:S01]  /*0420*/  @P0 IMAD.X R53, RZ, RZ, c[0x0][0x21c], P4 ;  /* 0x00008700ff350624 */ /* 0x000fe200020e06ff */
[----:B------:R-:W-:Y:S01]  /*0430*/  @P0 LEA R48, P4, R4, c[0x0][0x218], 0x3 ;  /* 0x0000860004300a11 */ /* 0x000fe200078818ff */
[----:B------:R-:W5:Y:S02]  /*0440*/  @P1 LDG.E.64 R22, [R22.64] ;  /* 0x0000000416161981 */ /* 0x000f64000c1e1b00 */
[----:B------:R-:W-:Y:S01]  /*0450*/  @P1 IMAD.X R47, RZ, RZ, c[0x0][0x224], P3 ;  /* 0x00008900ff2f1624 */ /* 0x000fe200018e06ff */
[----:B------:R-:W-:Y:S01]  /*0460*/  @P0 IADD3.X R49, RZ, c[0x0][0x21c], RZ, P4, !PT ;  /* 0x00008700ff310a10 */ /* 0x000fe200027fe4ff */
[----:B------:R-:W5:Y:S04]  /*0470*/  @P0 LDG.E.64 R20, [R20.64] ;  /* 0x0000000414140981 */ /* 0x000f68000c1e1b00 */
        /* <DEDUP_REMOVED lines=9> */
[----:B------:R-:W0:Y:S01]  /*0510*/  S2R R34, SR_CTAID.X ;  /* 0x0000000000227919 */ /* 0x000e220000002500 */
[----:B------:R-:W-:-:S02]  /*0520*/  SHF.R.U32.HI R199, RZ, 0x5, R198 ;  /* 0x00000005ffc77819 */ /* 0x000fc400000116c6 */
[----:B------:R-:W-:Y:S01]  /*0530*/  IADD3 R190, P4, R190, c[0x0][0x1b8], RZ ;  /* 0x00006e00bebe7a10 */ /* 0x000fe20007f9e0ff */
[----:B------:R-:W-:Y:S02]  /*0540*/  IMAD.MOV.U32 R195, RZ, RZ, 0x8 ;  /* 0x00000008ffc37424 */ /* 0x000fe400078e00ff */
[----:B0-----:R-:W-:-:S05]  /*0550*/  IMAD R199, R34, 0x4, R199 ;  /* 0x0000000422c77824 */ /* 0x001fca00078e02c7 */
[----:B------:R-:W-:Y:S01]  /*0560*/  ISETP.GE.AND P3, PT, R199, c[0x0][0x164], PT ;  /* 0x00005900c7007a0c */ /* 0x000fe20003f66270 */
[----:B------:R-:W-:Y:S01]  /*0570*/  IMAD.X R191, RZ, RZ, c[0x0][0x1bc], P4 ;  /* 0x00006f00ffbf7624 */ /* 0x000fe200020e06ff */
[----:B------:R-:W-:Y:S01]  /*0580*/  IADD3 R182, P4, R182, c[0x0][0x1b8], RZ ;  /* 0x00006e00b6b67a10 */ /* 0x000fe20007f9e0ff */
[----:B------:R-:W-:-:S10]  /*0590*/  IMAD.WIDE.U32 R184, R184, R195, c[0x0][0x1b0] ;  /* 0x00006c00b8b87625 */ /* 0x000fd400078e00c3 */
[----:B------:R-:W-:Y:S05]  /*05a0*/  @P3 EXIT ;  /* 0x000000000000394d */ /* 0x000fea0003800000 */
[----:B------:R-:W-:Y:S01]  /*05b0*/  IADD3 R174, P3, R174, c[0x0][0x1b8], RZ ;  /* 0x00006e00aeae7a10 */ /* 0x000fe20007f7e0ff */
[----:B------:R-:W2:Y:S01]  /*05c0*/  LDG.E.64 R190, [R190.64] ;  /* 0x00000004bebe7981 */ /* 0x000ea2000c1e1b00 */
[----:B------:R-:W-:-:S03]  /*05d0*/  IADD3.X R183, RZ, c[0x0][0x1bc], RZ, P4, !PT ;  /* 0x00006f00ffb77a10 */ /* 0x000fc600027fe4ff */
[----:B------:R-:W-:Y:S01]  /*05e0*/  IMAD.X R175, RZ, RZ, c[0x0][0x1bc], P3 ;  /* 0x00006f00ffaf7624 */ /* 0x000fe200018e06ff */
[----:B------:R-:W-:Y:S01]  /*05f0*/  IADD3 R166, P3, R166, c[0x0][0x1b8], RZ ;  /* 0x00006e00a6a67a10 */ /* 0x000fe20007f7e0ff */
[-C--:B------:R-:W-:Y:S01]  /*0600*/  IMAD.WIDE.U32 R176, R176, R195.reuse, c[0x0][0x1b0] ;  /* 0x00006c00b0b07625 */ /* 0x080fe200078e00c3 */
[----:B------:R-:W3:Y:S03]  /*0610*/  LDG.E.64 R184, [R184.64] ;  /* 0x00000004b8b87981 */ /* 0x000ee6000c1e1b00 */
[----:B------:R-:W-:Y:S01]  /*0620*/  IMAD.X R167, RZ, RZ, c[0x0][0x1bc], P3 ;  /* 0x00006f00ffa77624 */ /* 0x000fe200018e06ff */
[----:B------:R-:W-:Y:S01]  /*0630*/  IADD3 R158, P3, R158, c[0x0][0x1b8], RZ ;  /* 0x00006e009e9e7a10 */ /* 0x000fe20007f7e0ff */
[-C--:B------:R-:W-:Y:S01]  /*0640*/  IMAD.WIDE.U32 R168, R168, R195.reuse, c[0x0][0x1b0] ;  /* 0x00006c00a8a87625 */ /* 0x080fe200078e00c3 */
[----:B------:R-:W4:Y:S03]  /*0650*/  LDG.E.64 R182, [R182.64] ;  /* 0x00000004b6b67981 */ /* 0x000f26000c1e1b00 */
[----:B------:R-:W-:Y:S01]  /*0660*/  IMAD.X R159, RZ, RZ, c[0x0][0x1bc], P3 ;  /* 0x00006f00ff9f7624 */ /* 0x000fe200018e06ff */
[----:B------:R-:W-:Y:S01]  /*0670*/  IADD3 R10, P3, R10, c[0x0][0x1b8], RZ ;  /* 0x00006e000a0a7a10 */ /* 0x000fe20007f7e0ff */
[-C--:B------:R-:W-:Y:S01]  /*0680*/  IMAD.WIDE.U32 R160, R160, R195.reuse, c[0x0][0x1b0] ;  /* 0x00006c00a0a07625 */ /* 0x080fe200078e00c3 */
[----:B------:R-:W4:Y:S03]  /*0690*/  LDG.E.64 R176, [R176.64] ;  /* 0x00000004b0b07981 */ /* 0x000f26000c1e1b00 */
[----:B------:R-:W-:Y:S01]  /*06a0*/  IMAD.X R11, RZ, RZ, c[0x0][0x1bc], P3 ;  /* 0x00006f00ff0b7624 */ /* 0x000fe200018e06ff */
[----:B------:R-:W-:Y:S01]  /*06b0*/  IADD3 R6, P3, R6, c[0x0][0x1b8], RZ ;  /* 0x00006e0006067a10 */ /* 0x000fe20007f7e0ff */
[----:B------:R-:W-:Y:S01]  /*06c0*/  IMAD.WIDE.U32 R12, R12, R195, c[0x0][0x1b0] ;  /* 0x00006c000c0c7625 */ /* 0x000fe200078e00c3 */
[----:B------:R-:W4:Y:S02]  /*06d0*/  LDG.E.64 R174, [R174.64] ;  /* 0x00000004aeae7981 */ /* 0x000f24000c1e1b00 */
[----:B------:R-:W-:-:S02]  /*06e0*/  IADD3.X R7, RZ, c[0x0][0x1bc], RZ, P3, !PT ;  /* 0x00006f00ff077a10 */ /* 0x000fc40001ffe4ff */
[----:B------:R-:W-:Y:S01]  /*06f0*/  IADD3 R2, P3, R2, c[0x0][0x1b8], RZ ;  /* 0x00006e0002027a10 */ /* 0x000fe20007f7e0ff */
[-C--:B------:R-:W-:Y:S01]  /*0700*/  IMAD.WIDE.U32 R8, R8, R195.reuse, c[0x0][0x1b0] ;  /* 0x00006c0008087625 */ /* 0x080fe200078e00c3 */
[----:B------:R-:W4:Y:S03]  /*0710*/  LDG.E.64 R168, [R168.64] ;  /* 0x00000004a8a87981 */ /* 0x000f26000c1e1b00 */
[-C--:B------:R-:W-:Y:S01]  /*0720*/  IMAD.WIDE.U32 R4, R4, R195.reuse, c[0x0][0x1b0] ;  /* 0x00006c0004047625 */ /* 0x080fe200078e00c3 */
[----:B------:R-:W4:Y:S03]  /*0730*/  LDG.E.64 R166, [R166.64] ;  /* 0x00000004a6a67981 */ /* 0x000f26000c1e1b00 */
[----:B------:R-:W-:Y:S01]  /*0740*/  IMAD.X R3, RZ, RZ, c[0x0][0x1bc], P3 ;  /* 0x00006f00ff037624 */ /* 0x000fe200018e06ff */
[----:B------:R-:W4:Y:S01]  /*0750*/  LDG.E.64 R160, [R160.64] ;  /* 0x00000004a0a07981 */ /* 0x000f22000c1e1b00 */
[----:B------:R-:W-:-:S03]  /*0760*/  IMAD.WIDE.U32 R194, R200, R195, c[0x0][0x1b0] ;  /* 0x00006c00c8c27625 */ /* 0x000fc600078e00c3 */
        /* <DEDUP_REMOVED lines=8> */
[----:B-----5:R-:W-:Y:S01]  /*07f0*/  @P2 IADD3 R0, P3, R36, c[0x0][0x240], RZ ;  /* 0x0000900024002a10 */ /* 0x020fe20007f7e0ff */
[----:B------:R-:W-:Y:S01]  /*0800*/  IMAD R198, R34, c[0x0][0x0], R198 ;  /* 0x0000000022c67a24 */ /* 0x000fe200078e02c6 */
[C---:B------:R-:W-:Y:S01]  /*0810*/  IADD3 R137, R207.reuse, -0x4498517b, RZ ;  /* 0xbb67ae85cf897810 */ /* 0x040fe20007ffe0ff */
[----:B------:R-:W-:Y:S01]  /*0820*/  @!P0 CS2R R32, SRZ ;  /* 0x0000000000208805 */ /* 0x000fe2000001ff00 */
[C---:B------:R-:W-:Y:S01]  /*0830*/  IADD3 R136, R206.reuse, -0x61c88647, RZ ;  /* 0x9e3779b9ce887810 */ /* 0x040fe20007ffe0ff */
[----:B------:R-:W-:Y:S01]  /*0840*/  @P2 IMAD.X R35, RZ, RZ, R37, P3 ;  /* 0x000000ffff232224 */ /* 0x000fe200018e0625 */
[----:B------:R-:W-:Y:S01]  /*0850*/  IADD3 R135, R206, 0x3c6ef372, RZ ;  /* 0x3c6ef372ce877810 */ /* 0x000fe20007ffe0ff */
[----:B------:R-:W-:Y:S01]  /*0860*/  IMAD.WIDE.U32 R36, R198, -0x326172a9, RZ ;  /* 0xcd9e8d57c6247825 */ /* 0x000fe200078e00ff */
[C---:B------:R-:W-:Y:S01]  /*0870*/  IADD3 R134, R207.reuse, 0x76cf5d0a, RZ ;  /* 0x76cf5d0acf867810 */ /* 0x040fe20007ffe0ff */
[----:B------:R-:W-:Y:S01]  /*0880*/  @!P1 CS2R R30, SRZ ;  /* 0x00000000001e9805 */ /* 0x000fe2000001ff00 */
[--C-:B------:R-:W-:Y:S01]  /*0890*/  SHF.R.U64 R197, R0, 0x2, R35.reuse ;  /* 0x0000000200c57819 */ /* 0x100fe20000001223 */
[----:B------:R-:W-:Y:S01]  /*08a0*/  @!P0 CS2R R28, SRZ ;  /* 0x00000000001c8805 */ /* 0x000fe2000001ff00 */
[----:B------:R-:W-:Y:S01]  /*08b0*/  SHF.R.U32.HI R196, RZ, 0x2, R35 ;  /* 0x00000002ffc47819 */ /* 0x000fe20000011623 */
[----:B------:R-:W-:Y:S01]  /*08c0*/  @!P1 CS2R R26, SRZ ;  /* 0x00000000001a9805 */ /* 0x000fe2000001ff00 */
[----:B------:R-:W-:Y:S01]  /*08d0*/  IADD3 R133, R207, 0x32370b8f, RZ ;  /* 0x32370b8fcf857810 */ /* 0x000fe20007ffe0ff */
[----:B------:R-:W-:Y:S01]  /*08e0*/  IMAD.WIDE.U32 R34, R197, -0x2daee0ad, RZ ;  /* 0xd2511f53c5227825 */ /* 0x000fe200078e00ff */
[----:B------:R-:W-:Y:S01]  /*08f0*/  LOP3.LUT R38, R37, R196, R206, 0x96, !PT ;  /* 0x000000c425267212 */ /* 0x000fe200078e96ce */
[----:B------:R-:W-:Y:S01]  /*0900*/  @!P0 CS2R R24, SRZ ;  /* 0x0000000000188805 */ /* 0x000fe2000001ff00 */
[----:B------:R-:W-:Y:S01]  /*0910*/  IADD3 R132, R206, -0x255992d5, RZ ;  /* 0xdaa66d2bce847810 */ /* 0x000fe20007ffe0ff */
[----:B------:R-:W-:Y:S01]  /*0920*/  @!P1 CS2R R22, SRZ ;  /* 0x0000000000169805 */ /* 0x000fe2000001ff00 */
[----:B------:R-:W-:Y:S01]  /*0930*/  LOP3.LUT R40, R35, R207, RZ, 0x3c, !PT ;  /* 0x000000cf23287212 */ /* 0x000fe200078e3cff */
[----:B------:R-:W-:Y:S01]  /*0940*/  IMAD.WIDE.U32 R38, R38, -0x2daee0ad, RZ ;  /* 0xd2511f5326267825 */ /* 0x000fe200078e00ff */
[----:B------:R-:W-:Y:S01]  /*0950*/  IADD3 R131, R206, 0x78dde6e4, RZ ;  /* 0x78dde6e4ce837810 */ /* 0x000fe20007ffe0ff */
[----:B------:R-:W-:Y:S01]  /*0960*/  @!P0 CS2R R20, SRZ ;  /* 0x0000000000148805 */ /* 0x000fe2000001ff00 */
[----:B------:R-:W-:Y:S01]  /*0970*/  IADD3 R130, R207, -0x126145ec, RZ ;  /* 0xed9eba14cf827810 */ /* 0x000fe20007ffe0ff */
[----:B------:R-:W-:Y:S01]  /*0980*/  IMAD.WIDE.U32 R40, R40, -0x326172a9, RZ ;  /* 0xcd9e8d5728287825 */ /* 0x000fe200078e00ff */
[----:B------:R-:W-:Y:S01]  /*0990*/  LOP3.LUT R37, R39, R34, R137, 0x96, !PT ;  /* 0x0000002227257212 */ /* 0x000fe200078e9689 */
[----:B------:R-:W-:Y:S01]  /*09a0*/  @!P1 CS2R R18, SRZ ;  /* 0x0000000000129805 */ /* 0x000fe2000001ff00 */
[----:B------:R-:W-:Y:S01]  /*09b0*/  IADD3 R129, R207, -0x56f99767, RZ ;  /* 0xa9066899cf817810 */ /* 0x000fe20007ffe0ff */
[----:B------:R-:W-:Y:S01]  /*09c0*/  @!P0 CS2R R16, SRZ ;  /* 0x0000000000108805 */ /* 0x000fe2000001ff00 */
[----:B------:R-:W-:Y:S01]  /*09d0*/  LOP3.LUT R34, R41, R136, R36, 0x96, !PT ;  /* 0x0000008829227212 */ /* 0x000fe200078e9624 */
[----:B------:R-:W-:Y:S01]  /*09e0*/  IMAD.WIDE.U32 R36, R37, -0x326172a9, RZ ;  /* 0xcd9e8d5725247825 */ /* 0x000fe200078e00ff */
[C---:B------:R-:W-:Y:S01]  /*09f0*/  IADD3 R128, R206.reuse, 0x1715609d, RZ ;  /* 0x1715609dce807810 */ /* 0x040fe20007ffe0ff */
[----:B------:R-:W-:Y:S01]  /*0a00*/  @!P1 CS2R R14, SRZ ;  /* 0x00000000000e9805 */ /* 0x000fe2000001ff00 */
[----:B------:R-:W-:Y:S01]  /*0a10*/  IADD3 R127, R206, -0x4ab325aa, RZ ;  /* 0xb54cda56ce7f7810 */ /* 0x000fe20007ffe0ff */
        /* <DEDUP_REMOVED lines=17> */
[C---:B------:R-:W-:Y:S01]  /*0b30*/  IADD3 R122, R207.reuse, -0x24c28bd8, RZ ;  /* 0xdb3d7428cf7a7810 */ /* 0x040fe20007ffe0ff */
[----:B------:R-:W-:Y:S01]  /*0b40*/  @!P1 CS2R R46, SRZ ;  /* 0x00000000002e9805 */ /* 0x000fe2000001ff00 */
[----:B------:R-:W-:Y:S01]  /*0b50*/  IADD3 R121, R207, -0x695add53, RZ ;  /* 0x96a522adcf797810 */ /* 0x000fe20007ffe0ff */
[----:B------:R-:W-:Y:S01]  /*0b60*/  IMAD.WIDE.U32 R34, R34, -0x2daee0ad, RZ ;  /* 0xd2511f5322227825 */ /* 0x000fe200078e00ff */
[----:B------:R-:W-:Y:S01]  /*0b70*/  LOP3.LUT R39, R37, R40, R131, 0x96, !PT ;  /* 0x0000002825277212 */ /* 0x000fe200078e9683 */
[----:B------:R-:W-:Y:S01]  /*0b80*/  HADD2.F32 R117, -RZ, R32.H0_H0 ;  /* 0x20000020ff757230 */ /* 0x000fe20000004100 */
[----:B------:R-:W-:Y:S01]  /*0b90*/  IADD3 R120, R206, -0x700cb87f, RZ ;  /* 0x8ff34781ce787810 */ /* 0x000fe20007ffe0ff */
[----:B------:R-:W-:Y:S01]  /*0ba0*/  HADD2.F32 R116, -RZ, R33.H0_H0 ;  /* 0x20000021ff747230 */ /* 0x000fe20000004100 */
[----:B------:R-:W-:Y:S01]  /*0bb0*/  LOP3.LUT R40, R35, R38, R130, 0x96, !PT ;  /* 0x0000002623287212 */ /* 0x000fe200078e9682 */
[----:B------:R-:W-:Y:S01]  /*0bc0*/  IMAD.WIDE.U32 R38, R39, -0x2daee0ad, RZ ;  /* 0xd2511f5327267825 */ /* 0x000fe200078e00ff */
[--C-:B------:R-:W-:Y:S01]  /*0bd0*/  SHF.R.U64 R92, R32, 0x10, R33.reuse ;  /* 0x00000010205c7819 */ /* 0x100fe20000001221 */
[----:B------:R-:W-:Y:S01]  /*0be0*/  HADD2.F32 R115, -RZ, R30.H0_H0 ;  /* 0x2000001eff737230 */ /* 0x000fe20000004100 */
[----:B------:R-:W-:Y:S01]  /*0bf0*/  SHF.R.U32.HI R89, RZ, 0x10, R33 ;  /* 0x00000010ff597819 */ /* 0x000fe20000011621 */
[----:B------:R-:W-:Y:S01]  /*0c00*/  IMAD.WIDE.U32 R40, R40, -0x326172a9, RZ ;  /* 0xcd9e8d5728287825 */ /* 0x000fe200078e00ff */
[----:B------:R-:W-:Y:S01]  /*0c10*/  LOP3.LUT R37, R39, R34, R129, 0x96, !PT ;  /* 0x0000002227257212 */ /* 0x000fe200078e9681 */
[----:B------:R-:W-:Y:S01]  /*0c20*/  HADD2.F32 R114, -RZ, R31.H0_H0 ;  /* 0x2000001fff727230 */ /* 0x000fe20000004100 */
[--C-:B------:R-:W-:Y:S01]  /*0c30*/  SHF.R.U64 R90, R30, 0x10, R31.reuse ;  /* 0x000000101e5a7819 */ /* 0x100fe2000000121f */
[----:B------:R-:W-:Y:S01]  /*0c40*/  HADD2.F32 R113, -RZ, R28.H0_H0 ;  /* 0x2000001cff717230 */ /* 0x000fe20000004100 */
[----:B------:R-:W-:Y:S01]  /*0c50*/  LOP3.LUT R34, R41, R36, R128, 0x96, !PT ;  /* 0x0000002429227212 */ /* 0x000fe200078e9680 */
[----:B------:R-:W-:Y:S01]  /*0c60*/  IMAD.WIDE.U32 R36, R37, -0x326172a9, RZ ;  /* 0xcd9e8d5725247825 */ /* 0x000fe200078e00ff */
[----:B------:R-:W-:Y:S01]  /*0c70*/  SHF.R.U32.HI R88, RZ, 0x10, R31 ;  /* 0x00000010ff587819 */ /* 0x000fe2000001161f */
[----:B------:R-:W-:Y:S01]  /*0c80*/  HADD2.F32 R112, -RZ, R29.H0_H0 ;  /* 0x2000001dff707230 */ /* 0x000fe20000004100 */
[----:B------:R-:W-:Y:S01]  /*0c90*/  SHF.R.U64 R87, R28, 0x10, R29 ;  /* 0x000000101c577819 */ /* 0x000fe2000000121d */
[----:B------:R-:W-:Y:S01]  /*0ca0*/  IMAD.WIDE.U32 R34, R34, -0x2daee0ad, RZ ;  /* 0xd2511f5322227825 */ /* 0x000fe200078e00ff */
[----:B------:R-:W-:Y:S01]  /*0cb0*/  LOP3.LUT R152, R37, R40, R127, 0x96, !PT ;  /* 0x0000002825987212 */ /* 0x000fe200078e967f */
[----:B------:R-:W-:Y:S01]  /*0cc0*/  HADD2.F32 R111, -RZ, R26.H0_H0 ;  /* 0x2000001aff6f7230 */ /* 0x000fe20000004100 */
[----:B------:R-:W-:Y:S01]  /*0cd0*/  SHF.R.U32.HI R84, RZ, 0x10, R29 ;  /* 0x00000010ff547819 */ /* 0x000fe2000001161d */
        /* <DEDUP_REMOVED lines=12> */
[----:B------:R-:W-:Y:S01]  /*0da0*/  IMAD.HI.U32 R34, R37, -0x326172a9, RZ ;  /* 0xcd9e8d5725227827 */ /* 0x000fe200078e00ff */
[----:B------:R-:W-:Y:S01]  /*0db0*/  SHF.R.U32.HI R79, RZ, 0x10, R25 ;  /* 0x00000010ff4f7819 */ /* 0x000fe20000011619 */
[----:B------:R-:W-:Y:S01]  /*0dc0*/  HADD2.F32 R106, -RZ, R23.H0_H0 ;  /* 0x20000017ff6a7230 */ /* 0x000fe20000004100 */
[----:B------:R-:W-:Y:S01]  /*0dd0*/  SHF.R.U64 R80, R22, 0x10, R23 ;  /* 0x0000001016507819 */ /* 0x000fe20000001217 */
[----:B------:R-:W-:Y:S01]  /*0de0*/  IMAD.HI.U32 R35, R36, -0x2daee0ad, RZ ;  /* 0xd2511f5324237827 */ /* 0x000fe200078e00ff */
[----:B------:R-:W-:Y:S01]  /*0df0*/  LOP3.LUT R150, R34, R150, R123, 0x96, !PT ;  /* 0x0000009622967212 */ /* 0x000fe200078e967b */
[----:B------:R-:W-:Y:S01]  /*0e00*/  HADD2.F32 R105, -RZ, R20.H0_H0 ;  /* 0x20000014ff697230 */ /* 0x000fe20000004100 */
[----:B------:R-:W-:Y:S01]  /*0e10*/  SHF.R.U32.HI R78, RZ, 0x10, R23 ;  /* 0x00000010ff4e7819 */ /* 0x000fe20000011617 */
[----:B------:R-:W-:Y:S01]  /*0e20*/  IMAD R34, R36, -0x2daee0ad, RZ ;  /* 0xd2511f5324227824 */ /* 0x000fe200078e02ff */
[----:B------:R-:W-:Y:S01]  /*0e30*/  LOP3.LUT R152, R35, R152, R122, 0x96, !PT ;  /* 0x0000009823987212 */ /* 0x000fe200078e967a */
[----:B------:R-:W-:Y:S01]  /*0e40*/  IMAD.HI.U32 R119, R150, -0x2daee0ad, RZ ;  /* 0xd2511f5396777827 */ /* 0x000fe200078e00ff */
[--C-:B------:R-:W-:Y:S01]  /*0e50*/  SHF.R.U64 R77, R20, 0x10, R21.reuse ;  /* 0x00000010144d7819 */ /* 0x100fe20000001215 */
[----:B------:R-:W-:Y:S01]  /*0e60*/  HADD2.F32 R104, -RZ, R21.H0_H0 ;  /* 0x20000015ff687230 */ /* 0x000fe20000004100 */
[----:B------:R-:W-:Y:S01]  /*0e70*/  SHF.R.U32.HI R74, RZ, 0x10, R21 ;  /* 0x00000010ff4a7819 */ /* 0x000fe20000011615 */
[----:B------:R-:W-:Y:S01]  /*0e80*/  IMAD R35, R37, -0x326172a9, RZ ;  /* 0xcd9e8d5725237824 */ /* 0x000fe200078e02ff */
[--C-:B------:R-:W-:Y:S01]  /*0e90*/  SHF.R.U64 R75, R18, 0x10, R19.reuse ;  /* 0x00000010124b7819 */ /* 0x100fe20000001213 */
[----:B------:R-:W-:Y:S01]  /*0ea0*/  IMAD.HI.U32 R118, R152, -0x326172a9, RZ ;  /* 0xcd9e8d5798767827 */ /* 0x000fe200078e00ff */
        /* <DEDUP_REMOVED lines=34> */
[----:B------:R-:W-:Y:S01]  /*10d0*/  LOP3.LUT R119, R119, R34, R121, 0x96, !PT ;  /* 0x0000002277777212 */ /* 0x000fe200078e9679 */
[----:B------:R-:W-:Y:S01]  /*10e0*/  HADD2.F32 R47, -RZ, R47.H0_H0 ;  /* 0x2000002fff2f7230 */ /* 0x000fe20000004100 */
[----:B------:R-:W-:Y:S01]  /*10f0*/  LOP3.LUT R118, R118, R35, R120, 0x96, !PT ;  /* 0x0000002376767212 */ /* 0x000fe200078e9678 */
[----:B------:R-:W-:Y:S01]  /*1100*/  IMAD.MOV.U32 R33, RZ, RZ, RZ ;  /* 0x000000ffff217224 */ /* 0x000fe200078e00ff */
[----:B------:R-:W-:Y:S01]  /*1110*/  LOP3.LUT R201, R0, 0x3, RZ, 0xc0, !PT ;  /* 0x0000000300c97812 */ /* 0x000fe200078ec0ff */
[----:B------:R-:W-:Y:S01]  /*1120*/  HADD2.F32 R32, -RZ, R92.H0_H0 ;  /* 0x2000005cff207230 */ /* 0x000fe20000004100 */
[----:B------:R-:W-:Y:S01]  /*1130*/  IMAD R150, R150, -0x2daee0ad, RZ ;  /* 0xd2511f5396967824 */ /* 0x000fe200078e02ff */
[----:B------:R-:W-:Y:S01]  /*1140*/  HADD2.F32 R31, -RZ, R90.H0_H0 ;  /* 0x2000005aff1f7230 */ /* 0x000fe20000004100 */
        /* <DEDUP_REMOVED lines=19> */
[----:B------:R-:W-:Y:S01]  /*1280*/  HADD2.F32 R0, -RZ, R56.H0_H0 ;  /* 0x20000038ff007230 */ /* 0x000fe20000004100 */
[--C-:B--2---:R-:W-:Y:S01]  /*1290*/  SHF.R.U64 R91, R190, 0x10, R191.reuse ;  /* 0x00000010be5b7819 */ /* 0x104fe200000012bf */
[----:B------:R-:W-:Y:S01]  /*12a0*/  HADD2.F32 R192, -RZ, R190.H0_H0 ;  /* 0x200000beffc07230 */ /* 0x000fe20000004100 */
[----:B------:R-:W-:Y:S01]  /*12b0*/  SHF.R.U32.HI R188, RZ, 0x10, R191 ;  /* 0x00000010ffbc7819 */ /* 0x000fe200000116bf */
[----:B------:R-:W-:-:S02]  /*12c0*/  HADD2.F32 R191, -RZ, R191.H0_H0 ;  /* 0x200000bfffbf7230 */ /* 0x000fc40000004100 */
[----:B------:R-:W-:Y:S01]  /*12d0*/  HADD2.F32 R190, -RZ, R91.H0_H0 ;  /* 0x2000005bffbe7230 */ /* 0x000fe20000004100 */
[--C-:B---3--:R-:W-:Y:S01]  /*12e0*/  SHF.R.U64 R187, R184, 0x10, R185.reuse ;  /* 0x00000010b8bb7819 */ /* 0x108fe200000012b9 */
[----:B------:R-:W-:Y:S01]  /*12f0*/  HADD2.F32 R186, -RZ, R184.H0_H0 ;  /* 0x200000b8ffba7230 */ /* 0x000fe20000004100 */
[----:B------:R-:W-:Y:S01]  /*1300*/  SHF.R.U32.HI R181, RZ, 0x10, R185 ;  /* 0x00000010ffb57819 */ /* 0x000fe200000116b9 */
[----:B------:R-:W-:Y:S02]  /*1310*/  HADD2.F32 R185, -RZ, R185.H0_H0 ;  /* 0x200000b9ffb97230 */ /* 0x000fe40000004100 */
[----:B------:R-:W-:Y:S01]  /*1320*/  HADD2.F32 R188, -RZ, R188.H0_H0 ;  /* 0x200000bcffbc7230 */ /* 0x000fe20000004100 */
[--C-:B----4-:R-:W-:Y:S01]  /*1330*/  SHF.R.U64 R86, R182, 0x10, R183.reuse ;  /* 0x00000010b6567819 */ /* 0x110fe200000012b7 */
        /* <DEDUP_REMOVED lines=97> */
.L_x_22543:
[----:B------:R-:W-:Y:S01]  /*1950*/  ISETP.NE.U32.AND P0, PT, RZ, c[0x0][0x178], PT ;  /* 0x00005e00ff007a0c */ /* 0x000fe20003f05070 */
[----:B------:R-:W-:Y:S01]  /*1960*/  IMAD R56, R199, c[0x0][0x168], RZ ;  /* 0x00005a00c7387a24 */ /* 0x000fe200078e02ff */
[----:B------:R-:W-:Y:S01]  /*1970*/  ISETP.NE.U32.AND P1, PT, RZ, c[0x0][0x180], PT ;  /* 0x00006000ff007a0c */ /* 0x000fe20003f25070 */
[----:B------:R-:W-:Y:S01]  /*1980*/  IMAD.MOV.U32 R202, RZ, RZ, 0x10 ;  /* 0x00000010ffca7424 */ /* 0x000fe200078e00ff */
[----:B------:R-:W-:Y:S02]  /*1990*/  ISETP.NE.AND.EX P3, PT, RZ, c[0x0][0x17c], PT, P0 ;  /* 0x00005f00ff007a0c */ /* 0x000fe40003f65300 */
[----:B------:R-:W-:-:S02]  /*19a0*/  ISETP.NE.AND.EX P0, PT, RZ, c[0x0][0x184], PT, P1 ;  /* 0x00006100ff007a0c */ /* 0x000fc40003f05310 */
[----:B------:R-:W-:Y:S01]  /*19b0*/  SHF.R.S32.HI R57, RZ, 0x1f, R56 ;  /* 0x0000001fff397819 */ /* 0x000fe20000011438 */
[----:B------:R-:W-:Y:S01]  /*19c0*/  BSSY B0, `(.L_x_22020) ;  /* 0x0000018000007945 */ /* 0x000fe20003800000 */
[----:B------:R-:W-:Y:S02]  /*19d0*/  P2R R217, PR, RZ, 0x8 ;  /* 0x00000008ffd97803 */ /* 0x000fe40000000000 */
        /* <DEDUP_REMOVED lines=21> */
.L_x_22021:
[----:B0-----:R-:W-:Y:S02]  /*1b30*/  IMAD.MOV.U32 R68, RZ, RZ, R152 ;  /* 0x000000ffff447224 */ /* 0x001fe400078e0098 */
.L_x_22022:
[----:B------:R-:W-:Y:S05]  /*1b40*/  BSYNC B0 ;  /* 0x0000000000007941 */ /* 0x000fea0003800000 */
.L_x_22020:
        /* <DEDUP_REMOVED lines=16> */
.L_x_22026:
[----:B------:R-:W-:Y:S05]  /*1c50*/  BSYNC B1 ;  /* 0x0000000000017941 */ /* 0x000fea0003800000 */
.L_x_22025:
        /* <DEDUP_REMOVED lines=44> */
.L_x_22024:
[----:B------:R-:W-:Y:S05]  /*1f20*/  BSYNC B0 ;  /* 0x0000000000007941 */ /* 0x000fea0003800000 */
.L_x_22023:
[----:B------:R-:W0:Y:S01]  /*1f30*/  I2F.U32 R61, R68 ;  /* 0x00000044003d7306 */ /* 0x000e220000201000 */
[----:B------:R-:W-:Y:S01]  /*1f40*/  HFMA2.MMA R216, -RZ, RZ, 0.1171875, 0 ;  /* 0x2f800000ffd87435 */ /* 0x000fe200000001ff */
[----:B------:R-:W-:Y:S01]  /*1f50*/  ISETP.NE.U32.AND P1, PT, RZ, c[0x0][0x178], PT ;  /* 0x00005e00ff007a0c */ /* 0x000fe20003f25070 */
[----:B-----5:R-:W-:-:S03]  /*1f60*/  FMUL.FTZ R56, R56, c[0x0][0x1e8] ;  /* 0x00007a0038387a20 */ /* 0x020fc60000410000 */
[----:B------:R-:W-:-:S04]  /*1f70*/  ISETP.NE.AND.EX P6, PT, RZ, c[0x0][0x17c], PT, P1 ;  /* 0x00005f00ff007a0c */ /* 0x000fc80003fc5310 */
[----:B------:R-:W-:Y:S01]  /*1f80*/  P2R R201, PR, RZ, 0x40 ;  /* 0x00000040ffc97803 */ /* 0x000fe20000000000 */
        /* <DEDUP_REMOVED lines=9> */
.L_x_22027:
        /* <DEDUP_REMOVED lines=12> */
.L_x_22030:
[----:B------:R-:W-:Y:S02]  /*20e0*/  IMAD.MOV.U32 R68, RZ, RZ, R152 ;  /* 0x000000ffff447224 */ /* 0x000fe400078e0098 */
.L_x_22031:
[----:B------:R-:W-:Y:S05]  /*20f0*/  BSYNC B0 ;  /* 0x0000000000007941 */ /* 0x000fea0003800000 */
.L_x_22029:
        /* <DEDUP_REMOVED lines=16> */
.L_x_22035:
[----:B------:R-:W-:Y:S05]  /*2200*/  BSYNC B1 ;  /* 0x0000000000017941 */ /* 0x000fea0003800000 */
.L_x_22034:
        /* <DEDUP_REMOVED lines=42> */
[----:B------:R-:W-:Y:S02]  /*24b0*/  MOV R150, R60 ;  /* 0x0000003c00967202 */ /* 0x000fe40000000f00 */
.L_x_22033:
[----:B------:R-:W-:Y:S05]  /*24c0*/  BSYNC B0 ;  /* 0x0000000000007941 */ /* 0x000fea0003800000 */
.L_x_22032:
        /* <DEDUP_REMOVED lines=8> */
.L_x_22028:
        /* <DEDUP_REMOVED lines=12> */
.L_x_22037:
[----:B------:R-:W-:Y:S02]  /*2610*/  MOV R68, R152 ;  /* 0x0000009800447202 */ /* 0x000fe40000000f00 */
.L_x_22038:
[----:B------:R-:W-:Y:S05]  /*2620*/  BSYNC B0 ;  /* 0x0000000000007941 */ /* 0x000fea0003800000 */
.L_x_22036:
        /* <DEDUP_REMOVED lines=16> */
.L_x_22042:
[----:B------:R-:W-:Y:S05]  /*2730*/  BSYNC B1 ;  /* 0x0000000000017941 */ /* 0x000fea0003800000 */
.L_x_22041:
        /* <DEDUP_REMOVED lines=44> */
.L_x_22040:
[----:B------:R-:W-:Y:S05]  /*2a00*/  BSYNC B0 ;  /* 0x0000000000007941 */ /* 0x000fea0003800000 */
.L_x_22039:
        /* <DEDUP_REMOVED lines=11> */
.L_x_22043:
        /* <DEDUP_REMOVED lines=12> */
.L_x_22046:
[----:B------:R-:W-:Y:S02]  /*2b80*/  IMAD.MOV.U32 R66, RZ, RZ, R152 ;  /* 0x000000ffff427224 */ /* 0x000fe400078e0098 */
.L_x_22047:
[----:B------:R-:W-:Y:S05]  /*2b90*/  BSYNC B0 ;  /* 0x0000000000007941 */ /* 0x000fea0003800000 */
.L_x_22045:
        /* <DEDUP_REMOVED lines=16> */
.L_x_22051:
[----:B------:R-:W-:Y:S05]  /*2ca0*/  BSYNC B1 ;  /* 0x0000000000017941 */ /* 0x000fea0003800000 */
.L_x_22050:
        /* <DEDUP_REMOVED lines=44> */
.L_x_22049:
[----:B------:R-:W-:Y:S05]  /*2f70*/  BSYNC B0 ;  /* 0x0000000000007941 */ /* 0x000fea0003800000 */
.L_x_22048:
        /* <DEDUP_REMOVED lines=8> */
.L_x_22044:
        /* <DEDUP_REMOVED lines=12> */
.L_x_22053:
[----:B------:R-:W-:Y:S02]  /*30c0*/  IMAD.MOV.U32 R66, RZ, RZ, R152 ;  /* 0x000000ffff427224 */ /* 0x000fe400078e0098 */
.L_x_22054:
[----:B------:R-:W-:Y:S05]  /*30d0*/  BSYNC B0 ;  /* 0x0000000000007941 */ /* 0x000fea0003800000 */
.L_x_22052:
        /* <DEDUP_REMOVED lines=16> */
.L_x_22058:
[----:B------:R-:W-:Y:S05]  /*31e0*/  BSYNC B1 ;  /* 0x0000000000017941 */ /* 0x000fea0003800000 */
.L_x_22057:
        /* <DEDUP_REMOVED lines=44> */
.L_x_22056:
[----:B------:R-:W-:Y:S05]  /*34b0*/  BSYNC B0 ;  /* 0x0000000000007941 */ /* 0x000fea0003800000 */
.L_x_22055:
        /* <DEDUP_REMOVED lines=11> */
.L_x_22059:
        /* <DEDUP_REMOVED lines=12> */
.L_x_22062:
[----:B------:R-:W-:Y:S02]  /*3630*/  IMAD.MOV.U32 R58, RZ, RZ, R152 ;  /* 0x000000ffff3a7224 */ /* 0x000fe400078e0098 */
.L_x_22063:
[----:B------:R-:W-:Y:S05]  /*3640*/  BSYNC B0 ;  /* 0x0000000000007941 */ /* 0x000fea0003800000 */
.L_x_22061:
        /* <DEDUP_REMOVED lines=16> */
.L_x_22067:
[----:B------:R-:W-:Y:S05]  /*3750*/  BSYNC B1 ;  /* 0x0000000000017941 */ /* 0x000fea0003800000 */
.L_x_22066:
        /* <DEDUP_REMOVED lines=44> */
.L_x_22065:
[----:B------:R-:W-:Y:S05]  /*3a20*/  BSYNC B0 ;  /* 0x0000000000007941 */ /* 0x000fea0003800000 */
.L_x_22064:
        /* <DEDUP_REMOVED lines=8> */
.L_x_22060:
        /* <DEDUP_REMOVED lines=12> */
.L_x_22069:
[----:B------:R-:W-:Y:S02]  /*3b70*/  IMAD.MOV.U32 R58, RZ, RZ, R152 ;  /* 0x000000ffff3a7224 */ /* 0x000fe400078e0098 */
.L_x_22070:
[----:B------:R-:W-:Y:S05]  /*3b80*/  BSYNC B0 ;  /* 0x0000000000007941 */ /* 0x000fea0003800000 */
.L_x_22068:
        /* <DEDUP_REMOVED lines=16> */
.L_x_22074:
[----:B------:R-:W-:Y:S05]  /*3c90*/  BSYNC B1 ;  /* 0x0000000000017941 */ /* 0x000fea0003800000 */
.L_x_22073:
        /* <DEDUP_REMOVED lines=44> */
.L_x_22072:
[----:B------:R-:W-:Y:S05]  /*3f60*/  BSYNC B0 ;  /* 0x0000000000007941 */ /* 0x000fea0003800000 */
.L_x_22071:
        /* <DEDUP_REMOVED lines=11> */
.L_x_22075:
        /* <DEDUP_REMOVED lines=12> */
.L_x_22078:
[----:B------:R-:W-:Y:S02]  /*40e0*/  IMAD.MOV.U32 R64, RZ, RZ, R152 ;  /* 0x000000ffff407224 */ /* 0x000fe400078e0098 */
.L_x_22079:
[----:B------:R-:W-:Y:S05]  /*40f0*/  BSYNC B0 ;  /* 0x0000000000007941 */ /* 0x000fea0003800000 */
.L_x_22077:
        /* <DEDUP_REMOVED lines=16> */
.L_x_22083:
[----:B------:R-:W-:Y:S05]  /*4200*/  BSYNC B1 ;  /* 0x0000000000017941 */ /* 0x000fea0003800000 */
.L_x_22082:
        /* <DEDUP_REMOVED lines=44> */
.L_x_22081:
[----:B------:R-:W-:Y:S05]  /*44d0*/  BSYNC B0 ;  /* 0x0000000000007941 */ /* 0x000fea0003800000 */
.L_x_22080:
        /* <DEDUP_REMOVED lines=8> */
.L_x_22076:
[----:B------:R-:W-:Y:S01]  /*4560*/  SEL R56, RZ, 0x1000000, P4 ;  /* 0x01000000ff387807 */ /* 0x000fe20002000000 */
[C---:B------:R-:W-:Y:S01]  /*4570*/  IMAD.SHL.U32 R68, R205.reuse, 0x4, RZ ;  /* 0x00000004cd447824 */ /* 0x040fe200078e00ff */
[----:B------:R-:W-:Y:S02]  /*4580*/  SEL R57, RZ, 0x10000, P3 ;  /* 0x00010000ff397807 */ /* 0x000fe40001800000 */
[----:B------:R-:W-:Y:S02]  /*4590*/  SEL R58, RZ, 0x100, P2 ;  /* 0x00000100ff3a7807 */ /* 0x000fe40001000000 */
[----:B------:R-:W-:Y:S02]  /*45a0*/  LEA R64, P2, R205, c[0x0][0x188], 0x4 ;  /* 0x00006200cd407a11 */ /* 0x000fe400078420ff */
[----:B------:R-:W-:Y:S02]  /*45b0*/  IADD3 R57, R58, R56, R57 ;  /* 0x000000383a397210 */ /* 0x000fe40007ffe039 */
[----:B------:R-:W-:-:S02]  /*45c0*/  SEL R58, RZ, 0x1, P1 ;  /* 0x00000001ff3a7807 */ /* 0x000fc40000800000 */
[----:B------:R-:W-:Y:S02]  /*45d0*/  SHF.R.U32.HI R69, RZ, 0x1e, R205 ;  /* 0x0000001eff457819 */ /* 0x000fe400000116cd */
[----:B------:R-:W-:Y:S01]  /*45e0*/  IADD3 R56, P1, R68, c[0x0][0x190], RZ ;  /* 0x0000640044387a10 */ /* 0x000fe20007f3e0ff */
[----:B------:R-:W-:Y:S01]  /*45f0*/  IMAD.IADD R67, R57, 0x1, R58 ;  /* 0x0000000139437824 */ /* 0x000fe200078e023a */
[----:B------:R-:W-:Y:S02]  /*4600*/  LEA.HI.X R65, R205, c[0x0][0x18c], RZ, 0x4, P2 ;  /* 0x00006300cd417a11 */ /* 0x000fe400010f24ff */
[----:B------:R-:W-:Y:S02]  /*4610*/  IADD3.X R57, R69, c[0x0][0x194], RZ, P1, !PT ;  /* 0x0000650045397a10 */ /* 0x000fe40000ffe4ff */
[----:B------:R-:W-:Y:S01]  /*4620*/  ISETP.NE.AND P5, PT, R217, RZ, PT ;  /* 0x000000ffd900720c */ /* 0x000fe20003fa5270 */
[----:B------:R0:W-:Y:S01]  /*4630*/  STG.E.128 [R64.64], R80 ;  /* 0x0000005040007986 */ /* 0x0001e2000c101d04 */
[----:B------:R-:W-:-:S03]  /*4640*/  IADD3 R213, R205, 0x20, RZ ;  /* 0x00000020cdd57810 */ /* 0x000fc60007ffe0ff */
[----:B------:R0:W-:Y:S02]  /*4650*/  STG.E [R56.64], R67 ;  /* 0x0000004338007986 */ /* 0x0001e4000c101904 */
[----:B------:R-:W-:-:S04]  /*4660*/  @P0 IMAD.WIDE.U32 R60, R213, R202, c[0x0][0x180] ;  /* 0x00006000d53c0625 */ /* 0x000fc800078e00ca */
[----:B------:R-:W-:-:S04]  /*4670*/  IMAD.WIDE.U32 R58, R213, R202, c[0x0][0x170] ;  /* 0x00005c00d53a7625 */ /* 0x000fc800078e00ca */
[----:B------:R-:W-:Y:S01]  /*4680*/  @P5 IMAD.WIDE.U32 R62, R213, R202, c[0x0][0x178] ;  /* 0x00005e00d53e5625 */ /* 0x000fe200078e00ca */
[----:B------:R-:W-:Y:S05]  /*4690*/  @!P5 BRA `(.L_x_22084) ;  /* 0x000000b00000d947 */ /* 0x000fea0003800000 */
[----:B0-----:R-:W-:Y:S02]  /*46a0*/  SHF.L.U32 R57, R155, 0x10, RZ ;  /* 0x000000109b397819 */ /* 0x001fe400000006ff */
[----:B------:R-:W-:Y:S02]  /*46b0*/  LOP3.LUT R56, R156, 0xffff, RZ, 0xc0, !PT ;  /* 0x0000ffff9c387812 */ /* 0x000fe400078ec0ff */
[----:B------:R-:W-:Y:S02]  /*46c0*/  LOP3.LUT R57, R57, 0xff0000, RZ, 0xc0, !PT ;  /* 0x00ff000039397812 */ /* 0x000fe400078ec0ff */
[----:B------:R-:W-:Y:S02]  /*46d0*/  LOP3.LUT R64, R154, 0xff, RZ, 0xc0, !PT ;  /* 0x000000ff9a407812 */ /* 0x000fe400078ec0ff */
[----:B------:R-:W-:Y:S01]  /*46e0*/  LOP3.LUT R65, R153, 0xff, RZ, 0xc0, !PT ;  /* 0x000000ff99417812 */ /* 0x000fe200078ec0ff */
[----:B------:R-:W-:Y:S01]  /*46f0*/  IMAD R57, R56, 0x1000000, R57 ;  /* 0x0100000038397824 */ /* 0x000fe200078e0239 */
[----:B------:R-:W-:-:S03]  /*4700*/  IADD3 R56, P1, R68, c[0x0][0x198], RZ ;  /* 0x0000660044387a10 */ /* 0x000fc60007f3e0ff */
[----:B------:R-:W-:Y:S01]  /*4710*/  IMAD R64, R64, 0x100, R57 ;  /* 0x0000010040407824 */ /* 0x000fe200078e0239 */
[----:B------:R-:W-:-:S03]  /*4720*/  IADD3.X R57, R69, c[0x0][0x19c], RZ, P1, !PT ;  /* 0x0000670045397a10 */ /* 0x000fc60000ffe4ff */
[----:B------:R-:W-:-:S05]  /*4730*/  IMAD.IADD R65, R64, 0x1, R65 ;  /* 0x0000000140417824 */ /* 0x000fca00078e0241 */
[----:B------:R0:W-:Y:S02]  /*4740*/  STG.E [R56.64], R65 ;  /* 0x0000004138007986 */ /* 0x0001e4000c101904 */
.L_x_22084:
[----:B------:R1:W5:Y:S04]  /*4750*/  @P5 LDG.E.128 R88, [R62.64] ;  /* 0x000000043e585981 */ /* 0x000368000c1e1d00 */
[----:B------:R1:W5:Y:S04]  /*4760*/  @P0 LDG.E.128 R84, [R60.64] ;  /* 0x000000043c540981 */ /* 0x000368000c1e1d00 */
        /* <DEDUP_REMOVED lines=13> */
.L_x_22086:
[----:B-1----:R-:W-:Y:S02]  /*4840*/  IMAD.MOV.U32 R68, RZ, RZ, R152 ;  /* 0x000000ffff447224 */ /* 0x002fe400078e0098 */
.L_x_22087:
[----:B------:R-:W-:Y:S05]  /*4850*/  BSYNC B0 ;  /* 0x0000000000007941 */ /* 0x000fea0003800000 */
.L_x_22085:
        /* <DEDUP_REMOVED lines=16> */
.L_x_22091:
[----:B------:R-:W-:Y:S05]  /*4960*/  BSYNC B1 ;  /* 0x0000000000017941 */ /* 0x000fea0003800000 */
.L_x_22090:
        /* <DEDUP_REMOVED lines=44> */
.L_x_22089:
[----:B------:R-:W-:Y:S05]  /*4c30*/  BSYNC B0 ;  /* 0x0000000000007941 */ /* 0x000fea0003800000 */
.L_x_22088:
[----:B------:R-:W0:Y:S01]  /*4c40*/  I2F.U32 R61, R68 ;  /* 0x00000044003d7306 */ /* 0x000e220000201000 */
[----:B------:R-:W-:Y:S01]  /*4c50*/  ISETP.NE.AND P6, PT, R201, RZ, PT ;  /* 0x000000ffc900720c */ /* 0x000fe20003fc5270 */
[----:B-----5:R-:W-:Y:S02]  /*4c60*/  FMUL.FTZ R56, R56, c[0x0][0x1e8] ;  /* 0x00007a0038387a20 */ /* 0x020fe40000410000 */
        /* <DEDUP_REMOVED lines=9> */
.L_x_22092:
        /* <DEDUP_REMOVED lines=12> */
.L_x_22095:
[----:B------:R-:W-:Y:S02]  /*4dc0*/  IMAD.MOV.U32 R68, RZ, RZ, R152 ;  /* 0x000000ffff447224 */ /* 0x000fe400078e0098 */
.L_x_22096:
[----:B------:R-:W-:Y:S05]  /*4dd0*/  BSYNC B0 ;  /* 0x0000000000007941 */ /* 0x000fea0003800000 */
.L_x_22094:
        /* <DEDUP_REMOVED lines=16> */
.L_x_22100:
[----:B------:R-:W-:Y:S05]  /*4ee0*/  BSYNC B1 ;  /* 0x0000000000017941 */ /* 0x000fea0003800000 */
.L_x_22099:
        /* <DEDUP_REMOVED lines=43> */
.L_x_22098:
[----:B------:R-:W-:Y:S05]  /*51a0*/  BSYNC B0 ;  /* 0x0000000000007941 */ /* 0x000fea0003800000 */
.L_x_22097:
        /* <DEDUP_REMOVED lines=8> */
.L_x_22093:
        /* <DEDUP_REMOVED lines=12> */
.L_x_22102:
[----:B------:R-:W-:Y:S02]  /*52f0*/  IMAD.MOV.U32 R68, RZ, RZ, R152 ;  /* 0x000000ffff447224 */ /* 0x000fe400078e0098 */
.L_x_22103:
[----:B------:R-:W-:Y:S05]  /*5300*/  BSYNC B0 ;  /* 0x0000000000007941 */ /* 0x000fea0003800000 */
.L_x_22101:
        /* <DEDUP_REMOVED lines=16> */
.L_x_22107:
[----:B------:R-:W-:Y:S05]  /*5410*/  BSYNC B1 ;  /* 0x0000000000017941 */ /* 0x000fea0003800000 */
.L_x_22106:
        /* <DEDUP_REMOVED lines=44> */
.L_x_22105:
[----:B------:R-:W-:Y:S05]  /*56e0*/  BSYNC B0 ;  /* 0x0000000000007941 */ /* 0x000fea0003800000 */
.L_x_22104:
[----:B------:R-:W0:Y:S01]  /*56f0*/  I2F.U32 R61, R68 ;  /* 0x00000044003d7306 */ /* 0x000e220000201000 */
        /* <DEDUP_REMOVED lines=10> */
.L_x_22108:
        /* <DEDUP_REMOVED lines=12> */
.L_x_22111:
[----:B------:R-:W-:Y:S02]  /*5860*/  MOV R66, R152 ;  /* 0x0000009800427202 */ /* 0x000fe40000000f00 */
.L_x_22112:
[----:B------:R-:W-:Y:S05]  /*5870*/  BSYNC B0 ;  /* 0x0000000000007941 */ /* 0x000fea0003800000 */
.L_x_22110:
        /* <DEDUP_REMOVED lines=16> */
.L_x_22116:
[----:B------:R-:W-:Y:S05]  /*5980*/  BSYNC B1 ;  /* 0x0000000000017941 */ /* 0x000fea0003800000 */
.L_x_22115:
        /* <DEDUP_REMOVED lines=44> */
.L_x_22114:
[----:B------:R-:W-:Y:S05]  /*5c50*/  BSYNC B0 ;  /* 0x0000000000007941 */ /* 0x000fea0003800000 */
.L_x_22113:
        /* <DEDUP_REMOVED lines=8> */
.L_x_22109:
        /* <DEDUP_REMOVED lines=12> */
.L_x_22118:
[----:B------:R-:W-:Y:S02]  /*5da0*/  MOV R66, R152 ;  /* 0x0000009800427202 */ /* 0x000fe40000000f00 */
.L_x_22119:
[----:B------:R-:W-:Y:S05]  /*5db0*/  BSYNC B0 ;  /* 0x0000000000007941 */ /* 0x000fea0003800000 */
.L_x_22117:
        /* <DEDUP_REMOVED lines=16> */
.L_x_22123:
[----:B------:R-:W-:Y:S05]  /*5ec0*/  BSYNC B1 ;  /* 0x0000000000017941 */ /* 0x000fea0003800000 */
.L_x_22122:
        /* <DEDUP_REMOVED lines=44> */
.L_x_22121:
[----:B------:R-:W-:Y:S05]  /*6190*/  BSYNC B0 ;  /* 0x0000000000007941 */ /* 0x000fea0003800000 */
.L_x_22120:
        /* <DEDUP_REMOVED lines=11> */
.L_x_22124:
        /* <DEDUP_REMOVED lines=12> */
.L_x_22127:
[----:B------:R-:W-:Y:S02]  /*6310*/  IMAD.MOV.U32 R58, RZ, RZ, R152 ;  /* 0x000000ffff3a7224 */ /* 0x000fe400078e0098 */
.L_x_22128:
[----:B------:R-:W-:Y:S05]  /*6320*/  BSYNC B0 ;  /* 0x0000000000007941 */ /* 0x000fea0003800000 */
.L_x_22126:
        /* <DEDUP_REMOVED lines=16> */
.L_x_22132:
[----:B------:R-:W-:Y:S05]  /*6430*/  BSYNC B1 ;  /* 0x0000000000017941 */ /* 0x000fea0003800000 */
.L_x_22131:
        /* <DEDUP_REMOVED lines=44> */
.L_x_22130:
[----:B------:R-:W-:Y:S05]  /*6700*/  BSYNC B0 ;  /* 0x0000000000007941 */ /* 0x000fea0003800000 */
.L_x_22129:
        /* <DEDUP_REMOVED lines=8> */
.L_x_22125:
        /* <DEDUP_REMOVED lines=12> */
.L_x_22134:
[----:B------:R-:W-:Y:S02]  /*6850*/  IMAD.MOV.U32 R58, RZ, RZ, R152 ;  /* 0x000000ffff3a7224 */ /* 0x000fe400078e0098 */
.L_x_22135:
[----:B------:R-:W-:Y:S05]  /*6860*/  BSYNC B0 ;  /* 0x0000000000007941 */ /* 0x000fea0003800000 */
.L_x_22133:
        /* <DEDUP_REMOVED lines=16> */
.L_x_22139:
[----:B------:R-:W-:Y:S05]  /*6970*/  BSYNC B1 ;  /* 0x0000000000017941 */ /* 0x000fea0003800000 */
.L_x_22138:
        /* <DEDUP_REMOVED lines=44> */
.L_x_22137:
[----:B------:R-:W-:Y:S05]  /*6c40*/  BSYNC B0 ;  /* 0x0000000000007941 */ /* 0x000fea0003800000 */
.L_x_22136:
        /* <DEDUP_REMOVED lines=11> */
.L_x_22140:
        /* <DEDUP_REMOVED lines=12> */
.L_x_22143:
[----:B------:R-:W-:Y:S02]  /*6dc0*/  IMAD.MOV.U32 R64, RZ, RZ, R152 ;  /* 0x000000ffff407224 */ /* 0x000fe400078e0098 */
.L_x_22144:
[----:B------:R-:W-:Y:S05]  /*6dd0*/  BSYNC B0 ;  /* 0x0000000000007941 */ /* 0x000fea0003800000 */
.L_x_22142:
        /* <DEDUP_REMOVED lines=16> */
.L_x_22148:
[----:B------:R-:W-:Y:S05]  /*6ee0*/  BSYNC B1 ;  /* 0x0000000000017941 */ /* 0x000fea0003800000 */
.L_x_22147:
[----:B------:R-:W-:Y:S01]  /*6ef0*/  IMAD.HI.U32 R57, R198, -0x326172a9, RZ ;  /* 0xcd9e8d57c6397827 */ /* 0x000fe200078e00ff */
        /* <DEDUP_REMOVED lines=43> */
.L_x_22146:
[----:B------:R-:W-:Y:S05]  /*71b0*/  BSYNC B0 ;  /* 0x0000000000007941 */ /* 0x000fea0003800000 */
.L_x_22145:
        /* <DEDUP_REMOVED lines=8> */
.L_x_22141:
[----:B------:R-:W-:Y:S01]  /*7240*/  SEL R56, RZ, 0x1000000, P4 ;  /* 0x01000000ff387807 */ /* 0x000fe20002000000 */
[----:B------:R-:W-:Y:S01]  /*7250*/  IMAD.MOV.U32 R218, RZ, RZ, 0x4 ;  /* 0x00000004ffda7424 */ /* 0x000fe200078e00ff */
[----:B------:R-:W-:Y:S01]  /*7260*/  SEL R57, RZ, 0x10000, P3 ;  /* 0x00010000ff397807 */ /* 0x000fe20001800000 */
[----:B------:R-:W-:Y:S01]  /*7270*/  IMAD.WIDE.U32 R64, R213, R202, c[0x0][0x188] ;  /* 0x00006200d5407625 */ /* 0x000fe200078e00ca */
[----:B------:R-:W-:Y:S02]  /*7280*/  SEL R58, RZ, 0x100, P2 ;  /* 0x00000100ff3a7807 */ /* 0x000fe40001000000 */
[----:B------:R-:W-:Y:S02]  /*7290*/  SEL R59, RZ, 0x1, P1 ;  /* 0x00000001ff3b7807 */ /* 0x000fe40000800000 */
[----:B------:R-:W-:Y:S01]  /*72a0*/  IADD3 R56, R58, R56, R57 ;  /* 0x000000383a387210 */ /* 0x000fe20007ffe039 */
[----:B------:R0:W-:Y:S01]  /*72b0*/  STG.E.128 [R64.64], R76 ;  /* 0x0000004c40007986 */ /* 0x0001e2000c101d04 */
[----:B------:R-:W-:-:S02]  /*72c0*/  ISETP.NE.AND P5, PT, R217, RZ, PT ;  /* 0x000000ffd900720c */ /* 0x000fc40003fa5270 */
[----:B------:R-:W-:Y:S01]  /*72d0*/  IADD3 R212, R205, 0x40, RZ ;  /* 0x00000040cdd47810 */ /* 0x000fe20007ffe0ff */
[----:B------:R-:W-:Y:S02]  /*72e0*/  IMAD.IADD R67, R56, 0x1, R59 ;  /* 0x0000000138437824 */ /* 0x000fe400078e023b */
[----:B------:R-:W-:-:S04]  /*72f0*/  IMAD.WIDE.U32 R58, R213, R218, c[0x0][0x190] ;  /* 0x00006400d53a7625 */ /* 0x000fc800078e00da */
[CC--:B------:R-:W-:Y:S01]  /*7300*/  @P0 IMAD.WIDE.U32 R60, R212.reuse, R202.reuse, c[0x0][0x180] ;  /* 0x00006000d43c0625 */ /* 0x0c0fe200078e00ca */
[----:B------:R0:W-:Y:S03]  /*7310*/  STG.E [R58.64], R67 ;  /* 0x000000433a007986 */ /* 0x0001e6000c101904 */
[----:B------:R-:W-:-:S04]  /*7320*/  @P5 IMAD.WIDE.U32 R62, R212, R202, c[0x0][0x178] ;  /* 0x00005e00d43e5625 */ /* 0x000fc800078e00ca */
[----:B------:R-:W-:Y:S01]  /*7330*/  IMAD.WIDE.U32 R56, R212, R202, c[0x0][0x170] ;  /* 0x00005c00d4387625 */ /* 0x000fe200078e00ca */
[----:B------:R-:W-:Y:S05]  /*7340*/  @!P5 BRA `(.L_x_22149) ;  /* 0x000000a00000d947 */ /* 0x000fea0003800000 */
[----:B0-----:R-:W-:Y:S01]  /*7350*/  IMAD.U32 R59, R155, 0x10000, RZ ;  /* 0x000100009b3b7824 */ /* 0x001fe200078e00ff */
[----:B------:R-:W-:Y:S02]  /*7360*/  LOP3.LUT R58, R156, 0xffff, RZ, 0xc0, !PT ;  /* 0x0000ffff9c3a7812 */ /* 0x000fe400078ec0ff */
[----:B------:R-:W-:Y:S02]  /*7370*/  LOP3.LUT R65, R154, 0xff, RZ, 0xc0, !PT ;  /* 0x000000ff9a417812 */ /* 0x000fe400078ec0ff */
[----:B------:R-:W-:Y:S02]  /*7380*/  LOP3.LUT R59, R59, 0xff0000, RZ, 0xc0, !PT ;  /* 0x00ff00003b3b7812 */ /* 0x000fe400078ec0ff */
[----:B------:R-:W-:-:S03]  /*7390*/  LOP3.LUT R64, R153, 0xff, RZ, 0xc0, !PT ;  /* 0x000000ff99407812 */ /* 0x000fc600078ec0ff */
[----:B------:R-:W-:-:S05]  /*73a0*/  IMAD R58, R58, 0x1000000, R59 ;  /* 0x010000003a3a7824 */ /* 0x000fca00078e023b */
[----:B------:R-:W-:Y:S01]  /*73b0*/  LEA R65, R65, R58, 0x8 ;  /* 0x0000003a41417211 */ /* 0x000fe200078e40ff */
[----:B------:R-:W-:-:S04]  /*73c0*/  IMAD.WIDE.U32 R58, R213, R218, c[0x0][0x198] ;  /* 0x00006600d53a7625 */ /* 0x000fc800078e00da */
[----:B------:R-:W-:-:S05]  /*73d0*/  IMAD.IADD R65, R65, 0x1, R64 ;  /* 0x0000000141417824 */ /* 0x000fca00078e0240 */
[----:B------:R0:W-:Y:S02]  /*73e0*/  STG.E [R58.64], R65 ;  /* 0x000000413a007986 */ /* 0x0001e4000c101904 */
.L_x_22149:
        /* <DEDUP_REMOVED lines=15> */
.L_x_22151:
[----:B-1----:R-:W-:Y:S02]  /*74e0*/  MOV R68, R152 ;  /* 0x0000009800447202 */ /* 0x002fe40000000f00 */
.L_x_22152:
[----:B------:R-:W-:Y:S05]  /*74f0*/  BSYNC B0 ;  /* 0x0000000000007941 */ /* 0x000fea0003800000 */
.L_x_22150:
        /* <DEDUP_REMOVED lines=16> */
.L_x_22156:
[----:B------:R-:W-:Y:S05]  /*7600*/  BSYNC B1 ;  /* 0x0000000000017941 */ /* 0x000fea0003800000 */
.L_x_22155:
        /* <DEDUP_REMOVED lines=44> */
.L_x_22154:
[----:B------:R-:W-:Y:S05]  /*78d0*/  BSYNC B0 ;  /* 0x0000000000007941 */ /* 0x000fea0003800000 */
.L_x_22153:
        /* <DEDUP_REMOVED lines=12> */
.L_x_22157:
        /* <DEDUP_REMOVED lines=12> */
.L_x_22160:
[----:B------:R-:W-:Y:S02]  /*7a60*/  IMAD.MOV.U32 R68, RZ, RZ, R152 ;  /* 0x000000ffff447224 */ /* 0x000fe400078e0098 */
.L_x_22161:
[----:B------:R-:W-:Y:S05]  /*7a70*/  BSYNC B0 ;  /* 0x0000000000007941 */ /* 0x000fea0003800000 */
.L_x_22159:
        /* <DEDUP_REMOVED lines=16> */
.L_x_22165:
[----:B------:R-:W-:Y:S05]  /*7b80*/  BSYNC B1 ;  /* 0x0000000000017941 */ /* 0x000fea0003800000 */
.L_x_22164:
        /* <DEDUP_REMOVED lines=43> */
.L_x_22163:
[----:B------:R-:W-:Y:S05]  /*7e40*/  BSYNC B0 ;  /* 0x0000000000007941 */ /* 0x000fea0003800000 */
.L_x_22162:
        /* <DEDUP_REMOVED lines=8> */
.L_x_22158:
        /* <DEDUP_REMOVED lines=12> */
.L_x_22167:
[----:B------:R-:W-:Y:S02]  /*7f90*/  IMAD.MOV.U32 R68, RZ, RZ, R152 ;  /* 0x000000ffff447224 */ /* 0x000fe400078e0098 */
.L_x_22168:
[----:B------:R-:W-:Y:S05]  /*7fa0*/  BSYNC B0 ;  /* 0x0000000000007941 */ /* 0x000fea0003800000 */
.L_x_22166:
        /* <DEDUP_REMOVED lines=16> */
.L_x_22172:
[----:B------:R-:W-:Y:S05]  /*80b0*/  BSYNC B1 ;  /* 0x0000000000017941 */ /* 0x000fea0003800000 */
.L_x_22171:
        /* <DEDUP_REMOVED lines=44> */
.L_x_22170:
[----:B------:R-:W-:Y:S05]  /*8380*/  BSYNC B0 ;  /* 0x0000000000007941 */ /* 0x000fea0003800000 */
.L_x_22169:
        /* <DEDUP_REMOVED lines=11> */
.L_x_22173:
        /* <DEDUP_REMOVED lines=12> */
.L_x_22176:
[----:B------:R-:W-:Y:S02]  /*8500*/  IMAD.MOV.U32 R66, RZ, RZ, R152 ;  /* 0x000000ffff427224 */ /* 0x000fe400078e0098 */
.L_x_22177:
[----:B------:R-:W-:Y:S05]  /*8510*/  BSYNC B0 ;  /* 0x0000000000007941 */ /* 0x000fea0003800000 */
.L_x_22175:
        /* <DEDUP_REMOVED lines=16> */
.L_x_22181:
[----:B------:R-:W-:Y:S05]  /*8620*/  BSYNC B1 ;  /* 0x0000000000017941 */ /* 0x000fea0003800000 */
.L_x_22180:
        /* <DEDUP_REMOVED lines=44> */
.L_x_22179:
[----:B------:R-:W-:Y:S05]  /*88f0*/  BSYNC B0 ;  /* 0x0000000000007941 */ /* 0x000fea0003800000 */
.L_x_22178:
        /* <DEDUP_REMOVED lines=8> */
.L_x_22174:
        /* <DEDUP_REMOVED lines=12> */
.L_x_22183:
[----:B------:R-:W-:Y:S02]  /*8a40*/  IMAD.MOV.U32 R66, RZ, RZ, R152 ;  /* 0x000000ffff427224 */ /* 0x000fe400078e0098 */
.L_x_22184:
[----:B------:R-:W-:Y:S05]  /*8a50*/  BSYNC B0 ;  /* 0x0000000000007941 */ /* 0x000fea0003800000 */
.L_x_22182:
        /* <DEDUP_REMOVED lines=16> */
.L_x_22188:
[----:B------:R-:W-:Y:S05]  /*8b60*/  BSYNC B1 ;  /* 0x0000000000017941 */ /* 0x000fea0003800000 */
.L_x_22187:
        /* <DEDUP_REMOVED lines=44> */
.L_x_22186:
[----:B------:R-:W-:Y:S05]  /*8e30*/  BSYNC B0 ;  /* 0x0000000000007941 */ /* 0x000fea0003800000 */
.L_x_22185:
        /* <DEDUP_REMOVED lines=11> */
.L_x_22189:
        /* <DEDUP_REMOVED lines=12> */
.L_x_22192:
[----:B------:R-:W-:Y:S02]  /*8fb0*/  MOV R58, R152 ;  /* 0x00000098003a7202 */ /* 0x000fe40000000f00 */
.L_x_22193:
[----:B------:R-:W-:Y:S05]  /*8fc0*/  BSYNC B0 ;  /* 0x0000000000007941 */ /* 0x000fea0003800000 */
.L_x_22191:
        /* <DEDUP_REMOVED lines=16> */
.L_x_22197:
[----:B------:R-:W-:Y:S05]  /*90d0*/  BSYNC B1 ;  /* 0x0000000000017941 */ /* 0x000fea0003800000 */
.L_x_22196:
        /* <DEDUP_REMOVED lines=44> */
.L_x_22195:
[----:B------:R-:W-:Y:S05]  /*93a0*/  BSYNC B0 ;  /* 0x0000000000007941 */ /* 0x000fea0003800000 */
.L_x_22194:
        /* <DEDUP_REMOVED lines=8> */
.L_x_22190:
        /* <DEDUP_REMOVED lines=12> */
.L_x_22199:
[----:B------:R-:W-:Y:S02]  /*94f0*/  MOV R58, R152 ;  /* 0x00000098003a7202 */ /* 0x000fe40000000f00 */
.L_x_22200:
[----:B------:R-:W-:Y:S05]  /*9500*/  BSYNC B0 ;  /* 0x0000000000007941 */ /* 0x000fea0003800000 */
.L_x_22198:
        /* <DEDUP_REMOVED lines=16> */
.L_x_22204:
[----:B------:R-:W-:Y:S05]  /*9610*/  BSYNC B1 ;  /* 0x0000000000017941 */ /* 0x000fea0003800000 */
.L_x_22203:
        /* <DEDUP_REMOVED lines=44> */
.L_x_22202:
[----:B------:R-:W-:Y:S05]  /*98e0*/  BSYNC B0 ;  /* 0x0000000000007941 */ /* 0x000fea0003800000 */
.L_x_22201:
        /* <DEDUP_REMOVED lines=11> */
.L_x_22205:
        /* <DEDUP_REMOVED lines=12> */
.L_x_22208:
[----:B------:R-:W-:Y:S02]  /*9a60*/  IMAD.MOV.U32 R64, RZ, RZ, R152 ;  /* 0x000000ffff407224 */ /* 0x000fe400078e0098 */
.L_x_22209:
[----:B------:R-:W-:Y:S05]  /*9a70*/  BSYNC B0 ;  /* 0x0000000000007941 */ /* 0x000fea0003800000 */
.L_x_22207:
        /* <DEDUP_REMOVED lines=16> */
.L_x_22213:
[----:B------:R-:W-:Y:S05]  /*9b80*/  BSYNC B1 ;  /* 0x0000000000017941 */ /* 0x000fea0003800000 */
.L_x_22212:
        /* <DEDUP_REMOVED lines=44> */
.L_x_22211:
[----:B------:R-:W-:Y:S05]  /*9e50*/  BSYNC B0 ;  /* 0x0000000000007941 */ /* 0x000fea0003800000 */
.L_x_22210:
        /* <DEDUP_REMOVED lines=8> */
.L_x_22206:
[----:B------:R-:W-:Y:S01]  /*9ee0*/  SEL R56, RZ, 0x1000000, P4 ;  /* 0x01000000ff387807 */ /* 0x000fe20002000000 */
[----:B------:R-:W-:Y:S01]  /*9ef0*/  IMAD.WIDE.U32 R64, R212, R202, c[0x0][0x188] ;  /* 0x00006200d4407625 */ /* 0x000fe200078e00ca */
[----:B------:R-:W-:Y:S02]  /*9f00*/  SEL R57, RZ, 0x10000, P3 ;  /* 0x00010000ff397807 */ /* 0x000fe40001800000 */
[----:B------:R-:W-:Y:S02]  /*9f10*/  SEL R58, RZ, 0x100, P2 ;  /* 0x00000100ff3a7807 */ /* 0x000fe40001000000 */
[----:B------:R-:W-:Y:S01]  /*9f20*/  SEL R59, RZ, 0x1, P1 ;  /* 0x00000001ff3b7807 */ /* 0x000fe20000800000 */
[----:B------:R0:W-:Y:S01]  /*9f30*/  STG.E.128 [R64.64], R72 ;  /* 0x0000004840007986 */ /* 0x0001e2000c101d04 */
[----:B------:R-:W-:Y:S02]  /*9f40*/  IADD3 R56, R58, R56, R57 ;  /* 0x000000383a387210 */ /* 0x000fe40007ffe039 */
        /* <DEDUP_REMOVED lines=9> */
[----:B0-----:R-:W-:Y:S02]  /*9fe0*/  SHF.L.U32 R59, R155, 0x10, RZ ;  /* 0x000000109b3b7819 */ /* 0x001fe400000006ff */
[----:B------:R-:W-:Y:S02]  /*9ff0*/  LOP3.LUT R58, R156, 0xffff, RZ, 0xc0, !PT ;  /* 0x0000ffff9c3a7812 */ /* 0x000fe400078ec0ff */
[----:B------:R-:W-:Y:S02]  /*a000*/  LOP3.LUT R59, R59, 0xff0000, RZ, 0xc0, !PT ;  /* 0x00ff00003b3b7812 */ /* 0x000fe400078ec0ff */
[----:B------:R-:W-:Y:S02]  /*a010*/  LOP3.LUT R65, R154, 0xff, RZ, 0xc0, !PT ;  /* 0x000000ff9a417812 */ /* 0x000fe400078ec0ff */
[----:B------:R-:W-:Y:S01]  /*a020*/  LOP3.LUT R64, R153, 0xff, RZ, 0xc0, !PT ;  /* 0x000000ff99407812 */ /* 0x000fe200078ec0ff */
[----:B------:R-:W-:-:S04]  /*a030*/  IMAD R58, R58, 0x1000000, R59 ;  /* 0x010000003a3a7824 */ /* 0x000fc800078e023b */
[----:B------:R-:W-:Y:S02]  /*a040*/  IMAD R65, R65, 0x100, R58 ;  /* 0x0000010041417824 */ /* 0x000fe400078e023a */
[----:B------:R-:W-:-:S04]  /*a050*/  IMAD.WIDE.U32 R58, R212, R218, c[0x0][0x198] ;  /* 0x00006600d43a7625 */ /* 0x000fc800078e00da */
[----:B------:R-:W-:-:S05]  /*a060*/  IMAD.IADD R65, R65, 0x1, R64 ;  /* 0x0000000141417824 */ /* 0x000fca00078e0240 */
[----:B------:R0:W-:Y:S02]  /*a070*/  STG.E [R58.64], R65 ;  /* 0x000000413a007986 */ /* 0x0001e4000c101904 */
.L_x_22214:
        /* <DEDUP_REMOVED lines=15> */
.L_x_22216:
[----:B-1----:R-:W-:Y:S02]  /*a170*/  IMAD.MOV.U32 R69, RZ, RZ, R152 ;  /* 0x000000ffff457224 */ /* 0x002fe400078e0098 */
.L_x_22217:
[----:B------:R-:W-:Y:S05]  /*a180*/  BSYNC B0 ;  /* 0x0000000000007941 */ /* 0x000fea0003800000 */
.L_x_22215:
        /* <DEDUP_REMOVED lines=16> */
.L_x_22221:
[----:B------:R-:W-:Y:S05]  /*a290*/  BSYNC B1 ;  /* 0x0000000000017941 */ /* 0x000fea0003800000 */
.L_x_22220:
        /* <DEDUP_REMOVED lines=44> */
.L_x_22219:
[----:B------:R-:W-:Y:S05]  /*a560*/  BSYNC B0 ;  /* 0x0000000000007941 */ /* 0x000fea0003800000 */
.L_x_22218:
        /* <DEDUP_REMOVED lines=12> */
.L_x_22222:
        /* <DEDUP_REMOVED lines=12> */
.L_x_22225:
[----:B------:R-:W-:Y:S02]  /*a6f0*/  IMAD.MOV.U32 R56, RZ, RZ, R152 ;  /* 0x000000ffff387224 */ /* 0x000fe400078e0098 */
.L_x_22226:
[----:B------:R-:W-:Y:S05]  /*a700*/  BSYNC B0 ;  /* 0x0000000000007941 */ /* 0x000fea0003800000 */
.L_x_22224:
        /* <DEDUP_REMOVED lines=16> */
.L_x_22230:
[----:B------:R-:W-:Y:S05]  /*a810*/  BSYNC B1 ;  /* 0x0000000000017941 */ /* 0x000fea0003800000 */
.L_x_22229:
        /* <DEDUP_REMOVED lines=43> */
.L_x_22228:
[----:B------:R-:W-:Y:S05]  /*aad0*/  BSYNC B0 ;  /* 0x0000000000007941 */ /* 0x000fea0003800000 */
.L_x_22227:
        /* <DEDUP_REMOVED lines=8> */
.L_x_22223:
        /* <DEDUP_REMOVED lines=12> */
.L_x_22232:
[----:B------:R-:W-:Y:S02]  /*ac20*/  IMAD.MOV.U32 R56, RZ, RZ, R152 ;  /* 0x000000ffff387224 */ /* 0x000fe400078e0098 */
.L_x_22233:
[----:B------:R-:W-:Y:S05]  /*ac30*/  BSYNC B0 ;  /* 0x0000000000007941 */ /* 0x000fea0003800000 */
.L_x_22231:
        /* <DEDUP_REMOVED lines=16> */
.L_x_22237:
[----:B------:R-:W-:Y:S05]  /*ad40*/  BSYNC B1 ;  /* 0x0000000000017941 */ /* 0x000fea0003800000 */
.L_x_22236:
        /* <DEDUP_REMOVED lines=44> */
.L_x_22235:
[----:B------:R-:W-:Y:S05]  /*b010*/  BSYNC B0 ;  /* 0x0000000000007941 */ /* 0x000fea0003800000 */
.L_x_22234:
        /* <DEDUP_REMOVED lines=11> */
.L_x_22238:
        /* <DEDUP_REMOVED lines=12> */
.L_x_22241:
[----:B------:R-:W-:Y:S02]  /*b190*/  MOV R66, R152 ;  /* 0x0000009800427202 */ /* 0x000fe40000000f00 */
.L_x_22242:
[----:B------:R-:W-:Y:S05]  /*b1a0*/  BSYNC B0 ;  /* 0x0000000000007941 */ /* 0x000fea0003800000 */
.L_x_22240:
        /* <DEDUP_REMOVED lines=16> */
.L_x_22246:
[----:B------:R-:W-:Y:S05]  /*b2b0*/  BSYNC B1 ;  /* 0x0000000000017941 */ /* 0x000fea0003800000 */
.L_x_22245:
        /* <DEDUP_REMOVED lines=44> */
.L_x_22244:
[----:B------:R-:W-:Y:S05]  /*b580*/  BSYNC B0 ;  /* 0x0000000000007941 */ /* 0x000fea0003800000 */
.L_x_22243:
        /* <DEDUP_REMOVED lines=8> */
.L_x_22239:
        /* <DEDUP_REMOVED lines=12> */
.L_x_22248:
[----:B------:R-:W-:Y:S02]  /*b6d0*/  MOV R66, R152 ;  /* 0x0000009800427202 */ /* 0x000fe40000000f00 */
.L_x_22249:
[----:B------:R-:W-:Y:S05]  /*b6e0*/  BSYNC B0 ;  /* 0x0000000000007941 */ /* 0x000fea0003800000 */
.L_x_22247:
        /* <DEDUP_REMOVED lines=16> */
.L_x_22253:
[----:B------:R-:W-:Y:S05]  /*b7f0*/  BSYNC B1 ;  /* 0x0000000000017941 */ /* 0x000fea0003800000 */
.L_x_22252:
        /* <DEDUP_REMOVED lines=44> */
.L_x_22251:
[----:B------:R-:W-:Y:S05]  /*bac0*/  BSYNC B0 ;  /* 0x0000000000007941 */ /* 0x000fea0003800000 */
.L_x_22250:
        /* <DEDUP_REMOVED lines=11> */
.L_x_22254:
        /* <DEDUP_REMOVED lines=12> */
.L_x_22257:
[----:B------:R-:W-:Y:S02]  /*bc40*/  IMAD.MOV.U32 R58, RZ, RZ, R152 ;  /* 0x000000ffff3a7224 */ /* 0x000fe400078e0098 */
.L_x_22258:
[----:B------:R-:W-:Y:S05]  /*bc50*/  BSYNC B0 ;  /* 0x0000000000007941 */ /* 0x000fea0003800000 */
.L_x_22256:
        /* <DEDUP_REMOVED lines=16> */
.L_x_22262:
[----:B------:R-:W-:Y:S05]  /*bd60*/  BSYNC B1 ;  /* 0x0000000000017941 */ /* 0x000fea0003800000 */
.L_x_22261:
        /* <DEDUP_REMOVED lines=44> */
.L_x_22260:
[----:B------:R-:W-:Y:S05]  /*c030*/  BSYNC B0 ;  /* 0x0000000000007941 */ /* 0x000fea0003800000 */
.L_x_22259:
        /* <DEDUP_REMOVED lines=8> */
.L_x_22255:
        /* <DEDUP_REMOVED lines=12> */
.L_x_22264:
[----:B------:R-:W-:Y:S02]  /*c180*/  IMAD.MOV.U32 R58, RZ, RZ, R152 ;  /* 0x000000ffff3a7224 */ /* 0x000fe400078e0098 */
.L_x_22265:
[----:B------:R-:W-:Y:S05]  /*c190*/  BSYNC B0 ;  /* 0x0000000000007941 */ /* 0x000fea0003800000 */
.L_x_22263:
        /* <DEDUP_REMOVED lines=16> */
.L_x_22269:
[----:B------:R-:W-:Y:S05]  /*c2a0*/  BSYNC B1 ;  /* 0x0000000000017941 */ /* 0x000fea0003800000 */
.L_x_22268:
        /* <DEDUP_REMOVED lines=44> */
.L_x_22267:
[----:B------:R-:W-:Y:S05]  /*c570*/  BSYNC B0 ;  /* 0x0000000000007941 */ /* 0x000fea0003800000 */
.L_x_22266:
        /* <DEDUP_REMOVED lines=11> */
.L_x_22270:
        /* <DEDUP_REMOVED lines=12> */
.L_x_22273:
[----:B------:R-:W-:Y:S02]  /*c6f0*/  IMAD.MOV.U32 R64, RZ, RZ, R152 ;  /* 0x000000ffff407224 */ /* 0x000fe400078e0098 */
.L_x_22274:
[----:B------:R-:W-:Y:S05]  /*c700*/  BSYNC B0 ;  /* 0x0000000000007941 */ /* 0x000fea0003800000 */
.L_x_22272:
        /* <DEDUP_REMOVED lines=16> */
.L_x_22278:
[----:B------:R-:W-:Y:S05]  /*c810*/  BSYNC B1 ;  /* 0x0000000000017941 */ /* 0x000fea0003800000 */
.L_x_22277:
        /* <DEDUP_REMOVED lines=44> */
.L_x_22276:
[----:B------:R-:W-:Y:S05]  /*cae0*/  BSYNC B0 ;  /* 0x0000000000007941 */ /* 0x000fea0003800000 */
.L_x_22275:
        /* <DEDUP_REMOVED lines=8> */
.L_x_22271:
        /* <DEDUP_REMOVED lines=20> */
[----:B------:R-:W-:Y:S02]  /*ccb0*/  LOP3.LUT R64, R153, 0xff, RZ, 0xc0, !PT ;  /* 0x000000ff99407812 */ /* 0x000fe400078ec0ff */
[----:B------:R-:W-:-:S05]  /*ccc0*/  LEA R58, R58, R59, 0x18 ;  /* 0x0000003b3a3a7211 */ /* 0x000fca00078ec0ff */
[----:B------:R-:W-:Y:S02]  /*ccd0*/  IMAD R65, R65, 0x100, R58 ;  /* 0x0000010041417824 */ /* 0x000fe400078e023a */
[----:B------:R-:W-:-:S04]  /*cce0*/  IMAD.WIDE.U32 R58, R208, R218, c[0x0][0x198] ;  /* 0x00006600d03a7625 */ /* 0x000fc800078e00da */
[----:B------:R-:W-:-:S05]  /*ccf0*/  IMAD.IADD R65, R65, 0x1, R64 ;  /* 0x0000000141417824 */ /* 0x000fca00078e0240 */
[----:B------:R0:W-:Y:S02]  /*cd00*/  STG.E [R58.64], R65 ;  /* 0x000000413a007986 */ /* 0x0001e4000c101904 */
.L_x_22279:
        /* <DEDUP_REMOVED lines=15> */
.L_x_22281:
[----:B-1----:R-:W-:Y:S02]  /*ce00*/  IMAD.MOV.U32 R92, RZ, RZ, R152 ;  /* 0x000000ffff5c7224 */ /* 0x002fe400078e0098 */
.L_x_22282:
[----:B------:R-:W-:Y:S05]  /*ce10*/  BSYNC B0 ;  /* 0x0000000000007941 */ /* 0x000fea0003800000 */
.L_x_22280:
        /* <DEDUP_REMOVED lines=16> */
.L_x_22286:
[----:B------:R-:W-:Y:S05]  /*cf20*/  BSYNC B1 ;  /* 0x0000000000017941 */ /* 0x000fea0003800000 */
.L_x_22285:
        /* <DEDUP_REMOVED lines=40> */
[----:B------:R-:W-:Y:S02]  /*d1b0*/  HFMA2.MMA R65, -RZ, RZ, 0, 0 ;  /* 0x00000000ff417435 */ /* 0x000fe400000001ff */
[----:B------:R-:W-:Y:S01]  /*d1c0*/  IMAD.MOV.U32 R152, RZ, RZ, R64 ;  /* 0x000000ffff987224 */ /* 0x000fe200078e0040 */
[----:B------:R-:W-:Y:S01]  /*d1d0*/  LOP3.LUT R119, R61, R62, R121, 0x96, !PT ;  /* 0x0000003e3d777212 */ /* 0x000fe200078e9679 */
[----:B------:R-:W-:Y:S02]  /*d1e0*/  IMAD.MOV.U32 R150, RZ, RZ, R60 ;  /* 0x000000ffff967224 */ /* 0x000fe400078e003c */
.L_x_22284:
[----:B------:R-:W-:Y:S05]  /*d1f0*/  BSYNC B0 ;  /* 0x0000000000007941 */ /* 0x000fea0003800000 */
.L_x_22283:
        /* <DEDUP_REMOVED lines=12> */
.L_x_22287:
        /* <DEDUP_REMOVED lines=12> */
.L_x_22290:
[----:B------:R-:W-:Y:S02]  /*d380*/  IMAD.MOV.U32 R56, RZ, RZ, R152 ;  /* 0x000000ffff387224 */ /* 0x000fe400078e0098 */
.L_x_22291:
[----:B------:R-:W-:Y:S05]  /*d390*/  BSYNC B0 ;  /* 0x0000000000007941 */ /* 0x000fea0003800000 */
.L_x_22289:
        /* <DEDUP_REMOVED lines=16> */
.L_x_22295:
[----:B------:R-:W-:Y:S05]  /*d4a0*/  BSYNC B1 ;  /* 0x0000000000017941 */ /* 0x000fea0003800000 */
.L_x_22294:
        /* <DEDUP_REMOVED lines=43> */
.L_x_22293:
[----:B------:R-:W-:Y:S05]  /*d760*/  BSYNC B0 ;  /* 0x0000000000007941 */ /* 0x000fea0003800000 */
.L_x_22292:
        /* <DEDUP_REMOVED lines=8> */
.L_x_22288:
        /* <DEDUP_REMOVED lines=12> */
.L_x_22297:
[----:B------:R-:W-:Y:S02]  /*d8b0*/  IMAD.MOV.U32 R56, RZ, RZ, R152 ;  /* 0x000000ffff387224 */ /* 0x000fe400078e0098 */
.L_x_22298:
[----:B------:R-:W-:Y:S05]  /*d8c0*/  BSYNC B0 ;  /* 0x0000000000007941 */ /* 0x000fea0003800000 */
.L_x_22296:
        /* <DEDUP_REMOVED lines=16> */
.L_x_22302:
[----:B------:R-:W-:Y:S05]  /*d9d0*/  BSYNC B1 ;  /* 0x0000000000017941 */ /* 0x000fea0003800000 */
.L_x_22301:
        /* <DEDUP_REMOVED lines=44> */
.L_x_22300:
[----:B------:R-:W-:Y:S05]  /*dca0*/  BSYNC B0 ;  /* 0x0000000000007941 */ /* 0x000fea0003800000 */
.L_x_22299:
        /* <DEDUP_REMOVED lines=11> */
.L_x_22303:
        /* <DEDUP_REMOVED lines=12> */
.L_x_22306:
[----:B------:R-:W-:Y:S02]  /*de20*/  IMAD.MOV.U32 R92, RZ, RZ, R152 ;  /* 0x000000ffff5c7224 */ /* 0x000fe400078e0098 */
.L_x_22307:
[----:B------:R-:W-:Y:S05]  /*de30*/  BSYNC B0 ;  /* 0x0000000000007941 */ /* 0x000fea0003800000 */
.L_x_22305:
        /* <DEDUP_REMOVED lines=16> */
.L_x_22311:
[----:B------:R-:W-:Y:S05]  /*df40*/  BSYNC B1 ;  /* 0x0000000000017941 */ /* 0x000fea0003800000 */
.L_x_22310:
        /* <DEDUP_REMOVED lines=44> */
.L_x_22309:
[----:B------:R-:W-:Y:S05]  /*e210*/  BSYNC B0 ;  /* 0x0000000000007941 */ /* 0x000fea0003800000 */
.L_x_22308:
        /* <DEDUP_REMOVED lines=8> */
.L_x_22304:
        /* <DEDUP_REMOVED lines=12> */
.L_x_22313:
[----:B------:R-:W-:Y:S02]  /*e360*/  IMAD.MOV.U32 R92, RZ, RZ, R152 ;  /* 0x000000ffff5c7224 */ /* 0x000fe400078e0098 */
.L_x_22314:
[----:B------:R-:W-:Y:S05]  /*e370*/  BSYNC B0 ;  /* 0x0000000000007941 */ /* 0x000fea0003800000 */
.L_x_22312:
        /* <DEDUP_REMOVED lines=16> */
.L_x_22318:
[----:B------:R-:W-:Y:S05]  /*e480*/  BSYNC B1 ;  /* 0x0000000000017941 */ /* 0x000fea0003800000 */
.L_x_22317:
        /* <DEDUP_REMOVED lines=44> */
.L_x_22316:
[----:B------:R-:W-:Y:S05]  /*e750*/  BSYNC B0 ;  /* 0x0000000000007941 */ /* 0x000fea0003800000 */
.L_x_22315:
        /* <DEDUP_REMOVED lines=11> */
.L_x_22319:
        /* <DEDUP_REMOVED lines=12> */
.L_x_22322:
[----:B------:R-:W-:Y:S02]  /*e8d0*/  IMAD.MOV.U32 R58, RZ, RZ, R152 ;  /* 0x000000ffff3a7224 */ /* 0x000fe400078e0098 */
.L_x_22323:
[----:B------:R-:W-:Y:S05]  /*e8e0*/  BSYNC B0 ;  /* 0x0000000000007941 */ /* 0x000fea0003800000 */
.L_x_22321:
        /* <DEDUP_REMOVED lines=16> */
.L_x_22327:
[----:B------:R-:W-:Y:S05]  /*e9f0*/  BSYNC B1 ;  /* 0x0000000000017941 */ /* 0x000fea0003800000 */
.L_x_22326:
        /* <DEDUP_REMOVED lines=44> */
.L_x_22325:
[----:B------:R-:W-:Y:S05]  /*ecc0*/  BSYNC B0 ;  /* 0x0000000000007941 */ /* 0x000fea0003800000 */
.L_x_22324:
        /* <DEDUP_REMOVED lines=8> */
.L_x_22320:
        /* <DEDUP_REMOVED lines=12> */
.L_x_22329:
[----:B------:R-:W-:Y:S02]  /*ee10*/  IMAD.MOV.U32 R58, RZ, RZ, R152 ;  /* 0x000000ffff3a7224 */ /* 0x000fe400078e0098 */
.L_x_22330:
[----:B------:R-:W-:Y:S05]  /*ee20*/  BSYNC B0 ;  /* 0x0000000000007941 */ /* 0x000fea0003800000 */
.L_x_22328:
        /* <DEDUP_REMOVED lines=16> */
.L_x_22334:
[----:B------:R-:W-:Y:S05]  /*ef30*/  BSYNC B1 ;  /* 0x0000000000017941 */ /* 0x000fea0003800000 */
.L_x_22333:
        /* <DEDUP_REMOVED lines=44> */
.L_x_22332:
[----:B------:R-:W-:Y:S05]  /*f200*/  BSYNC B0 ;  /* 0x0000000000007941 */ /* 0x000fea0003800000 */
.L_x_22331:
        /* <DEDUP_REMOVED lines=11> */
.L_x_22335:
        /* <DEDUP_REMOVED lines=12> */
.L_x_22338:
[----:B------:R-:W-:Y:S02]  /*f380*/  IMAD.MOV.U32 R92, RZ, RZ, R152 ;  /* 0x000000ffff5c7224 */ /* 0x000fe400078e0098 */
.L_x_22339:
[----:B------:R-:W-:Y:S05]  /*f390*/  BSYNC B0 ;  /* 0x0000000000007941 */ /* 0x000fea0003800000 */
.L_x_22337:
        /* <DEDUP_REMOVED lines=16> */
.L_x_22343:
[----:B------:R-:W-:Y:S05]  /*f4a0*/  BSYNC B1 ;  /* 0x0000000000017941 */ /* 0x000fea0003800000 */
.L_x_22342:
        /* <DEDUP_REMOVED lines=44> */
.L_x_22341:
[----:B------:R-:W-:Y:S05]  /*f770*/  BSYNC B0 ;  /* 0x0000000000007941 */ /* 0x000fea0003800000 */
.L_x_22340:
        /* <DEDUP_REMOVED lines=8> */
.L_x_22336:
        /* <DEDUP_REMOVED lines=26> */
.L_x_22344:
        /* <DEDUP_REMOVED lines=15> */
.L_x_22346:
[----:B-1----:R-:W-:Y:S02]  /*fa90*/  IMAD.MOV.U32 R204, RZ, RZ, R152 ;  /* 0x000000ffffcc7224 */ /* 0x002fe400078e0098 */
.L_x_22347:
[----:B------:R-:W-:Y:S05]  /*faa0*/  BSYNC B0 ;  /* 0x0000000000007941 */ /* 0x000fea0003800000 */
.L_x_22345:
        /* <DEDUP_REMOVED lines=16> */
.L_x_22351:
[----:B------:R-:W-:Y:S05]  /*fbb0*/  BSYNC B1 ;  /* 0x0000000000017941 */ /* 0x000fea0003800000 */
.L_x_22350:
        /* <DEDUP_REMOVED lines=44> */
.L_x_22349:
[----:B------:R-:W-:Y:S05]  /*fe80*/  BSYNC B0 ;  /* 0x0000000000007941 */ /* 0x000fea0003800000 */
.L_x_22348:
        /* <DEDUP_REMOVED lines=12> */
.L_x_22352:
        /* <DEDUP_REMOVED lines=12> */
.L_x_22355:
[----:B------:R-:W-:Y:S02]  /*10010*/  IMAD.MOV.U32 R56, RZ, RZ, R152 ;  /* 0x000000ffff387224 */ /* 0x000fe400078e0098 */
.L_x_22356:
[----:B------:R-:W-:Y:S05]  /*10020*/  BSYNC B0 ;  /* 0x0000000000007941 */ /* 0x000fea0003800000 */
.L_x_22354:
        /* <DEDUP_REMOVED lines=16> */
.L_x_22360:
[----:B------:R-:W-:Y:S05]  /*10130*/  BSYNC B1 ;  /* 0x0000000000017941 */ /* 0x000fea0003800000 */
.L_x_22359:
        /* <DEDUP_REMOVED lines=43> */
.L_x_22358:
[----:B------:R-:W-:Y:S05]  /*103f0*/  BSYNC B0 ;  /* 0x0000000000007941 */ /* 0x000fea0003800000 */
.L_x_22357:
        /* <DEDUP_REMOVED lines=8> */
.L_x_22353:
        /* <DEDUP_REMOVED lines=12> */
.L_x_22362:
[----:B------:R-:W-:Y:S02]  /*10540*/  IMAD.MOV.U32 R56, RZ, RZ, R152 ;  /* 0x000000ffff387224 */ /* 0x000fe400078e0098 */
.L_x_22363:
[----:B------:R-:W-:Y:S05]  /*10550*/  BSYNC B0 ;  /* 0x0000000000007941 */ /* 0x000fea0003800000 */
.L_x_22361:
        /* <DEDUP_REMOVED lines=16> */
.L_x_22367:
[----:B------:R-:W-:Y:S05]  /*10660*/  BSYNC B1 ;  /* 0x0000000000017941 */ /* 0x000fea0003800000 */
.L_x_22366:
        /* <DEDUP_REMOVED lines=44> */
.L_x_22365:
[----:B------:R-:W-:Y:S05]  /*10930*/  BSYNC B0 ;  /* 0x0000000000007941 */ /* 0x000fea0003800000 */
.L_x_22364:
        /* <DEDUP_REMOVED lines=11> */
.L_x_22368:
        /* <DEDUP_REMOVED lines=12> */
.L_x_22371:
[----:B------:R-:W-:Y:S02]  /*10ab0*/  IMAD.MOV.U32 R204, RZ, RZ, R152 ;  /* 0x000000ffffcc7224 */ /* 0x000fe400078e0098 */
.L_x_22372:
[----:B------:R-:W-:Y:S05]  /*10ac0*/  BSYNC B0 ;  /* 0x0000000000007941 */ /* 0x000fea0003800000 */
.L_x_22370:
        /* <DEDUP_REMOVED lines=16> */
.L_x_22376:
[----:B------:R-:W-:Y:S05]  /*10bd0*/  BSYNC B1 ;  /* 0x0000000000017941 */ /* 0x000fea0003800000 */
.L_x_22375:
        /* <DEDUP_REMOVED lines=44> */
.L_x_22374:
[----:B------:R-:W-:Y:S05]  /*10ea0*/  BSYNC B0 ;  /* 0x0000000000007941 */ /* 0x000fea0003800000 */
.L_x_22373:
        /* <DEDUP_REMOVED lines=8> */
.L_x_22369:
        /* <DEDUP_REMOVED lines=12> */
.L_x_22378:
[----:B------:R-:W-:Y:S02]  /*10ff0*/  IMAD.MOV.U32 R204, RZ, RZ, R152 ;  /* 0x000000ffffcc7224 */ /* 0x000fe400078e0098 */
.L_x_22379:
[----:B------:R-:W-:Y:S05]  /*11000*/  BSYNC B0 ;  /* 0x0000000000007941 */ /* 0x000fea0003800000 */
.L_x_22377:
        /* <DEDUP_REMOVED lines=16> */
.L_x_22383:
[----:B------:R-:W-:Y:S05]  /*11110*/  BSYNC B1 ;  /* 0x0000000000017941 */ /* 0x000fea0003800000 */
.L_x_22382:
        /* <DEDUP_REMOVED lines=44> */
.L_x_22381:
[----:B------:R-:W-:Y:S05]  /*113e0*/  BSYNC B0 ;  /* 0x0000000000007941 */ /* 0x000fea0003800000 */
.L_x_22380:
        /* <DEDUP_REMOVED lines=11> */
.L_x_22384:
        /* <DEDUP_REMOVED lines=12> */
.L_x_22387:
[----:B------:R-:W-:Y:S02]  /*11560*/  IMAD.MOV.U32 R58, RZ, RZ, R152 ;  /* 0x000000ffff3a7224 */ /* 0x000fe400078e0098 */
.L_x_22388:
[----:B------:R-:W-:Y:S05]  /*11570*/  BSYNC B0 ;  /* 0x0000000000007941 */ /* 0x000fea0003800000 */
.L_x_22386:
        /* <DEDUP_REMOVED lines=16> */
.L_x_22392:
[----:B------:R-:W-:Y:S05]  /*11680*/  BSYNC B1 ;  /* 0x0000000000017941 */ /* 0x000fea0003800000 */
.L_x_22391:
        /* <DEDUP_REMOVED lines=44> */
.L_x_22390:
[----:B------:R-:W-:Y:S05]  /*11950*/  BSYNC B0 ;  /* 0x0000000000007941 */ /* 0x000fea0003800000 */
.L_x_22389:
        /* <DEDUP_REMOVED lines=8> */
.L_x_22385:
        /* <DEDUP_REMOVED lines=12> */
.L_x_22394:
[----:B------:R-:W-:Y:S02]  /*11aa0*/  IMAD.MOV.U32 R58, RZ, RZ, R152 ;  /* 0x000000ffff3a7224 */ /* 0x000fe400078e0098 */
.L_x_22395:
[----:B------:R-:W-:Y:S05]  /*11ab0*/  BSYNC B0 ;  /* 0x0000000000007941 */ /* 0x000fea0003800000 */
.L_x_22393:
        /* <DEDUP_REMOVED lines=16> */
.L_x_22399:
[----:B------:R-:W-:Y:S05]  /*11bc0*/  BSYNC B1 ;  /* 0x0000000000017941 */ /* 0x000fea0003800000 */
.L_x_22398:
        /* <DEDUP_REMOVED lines=44> */
.L_x_22397:
[----:B------:R-:W-:Y:S05]  /*11e90*/  BSYNC B0 ;  /* 0x0000000000007941 */ /* 0x000fea0003800000 */
.L_x_22396:
        /* <DEDUP_REMOVED lines=11> */
.L_x_22400:
        /* <DEDUP_REMOVED lines=12> */
.L_x_22403:
[----:B------:R-:W-:Y:S02]  /*12010*/  IMAD.MOV.U32 R204, RZ, RZ, R152 ;  /* 0x000000ffffcc7224 */ /* 0x000fe400078e0098 */
.L_x_22404:
[----:B------:R-:W-:Y:S05]  /*12020*/  BSYNC B0 ;  /* 0x0000000000007941 */ /* 0x000fea0003800000 */
.L_x_22402:
        /* <DEDUP_REMOVED lines=16> */
.L_x_22408:
[----:B------:R-:W-:Y:S05]  /*12130*/  BSYNC B1 ;  /* 0x0000000000017941 */ /* 0x000fea0003800000 */
.L_x_22407:
        /* <DEDUP_REMOVED lines=44> */
.L_x_22406:
[----:B------:R-:W-:Y:S05]  /*12400*/  BSYNC B0 ;  /* 0x0000000000007941 */ /* 0x000fea0003800000 */
.L_x_22405:
        /* <DEDUP_REMOVED lines=8> */
.L_x_22401:
        /* <DEDUP_REMOVED lines=26> */
.L_x_22409:
        /* <DEDUP_REMOVED lines=15> */
.L_x_22411:
[----:B-1----:R-:W-:Y:S02]  /*12720*/  IMAD.MOV.U32 R214, RZ, RZ, R152 ;  /* 0x000000ffffd67224 */ /* 0x002fe400078e0098 */
.L_x_22412:
[----:B------:R-:W-:Y:S05]  /*12730*/  BSYNC B0 ;  /* 0x0000000000007941 */ /* 0x000fea0003800000 */
.L_x_22410:
        /* <DEDUP_REMOVED lines=16> */
.L_x_22416:
[----:B------:R-:W-:Y:S05]  /*12840*/  BSYNC B1 ;  /* 0x0000000000017941 */ /* 0x000fea0003800000 */
.L_x_22415:
        /* <DEDUP_REMOVED lines=44> */
.L_x_22414:
[----:B------:R-:W-:Y:S05]  /*12b10*/  BSYNC B0 ;  /* 0x0000000000007941 */ /* 0x000fea0003800000 */
.L_x_22413:
        /* <DEDUP_REMOVED lines=12> */
.L_x_22417:
        /* <DEDUP_REMOVED lines=12> */
.L_x_22420:
[----:B------:R-:W-:Y:S02]  /*12ca0*/  IMAD.MOV.U32 R210, RZ, RZ, R152 ;  /* 0x000000ffffd27224 */ /* 0x000fe400078e0098 */
.L_x_22421:
[----:B------:R-:W-:Y:S05]  /*12cb0*/  BSYNC B0 ;  /* 0x0000000000007941 */ /* 0x000fea0003800000 */
.L_x_22419:
        /* <DEDUP_REMOVED lines=16> */
.L_x_22425:
[----:B------:R-:W-:Y:S05]  /*12dc0*/  BSYNC B1 ;  /* 0x0000000000017941 */ /* 0x000fea0003800000 */
.L_x_22424:
        /* <DEDUP_REMOVED lines=43> */
.L_x_22423:
[----:B------:R-:W-:Y:S05]  /*13080*/  BSYNC B0 ;  /* 0x0000000000007941 */ /* 0x000fea0003800000 */
.L_x_22422:
        /* <DEDUP_REMOVED lines=8> */
.L_x_22418:
        /* <DEDUP_REMOVED lines=12> */
.L_x_22427:
[----:B------:R-:W-:Y:S02]  /*131d0*/  IMAD.MOV.U32 R214, RZ, RZ, R152 ;  /* 0x000000ffffd67224 */ /* 0x000fe400078e0098 */
.L_x_22428:
[----:B------:R-:W-:Y:S05]  /*131e0*/  BSYNC B0 ;  /* 0x0000000000007941 */ /* 0x000fea0003800000 */
.L_x_22426:
        /* <DEDUP_REMOVED lines=16> */
.L_x_22432:
[----:B------:R-:W-:Y:S05]  /*132f0*/  BSYNC B1 ;  /* 0x0000000000017941 */ /* 0x000fea0003800000 */
.L_x_22431:
        /* <DEDUP_REMOVED lines=44> */
.L_x_22430:
[----:B------:R-:W-:Y:S05]  /*135c0*/  BSYNC B0 ;  /* 0x0000000000007941 */ /* 0x000fea0003800000 */
.L_x_22429:
        /* <DEDUP_REMOVED lines=11> */
.L_x_22433:
        /* <DEDUP_REMOVED lines=12> */
.L_x_22436:
[----:B------:R-:W-:Y:S02]  /*13740*/  IMAD.MOV.U32 R214, RZ, RZ, R152 ;  /* 0x000000ffffd67224 */ /* 0x000fe400078e0098 */
.L_x_22437:
[----:B------:R-:W-:Y:S05]  /*13750*/  BSYNC B0 ;  /* 0x0000000000007941 */ /* 0x000fea0003800000 */
.L_x_22435:
        /* <DEDUP_REMOVED lines=16> */
.L_x_22441:
[----:B------:R-:W-:Y:S05]  /*13860*/  BSYNC B1 ;  /* 0x0000000000017941 */ /* 0x000fea0003800000 */
.L_x_22440:
        /* <DEDUP_REMOVED lines=44> */
.L_x_22439:
[----:B------:R-:W-:Y:S05]  /*13b30*/  BSYNC B0 ;  /* 0x0000000000007941 */ /* 0x000fea0003800000 */
.L_x_22438:
        /* <DEDUP_REMOVED lines=8> */
.L_x_22434:
        /* <DEDUP_REMOVED lines=12> */
.L_x_22443:
[----:B------:R-:W-:Y:S02]  /*13c80*/  IMAD.MOV.U32 R214, RZ, RZ, R152 ;  /* 0x000000ffffd67224 */ /* 0x000fe400078e0098 */
.L_x_22444:
[----:B------:R-:W-:Y:S05]  /*13c90*/  BSYNC B0 ;  /* 0x0000000000007941 */ /* 0x000fea0003800000 */
.L_x_22442:
        /* <DEDUP_REMOVED lines=16> */
.L_x_22448:
[----:B------:R-:W-:Y:S05]  /*13da0*/  BSYNC B1 ;  /* 0x0000000000017941 */ /* 0x000fea0003800000 */
.L_x_22447:
        /* <DEDUP_REMOVED lines=44> */
.L_x_22446:
[----:B------:R-:W-:Y:S05]  /*14070*/  BSYNC B0 ;  /* 0x0000000000007941 */ /* 0x000fea0003800000 */
.L_x_22445:
        /* <DEDUP_REMOVED lines=11> */
.L_x_22449:
        /* <DEDUP_REMOVED lines=12> */
.L_x_22452:
[----:B------:R-:W-:Y:S02]  /*141f0*/  IMAD.MOV.U32 R214, RZ, RZ, R152 ;  /* 0x000000ffffd67224 */ /* 0x000fe400078e0098 */
.L_x_22453:
[----:B------:R-:W-:Y:S05]  /*14200*/  BSYNC B0 ;  /* 0x0000000000007941 */ /* 0x000fea0003800000 */
.L_x_22451:
        /* <DEDUP_REMOVED lines=16> */
.L_x_22457:
[----:B------:R-:W-:Y:S05]  /*14310*/  BSYNC B1 ;  /* 0x0000000000017941 */ /* 0x000fea0003800000 */
.L_x_22456:
        /* <DEDUP_REMOVED lines=44> */
.L_x_22455:
[----:B------:R-:W-:Y:S05]  /*145e0*/  BSYNC B0 ;  /* 0x0000000000007941 */ /* 0x000fea0003800000 */
.L_x_22454:
        /* <DEDUP_REMOVED lines=8> */
.L_x_22450:
        /* <DEDUP_REMOVED lines=12> */
.L_x_22459:
[----:B------:R-:W-:Y:S02]  /*14730*/  IMAD.MOV.U32 R214, RZ, RZ, R152 ;  /* 0x000000ffffd67224 */ /* 0x000fe400078e0098 */
.L_x_22460:
[----:B------:R-:W-:Y:S05]  /*14740*/  BSYNC B0 ;  /* 0x0000000000007941 */ /* 0x000fea0003800000 */
.L_x_22458:
        /* <DEDUP_REMOVED lines=16> */
.L_x_22464:
[----:B------:R-:W-:Y:S05]  /*14850*/  BSYNC B1 ;  /* 0x0000000000017941 */ /* 0x000fea0003800000 */
.L_x_22463:
        /* <DEDUP_REMOVED lines=44> */
.L_x_22462:
[----:B------:R-:W-:Y:S05]  /*14b20*/  BSYNC B0 ;  /* 0x0000000000007941 */ /* 0x000fea0003800000 */
.L_x_22461:
        /* <DEDUP_REMOVED lines=11> */
.L_x_22465:
        /* <DEDUP_REMOVED lines=12> */
.L_x_22468:
[----:B------:R-:W-:Y:S02]  /*14ca0*/  IMAD.MOV.U32 R214, RZ, RZ, R152 ;  /* 0x000000ffffd67224 */ /* 0x000fe400078e0098 */
.L_x_22469:
[----:B------:R-:W-:Y:S05]  /*14cb0*/  BSYNC B0 ;  /* 0x0000000000007941 */ /* 0x000fea0003800000 */
.L_x_22467:
        /* <DEDUP_REMOVED lines=16> */
.L_x_22473:
[----:B------:R-:W-:Y:S05]  /*14dc0*/  BSYNC B1 ;  /* 0x0000000000017941 */ /* 0x000fea0003800000 */
.L_x_22472:
        /* <DEDUP_REMOVED lines=44> */
.L_x_22471:
[----:B------:R-:W-:Y:S05]  /*15090*/  BSYNC B0 ;  /* 0x0000000000007941 */ /* 0x000fea0003800000 */
.L_x_22470:
        /* <DEDUP_REMOVED lines=8> */
.L_x_22466:
        /* <DEDUP_REMOVED lines=26> */
.L_x_22474:
        /* <DEDUP_REMOVED lines=15> */
.L_x_22476:
[----:B-1----:R-:W-:Y:S02]  /*153b0*/  IMAD.MOV.U32 R219, RZ, RZ, R152 ;  /* 0x000000ffffdb7224 */ /* 0x002fe400078e0098 */
.L_x_22477:
[----:B------:R-:W-:Y:S05]  /*153c0*/  BSYNC B0 ;  /* 0x0000000000007941 */ /* 0x000fea0003800000 */
.L_x_22475:
        /* <DEDUP_REMOVED lines=16> */
.L_x_22481:
[----:B------:R-:W-:Y:S05]  /*154d0*/  BSYNC B1 ;  /* 0x0000000000017941 */ /* 0x000fea0003800000 */
.L_x_22480:
        /* <DEDUP_REMOVED lines=44> */
.L_x_22479:
[----:B------:R-:W-:Y:S05]  /*157a0*/  BSYNC B0 ;  /* 0x0000000000007941 */ /* 0x000fea0003800000 */
.L_x_22478:
[----:B------:R-:W-:Y:S01]  /*157b0*/  ISETP.NE.AND P6, PT, R201, RZ, PT ;  /* 0x000000ffc900720c */ /* 0x000fe20003fc5270 */
[----:B-----5:R-:W-:Y:S01]  /*157c0*/  FMUL.FTZ R92, R92, c[0x0][0x1e8] ;  /* 0x00007a005c5c7a20 */ /* 0x020fe20000410000 */
[----:B------:R-:W0:Y:S02]  /*157d0*/  I2F.U32 R201, R219 ;  /* 0x000000db00c97306 */ /* 0x000e240000201000 */
        /* <DEDUP_REMOVED lines=9> */
.L_x_22482:
        /* <DEDUP_REMOVED lines=12> */
.L_x_22485:
[----:B------:R-:W-:Y:S02]  /*15930*/  IMAD.MOV.U32 R201, RZ, RZ, R152 ;  /* 0x000000ffffc97224 */ /* 0x000fe400078e0098 */
.L_x_22486:
[----:B------:R-:W-:Y:S05]  /*15940*/  BSYNC B0 ;  /* 0x0000000000007941 */ /* 0x000fea0003800000 */
.L_x_22484:
        /* <DEDUP_REMOVED lines=16> */
.L_x_22490:
[----:B------:R-:W-:Y:S05]  /*15a50*/  BSYNC B1 ;  /* 0x0000000000017941 */ /* 0x000fea0003800000 */
.L_x_22489:
        /* <DEDUP_REMOVED lines=43> */
.L_x_22488:
[----:B------:R-:W-:Y:S05]  /*15d10*/  BSYNC B0 ;  /* 0x0000000000007941 */ /* 0x000fea0003800000 */
.L_x_22487:
        /* <DEDUP_REMOVED lines=8> */
.L_x_22483:
        /* <DEDUP_REMOVED lines=12> */
.L_x_22492:
[----:B------:R-:W-:Y:S02]  /*15e60*/  IMAD.MOV.U32 R201, RZ, RZ, R152 ;  /* 0x000000ffffc97224 */ /* 0x000fe400078e0098 */
.L_x_22493:
[----:B------:R-:W-:Y:S05]  /*15e70*/  BSYNC B0 ;  /* 0x0000000000007941 */ /* 0x000fea0003800000 */
.L_x_22491:
        /* <DEDUP_REMOVED lines=16> */
.L_x_22497:
[----:B------:R-:W-:Y:S05]  /*15f80*/  BSYNC B1 ;  /* 0x0000000000017941 */ /* 0x000fea0003800000 */
.L_x_22496:
        /* <DEDUP_REMOVED lines=44> */
.L_x_22495:
[----:B------:R-:W-:Y:S05]  /*16250*/  BSYNC B0 ;  /* 0x0000000000007941 */ /* 0x000fea0003800000 */
.L_x_22494:
        /* <DEDUP_REMOVED lines=11> */
.L_x_22498:
        /* <DEDUP_REMOVED lines=12> */
.L_x_22501:
[----:B------:R-:W-:Y:S02]  /*163d0*/  IMAD.MOV.U32 R201, RZ, RZ, R152 ;  /* 0x000000ffffc97224 */ /* 0x000fe400078e0098 */
.L_x_22502:
[----:B------:R-:W-:Y:S05]  /*163e0*/  BSYNC B0 ;  /* 0x0000000000007941 */ /* 0x000fea0003800000 */
.L_x_22500:
        /* <DEDUP_REMOVED lines=16> */
.L_x_22506:
[----:B------:R-:W-:Y:S05]  /*164f0*/  BSYNC B1 ;  /* 0x0000000000017941 */ /* 0x000fea0003800000 */
.L_x_22505:
        /* <DEDUP_REMOVED lines=44> */
.L_x_22504:
[----:B------:R-:W-:Y:S05]  /*167c0*/  BSYNC B0 ;  /* 0x0000000000007941 */ /* 0x000fea0003800000 */
.L_x_22503:
        /* <DEDUP_REMOVED lines=8> */
.L_x_22499:
        /* <DEDUP_REMOVED lines=12> */
.L_x_22508:
[----:B------:R-:W-:Y:S02]  /*16910*/  IMAD.MOV.U32 R201, RZ, RZ, R152 ;  /* 0x000000ffffc97224 */ /* 0x000fe400078e0098 */
.L_x_22509:
[----:B------:R-:W-:Y:S05]  /*16920*/  BSYNC B0 ;  /* 0x0000000000007941 */ /* 0x000fea0003800000 */
.L_x_22507:
        /* <DEDUP_REMOVED lines=16> */
.L_x_22513:
[----:B------:R-:W-:Y:S05]  /*16a30*/  BSYNC B1 ;  /* 0x0000000000017941 */ /* 0x000fea0003800000 */
.L_x_22512:
        /* <DEDUP_REMOVED lines=44> */
.L_x_22511:
[----:B------:R-:W-:Y:S05]  /*16d00*/  BSYNC B0 ;  /* 0x0000000000007941 */ /* 0x000fea0003800000 */
.L_x_22510:
        /* <DEDUP_REMOVED lines=11> */
.L_x_22514:
        /* <DEDUP_REMOVED lines=12> */
.L_x_22517:
[----:B------:R-:W-:Y:S02]  /*16e80*/  IMAD.MOV.U32 R201, RZ, RZ, R152 ;  /* 0x000000ffffc97224 */ /* 0x000fe400078e0098 */
.L_x_22518:
[----:B------:R-:W-:Y:S05]  /*16e90*/  BSYNC B0 ;  /* 0x0000000000007941 */ /* 0x000fea0003800000 */
.L_x_22516:
        /* <DEDUP_REMOVED lines=16> */
.L_x_22522:
[----:B------:R-:W-:Y:S05]  /*16fa0*/  BSYNC B1 ;  /* 0x0000000000017941 */ /* 0x000fea0003800000 */
.L_x_22521:
        /* <DEDUP_REMOVED lines=44> */
.L_x_22520:
[----:B------:R-:W-:Y:S05]  /*17270*/  BSYNC B0 ;  /* 0x0000000000007941 */ /* 0x000fea0003800000 */
.L_x_22519:
        /* <DEDUP_REMOVED lines=8> */
.L_x_22515:
        /* <DEDUP_REMOVED lines=12> */
.L_x_22524:
[----:B------:R-:W-:Y:S02]  /*173c0*/  IMAD.MOV.U32 R201, RZ, RZ, R152 ;  /* 0x000000ffffc97224 */ /* 0x000fe400078e0098 */
.L_x_22525:
[----:B------:R-:W-:Y:S05]  /*173d0*/  BSYNC B0 ;  /* 0x0000000000007941 */ /* 0x000fea0003800000 */
.L_x_22523:
        /* <DEDUP_REMOVED lines=16> */
.L_x_22529:
[----:B------:R-:W-:Y:S05]  /*174e0*/  BSYNC B1 ;  /* 0x0000000000017941 */ /* 0x000fea0003800000 */
.L_x_22528:
        /* <DEDUP_REMOVED lines=44> */
.L_x_22527:
[----:B------:R-:W-:Y:S05]  /*177b0*/  BSYNC B0 ;  /* 0x0000000000007941 */ /* 0x000fea0003800000 */
.L_x_22526:
        /* <DEDUP_REMOVED lines=11> */
.L_x_22530:
        /* <DEDUP_REMOVED lines=12> */
.L_x_22533:
[----:B------:R-:W-:Y:S02]  /*17930*/  IMAD.MOV.U32 R219, RZ, RZ, R152 ;  /* 0x000000ffffdb7224 */ /* 0x000fe400078e0098 */
.L_x_22534:
[----:B------:R-:W-:Y:S05]  /*17940*/  BSYNC B0 ;  /* 0x0000000000007941 */ /* 0x000fea0003800000 */
.L_x_22532:
        /* <DEDUP_REMOVED lines=16> */
.L_x_22538:
[----:B------:R-:W-:Y:S05]  /*17a50*/  BSYNC B1 ;  /* 0x0000000000017941 */ /* 0x000fea0003800000 */
.L_x_22537:
        /* <DEDUP_REMOVED lines=44> */
.L_x_22536:
[----:B------:R-:W-:Y:S05]  /*17d20*/  BSYNC B0 ;  /* 0x0000000000007941 */ /* 0x000fea0003800000 */
.L_x_22535:
        /* <DEDUP_REMOVED lines=8> */
.L_x_22531:
[----:B------:R-:W-:Y:S01]  /*17db0*/  FADD.FTZ R210, RZ, R80 ;  /* 0x00000050ffd27221 */ /* 0x000fe20000010000 */
[----:B------:R-:W-:Y:S02]  /*17dc0*/  SEL R214, RZ, 0x100, P2 ;  /* 0x00000100ffd67807 */ /* 0x000fe40001000000 */
[----:B------:R-:W-:Y:S01]  /*17dd0*/  ISETP.NE.AND P0, PT, R217, RZ, PT ;  /* 0x000000ffd900720c */ /* 0x000fe20003f05270 */
[----:B------:R-:W-:Y:S01]  /*17de0*/  FADD.FTZ R211, R210, R81 ;  /* 0x00000051d2d37221 */ /* 0x000fe20000010000 */
[----:B------:R-:W-:Y:S02]  /*17df0*/  SEL R217, RZ, 0x1, P1 ;  /* 0x00000001ffd97807 */ /* 0x000fe40000800000 */
        /* <DEDUP_REMOVED lines=23> */
[----:B------:R-:W-:Y:S01]  /*17f70*/  FADD.FTZ R215, R210, R63 ;  /* 0x0000003fd2d77221 */ /* 0x000fe20000010000 */
[----:B------:R-:W-:-:S03]  /*17f80*/  SEL R210, RZ, 0x1000000, P4 ;  /* 0x01000000ffd27807 */ /* 0x000fc60002000000 */
[----:B------:R-:W-:Y:S01]  /*17f90*/  FADD.FTZ R216, R215, R56 ;  /* 0x00000038d7d87221 */ /* 0x000fe20000010000 */
[----:B------:R-:W-:Y:S01]  /*17fa0*/  IADD3 R210, R214, R210, R211 ;  /* 0x000000d2d6d27210 */ /* 0x000fe20007ffe0d3 */
[----:B------:R-:W-:-:S04]  /*17fb0*/  IMAD.WIDE.U32 R214, R205, R202, c[0x0][0x188] ;  /* 0x00006200cdd67625 */ /* 0x000fc800078e00ca */
[----:B------:R-:W-:Y:S01]  /*17fc0*/  IMAD.IADD R217, R210, 0x1, R217 ;  /* 0x00000001d2d97824 */ /* 0x000fe200078e02d9 */
[----:B------:R0:W-:Y:S01]  /*17fd0*/  STG.E.128 [R214.64], R92 ;  /* 0x0000005cd6007986 */ /* 0x0001e2000c101d04 */
[----:B------:R-:W-:-:S04]  /*17fe0*/  IMAD.WIDE.U32 R210, R205, R218, c[0x0][0x190] ;  /* 0x00006400cdd27625 */ /* 0x000fc800078e00da */
[----:B------:R-:W-:Y:S01]  /*17ff0*/  FADD.FTZ R219, R216, R57 ;  /* 0x00000039d8db7221 */ /* 0x000fe20000010000 */
[----:B------:R0:W-:Y:S03]  /*18000*/  STG.E [R210.64], R217 ;  /* 0x000000d9d2007986 */ /* 0x0001e6000c101904 */
        /* <DEDUP_REMOVED lines=10> */
[----:B------:R-:W-:-:S04]  /*180b0*/  LOP3.LUT R211, R211, 0xff0000, RZ, 0xc0, !PT ;  /* 0x00ff0000d3d37812 */ /* 0x000fc800078ec0ff */
[----:B------:R-:W-:Y:S02]  /*180c0*/  LEA R210, R210, R211, 0x18 ;  /* 0x000000d3d2d27211 */ /* 0x000fe400078ec0ff */
[----:B------:R-:W-:-:S03]  /*180d0*/  LOP3.LUT R211, R153, 0xff, RZ, 0xc0, !PT ;  /* 0x000000ff99d37812 */ /* 0x000fc600078ec0ff */
[----:B------:R-:W-:-:S04]  /*180e0*/  IMAD R210, R215, 0x100, R210 ;  /* 0x00000100d7d27824 */ /* 0x000fc800078e02d2 */
[----:B------:R-:W-:-:S05]  /*180f0*/  IMAD.IADD R211, R210, 0x1, R211 ;  /* 0x00000001d2d37824 */ /* 0x000fca00078e02d3 */
[----:B------:R0:W-:Y:S02]  /*18100*/  STG.E [R218.64], R211 ;  /* 0x000000d3da007986 */ /* 0x0001e4000c101904 */
.L_x_22539:
[----:B0-----:R-:W-:Y:S01]  /*18110*/  FADD.FTZ R216, R202, R95 ;  /* 0x0000005fcad87221 */ /* 0x001fe20000010000 */
[----:B------:R-:W-:Y:S05]  /*18120*/  BRA.DIV ~URZ, `(.L_x_22540) ;  /* 0x000011127f007947 */ /* 0x000fea000b800000 */
[----:B------:R0:W1:Y:S02]  /*18130*/  SHFL.BFLY PT, R202, R216, 0x1, 0x1f ;  /* 0x0c201f00d8ca7f89 */ /* 0x00006400000e0000 */
.L_x_22544:
        /* <DEDUP_REMOVED lines=84> */
.L_x_22545:
[----:B------:R-:W-:Y:S01]  /*18680*/  HFMA2.MMA R202, -RZ, RZ, 0, 2.384185791015625e-07 ;  /* 0x00000004ffca7435 */ /* 0x000fe200000001ff */
[----:B-1----:R-:W-:Y:S01]  /*18690*/  FADD.FTZ R219, R219, R216 ;  /* 0x000000d8dbdb7221 */ /* 0x002fe20000010000 */
[----:B------:R-:W-:Y:S01]  /*186a0*/  ISETP.NE.AND P0, PT, RZ, UR6, PT ;  /* 0x00000006ff007c0c */ /* 0x000fe2000bf05270 */
[----:B0-----:R-:W-:Y:S02]  /*186b0*/  FMUL.FTZ R216, R215, R215 ;  /* 0x000000d7d7d87220 */ /* 0x001fe40000410000 */
[----:B------:R-:W-:Y:S02]  /*186c0*/  IMAD.MOV.U32 R214, RZ, RZ, c[0x0][0x1e0] ;  /* 0x00007800ffd67624 */ /* 0x000fe400078e00ff */
[----:B------:R-:W-:Y:S01]  /*186d0*/  IMAD R218, R199, c[0x0][0x168], RZ ;  /* 0x00005a00c7da7a24 */ /* 0x000fe200078e02ff */
[----:B------:R-:W-:Y:S01]  /*186e0*/  FSEL R217, R216, RZ, P0 ;  /* 0x000000ffd8d97208 */ /* 0x000fe20000000000 */
[----:B------:R-:W-:Y:S01]  /*186f0*/  FFMA.FTZ R214, R219, R214, c[0x0][0x228] ;  /* 0x00008a00dbd67623 */ /* 0x000fe200000100d6 */
[----:B------:R-:W-:Y:S01]  /*18700*/  FSEL R216, R215, RZ, !P0 ;  /* 0x000000ffd7d87208 */ /* 0x000fe20004000000 */
[----:B------:R-:W-:Y:S01]  /*18710*/  @!P1 IMAD.WIDE R210, R199, R202, c[0x0][0x1a0] ;  /* 0x00006800c7d29625 */ /* 0x000fe200078e02ca */
[----:B------:R-:W-:-:S03]  /*18720*/  SHF.R.S32.HI R219, RZ, 0x1f, R218 ;  /* 0x0000001fffdb7819 */ /* 0x000fc600000114da */
[----:B------:R-:W-:Y:S01]  /*18730*/  FADD.FTZ R214, R214, R217 ;  /* 0x000000d9d6d67221 */ /* 0x000fe20000010000 */
[----:B------:R0:W-:Y:S01]  /*18740*/  @!P1 STG.E [R210.64], R215 ;  /* 0x000000d7d2009986 */ /* 0x0001e2000c101904 */
[----:B------:R-:W-:Y:S01]  /*18750*/  LEA.HI R217, R219, R218, RZ, 0x2 ;  /* 0x000000dadbd97211 */ /* 0x000fe200078f10ff */
[C---:B------:R-:W-:Y:S02]  /*18760*/  FADD.FTZ R224, -R216.reuse, R83 ;  /* 0x00000053d8e07221 */ /* 0x040fe40000010100 */
[C---:B------:R-:W-:Y:S01]  /*18770*/  FADD.FTZ R226, -R216.reuse, R76 ;  /* 0x0000004cd8e27221 */ /* 0x040fe20000010100 */
[----:B------:R-:W-:Y:S01]  /*18780*/  LEA.HI.SX32 R217, R217, R200, 0x1e ;  /* 0x000000c8d9d97211 */ /* 0x000fe200078ff2ff */
[C---:B------:R-:W-:Y:S02]  /*18790*/  FADD.FTZ R60, -R216.reuse, R60 ;  /* 0x0000003cd83c7221 */ /* 0x040fe40000010100 */
[C---:B------:R-:W-:Y:S02]  /*187a0*/  FADD.FTZ R218, -R216.reuse, R80 ;  /* 0x00000050d8da7221 */ /* 0x040fe40000010100 */
[----:B------:R-:W-:Y:S01]  /*187b0*/  IMAD.SHL.U32 R76, R217, 0x10, RZ ;  /* 0x00000010d94c7824 */ /* 0x000fe200078e00ff */
[----:B0-----:R-:W0:Y:S01]  /*187c0*/  MUFU.RSQ R215, R214 ;  /* 0x000000d600d77308 */ /* 0x001e220000001400 */
[----:B------:R-:W-:-:S02]  /*187d0*/  FADD.FTZ R220, -R216, R81 ;  /* 0x00000051d8dc7221 */ /* 0x000fc40000010100 */
[C---:B------:R-:W-:Y:S02]  /*187e0*/  FADD.FTZ R222, -R216.reuse, R82 ;  /* 0x00000052d8de7221 */ /* 0x040fe40000010100 */
[C---:B------:R-:W-:Y:S02]  /*187f0*/  FADD.FTZ R223, -R216.reuse, R59 ;  /* 0x0000003bd8df7221 */ /* 0x040fe40000010100 */
[C---:B------:R-:W-:Y:S02]  /*18800*/  FADD.FTZ R244, -R216.reuse, R65 ;  /* 0x00000041d8f47221 */ /* 0x040fe40000010100 */
[C---:B------:R-:W-:Y:S02]  /*18810*/  FADD.FTZ R248, -R216.reuse, R61 ;  /* 0x0000003dd8f87221 */ /* 0x040fe40000010100 */
[C---:B------:R-:W-:Y:S01]  /*18820*/  FADD.FTZ R236, -R216.reuse, R68 ;  /* 0x00000044d8ec7221 */ /* 0x040fe20000010100 */
[----:B------:R-:W-:Y:S01]  /*18830*/  SHF.R.U32.HI R68, RZ, 0x1c, R217 ;  /* 0x0000001cff447819 */ /* 0x000fe200000116d9 */
[----:B------:R-:W-:-:S02]  /*18840*/  FADD.FTZ R64, -R216, R64 ;  /* 0x00000040d8407221 */ /* 0x000fc40000010100 */
[C---:B------:R-:W-:Y:S02]  /*18850*/  FADD.FTZ R66, -R216.reuse, R66 ;  /* 0x00000042d8427221 */ /* 0x040fe40000010100 */
[----:B0-----:R-:W-:Y:S02]  /*18860*/  FMUL.FTZ R59, R215, R224 ;  /* 0x000000e0d73b7220 */ /* 0x001fe40000410000 */
[C---:B------:R-:W-:Y:S02]  /*18870*/  FADD.FTZ R250, -R216.reuse, R62 ;  /* 0x0000003ed8fa7221 */ /* 0x040fe40000010100 */
[C---:B------:R-:W-:Y:S02]  /*18880*/  FADD.FTZ R252, -R216.reuse, R63 ;  /* 0x0000003fd8fc7221 */ /* 0x040fe40000010100 */
[C---:B------:R-:W-:Y:S02]  /*18890*/  FADD.FTZ R61, -R216.reuse, R56 ;  /* 0x00000038d83d7221 */ /* 0x040fe40000010100 */
[----:B------:R-:W-:-:S02]  /*188a0*/  FADD.FTZ R65, -R216, R58 ;  /* 0x0000003ad8417221 */ /* 0x000fc40000010100 */
[C---:B------:R-:W-:Y:S01]  /*188b0*/  FMUL.FTZ R224, R215.reuse, R60 ;  /* 0x0000003cd7e07220 */ /* 0x040fe20000410000 */
[----:B------:R-:W-:Y:S01]  /*188c0*/  IADD3 R60, P0, R76, c[0x0][0x208], RZ ;  /* 0x000082004c3c7a10 */ /* 0x000fe20007f1e0ff */
[C---:B------:R-:W-:Y:S02]  /*188d0*/  FMUL.FTZ R62, R215.reuse, R218 ;  /* 0x000000dad73e7220 */ /* 0x040fe40000410000 */
[C---:B------:R-:W-:Y:S02]  /*188e0*/  FMUL.FTZ R63, R215.reuse, R220 ;  /* 0x000000dcd73f7220 */ /* 0x040fe40000410000 */
[----:B------:R-:W-:Y:S02]  /*188f0*/  FMUL.FTZ R58, R215, R222 ;  /* 0x000000ded73a7220 */ /* 0x000fe40000410000 */
[C---:B------:R-:W-:Y:S02]  /*18900*/  FADD.FTZ R232, -R216.reuse, R79 ;  /* 0x0000004fd8e87221 */ /* 0x040fe40000010100 */
[----:B------:R-:W-:-:S02]  /*18910*/  FADD.FTZ R219, -R216, R57 ;  /* 0x00000039d8db7221 */ /* 0x000fc40000010100 */
[----:B------:R-:W-:Y:S02]  /*18920*/  FADD.FTZ R246, -R216, R67 ;  /* 0x00000043d8f67221 */ /* 0x000fe40000010100 */
[----:B------:R-:W-:-:S04]  /*18930*/  @!P1 IMAD.WIDE R56, R199, R202, c[0x0][0x1a8] ;  /* 0x00006a00c7389625 */ /* 0x000fc800078e02ca */
[C---:B------:R-:W-:Y:S01]  /*18940*/  FMUL.FTZ R229, R215.reuse, R64 ;  /* 0x00000040d7e57220 */ /* 0x040fe20000410000 */
[----:B------:R0:W-:Y:S01]  /*18950*/  @!P1 STG.E [R56.64], R215 ;  /* 0x000000d738009986 */ /* 0x0001e2000c101904 */
[C---:B------:R-:W-:Y:S02]  /*18960*/  FMUL.FTZ R233, R215.reuse, R66 ;  /* 0x00000042d7e97220 */ /* 0x040fe40000410000 */
[C---:B------:R-:W-:Y:S01]  /*18970*/  FMUL.FTZ R218, R215.reuse, R61 ;  /* 0x0000003dd7da7220 */ /* 0x040fe20000410000 */
[----:B------:R-:W-:Y:S01]  /*18980*/  IADD3.X R61, R68, c[0x0][0x20c], RZ, P0, !PT ;  /* 0x00008300443d7a10 */ /* 0x000fe200007fe4ff */
[----:B------:R-:W-:Y:S01]  /*18990*/  FMUL.FTZ R222, R215, R65 ;  /* 0x00000041d7de7220 */ /* 0x000fe20000410000 */
[----:B------:R-:W-:Y:S01]  /*189a0*/  IADD3 R76, P0, R76, c[0x0][0x210], RZ ;  /* 0x000084004c4c7a10 */ /* 0x000fe20007f1e0ff */
[----:B------:R-:W-:Y:S02]  /*189b0*/  FFMA.FTZ R67, R189, R59, R30 ;  /* 0x0000003bbd437223 */ /* 0x000fe4000001001e */
[----:B------:R-:W-:-:S02]  /*189c0*/  FFMA.FTZ R66, R193, R58, R116 ;  /* 0x0000003ac1427223 */ /* 0x000fc40000010074 */
[----:B------:R-:W-:Y:S02]  /*189d0*/  FFMA.FTZ R65, R195, R63, R32 ;  /* 0x0000003fc3417223 */ /* 0x000fe40000010020 */
[----:B------:R-:W-:Y:S02]  /*189e0*/  FFMA.FTZ R64, R194, R62, R117 ;  /* 0x0000003ec2407223 */ /* 0x000fe40000010075 */
[C---:B------:R-:W-:Y:S02]  /*189f0*/  FADD.FTZ R230, -R216.reuse, R77 ;  /* 0x0000004dd8e67221 */ /* 0x040fe40000010100 */
[C---:B------:R-:W-:Y:S01]  /*18a00*/  FADD.FTZ R78, -R216.reuse, R78 ;  /* 0x0000004ed84e7221 */ /* 0x040fe20000010100 */
[----:B------:R1:W-:Y:S01]  /*18a10*/  STG.E.128 [R60.64], R64 ;  /* 0x000000403c007986 */ /* 0x0003e2000c101d04 */
        /* <DEDUP_REMOVED lines=8> */
[----:B0-----:R-:W-:Y:S02]  /*18aa0*/  FFMA.FTZ R57, R190, R63, R31 ;  /* 0x0000003fbe397223 */ /* 0x001fe4000001001f */
[C---:B------:R-:W-:Y:S02]  /*18ab0*/  FADD.FTZ R92, -R216.reuse, R92 ;  /* 0x0000005cd85c7221 */ /* 0x040fe40000010100 */
[C---:B------:R-:W-:Y:S02]  /*18ac0*/  FADD.FTZ R80, -R216.reuse, R93 ;  /* 0x0000005dd8507221 */ /* 0x040fe40000010100 */
[----:B------:R-:W-:Y:S02]  /*18ad0*/  FADD.FTZ R214, -R216, R94 ;  /* 0x0000005ed8d67221 */ /* 0x000fe40000010100 */
[----:B------:R-:W-:Y:S02]  /*18ae0*/  IMAD.MOV.U32 R228, RZ, RZ, 0x10 ;  /* 0x00000010ffe47424 */ /* 0x000fe400078e00ff */
[----:B------:R-:W-:-:S02]  /*18af0*/  FMUL.FTZ R69, R215, R226 ;  /* 0x000000e2d7457220 */ /* 0x000fc40000410000 */
[C---:B------:R-:W-:Y:S02]  /*18b00*/  FMUL.FTZ R70, R215.reuse, R230 ;  /* 0x000000e6d7467220 */ /* 0x040fe40000410000 */
[----:B------:R-:W-:Y:S02]  /*18b10*/  FMUL.FTZ R71, R215, R78 ;  /* 0x0000004ed7477220 */ /* 0x000fe40000410000 */
[-C--:B------:R-:W-:Y:S02]  /*18b20*/  FFMA.FTZ R63, R181, R77.reuse, R26 ;  /* 0x0000004db53f7223 */ /* 0x080fe4000001001a */
[----:B-1----:R-:W-:Y:S01]  /*18b30*/  FFMA.FTZ R67, R180, R77, R25 ;  /* 0x0000004db4437223 */ /* 0x002fe20000010019 */
[----:B------:R-:W-:Y:S01]  /*18b40*/  IADD3.X R77, R68, c[0x0][0x214], RZ, P0, !PT ;  /* 0x00008500444d7a10 */ /* 0x000fe200007fe4ff */
[----:B------:R-:W-:Y:S02]  /*18b50*/  FADD.FTZ R82, -R216, R95 ;  /* 0x0000005fd8527221 */ /* 0x000fe40000010100 */
[----:B------:R-:W-:-:S02]  /*18b60*/  FFMA.FTZ R59, R188, R59, R29 ;  /* 0x0000003bbc3b7223 */ /* 0x000fc4000001001d */
[----:B------:R-:W-:Y:S02]  /*18b70*/  FFMA.FTZ R58, R191, R58, R114 ;  /* 0x0000003abf3a7223 */ /* 0x000fe40000010072 */
[----:B------:R-:W-:Y:S02]  /*18b80*/  FFMA.FTZ R56, R192, R62, R115 ;  /* 0x0000003ec0387223 */ /* 0x000fe40000010073 */
        /* <DEDUP_REMOVED lines=23> */
[----:B------:R-:W-:Y:S02]  /*18d00*/  FMUL.FTZ R215, R215, R82 ;  /* 0x00000052d7d77220 */ /* 0x000fe40000410000 */
[----:B------:R-:W-:Y:S01]  /*18d10*/  IMAD.WIDE.U32 R92, R213, R228, c[0x0][0x210] ;  /* 0x00008400d55c7625 */ /* 0x000fe200078e00e4 */
[----:B------:R1:W-:Y:S03]  /*18d20*/  STG.E.128 [R94.64], R60 ;  /* 0x0000003c5e007986 */ /* 0x0003e6000c101d04 */
[----:B------:R-:W-:-:S02]  /*18d30*/  FFMA.FTZ R66, R183, R71, R110 ;  /* 0x00000047b7427223 */ /* 0x000fc4000001006e */
        /* <DEDUP_REMOVED lines=44> */
[----:B------:R-:W-:-:S03]  /*19000*/  IMAD.WIDE.U32 R82, R203, R228, c[0x0][0x210] ;  /* 0x00008400cb527625 */ /* 0x000fc600078e00e4 */
[----:B------:R3:W-:Y:S01]  /*19010*/  STG.E.128 [R208.64], R68 ;  /* 0x00000044d0007986 */ /* 0x0007e2000c101d04 */
[----:B0-----:R-:W-:Y:S02]  /*19020*/  FFMA.FTZ R75, R142, R227, R9 ;  /* 0x000000e38e4b7223 */ /* 0x001fe40000010009 */
        /* <DEDUP_REMOVED lines=32> */
.L_x_22542:
[----:B------:R-:W-:Y:S05]  /*19230*/  EXIT ;  /* 0x000000000000794d */ /* 0x000fea0003800000 */
.L_x_22540:
[----:B------:R-:W-:Y:S01]  /*19240*/  IMAD.MOV.U32 R217, RZ, RZ, 0x1 ;  /* 0x00000001ffd97424 */ /* 0x000fe200078e00ff */
[----:B------:R-:W-:Y:S01]  /*19250*/  MOV R202, 0x1f ;  /* 0x0000001f00ca7802 */ /* 0x000fe20000000f00 */
[----:B------:R-:W-:Y:S01]  /*19260*/  IMAD.MOV.U32 R219, RZ, RZ, -0x1 ;  /* 0xffffffffffdb7424 */ /* 0x000fe200078e00ff */
[----:B------:R-:W-:Y:S02]  /*19270*/  MOV R210, 0x19290 ;  /* 0x0001929000d27802 */ /* 0x000fe40000000f00 */
[----:B------:R-:W-:Y:S05]  /*19280*/  CALL.REL.NOINC `($__internal_69_$__cuda_sm70_shflsync_bfly_p) ;  /* 0x0000079000007944 */ /* 0x000fea0003c00000 */
[----:B01----:R-:W-:Y:S05]  /*19290*/  BRA `(.L_x_22544) ;  /* 0xffffeea000007947 */ /* 0x003fea000383ffff */
.L_x_22541:
[----:B------:R-:W-:Y:S01]  /*192a0*/  IMAD.MOV.U32 R217, RZ, RZ, 0x2 ;  /* 0x00000002ffd97424 */ /* 0x000fe200078e00ff */
[----:B------:R-:W-:Y:S01]  /*192b0*/  MOV R219, 0xffffffff ;  /* 0xffffffff00db7802 */ /* 0x000fe20000000f00 */
[----:B------:R-:W-:Y:S01]  /*192c0*/  IMAD.MOV.U32 R202, RZ, RZ, 0x1f ;  /* 0x0000001fffca7424 */ /* 0x000fe200078e00ff */
[----:B------:R-:W-:Y:S02]  /*192d0*/  MOV R210, 0x192f0 ;  /* 0x000192f000d27802 */ /* 0x000fe40000000f00 */
[----:B------:R-:W-:Y:S05]  /*192e0*/  CALL.REL.NOINC `($__internal_69_$__cuda_sm70_shflsync_bfly_p) ;  /* 0x0000073000007944 */ /* 0x000fea0003c00000 */
[----:B01----:R-:W-:Y:S01]  /*192f0*/  FADD.FTZ R216, R216, R202 ;  /* 0x000000cad8d87221 */ /* 0x003fe20000010000 */
[----:B------:R-:W-:Y:S01]  /*19300*/  MOV R210, 0x19350 ;  /* 0x0001935000d27802 */ /* 0x000fe20000000f00 */
[----:B------:R-:W-:Y:S02]  /*19310*/  IMAD.MOV.U32 R217, RZ, RZ, 0x4 ;  /* 0x00000004ffd97424 */ /* 0x000fe400078e00ff */
[----:B------:R-:W-:-:S02]  /*19320*/  IMAD.MOV.U32 R202, RZ, RZ, 0x1f ;  /* 0x0000001fffca7424 */ /* 0x000fc400078e00ff */
[----:B------:R-:W-:Y:S02]  /*19330*/  IMAD.MOV.U32 R219, RZ, RZ, -0x1 ;  /* 0xffffffffffdb7424 */ /* 0x000fe400078e00ff */
[----:B------:R-:W-:Y:S05]  /*19340*/  CALL.REL.NOINC `($__internal_69_$__cuda_sm70_shflsync_bfly_p) ;  /* 0x000006d000007944 */ /* 0x000fea0003c00000 */
[----:B0-----:R-:W-:Y:S01]  /*19350*/  HFMA2.MMA R217, -RZ, RZ, 0, 4.76837158203125e-07 ;  /* 0x00000008ffd97435 */ /* 0x001fe200000001ff */
[----:B-1----:R-:W-:Y:S01]  /*19360*/  FADD.FTZ R216, R216, R202 ;  /* 0x000000cad8d87221 */ /* 0x002fe20000010000 */
[----:B------:R-:W-:Y:S01]  /*19370*/  MOV R210, 0x193b0 ;  /* 0x000193b000d27802 */ /* 0x000fe20000000f00 */
[----:B------:R-:W-:Y:S02]  /*19380*/  IMAD.MOV.U32 R202, RZ, RZ, 0x1f ;  /* 0x0000001fffca7424 */ /* 0x000fe400078e00ff */
[----:B------:R-:W-:Y:S02]  /*19390*/  IMAD.MOV.U32 R219, RZ, RZ, -0x1 ;  /* 0xffffffffffdb7424 */ /* 0x000fe400078e00ff */
[----:B------:R-:W-:Y:S05]  /*193a0*/  CALL.REL.NOINC `($__internal_69_$__cuda_sm70_shflsync_bfly_p) ;  /* 0x0000067000007944 */ /* 0x000fea0003c00000 */
[----:B01----:R-:W-:Y:S01]  /*193b0*/  FADD.FTZ R216, R216, R202 ;  /* 0x000000cad8d87221 */ /* 0x003fe20000010000 */
[----:B------:R-:W-:Y:S01]  /*193c0*/  MOV R202, 0x1f ;  /* 0x0000001f00ca7802 */ /* 0x000fe20000000f00 */
[----:B------:R-:W-:Y:S01]  /*193d0*/  IMAD.MOV.U32 R217, RZ, RZ, 0x10 ;  /* 0x00000010ffd97424 */ /* 0x000fe200078e00ff */
[----:B------:R-:W-:Y:S01]  /*193e0*/  MOV R210, 0x19410 ;  /* 0x0001941000d27802 */ /* 0x000fe20000000f00 */
[----:B------:R-:W-:Y:S02]  /*193f0*/  IMAD.MOV.U32 R219, RZ, RZ, -0x1 ;  /* 0xffffffffffdb7424 */ /* 0x000fe400078e00ff */
[----:B------:R-:W-:Y:S05]  /*19400*/  CALL.REL.NOINC `($__internal_69_$__cuda_sm70_shflsync_bfly_p) ;  /* 0x0000061000007944 */ /* 0x000fea0003c00000 */
        /* <DEDUP_REMOVED lines=70> */
[----:B------:R-:W-:Y:S05]  /*19870*/  CALL.REL.NOINC `($__internal_69_$__cuda_sm70_shflsync_bfly_p) ;  /* 0x000001a000007944 */ /* 0x000fea0003c00000 */
[----:B01----:R-:W-:Y:S01]  /*19880*/  FADD.FTZ R216, R216, R202 ;  /* 0x000000cad8d87221 */ /* 0x003fe20000010000 */
[----:B------:R-:W-:Y:S01]  /*19890*/  MOV R210, 0x198e0 ;  /* 0x000198e000d27802 */ /* 0x000fe20000000f00 */
[----:B------:R-:W-:-:S02]  /*198a0*/  IMAD.MOV.U32 R217, RZ, RZ, 0x2 ;  /* 0x00000002ffd97424 */ /* 0x000fc400078e00ff */
[----:B------:R-:W-:Y:S02]  /*198b0*/  IMAD.MOV.U32 R202, RZ, RZ, 0x1f ;  /* 0x0000001fffca7424 */ /* 0x000fe400078e00ff */
[----:B------:R-:W-:Y:S02]  /*198c0*/  IMAD.MOV.U32 R219, RZ, RZ, -0x1 ;  /* 0xffffffffffdb7424 */ /* 0x000fe400078e00ff */
[----:B------:R-:W-:Y:S05]  /*198d0*/  CALL.REL.NOINC `($__internal_69_$__cuda_sm70_shflsync_bfly_p) ;  /* 0x0000014000007944 */ /* 0x000fea0003c00000 */
[----:B0-----:R-:W-:Y:S01]  /*198e0*/  HFMA2.MMA R217, -RZ, RZ, 0, 2.384185791015625e-07 ;  /* 0x00000004ffd97435 */ /* 0x001fe200000001ff */
        /* <DEDUP_REMOVED lines=9> */
[----:B------:R-:W-:-:S02]  /*19980*/  IMAD.MOV.U32 R219, RZ, RZ, -0x1 ;  /* 0xffffffffffdb7424 */ /* 0x000fc400078e00ff */
[----:B------:R-:W-:Y:S05]  /*19990*/  CALL.REL.NOINC `($__internal_69_$__cuda_sm70_shflsync_bfly_p) ;  /* 0x0000008000007944 */ /* 0x000fea0003c00000 */
[----:B01----:R-:W-:Y:S01]  /*199a0*/  FADD.FTZ R216, R216, R202 ;  /* 0x000000cad8d87221 */ /* 0x003fe20000010000 */
[----:B------:R-:W-:Y:S01]  /*199b0*/  MOV R219, 0xffffffff ;  /* 0xffffffff00db7802 */ /* 0x000fe20000000f00 */
[----:B------:R-:W-:Y:S01]  /*199c0*/  IMAD.MOV.U32 R217, RZ, RZ, 0x10 ;  /* 0x00000010ffd97424 */ /* 0x000fe200078e00ff */
[----:B------:R-:W-:Y:S01]  /*199d0*/  MOV R210, 0x19a00 ;  /* 0x00019a0000d27802 */ /* 0x000fe20000000f00 */
[----:B------:R-:W-:-:S02]  /*199e0*/  IMAD.MOV.U32 R202, RZ, RZ, 0x1f ;  /* 0x0000001fffca7424 */ /* 0x000fc400078e00ff */
[----:B------:R-:W-:Y:S05]  /*199f0*/  CALL.REL.NOINC `($__internal_69_$__cuda_sm70_shflsync_bfly_p) ;  /* 0x0000002000007944 */ /* 0x000fea0003c00000 */
[----:B01----:R-:W-:Y:S01]  /*19a00*/  IMAD.MOV.U32 R219, RZ, RZ, R202 ;  /* 0x000000ffffdb7224 */ /* 0x003fe200078e00ca */
[----:B------:R-:W-:Y:S05]  /*19a10*/  BRA `(.L_x_22545) ;  /* 0xffffec6000007947 */ /* 0x000fea000383ffff */
        .weak           $__internal_69_$__cuda_sm70_shflsync_bfly_p
        .type           $__internal_69_$__cuda_sm70_shflsync_bfly_p,@function
        .size           $__internal_69_$__cuda_sm70_shflsync_bfly_p,(.L_x_26559 - $__internal_69_$__cuda_sm70_shflsync_bfly_p)
$__internal_69_$__cuda_sm70_shflsync_bfly_p:
[----:B------:R-:W-:Y:S01]  /*19a20*/  IMAD.MOV.U32 R211, RZ, RZ, 0x0 ;  /* 0x00000000ffd37424 */ /* 0x000fe200078e00ff */
[----:B------:R-:W-:Y:S04]  /*19a30*/  WARPSYNC R219 ;  /* 0x000000db00007348 */ /* 0x000fe80003800000 */
[----:B------:R0:W1:Y:S01]  /*19a40*/  SHFL.BFLY PT, R202, R216, R217, R202 ;  /* 0x0c0000d9d8ca7389 */ /* 0x00006200000e00ca */
[----:B------:R-:W-:Y:S05]  /*19a50*/  RET.REL.NODEC R210 `(_ZN10layer_norm31ln_parallel_residual_fwd_kernelINS_13Kernel_traitsI6__halfffffjLj1024ELj1ELj4ELj1ELj16ENS_18Kernel_traits_baseILj1024ES2_ffffjLj128EEEEELb1ELb0ELb1EEEvNS_9FwdParamsE) ;  /* 0xfffe65a0d2007950 */ /* 0x000fea0003c3ffff */
.L_x_22546:
        /* <DEDUP_REMOVED lines=10> */
.L_x_26559:


//--------------------- .text._ZN10layer_norm31ln_parallel_residual_fwd_kernelINS_13Kernel_traitsI6__halfffffjLj1024ELj1ELj4ELj1ELj16ENS_18Kernel_traits_baseILj1024ES2_ffffjLj128EEEEELb1ELb1ELb0EEEvNS_9FwdParamsE --------------------------
	.section	.text._ZN10layer_norm31ln_parallel_residual_fwd_kernelINS_13Kernel_traitsI6__halfffffjLj1024ELj1ELj4ELj1ELj16ENS_18Kernel_traits_baseILj1024ES2_ffffjLj128EEEEELb1ELb1ELb0EEEvNS_9FwdParamsE,"ax",@progbits
	.sectioninfo	@"SHI_REGISTERS=143"
	.align	128
        .global         _ZN10layer_norm31ln_parallel_residual_fwd_kernelINS_13Kernel_traitsI6__halfffffjLj1024ELj1ELj4ELj1ELj16ENS_18Kernel_traits_baseILj1024ES2_ffffjLj128EEEEELb1ELb1ELb0EEEvNS_9FwdParamsE
        .type           _ZN10layer_norm31ln_parallel_residual_fwd_kernelINS_13Kernel_traitsI6__halfffffjLj1024ELj1ELj4ELj1ELj16ENS_18Kernel_traits_baseILj1024ES2_ffffjLj128EEEEELb1ELb1ELb0EEEvNS_9FwdParamsE,@function
        .size           _ZN10layer_norm31ln_parallel_residual_fwd_kernelINS_13Kernel_traitsI6__halfffffjLj1024ELj1ELj4ELj1ELj16ENS_18Kernel_traits_baseILj1024ES2_ffffjLj128EEEEELb1ELb1ELb0EEEvNS_9FwdParamsE,(.L_x_26560 - _ZN10layer_norm31ln_parallel_residual_fwd_kernelINS_13Kernel_traitsI6__halfffffjLj1024ELj1ELj4ELj1ELj16ENS_18Kernel_traits_baseILj1024ES2_ffffjLj128EEEEELb1ELb1ELb0EEEvNS_9FwdParamsE)
        .other          _ZN10layer_norm31ln_parallel_residual_fwd_kernelINS_13Kernel_traitsI6__halfffffjLj1024ELj1ELj4ELj1ELj16ENS_18Kernel_traits_baseILj1024ES2_ffffjLj128EEEEELb1ELb1ELb0EEEvNS_9FwdParamsE,@"STO_CUDA_ENTRY STV_DEFAULT"
_ZN10layer_norm31ln_parallel_residual_fwd_kernelINS_13Kernel_traitsI6__halfffffjLj1024ELj1ELj4ELj1ELj16ENS_18Kernel_traits_baseILj1024ES2_ffffjLj128EEEEELb1ELb1ELb0EEEvNS_9FwdParamsE:
.text._ZN10layer_norm31ln_parallel_residual_fwd_kernelINS_13Kernel_traitsI6__halfffffjLj1024ELj1ELj4ELj1ELj16ENS_18Kernel_traits_baseILj1024ES2_ffffjLj128EEEEELb1ELb1ELb0EEEvNS_9FwdParamsE:
        /* <DEDUP_REMOVED lines=13> */
[----:B------:R-:W-:Y:S03]  /*00d0*/  BSSY B0, `(.L_x_22547) ;  /* 0x000004c000007945 */ /* 0x000fe60003800000 */
        /* <DEDUP_REMOVED lines=15> */
[----:B------:R-:W-:Y:S01]  /*01d0*/  LOP3.LUT R0, R123, 0x1f, RZ, 0xc0, !PT ;  /* 0x0000001f7b007812 */ /* 0x000fe200078ec0ff */
[----:B--2---:R-:W-:Y:S01]  /*01e0*/  UIADD3 UR10, UR5, -0x4498517b, URZ ;  /* 0xbb67ae85050a7890 */ /* 0x004fe2000fffe03f */
[----:B------:R-:W-:Y:S01]  /*01f0*/  LOP3.LUT R8, R5, UR5, RZ, 0x3c, !PT ;  /* 0x0000000505087c12 */ /* 0x000fe2000f8e3cff */
[----:B------:R-:W-:-:S02]  /*0200*/  UIADD3 UR12, UR5, 0x76cf5d0a, URZ ;  /* 0x76cf5d0a050c7890 */ /* 0x000fc4000fffe03f */
[----:B------:R-:W-:Y:S02]  /*0210*/  UIADD3 UR14, UR5, 0x32370b8f, URZ ;  /* 0x32370b8f050e7890 */ /* 0x000fe4000fffe03f */
[----:B------:R-:W-:Y:S01]  /*0220*/  IMAD.WIDE.U32 R8, R8, -0x326172a9, RZ ;  /* 0xcd9e8d5708087825 */ /* 0x000fe200078e00ff */
[----:B------:R-:W-:Y:S01]  /*0230*/  LOP3.LUT R7, R3, UR10, R4, 0x96, !PT ;  /* 0x0000000a03077c12 */ /* 0x000fe2000f8e9604 */
[----:B------:R-:W-:Y:S02]  /*0240*/  UIADD3 UR13, UR4, -0x255992d5, URZ ;  /* 0xdaa66d2b040d7890 */ /* 0x000fe4000fffe03f */
[----:B------:R-:W-:Y:S01]  /*0250*/  UIADD3 UR15, UR4, 0x78dde6e4, URZ ;  /* 0x78dde6e4040f7890 */ /* 0x000fe2000fffe03f */
[----:B------:R-:W-:Y:S01]  /*0260*/  LOP3.LUT R4, R9, UR9, R6, 0x96, !PT ;  /* 0x0000000909047c12 */ /* 0x000fe2000f8e9606 */
[----:B------:R-:W-:Y:S01]  /*0270*/  IMAD.WIDE.U32 R6, R7, -0x326172a9, RZ ;  /* 0xcd9e8d5707067825 */ /* 0x000fe200078e00ff */
[----:B------:R-:W-:Y:S02]  /*0280*/  UIADD3 UR16, UR5, -0x126145ec, URZ ;  /* 0xed9eba1405107890 */ /* 0x000fe4000fffe03f */
[----:B------:R-:W-:Y:S01]  /*0290*/  UIADD3 UR17, UR4, 0x1715609d, URZ ;  /* 0x1715609d04117890 */ /* 0x000fe2000fffe03f */
[----:B------:R-:W-:Y:S01]  /*02a0*/  IMAD.WIDE.U32 R4, R4, -0x2daee0ad, RZ ;  /* 0xd2511f5304047825 */ /* 0x000fe200078e00ff */
[----:B------:R-:W-:Y:S01]  /*02b0*/  LOP3.LUT R3, R7, UR11, R8, 0x96, !PT ;  /* 0x0000000b07037c12 */ /* 0x000fe2000f8e9608 */
[----:B------:R-:W-:-:S02]  /*02c0*/  UIADD3 UR18, UR5, -0x56f99767, URZ ;  /* 0xa906689905127890 */ /* 0x000fc4000fffe03f */
[----:B------:R-:W-:Y:S01]  /*02d0*/  UIADD3 UR19, UR4, -0x4ab325aa, URZ ;  /* 0xb54cda5604137890 */ /* 0x000fe2000fffe03f */
[----:B------:R-:W-:Y:S01]  /*02e0*/  LOP3.LUT R8, R5, UR12, R2, 0x96, !PT ;  /* 0x0000000c05087c12 */ /* 0x000fe2000f8e9602 */
[----:B------:R-:W-:Y:S01]  /*02f0*/  IMAD.WIDE.U32 R2, R3, -0x2daee0ad, RZ ;  /* 0xd2511f5303027825 */ /* 0x000fe200078e00ff */
[----:B------:R-:W-:Y:S01]  /*0300*/  MOV R5, c[0x0][0x168] ;  /* 0x00005a0000057a02 */ /* 0x000fe20000000f00 */
[----:B------:R-:W-:Y:S02]  /*0310*/  UIADD3 UR20, UR5, 0x646e171e, URZ ;  /* 0x646e171e05147890 */ /* 0x000fe4000fffe03f */
[----:B------:R-:W-:Y:S01]  /*0320*/  IMAD.WIDE.U32 R8, R8, -0x326172a9, RZ ;  /* 0xcd9e8d5708087825 */ /* 0x000fe200078e00ff */
[----:B------:R-:W-:Y:S01]  /*0330*/  SHF.R.S32.HI R5, RZ, 0x1f, R5 ;  /* 0x0000001fff057819 */ /* 0x000fe20000011405 */
[----:B------:R-:W-:Y:S01]  /*0340*/  UIADD3 UR21, UR4, 0x5384540f, URZ ;  /* 0x5384540f04157890 */ /* 0x000fe2000fffe03f */
[----:B------:R-:W-:Y:S01]  /*0350*/  LOP3.LUT R7, R3, UR14, R4, 0x96, !PT ;  /* 0x0000000e03077c12 */ /* 0x000fe2000f8e9604 */
[----:B------:R-:W-:Y:S01]  /*0360*/  UIADD3 UR22, UR5, 0x1fd5c5a3, URZ ;  /* 0x1fd5c5a305167890 */ /* 0x000fe2000fffe03f */
[----:B------:R-:W-:Y:S01]  /*0370*/  LEA.HI R108, R5, c[0x0][0x168], RZ, 0x2 ;  /* 0x00005a00056c7a11 */ /* 0x000fe200078f10ff */
[----:B------:R-:W-:Y:S01]  /*0380*/  UIADD3 UR23, UR4, -0xe443238, URZ ;  /* 0xf1bbcdc804177890 */ /* 0x000fe2000fffe03f */
[----:B------:R-:W-:-:S02]  /*0390*/  LOP3.LUT R3, R0, 0x1f, RZ, 0x3c, !PT ;  /* 0x0000001f00037812 */ /* 0x000fc400078e3cff */
[----:B------:R-:W-:Y:S01]  /*03a0*/  LOP3.LUT R4, R9, UR13, R6, 0x96, !PT ;  /* 0x0000000d09047c12 */ /* 0x000fe2000f8e9606 */
[----:B------:R-:W-:Y:S01]  /*03b0*/  IMAD.WIDE.U32 R6, R7, -0x326172a9, RZ ;  /* 0xcd9e8d5707067825 */ /* 0x000fe200078e00ff */
[----:B------:R-:W-:-:S03]  /*03c0*/  LEA.HI.SX32 R108, R108, R3, 0x1e ;  /* 0x000000036c6c7211 */ /* 0x000fc600078ff2ff */
[----:B------:R-:W-:Y:S01]  /*03d0*/  IMAD.WIDE.U32 R4, R4, -0x2daee0ad, RZ ;  /* 0xd2511f5304047825 */ /* 0x000fe200078e00ff */
[C---:B------:R-:W-:Y:S02]  /*03e0*/  LOP3.LUT P6, RZ, R108.reuse, 0xffffffe0, RZ, 0xc0, !PT ;  /* 0xffffffe06cff7812 */ /* 0x040fe400078cc0ff */
[----:B------:R-:W-:Y:S02]  /*03f0*/  LOP3.LUT R18, R7, UR15, R8, 0x96, !PT ;  /* 0x0000000f07127c12 */ /* 0x000fe4000f8e9608 */
[----:B------:R-:W-:Y:S02]  /*0400*/  LOP3.LUT R20, R5, UR16, R2, 0x96, !PT ;  /* 0x0000001005147c12 */ /* 0x000fe4000f8e9602 */
[----:B------:R-:W-:Y:S01]  /*0410*/  ISETP.GE.U32.AND P5, PT, R108, 0x40, PT ;  /* 0x000000406c00780c */ /* 0x000fe20003fa6070 */
[----:B------:R-:W-:Y:S01]  /*0420*/  IMAD.WIDE.U32 R18, R18, -0x2daee0ad, RZ ;  /* 0xd2511f5312127825 */ /* 0x000fe200078e00ff */
[C---:B------:R-:W-:Y:S02]  /*0430*/  ISETP.GE.U32.AND P4, PT, R108.reuse, 0x60, PT ;  /* 0x000000606c00780c */ /* 0x040fe40003f86070 */
[----:B------:R-:W-:Y:S01]  /*0440*/  ISETP.GE.U32.AND P3, PT, R108, 0x80, PT ;  /* 0x000000806c00780c */ /* 0x000fe20003f66070 */
[----:B------:R-:W-:Y:S01]  /*0450*/  IMAD.WIDE.U32 R20, R20, -0x326172a9, RZ ;  /* 0xcd9e8d5714147825 */ /* 0x000fe200078e00ff */
[----:B------:R-:W-:-:S02]  /*0460*/  ISETP.GE.U32.AND P2, PT, R108, 0xa0, PT ;  /* 0x000000a06c00780c */ /* 0x000fc40003f46070 */
[----:B------:R-:W-:Y:S02]  /*0470*/  P2R R131, PR, RZ, 0x40 ;  /* 0x00000040ff837803 */ /* 0x000fe40000000000 */
[----:B------:R-:W-:Y:S02]  /*0480*/  P2R R130, PR, RZ, 0x20 ;  /* 0x00000020ff827803 */ /* 0x000fe40000000000 */
[----:B------:R-:W-:Y:S02]  /*0490*/  P2R R129, PR, RZ, 0x10 ;  /* 0x00000010ff817803 */ /* 0x000fe40000000000 */
[----:B------:R-:W-:Y:S02]  /*04a0*/  P2R R128, PR, RZ, 0x8 ;  /* 0x00000008ff807803 */ /* 0x000fe40000000000 */
[----:B------:R-:W-:Y:S02]  /*04b0*/  P2R R127, PR, RZ, 0x4 ;  /* 0x00000004ff7f7803 */ /* 0x000fe40000000000 */
[----:B------:R-:W-:-:S02]  /*04c0*/  LOP3.LUT R22, R19, UR18, R4, 0x96, !PT ;  /* 0x0000001213167c12 */ /* 0x000fc4000f8e9604 */
[----:B------:R-:W-:Y:S01]  /*04d0*/  LOP3.LUT R17, R21, UR17, R6, 0x96, !PT ;  /* 0x0000001115117c12 */ /* 0x000fe2000f8e9606 */
        /* <DEDUP_REMOVED lines=9> */
[----:B------:R-:W-:Y:S01]  /*0570*/  LOP3.LUT R0, R0, 0x20, RZ, 0xfc, !PT ;  /* 0x0000002000007812 */ /* 0x000fe200078efcff */
[----:B------:R-:W-:Y:S02]  /*0580*/  @!P0 CS2R R14, SRZ ;  /* 0x00000000000e8805 */ /* 0x000fe4000001ff00 */
.L_x_22548:
[----:B0-----:R-:W-:Y:S05]  /*0590*/  BSYNC B0 ;  /* 0x0000000000007941 */ /* 0x001fea0003800000 */
.L_x_22547:
        /* <DEDUP_REMOVED lines=12> */
.L_x_22550:
[----:B0-----:R-:W-:Y:S05]  /*0660*/  BSYNC B0 ;  /* 0x0000000000007941 */ /* 0x001fea0003800000 */
.L_x_22549:
        /* <DEDUP_REMOVED lines=12> */
.L_x_22552:
[----:B0-----:R-:W-:Y:S05]  /*0730*/  BSYNC B0 ;  /* 0x0000000000007941 */ /* 0x001fea0003800000 */
.L_x_22551:
        /* <DEDUP_REMOVED lines=12> */
.L_x_22554:
[----:B0-----:R-:W-:Y:S05]  /*0800*/  BSYNC B0 ;  /* 0x0000000000007941 */ /* 0x001fea0003800000 */
.L_x_22553:
        /* <DEDUP_REMOVED lines=12> */
.L_x_22556:
[----:B0-----:R-:W-:Y:S05]  /*08d0*/  BSYNC B0 ;  /* 0x0000000000007941 */ /* 0x001fea0003800000 */
.L_x_22555:
[----:B------:R-:W-:Y:S01]  /*08e0*/  ISETP.GE.U32.AND P0, PT, R108, 0xc0, PT ;  /* 0x000000c06c00780c */ /* 0x000fe20003f06070 */
[----:B------:R-:W-:Y:S01]  /*08f0*/  IMAD.WIDE.U32 R22, R22, -0x326172a9, RZ ;  /* 0xcd9e8d5716167825 */ /* 0x000fe200078e00ff */
[----:B------:R-:W-:Y:S01]  /*0900*/  UIADD3 UR24, UR5, -0x24c28bd8, URZ ;  /* 0xdb3d742805187890 */ /* 0x000fe2000fffe03f */
[----:B------:R-:W-:Y:S01]  /*0910*/  BSSY B0, `(.L_x_22557) ;  /* 0x0000012000007945 */ /* 0x000fe20003800000 */
[----:B------:R-:W-:Y:S01]  /*0920*/  UIADD3 UR25, UR4, -0x700cb87f, URZ ;  /* 0x8ff3478104197890 */ /* 0x000fe2000fffe03f */
[----:B------:R-:W-:Y:S01]  /*0930*/  IMAD.WIDE.U32 R2, R17, -0x2daee0ad, RZ ;  /* 0xd2511f5311027825 */ /* 0x000fe200078e00ff */
[----:B------:R-:W-:Y:S02]  /*0940*/  P2R R126, PR, RZ, 0x1 ;  /* 0x00000001ff7e7803 */ /* 0x000fe40000000000 */
[----:B------:R-:W-:-:S02]  /*0950*/  LOP3.LUT R24, R23, UR19, R20, 0x96, !PT ;  /* 0x0000001317187c12 */ /* 0x000fc4000f8e9614 */
[----:B------:R-:W-:Y:S02]  /*0960*/  LOP3.LUT R26, R3, UR20, R18, 0x96, !PT ;  /* 0x00000014031a7c12 */ /* 0x000fe4000f8e9612 */
[----:B------:R-:W-:Y:S01]  /*0970*/  SHF.R.U32.HI R123, RZ, 0x5, R123 ;  /* 0x00000005ff7b7819 */ /* 0x000fe2000001167b */
        /* <DEDUP_REMOVED lines=11> */
.L_x_22558:
[----:B0-----:R-:W-:Y:S05]  /*0a30*/  BSYNC B0 ;  /* 0x0000000000007941 */ /* 0x001fea0003800000 */
.L_x_22557:
[----:B------:R-:W-:Y:S01]  /*0a40*/  ISETP.GE.U32.AND P0, PT, R108, 0xe0, PT ;  /* 0x000000e06c00780c */ /* 0x000fe20003f06070 */
[----:B------:R-:W-:Y:S01]  /*0a50*/  IMAD.WIDE.U32 R24, R24, -0x2daee0ad, RZ ;  /* 0xd2511f5318187825 */ /* 0x000fe200078e00ff */
[----:B------:R-:W-:Y:S01]  /*0a60*/  UIADD3 UR26, UR5, -0x695add53, URZ ;  /* 0x96a522ad051a7890 */ /* 0x000fe2000fffe03f */
[----:B------:R-:W-:Y:S01]  /*0a70*/  BSSY B0, `(.L_x_22559) ;  /* 0x0000011000007945 */ /* 0x000fe20003800000 */
[----:B------:R-:W-:Y:S01]  /*0a80*/  P2R R125, PR, RZ, 0x1 ;  /* 0x00000001ff7d7803 */ /* 0x000fe20000000000 */
[----:B------:R-:W-:Y:S01]  /*0a90*/  IMAD.WIDE.U32 R26, R26, -0x326172a9, RZ ;  /* 0xcd9e8d571a1a7825 */ /* 0x000fe200078e00ff */
[----:B------:R-:W-:-:S03]  /*0aa0*/  LOP3.LUT R115, R25, UR22, R2, 0x96, !PT ;  /* 0x0000001619737c12 */ /* 0x000fc6000f8e9602 */
[----:B------:R-:W-:Y:S01]  /*0ab0*/  IMAD R123, R40, 0x4, R123 ;  /* 0x00000004287b7824 */ /* 0x000fe200078e027b */
[----:B------:R-:W-:-:S03]  /*0ac0*/  LOP3.LUT R116, R27, UR21, R22, 0x96, !PT ;  /* 0x000000151b747c12 */ /* 0x000fc6000f8e9616 */
        /* <DEDUP_REMOVED lines=11> */
.L_x_22560:
[----:B0-----:R-:W-:Y:S05]  /*0b80*/  BSYNC B0 ;  /* 0x0000000000007941 */ /* 0x001fea0003800000 */
.L_x_22559:
[----:B------:R-:W-:Y:S01]  /*0b90*/  ISETP.GE.U32.AND P0, PT, R108, 0x100, PT ;  /* 0x000001006c00780c */ /* 0x000fe20003f06070 */
[----:B------:R-:W-:Y:S01]  /*0ba0*/  BSSY B0, `(.L_x_22561) ;  /* 0x000000e000007945 */ /* 0x000fe20003800000 */
[----:B------:R-:W-:Y:S02]  /*0bb0*/  IMAD.HI.U32 R43, R115, -0x326172a9, RZ ;  /* 0xcd9e8d57732b7827 */ /* 0x000fe400078e00ff */
[----:B------:R-:W-:Y:S02]  /*0bc0*/  P2R R124, PR, RZ, 0x1 ;  /* 0x00000001ff7c7803 */ /* 0x000fe40000000000 */
[----:B------:R-:W-:-:S07]  /*0bd0*/  IMAD.HI.U32 R17, R116, -0x2daee0ad, RZ ;  /* 0xd2511f5374117827 */ /* 0x000fce00078e00ff */
        /* <DEDUP_REMOVED lines=10> */
.L_x_22562:
[----:B0-----:R-:W-:Y:S05]  /*0c80*/  BSYNC B0 ;  /* 0x0000000000007941 */ /* 0x001fea0003800000 */
.L_x_22561:
[----:B------:R-:W-:Y:S02]  /*0c90*/  ISETP.GE.AND P0, PT, R123, c[0x0][0x164], PT ;  /* 0x000059007b007a0c */ /* 0x000fe40003f06270 */
[----:B------:R-:W-:Y:S02]  /*0ca0*/  LOP3.LUT R118, R43, UR23, R26, 0x96, !PT ;  /* 0x000000172b767c12 */ /* 0x000fe4000f8e961a */
[----:B------:R-:W-:-:S09]  /*0cb0*/  LOP3.LUT R120, R17, UR24, R24, 0x96, !PT ;  /* 0x0000001811787c12 */ /* 0x000fd2000f8e9618 */
[----:B------:R-:W-:Y:S05]  /*0cc0*/  @P0 EXIT ;  /* 0x000000000000094d */ /* 0x000fea0003800000 */
[----:B-----5:R-:W-:Y:S01]  /*0cd0*/  IMAD.MOV.U32 R23, RZ, RZ, R31 ;  /* 0x000000ffff177224 */ /* 0x020fe200078e001f */
[----:B------:R-:W-:Y:S01]  /*0ce0*/  SHF.R.U64 R90, R14, 0x10, R15 ;  /* 0x000000100e5a7819 */ /* 0x000fe2000000120f */
[----:B------:R-:W-:Y:S01]  /*0cf0*/  IMAD R115, R115, -0x326172a9, RZ ;  /* 0xcd9e8d5773737824 */ /* 0x000fe200078e02ff */
[----:B------:R-:W-:Y:S01]  /*0d00*/  HADD2.F32 R106, -RZ, R14.H0_H0 ;  /* 0x2000000eff6a7230 */ /* 0x000fe20000004100 */
[----:B------:R-:W-:Y:S01]  /*0d10*/  IMAD.HI.U32 R0, R120, -0x326172a9, RZ ;  /* 0xcd9e8d5778007827 */ /* 0x000fe200078e00ff */
[--C-:B------:R-:W-:Y:S01]  /*0d20*/  SHF.R.U64 R107, R28, 0x10, R29.reuse ;  /* 0x000000101c6b7819 */ /* 0x100fe2000000121d */
[----:B------:R-:W-:Y:S01]  /*0d30*/  HADD2.F32 R14, -RZ, R12.H0_H0 ;  /* 0x2000000cff0e7230 */ /* 0x000fe20000004100 */
[--C-:B------:R-:W-:Y:S01]  /*0d40*/  SHF.R.U32.HI R45, RZ, 0x10, R29.reuse ;  /* 0x00000010ff2d7819 */ /* 0x100fe2000001161d */
[----:B------:R-:W-:Y:S01]  /*0d50*/  IMAD.MOV.U32 R17, RZ, RZ, R29 ;  /* 0x000000ffff117224 */ /* 0x000fe200078e001d */
[----:B------:R-:W-:Y:S01]  /*0d60*/  SHF.R.U64 R91, R12, 0x10, R13 ;  /* 0x000000100c5b7819 */ /* 0x000fe2000000120d */
[----:B------:R-:W-:Y:S01]  /*0d70*/  IMAD.MOV.U32 R24, RZ, RZ, R32 ;  /* 0x000000ffff187224 */ /* 0x000fe200078e0020 */
[--C-:B------:R-:W-:Y:S01]  /*0d80*/  SHF.R.U64 R44, R30, 0x10, R31.reuse ;  /* 0x000000101e2c7819 */ /* 0x100fe2000000121f */
[----:B------:R-:W-:Y:S01]  /*0d90*/  IMAD.MOV.U32 R109, RZ, RZ, R28 ;  /* 0x000000ffff6d7224 */ /* 0x000fe200078e001c */
[----:B------:R-:W-:Y:S01]  /*0da0*/  SHF.R.U32.HI R43, RZ, 0x10, R31 ;  /* 0x00000010ff2b7819 */ /* 0x000fe2000001161f */
[----:B------:R-:W-:Y:S01]  /*0db0*/  IMAD.MOV.U32 R22, RZ, RZ, R30 ;  /* 0x000000ffff167224 */ /* 0x000fe200078e001e */
[--C-:B------:R-:W-:Y:S01]  /*0dc0*/  SHF.R.U64 R42, R32, 0x10, R33.reuse ;  /* 0x00000010202a7819 */ /* 0x100fe20000001221 */
[----:B------:R-:W-:Y:S01]  /*0dd0*/  IMAD.MOV.U32 R25, RZ, RZ, R33 ;  /* 0x000000ffff197224 */ /* 0x000fe200078e0021 */
[----:B------:R-:W-:Y:S01]  /*0de0*/  SHF.R.U64 R93, R10, 0x10, R11 ;  /* 0x000000100a5d7819 */ /* 0x000fe2000000120b */
[----:B------:R-:W-:Y:S01]  /*0df0*/  IMAD R116, R116, -0x2daee0ad, RZ ;  /* 0xd2511f5374747824 */ /* 0x000fe200078e02ff */
[----:B------:R-:W-:Y:S01]  /*0e00*/  HADD2.F32 R12, -RZ, R10.H0_H0 ;  /* 0x2000000aff0c7230 */ /* 0x000fe20000004100 */
[----:B------:R-:W-:Y:S01]  /*0e10*/  IMAD.HI.U32 R29, R118, -0x2daee0ad, RZ ;  /* 0xd2511f53761d7827 */ /* 0x000fe200078e00ff */
[----:B------:R-:W-:Y:S01]  /*0e20*/  SHF.R.U32.HI R33, RZ, 0x10, R33 ;  /* 0x00000010ff217819 */ /* 0x000fe20000011621 */
[----:B------:R-:W-:Y:S01]  /*0e30*/  HADD2.F32 R10, -RZ, R8.H0_H0 ;  /* 0x20000008ff0a7230 */ /* 0x000fe20000004100 */
[--C-:B------:R-:W-:Y:S01]  /*0e40*/  SHF.R.U64 R26, R34, 0x10, R35.reuse ;  /* 0x00000010221a7819 */ /* 0x100fe20000001223 */
[----:B------:R-:W-:Y:S01]  /*0e50*/  IMAD.MOV.U32 R27, RZ, RZ, R34 ;  /* 0x000000ffff1b7224 */ /* 0x000fe200078e0022 */
[--C-:B------:R-:W-:Y:S01]  /*0e60*/  SHF.R.U32.HI R32, RZ, 0x10, R35.reuse ;  /* 0x00000010ff207819 */ /* 0x100fe20000011623 */
[----:B------:R-:W-:Y:S01]  /*0e70*/  IMAD.MOV.U32 R28, RZ, RZ, R35 ;  /* 0x000000ffff1c7224 */ /* 0x000fe200078e0023 */
[----:B------:R-:W-:Y:S01]  /*0e80*/  MOV R31, R36 ;  /* 0x00000024001f7202 */ /* 0x000fe20000000f00 */
[--C-:B------:R-:W-:Y:S01]  /*0e90*/  IMAD.MOV.U32 R76, RZ, RZ, R37.reuse ;  /* 0x000000ffff4c7224 */ /* 0x100fe200078e0025 */
[--C-:B------:R-:W-:Y:S01]  /*0ea0*/  SHF.R.U64 R30, R36, 0x10, R37.reuse ;  /* 0x00000010241e7819 */ /* 0x100fe20000001225 */
[----:B------:R-:W-:Y:S01]  /*0eb0*/  IMAD.MOV.U32 R79, RZ, RZ, R38 ;  /* 0x000000ffff4f7224 */ /* 0x000fe200078e0026 */
[----:B------:R-:W-:Y:S01]  /*0ec0*/  SHF.R.U32.HI R77, RZ, 0x10, R37 ;  /* 0x00000010ff4d7819 */ /* 0x000fe20000011625 */
        /* <DEDUP_REMOVED lines=10> */
[----:B------:R-:W-:Y:S01]  /*0f70*/  HADD2.F32 R20, -RZ, R23.H0_H0 ;  /* 0x20000017ff147230 */ /* 0x000fe20000004100 */
[----:B------:R-:W-:Y:S01]  /*0f80*/  SHF.R.U32.HI R88, RZ, 0x10, R21 ;  /* 0x00000010ff587819 */ /* 0x000fe20000011615 */
[----:B------:R-:W-:Y:S01]  /*0f90*/  HADD2.F32 R23, -RZ, R24.H0_H0 ;  /* 0x20000018ff177230 */ /* 0x000fe20000004100 */
[----:B------:R-:W-:Y:S01]  /*0fa0*/  SHF.R.U32.HI R92, RZ, 0x10, R15 ;  /* 0x00000010ff5c7819 */ /* 0x000fe2000001160f */
[----:B------:R-:W-:Y:S01]  /*0fb0*/  BSSY B0, `(.L_x_22563) ;  /* 0x0001877000007945 */ /* 0x000fe20003800000 */
        /* <DEDUP_REMOVED lines=24> */
[----:B------:R-:W-:Y:S01]  /*1140*/  LOP3.LUT R115, R0, UR25, R115, 0x96, !PT ;  /* 0x0000001900737c12 */ /* 0x000fe2000f8e9673 */
[----:B------:R-:W-:Y:S01]  /*1150*/  HADD2.F32 R0, -RZ, R19.H0_H0 ;  /* 0x20000013ff007230 */ /* 0x000fe20000004100 */
[----:B------:R-:W-:Y:S01]  /*1160*/  LOP3.LUT R117, R16, 0x3, RZ, 0xc0, !PT ;  /* 0x0000000310757812 */ /* 0x000fe200078ec0ff */
[----:B------:R-:W-:Y:S01]  /*1170*/  HADD2.F32 R16, -RZ, R17.H0_H0 ;  /* 0x20000011ff107230 */ /* 0x000fe20000004100 */
[----:B------:R-:W-:Y:S01]  /*1180*/  LOP3.LUT R116, R29, UR26, R116, 0x96, !PT ;  /* 0x0000001a1d747c12 */ /* 0x000fe2000f8e9674 */
[----:B------:R-:W-:Y:S01]  /*1190*/  HADD2.F32 R19, -RZ, R22.H0_H0 ;  /* 0x20000016ff137230 */ /* 0x000fe20000004100 */
[----:B------:R-:W-:Y:S01]  /*11a0*/  IMAD R120, R120, -0x326172a9, RZ ;  /* 0xcd9e8d5778787824 */ /* 0x000fe200078e02ff */
[----:B------:R-:W-:Y:S01]  /*11b0*/  HADD2.F32 R109, -RZ, R109.H0_H0 ;  /* 0x2000006dff6d7230 */ /* 0x000fe20000004100 */
[----:B------:R-:W-:Y:S01]  /*11c0*/  IMAD R118, R118, -0x2daee0ad, RZ ;  /* 0xd2511f5376767824 */ /* 0x000fe200078e02ff */
[----:B------:R-:W-:Y:S01]  /*11d0*/  HADD2.F32 R107, -RZ, R107.H0_H0 ;  /* 0x2000006bff6b7230 */ /* 0x000fe20000004100 */
[----:B------:R-:W-:Y:S01]  /*11e0*/  IMAD.MOV.U32 R114, RZ, RZ, RZ ;  /* 0x000000ffff727224 */ /* 0x000fe200078e00ff */
        /* <DEDUP_REMOVED lines=42> */
.L_x_23118:
[----:B------:R-:W0:Y:S01]  /*1490*/  S2R R74, SR_TID.X ;  /* 0x00000000004a7919 */ /* 0x000e220000002100 */
[----:B------:R-:W-:Y:S01]  /*14a0*/  IMAD R72, R123, c[0x0][0x168], RZ ;  /* 0x00005a007b487a24 */ /* 0x000fe200078e02ff */
[----:B------:R-:W-:Y:S01]  /*14b0*/  ISETP.NE.AND P0, PT, R131, RZ, PT ;  /* 0x000000ff8300720c */ /* 0x000fe20003f05270 */
        /* <DEDUP_REMOVED lines=10> */
[C---:B------:R-:W-:Y:S01]  /*1560*/  IMAD.WIDE.U32 R40, R132.reuse, R41, c[0x0][0x170] ;  /* 0x00005c0084287625 */ /* 0x040fe200078e0029 */
[----:B------:R-:W-:Y:S01]  /*1570*/  BSSY B2, `(.L_x_22566) ;  /* 0x0000017000027945 */ /* 0x000fe20003800000 */
[----:B------:R-:W-:Y:S02]  /*1580*/  IADD3 R136, R117, 0x1, RZ ;  /* 0x0000000175887810 */ /* 0x000fe40007ffe0ff */
[----:B------:R-:W-:Y:S02]  /*1590*/  P2R R133, PR, RZ, 0x4 ;  /* 0x00000004ff857803 */ /* 0x000fe40000000000 */
[----:B------:R-:W5:Y:S06]  /*15a0*/  LDG.E.128 R40, [R40.64] ;  /* 0x0000000628287981 */ /* 0x000f6c000c1e1d00 */
        /* <DEDUP_REMOVED lines=8> */
[----:B------:R-:W-:-:S13]  /*1630*/  ISETP.NE.AND P1, PT, R117, 0x1, PT ;  /* 0x000000017500780c */ /* 0x000fda0003f25270 */
        /* <DEDUP_REMOVED lines=9> */
.L_x_22567:
[----:B0-----:R-:W-:Y:S02]  /*16d0*/  IMAD.MOV.U32 R138, RZ, RZ, R120 ;  /* 0x000000ffff8a7224 */ /* 0x001fe400078e0078 */
.L_x_22568:
[----:B------:R-:W-:Y:S05]  /*16e0*/  BSYNC B2 ;  /* 0x0000000000027941 */ /* 0x000fea0003800000 */
.L_x_22566:
        /* <DEDUP_REMOVED lines=16> */
.L_x_22572:
[----:B------:R-:W-:Y:S05]  /*17f0*/  BSYNC B3 ;  /* 0x0000000000037941 */ /* 0x000fea0003800000 */
.L_x_22571:
        /* <DEDUP_REMOVED lines=44> */
.L_x_22570:
[----:B------:R-:W-:Y:S05]  /*1ac0*/  BSYNC B2 ;  /* 0x0000000000027941 */ /* 0x000fea0003800000 */
.L_x_22569:
        /* <DEDUP_REMOVED lines=14> */
.L_x_22573:
        /* <DEDUP_REMOVED lines=12> */
.L_x_22576:
[----:B------:R-:W-:Y:S02]  /*1c70*/  MOV R138, R120 ;  /* 0x00000078008a7202 */ /* 0x000fe40000000f00 */
.L_x_22577:
[----:B------:R-:W-:Y:S05]  /*1c80*/  BSYNC B2 ;  /* 0x0000000000027941 */ /* 0x000fea0003800000 */
.L_x_22575:
        /* <DEDUP_REMOVED lines=16> */
.L_x_22581:
[----:B------:R-:W-:Y:S05]  /*1d90*/  BSYNC B3 ;  /* 0x0000000000037941 */ /* 0x000fea0003800000 */
.L_x_22580:
        /* <DEDUP_REMOVED lines=44> */
.L_x_22579:
[----:B------:R-:W-:Y:S05]  /*2060*/  BSYNC B2 ;  /* 0x0000000000027941 */ /* 0x000fea0003800000 */
.L_x_22578:
        /* <DEDUP_REMOVED lines=8> */
.L_x_22574:
        /* <DEDUP_REMOVED lines=12> */
.L_x_22583:
[----:B------:R-:W-:Y:S02]  /*21b0*/  IMAD.MOV.U32 R138, RZ, RZ, R120 ;  /* 0x000000ffff8a7224 */ /* 0x000fe400078e0078 */
.L_x_22584:
[----:B------:R-:W-:Y:S05]  /*21c0*/  BSYNC B2 ;  /* 0x0000000000027941 */ /* 0x000fea0003800000 */
.L_x_22582:
        /* <DEDUP_REMOVED lines=16> */
.L_x_22588:
[----:B------:R-:W-:Y:S05]  /*22d0*/  BSYNC B3 ;  /* 0x0000000000037941 */ /* 0x000fea0003800000 */
.L_x_22587:
        /* <DEDUP_REMOVED lines=44> */
.L_x_22586:
[----:B------:R-:W-:Y:S05]  /*25a0*/  BSYNC B2 ;  /* 0x0000000000027941 */ /* 0x000fea0003800000 */
.L_x_22585:
        /* <DEDUP_REMOVED lines=11> */
.L_x_22589:
        /* <DEDUP_REMOVED lines=12> */
.L_x_22592:
[----:B------:R-:W-:Y:S02]  /*2720*/  IMAD.MOV.U32 R138, RZ, RZ, R120 ;  /* 0x000000ffff8a7224 */ /* 0x000fe400078e0078 */
.L_x_22593:
[----:B------:R-:W-:Y:S05]  /*2730*/  BSYNC B2 ;  /* 0x0000000000027941 */ /* 0x000fea0003800000 */
.L_x_22591:
        /* <DEDUP_REMOVED lines=16> */
.L_x_22597:
[----:B------:R-:W-:Y:S05]  /*2840*/  BSYNC B3 ;  /* 0x0000000000037941 */ /* 0x000fea0003800000 */
.L_x_22596:
        /* <DEDUP_REMOVED lines=44> */
.L_x_22595:
[----:B------:R-:W-:Y:S05]  /*2b10*/  BSYNC B2 ;  /* 0x0000000000027941 */ /* 0x000fea0003800000 */
.L_x_22594:
        /* <DEDUP_REMOVED lines=8> */
.L_x_22590:
        /* <DEDUP_REMOVED lines=12> */
.L_x_22599:
[----:B------:R-:W-:Y:S02]  /*2c60*/  IMAD.MOV.U32 R138, RZ, RZ, R120 ;  /* 0x000000ffff8a7224 */ /* 0x000fe400078e0078 */
.L_x_22600:
[----:B------:R-:W-:Y:S05]  /*2c70*/  BSYNC B2 ;  /* 0x0000000000027941 */ /* 0x000fea0003800000 */
.L_x_22598:
        /* <DEDUP_REMOVED lines=16> */
.L_x_22604:
[----:B------:R-:W-:Y:S05]  /*2d80*/  BSYNC B3 ;  /* 0x0000000000037941 */ /* 0x000fea0003800000 */
.L_x_22603:
        /* <DEDUP_REMOVED lines=44> */
.L_x_22602:
[----:B------:R-:W-:Y:S05]  /*3050*/  BSYNC B2 ;  /* 0x0000000000027941 */ /* 0x000fea0003800000 */
.L_x_22601:
        /* <DEDUP_REMOVED lines=11> */
.L_x_22605:
        /* <DEDUP_REMOVED lines=12> */
.L_x_22608:
[----:B------:R-:W-:Y:S02]  /*31d0*/  IMAD.MOV.U32 R138, RZ, RZ, R120 ;  /* 0x000000ffff8a7224 */ /* 0x000fe400078e0078 */
.L_x_22609:
[----:B------:R-:W-:Y:S05]  /*31e0*/  BSYNC B2 ;  /* 0x0000000000027941 */ /* 0x000fea0003800000 */
.L_x_22607:
        /* <DEDUP_REMOVED lines=16> */
.L_x_22613:
[----:B------:R-:W-:Y:S05]  /*32f0*/  BSYNC B3 ;  /* 0x0000000000037941 */ /* 0x000fea0003800000 */
.L_x_22612:
        /* <DEDUP_REMOVED lines=44> */
.L_x_22611:
[----:B------:R-:W-:Y:S05]  /*35c0*/  BSYNC B2 ;  /* 0x0000000000027941 */ /* 0x000fea0003800000 */
.L_x_22610:
        /* <DEDUP_REMOVED lines=8> */
.L_x_22606:
        /* <DEDUP_REMOVED lines=12> */
.L_x_22615:
[----:B------:R-:W-:Y:S02]  /*3710*/  MOV R138, R120 ;  /* 0x00000078008a7202 */ /* 0x000fe40000000f00 */
.L_x_22616:
[----:B------:R-:W-:Y:S05]  /*3720*/  BSYNC B2 ;  /* 0x0000000000027941 */ /* 0x000fea0003800000 */
.L_x_22614:
        /* <DEDUP_REMOVED lines=16> */
.L_x_22620:
[----:B------:R-:W-:Y:S05]  /*3830*/  BSYNC B3 ;  /* 0x0000000000037941 */ /* 0x000fea0003800000 */
.L_x_22619:
        /* <DEDUP_REMOVED lines=44> */
.L_x_22618:
[----:B------:R-:W-:Y:S05]  /*3b00*/  BSYNC B2 ;  /* 0x0000000000027941 */ /* 0x000fea0003800000 */
.L_x_22617:
        /* <DEDUP_REMOVED lines=11> */
.L_x_22621:
        /* <DEDUP_REMOVED lines=12> */
.L_x_22624:
[----:B------:R-:W-:Y:S02]  /*3c80*/  IMAD.MOV.U32 R138, RZ, RZ, R120 ;  /* 0x000000ffff8a7224 */ /* 0x000fe400078e0078 */
.L_x_22625:
[----:B------:R-:W-:Y:S05]  /*3c90*/  BSYNC B2 ;  /* 0x0000000000027941 */ /* 0x000fea0003800000 */
.L_x_22623:
        /* <DEDUP_REMOVED lines=16> */
.L_x_22629:
[----:B------:R-:W-:Y:S05]  /*3da0*/  BSYNC B3 ;  /* 0x0000000000037941 */ /* 0x000fea0003800000 */
.L_x_22628:
        /* <DEDUP_REMOVED lines=44> */
.L_x_22627:
[----:B------:R-:W-:Y:S05]  /*4070*/  BSYNC B2 ;  /* 0x0000000000027941 */ /* 0x000fea0003800000 */
.L_x_22626:
        /* <DEDUP_REMOVED lines=8> */
.L_x_22622:
[----:B------:R-:W-:Y:S01]  /*4100*/  ISETP.NE.AND P1, PT, R133, RZ, PT ;  /* 0x000000ff8500720c */ /* 0x000fe20003f25270 */
[C---:B------:R-:W-:Y:S01]  /*4110*/  IMAD.SHL.U32 R137, R132.reuse, 0x4, RZ ;  /* 0x0000000484897824 */ /* 0x040fe200078e00ff */
[----:B------:R-:W-:Y:S02]  /*4120*/  SEL R75, RZ, 0x1000000, P5 ;  /* 0x01000000ff4b7807 */ /* 0x000fe40002800000 */
[----:B------:R-:W-:Y:S02]  /*4130*/  SEL R136, RZ, 0x10000, P4 ;  /* 0x00010000ff887807 */ /* 0x000fe40002000000 */
[----:B------:R-:W-:Y:S02]  /*4140*/  SEL R133, RZ, 0x100, P3 ;  /* 0x00000100ff857807 */ /* 0x000fe40001800000 */
[----:B------:R-:W-:Y:S02]  /*4150*/  LEA R134, P0, R132, c[0x0][0x188], 0x4 ;  /* 0x0000620084867a11 */ /* 0x000fe400078020ff */
[----:B------:R-:W-:-:S02]  /*4160*/  SEL R138, RZ, 0x1, P2 ;  /* 0x00000001ff8a7807 */ /* 0x000fc40001000000 */
[C---:B------:R-:W-:Y:S02]  /*4170*/  LEA.HI.X R135, R132.reuse, c[0x0][0x18c], RZ, 0x4, P0 ;  /* 0x0000630084877a11 */ /* 0x040fe400000f24ff */
[----:B------:R-:W-:Y:S02]  /*4180*/  IADD3 R75, R133, R75, R136 ;  /* 0x0000004b854b7210 */ /* 0x000fe40007ffe088 */
[----:B------:R-:W-:Y:S01]  /*4190*/  SHF.L.U64.HI R139, R132, 0x2, RZ ;  /* 0x00000002848b7819 */ /* 0x000fe200000102ff */
[----:B------:R0:W-:Y:S01]  /*41a0*/  STG.E.128 [R134.64], R40 ;  /* 0x0000002886007986 */ /* 0x0001e2000c101d06 */
[----:B------:R-:W-:Y:S01]  /*41b0*/  IADD3 R72, P0, R137, c[0x0][0x190], RZ ;  /* 0x0000640089487a10 */ /* 0x000fe20007f1e0ff */
[----:B------:R-:W-:-:S03]  /*41c0*/  IMAD.IADD R75, R75, 0x1, R138 ;  /* 0x000000014b4b7824 */ /* 0x000fc600078e028a */
[----:B------:R-:W-:-:S05]  /*41d0*/  IADD3.X R73, R139, c[0x0][0x194], RZ, P0, !PT ;  /* 0x000065008b497a10 */ /* 0x000fca00007fe4ff */
[----:B------:R0:W-:Y:S01]  /*41e0*/  STG.E [R72.64], R75 ;  /* 0x0000004b48007986 */ /* 0x0001e2000c101906 */
[----:B------:R-:W-:Y:S05]  /*41f0*/  @!P1 BRA `(.L_x_22630) ;  /* 0x000000b000009947 */ /* 0x000fea0003800000 */
[----:B------:R-:W-:Y:S01]  /*4200*/  IMAD.U32 R133, R111, 0x10000, RZ ;  /* 0x000100006f857824 */ /* 0x000fe200078e00ff */
[----:B0-----:R-:W-:Y:S02]  /*4210*/  LOP3.LUT R75, R110, 0xffff, RZ, 0xc0, !PT ;  /* 0x0000ffff6e4b7812 */ /* 0x001fe400078ec0ff */
[----:B------:R-:W-:Y:S02]  /*4220*/  LOP3.LUT R136, R112, 0xff, RZ, 0xc0, !PT ;  /* 0x000000ff70887812 */ /* 0x000fe400078ec0ff */
[----:B------:R-:W-:Y:S02]  /*4230*/  LOP3.LUT R134, R133, 0xff0000, RZ, 0xc0, !PT ;  /* 0x00ff000085867812 */ /* 0x000fe400078ec0ff */
[----:B------:R-:W-:-:S03]  /*4240*/  IADD3 R72, P0, R137, c[0x0][0x198], RZ ;  /* 0x0000660089487a10 */ /* 0x000fc60007f1e0ff */
[----:B------:R-:W-:Y:S01]  /*4250*/  IMAD R75, R75, 0x1000000, R134 ;  /* 0x010000004b4b7824 */ /* 0x000fe200078e0286 */
[----:B------:R-:W-:Y:S02]  /*4260*/  LOP3.LUT R134, R113, 0xff, RZ, 0xc0, !PT ;  /* 0x000000ff71867812 */ /* 0x000fe400078ec0ff */
[----:B------:R-:W-:Y:S01]  /*4270*/  IADD3.X R73, R139, c[0x0][0x19c], RZ, P0, !PT ;  /* 0x000067008b497a10 */ /* 0x000fe200007fe4ff */
[----:B------:R-:W-:-:S04]  /*4280*/  IMAD R75, R136, 0x100, R75 ;  /* 0x00000100884b7824 */ /* 0x000fc800078e024b */
[----:B------:R-:W-:-:S05]  /*4290*/  IMAD.IADD R75, R75, 0x1, R134 ;  /* 0x000000014b4b7824 */ /* 0x000fca00078e0286 */
[----:B------:R0:W-:Y:S02]  /*42a0*/  STG.E [R72.64], R75 ;  /* 0x0000004b48007986 */ /* 0x0001e4000c101906 */
.L_x_22630:
[----:B0-----:R-:W-:Y:S02]  /*42b0*/  IADD3 R75, R132, 0x20, RZ ;  /* 0x00000020844b7810 */ /* 0x001fe40007ffe0ff */
.L_x_22565:
[----:B------:R-:W-:Y:S05]  /*42c0*/  BSYNC B1 ;  /* 0x0000000000017941 */ /* 0x000fea0003800000 */
.L_x_22564:
[----:B------:R-:W-:Y:S01]  /*42d0*/  ISETP.NE.AND P0, PT, R130, RZ, PT ;  /* 0x000000ff8200720c */ /* 0x000fe20003f05270 */
[----:B------:R-:W-:-:S12]  /*42e0*/  BSSY B1, `(.L_x_22631) ;  /* 0x00002db000017945 */ /* 0x000fd80003800000 */
[----:B------:R-:W-:Y:S05]  /*42f0*/  @!P0 BRA `(.L_x_22632) ;  /* 0x00002d9000008947 */ /* 0x000fea0003800000 */
[----:B------:R-:W-:Y:S01]  /*4300*/  ISETP.NE.U32.AND P0, PT, RZ, c[0x0][0x178], PT ;  /* 0x00005e00ff007a0c */ /* 0x000fe20003f05070 */
[----:B------:R-:W-:-:S03]  /*4310*/  IMAD.MOV.U32 R44, RZ, RZ, 0x10 ;  /* 0x00000010ff2c7424 */ /* 0x000fc600078e00ff */
[----:B------:R-:W-:Y:S01]  /*4320*/  ISETP.NE.AND.EX P2, PT, RZ, c[0x0][0x17c], PT, P0 ;  /* 0x00005f00ff007a0c */ /* 0x000fe20003f45300 */
[----:B------:R-:W-:Y:S01]  /*4330*/  IMAD.WIDE.U32 R44, R75, R44, c[0x0][0x170] ;  /* 0x00005c004b2c7625 */ /* 0x000fe200078e002c */
        /* <DEDUP_REMOVED lines=22> */
.L_x_22634:
[----:B0-----:R-:W-:Y:S02]  /*44a0*/  IMAD.MOV.U32 R139, RZ, RZ, R120 ;  /* 0x000000ffff8b7224 */ /* 0x001fe400078e0078 */
.L_x_22635:
[----:B------:R-:W-:Y:S05]  /*44b0*/  BSYNC B2 ;  /* 0x0000000000027941 */ /* 0x000fea0003800000 */
.L_x_22633:
        /* <DEDUP_REMOVED lines=16> */
.L_x_22639:
[----:B------:R-:W-:Y:S05]  /*45c0*/  BSYNC B3 ;  /* 0x0000000000037941 */ /* 0x000fea0003800000 */
.L_x_22638:
        /* <DEDUP_REMOVED lines=44> */
.L_x_22637:
[----:B------:R-:W-:Y:S05]  /*4890*/  BSYNC B2 ;  /* 0x0000000000027941 */ /* 0x000fea0003800000 */
.L_x_22636:
        /* <DEDUP_REMOVED lines=14> */
.L_x_22640:
        /* <DEDUP_REMOVED lines=12> */
.L_x_22643:
[----:B------:R-:W-:Y:S02]  /*4a40*/  IMAD.MOV.U32 R139, RZ, RZ, R120 ;  /* 0x000000ffff8b7224 */ /* 0x000fe400078e0078 */
.L_x_22644:
[----:B------:R-:W-:Y:S05]  /*4a50*/  BSYNC B2 ;  /* 0x0000000000027941 */ /* 0x000fea0003800000 */
.L_x_22642:
        /* <DEDUP_REMOVED lines=16> */
.L_x_22648:
[----:B------:R-:W-:Y:S05]  /*4b60*/  BSYNC B3 ;  /* 0x0000000000037941 */ /* 0x000fea0003800000 */
.L_x_22647:
        /* <DEDUP_REMOVED lines=44> */
.L_x_22646:
[----:B------:R-:W-:Y:S05]  /*4e30*/  BSYNC B2 ;  /* 0x0000000000027941 */ /* 0x000fea0003800000 */
.L_x_22645:
        /* <DEDUP_REMOVED lines=8> */
.L_x_22641:
        /* <DEDUP_REMOVED lines=12> */
.L_x_22650:
[----:B------:R-:W-:Y:S02]  /*4f80*/  IMAD.MOV.U32 R139, RZ, RZ, R120 ;  /* 0x000000ffff8b7224 */ /* 0x000fe400078e0078 */
.L_x_22651:
[----:B------:R-:W-:Y:S05]  /*4f90*/  BSYNC B2 ;  /* 0x0000000000027941 */ /* 0x000fea0003800000 */
.L_x_22649:
        /* <DEDUP_REMOVED lines=16> */
.L_x_22655:
[----:B------:R-:W-:Y:S05]  /*50a0*/  BSYNC B3 ;  /* 0x0000000000037941 */ /* 0x000fea0003800000 */
.L_x_22654:
        /* <DEDUP_REMOVED lines=44> */
.L_x_22653:
[----:B------:R-:W-:Y:S05]  /*5370*/  BSYNC B2 ;  /* 0x0000000000027941 */ /* 0x000fea0003800000 */
.L_x_22652:
        /* <DEDUP_REMOVED lines=11> */
.L_x_22656:
        /* <DEDUP_REMOVED lines=12> */
.L_x_22659:
[----:B------:R-:W-:Y:S02]  /*54f0*/  IMAD.MOV.U32 R139, RZ, RZ, R120 ;  /* 0x000000ffff8b7224 */ /* 0x000fe400078e0078 */
.L_x_22660:
[----:B------:R-:W-:Y:S05]  /*5500*/  BSYNC B2 ;  /* 0x0000000000027941 */ /* 0x000fea0003800000 */
.L_x_22658:
        /* <DEDUP_REMOVED lines=16> */
.L_x_22664:
[----:B------:R-:W-:Y:S05]  /*5610*/  BSYNC B3 ;  /* 0x0000000000037941 */ /* 0x000fea0003800000 */
.L_x_22663:
        /* <DEDUP_REMOVED lines=44> */
.L_x_22662:
[----:B------:R-:W-:Y:S05]  /*58e0*/  BSYNC B2 ;  /* 0x0000000000027941 */ /* 0x000fea0003800000 */
.L_x_22661:
        /* <DEDUP_REMOVED lines=8> */
.L_x_22657:
        /* <DEDUP_REMOVED lines=12> */
.L_x_22666:
[----:B------:R-:W-:Y:S02]  /*5a30*/  IMAD.MOV.U32 R139, RZ, RZ, R120 ;  /* 0x000000ffff8b7224 */ /* 0x000fe400078e0078 */
.L_x_22667:
[----:B------:R-:W-:Y:S05]  /*5a40*/  BSYNC B2 ;  /* 0x0000000000027941 */ /* 0x000fea0003800000 */
.L_x_22665:
        /* <DEDUP_REMOVED lines=16> */
.L_x_22671:
[----:B------:R-:W-:Y:S05]  /*5b50*/  BSYNC B3 ;  /* 0x0000000000037941 */ /* 0x000fea0003800000 */
.L_x_22670:
        /* <DEDUP_REMOVED lines=44> */
.L_x_22669:
[----:B------:R-:W-:Y:S05]  /*5e20*/  BSYNC B2 ;  /* 0x0000000000027941 */ /* 0x000fea0003800000 */
.L_x_22668:
        /* <DEDUP_REMOVED lines=11> */
.L_x_22672:
        /* <DEDUP_REMOVED lines=12> */
.L_x_22675:
[----:B------:R-:W-:Y:S02]  /*5fa0*/  IMAD.MOV.U32 R139, RZ, RZ, R120 ;  /* 0x000000ffff8b7224 */ /* 0x000fe400078e0078 */
.L_x_22676:
[----:B------:R-:W-:Y:S05]  /*5fb0*/  BSYNC B2 ;  /* 0x0000000000027941 */ /* 0x000fea0003800000 */
.L_x_22674:
        /* <DEDUP_REMOVED lines=16> */
.L_x_22680:
[----:B------:R-:W-:Y:S05]  /*60c0*/  BSYNC B3 ;  /* 0x0000000000037941 */ /* 0x000fea0003800000 */
.L_x_22679:
        /* <DEDUP_REMOVED lines=44> */
.L_x_22678:
[----:B------:R-:W-:Y:S05]  /*6390*/  BSYNC B2 ;  /* 0x0000000000027941 */ /* 0x000fea0003800000 */
.L_x_22677:
        /* <DEDUP_REMOVED lines=8> */
.L_x_22673:
        /* <DEDUP_REMOVED lines=12> */
.L_x_22682:
[----:B------:R-:W-:Y:S02]  /*64e0*/  IMAD.MOV.U32 R139, RZ, RZ, R120 ;  /* 0x000000ffff8b7224 */ /* 0x000fe400078e0078 */
.L_x_22683:
[----:B------:R-:W-:Y:S05]  /*64f0*/  BSYNC B2 ;  /* 0x0000000000027941 */ /* 0x000fea0003800000 */
.L_x_22681:
        /* <DEDUP_REMOVED lines=16> */
.L_x_22687:
[----:B------:R-:W-:Y:S05]  /*6600*/  BSYNC B3 ;  /* 0x0000000000037941 */ /* 0x000fea0003800000 */
.L_x_22686:
        /* <DEDUP_REMOVED lines=44> */
.L_x_22685:
[----:B------:R-:W-:Y:S05]  /*68d0*/  BSYNC B2 ;  /* 0x0000000000027941 */ /* 0x000fea0003800000 */
.L_x_22684:
        /* <DEDUP_REMOVED lines=11> */
.L_x_22688:
        /* <DEDUP_REMOVED lines=12> */
.L_x_22691:
[----:B------:R-:W-:Y:S02]  /*6a50*/  MOV R139, R120 ;  /* 0x00000078008b7202 */ /* 0x000fe40000000f00 */
.L_x_22692:
[----:B------:R-:W-:Y:S05]  /*6a60*/  BSYNC B2 ;  /* 0x0000000000027941 */ /* 0x000fea0003800000 */
.L_x_22690:
        /* <DEDUP_REMOVED lines=16> */
.L_x_22696:
[----:B------:R-:W-:Y:S05]  /*6b70*/  BSYNC B3 ;  /* 0x0000000000037941 */ /* 0x000fea0003800000 */
.L_x_22695:
        /* <DEDUP_REMOVED lines=44> */
.L_x_22694:
[----:B------:R-:W-:Y:S05]  /*6e40*/  BSYNC B2 ;  /* 0x0000000000027941 */ /* 0x000fea0003800000 */
.L_x_22693:
        /* <DEDUP_REMOVED lines=8> */
.L_x_22689:
[----:B------:R-:W-:Y:S01]  /*6ed0*/  SEL R133, RZ, 0x1000000, P5 ;  /* 0x01000000ff857807 */ /* 0x000fe20002800000 */
[C---:B------:R-:W-:Y:S01]  /*6ee0*/  IMAD.SHL.U32 R139, R75.reuse, 0x4, RZ ;  /* 0x000000044b8b7824 */ /* 0x040fe200078e00ff */
[----:B------:R-:W-:Y:S02]  /*6ef0*/  SEL R136, RZ, 0x10000, P4 ;  /* 0x00010000ff887807 */ /* 0x000fe40002000000 */
[----:B------:R-:W-:Y:S02]  /*6f00*/  SEL R137, RZ, 0x100, P3 ;  /* 0x00000100ff897807 */ /* 0x000fe40001800000 */
[----:B------:R-:W-:Y:S02]  /*6f10*/  LEA R134, P0, R75, c[0x0][0x188], 0x4 ;  /* 0x000062004b867a11 */ /* 0x000fe400078020ff */
[----:B------:R-:W-:Y:S02]  /*6f20*/  ISETP.NE.AND P1, PT, R138, RZ, PT ;  /* 0x000000ff8a00720c */ /* 0x000fe40003f25270 */
[----:B------:R-:W-:-:S02]  /*6f30*/  SEL R138, RZ, 0x1, P2 ;  /* 0x00000001ff8a7807 */ /* 0x000fc40001000000 */
[----:B------:R-:W-:Y:S02]  /*6f40*/  LEA.HI.X R135, R75, c[0x0][0x18c], RZ, 0x4, P0 ;  /* 0x000063004b877a11 */ /* 0x000fe400000f24ff */
        /* <DEDUP_REMOVED lines=8> */
[----:B0-----:R-:W-:Y:S02]  /*6fd0*/  SHF.L.U32 R134, R111, 0x10, RZ ;  /* 0x000000106f867819 */ /* 0x001fe400000006ff */
[----:B------:R-:W-:Y:S02]  /*6fe0*/  LOP3.LUT R133, R110, 0xffff, RZ, 0xc0, !PT ;  /* 0x0000ffff6e857812 */ /* 0x000fe400078ec0ff */
[----:B------:R-:W-:Y:S02]  /*6ff0*/  LOP3.LUT R134, R134, 0xff0000, RZ, 0xc0, !PT ;  /* 0x00ff000086867812 */ /* 0x000fe400078ec0ff */
[----:B------:R-:W-:Y:S02]  /*7000*/  LOP3.LUT R136, R112, 0xff, RZ, 0xc0, !PT ;  /* 0x000000ff70887812 */ /* 0x000fe400078ec0ff */
[----:B------:R-:W-:Y:S01]  /*7010*/  IADD3 R72, P0, R139, c[0x0][0x198], RZ ;  /* 0x000066008b487a10 */ /* 0x000fe20007f1e0ff */
[----:B------:R-:W-:Y:S01]  /*7020*/  IMAD R133, R133, 0x1000000, R134 ;  /* 0x0100000085857824 */ /* 0x000fe200078e0286 */
[----:B------:R-:W-:-:S02]  /*7030*/  LOP3.LUT R134, R113, 0xff, RZ, 0xc0, !PT ;  /* 0x000000ff71867812 */ /* 0x000fc400078ec0ff */
[----:B------:R-:W-:Y:S01]  /*7040*/  IADD3.X R73, R140, c[0x0][0x19c], RZ, P0, !PT ;  /* 0x000067008c497a10 */ /* 0x000fe200007fe4ff */
[----:B------:R-:W-:-:S04]  /*7050*/  IMAD R133, R136, 0x100, R133 ;  /* 0x0000010088857824 */ /* 0x000fc800078e0285 */
[----:B------:R-:W-:-:S05]  /*7060*/  IMAD.IADD R133, R133, 0x1, R134 ;  /* 0x0000000185857824 */ /* 0x000fca00078e0286 */
[----:B------:R0:W-:Y:S02]  /*7070*/  STG.E [R72.64], R133 ;  /* 0x0000008548007986 */ /* 0x0001e4000c101906 */
.L_x_22697:
[----:B------:R-:W-:Y:S02]  /*7080*/  IADD3 R75, R75, 0x20, RZ ;  /* 0x000000204b4b7810 */ /* 0x000fe40007ffe0ff */
.L_x_22632:
[----:B------:R-:W-:Y:S05]  /*7090*/  BSYNC B1 ;  /* 0x0000000000017941 */ /* 0x000fea0003800000 */
.L_x_22631:
        /* <DEDUP_REMOVED lines=11> */
[----:B0-----:R-:W-:-:S04]  /*7150*/  @P2 LEA R134, P0, R75, c[0x0][0x178], 0x4 ;  /* 0x00005e004b862a11 */ /* 0x001fc800078020ff */
        /* <DEDUP_REMOVED lines=17> */
.L_x_22701:
[----:B0-----:R-:W-:Y:S02]  /*7270*/  IMAD.MOV.U32 R139, RZ, RZ, R120 ;  /* 0x000000ffff8b7224 */ /* 0x001fe400078e0078 */
.L_x_22702:
[----:B------:R-:W-:Y:S05]  /*7280*/  BSYNC B2 ;  /* 0x0000000000027941 */ /* 0x000fea0003800000 */
.L_x_22700:
        /* <DEDUP_REMOVED lines=16> */
.L_x_22706:
[----:B------:R-:W-:Y:S05]  /*7390*/  BSYNC B3 ;  /* 0x0000000000037941 */ /* 0x000fea0003800000 */
.L_x_22705:
        /* <DEDUP_REMOVED lines=44> */
.L_x_22704:
[----:B------:R-:W-:Y:S05]  /*7660*/  BSYNC B2 ;  /* 0x0000000000027941 */ /* 0x000fea0003800000 */
.L_x_22703:
        /* <DEDUP_REMOVED lines=14> */
.L_x_22707:
        /* <DEDUP_REMOVED lines=12> */
.L_x_22710:
[----:B------:R-:W-:Y:S02]  /*7810*/  IMAD.MOV.U32 R139, RZ, RZ, R120 ;  /* 0x000000ffff8b7224 */ /* 0x000fe400078e0078 */
.L_x_22711:
[----:B------:R-:W-:Y:S05]  /*7820*/  BSYNC B2 ;  /* 0x0000000000027941 */ /* 0x000fea0003800000 */
.L_x_22709:
        /* <DEDUP_REMOVED lines=16> */
.L_x_22715:
[----:B------:R-:W-:Y:S05]  /*7930*/  BSYNC B3 ;  /* 0x0000000000037941 */ /* 0x000fea0003800000 */
.L_x_22714:
        /* <DEDUP_REMOVED lines=44> */
.L_x_22713:
[----:B------:R-:W-:Y:S05]  /*7c00*/  BSYNC B2 ;  /* 0x0000000000027941 */ /* 0x000fea0003800000 */
.L_x_22712:
        /* <DEDUP_REMOVED lines=8> */
.L_x_22708:
        /* <DEDUP_REMOVED lines=12> */
.L_x_22717:
[----:B------:R-:W-:Y:S02]  /*7d50*/  IMAD.MOV.U32 R139, RZ, RZ, R120 ;  /* 0x000000ffff8b7224 */ /* 0x000fe400078e0078 */
.L_x_22718:
[----:B------:R-:W-:Y:S05]  /*7d60*/  BSYNC B2 ;  /* 0x0000000000027941 */ /* 0x000fea0003800000 */
.L_x_22716:
        /* <DEDUP_REMOVED lines=16> */
.L_x_22722:
[----:B------:R-:W-:Y:S05]  /*7e70*/  BSYNC B3 ;  /* 0x0000000000037941 */ /* 0x000fea0003800000 */
.L_x_22721:
        /* <DEDUP_REMOVED lines=44> */
.L_x_22720:
[----:B------:R-:W-:Y:S05]  /*8140*/  BSYNC B2 ;  /* 0x0000000000027941 */ /* 0x000fea0003800000 */
.L_x_22719:
        /* <DEDUP_REMOVED lines=11> */
.L_x_22723:
        /* <DEDUP_REMOVED lines=12> */
.L_x_22726:
[----:B------:R-:W-:Y:S02]  /*82c0*/  IMAD.MOV.U32 R139, RZ, RZ, R120 ;  /* 0x000000ffff8b7224 */ /* 0x000fe400078e0078 */
.L_x_22727:
[----:B------:R-:W-:Y:S05]  /*82d0*/  BSYNC B2 ;  /* 0x0000000000027941 */ /* 0x000fea0003800000 */
.L_x_22725:
        /* <DEDUP_REMOVED lines=16> */
.L_x_22731:
[----:B------:R-:W-:Y:S05]  /*83e0*/  BSYNC B3 ;  /* 0x0000000000037941 */ /* 0x000fea0003800000 */
.L_x_22730:
        /* <DEDUP_REMOVED lines=44> */
.L_x_22729:
[----:B------:R-:W-:Y:S05]  /*86b0*/  BSYNC B2 ;  /* 0x0000000000027941 */ /* 0x000fea0003800000 */
.L_x_22728:
        /* <DEDUP_REMOVED lines=8> */
.L_x_22724:
        /* <DEDUP_REMOVED lines=12> */
.L_x_22733:
[----:B------:R-:W-:Y:S02]  /*8800*/  IMAD.MOV.U32 R139, RZ, RZ, R120 ;  /* 0x000000ffff8b7224 */ /* 0x000fe400078e0078 */
.L_x_22734:
[----:B------:R-:W-:Y:S05]  /*8810*/  BSYNC B2 ;  /* 0x0000000000027941 */ /* 0x000fea0003800000 */
.L_x_22732:
        /* <DEDUP_REMOVED lines=16> */
.L_x_22738:
[----:B------:R-:W-:Y:S05]  /*8920*/  BSYNC B3 ;  /* 0x0000000000037941 */ /* 0x000fea0003800000 */
.L_x_22737:
        /* <DEDUP_REMOVED lines=44> */
.L_x_22736:
[----:B------:R-:W-:Y:S05]  /*8bf0*/  BSYNC B2 ;  /* 0x0000000000027941 */ /* 0x000fea0003800000 */
.L_x_22735:
        /* <DEDUP_REMOVED lines=11> */
.L_x_22739:
        /* <DEDUP_REMOVED lines=12> */
.L_x_22742:
[----:B------:R-:W-:Y:S02]  /*8d70*/  IMAD.MOV.U32 R139, RZ, RZ, R120 ;  /* 0x000000ffff8b7224 */ /* 0x000fe400078e0078 */
.L_x_22743:
[----:B------:R-:W-:Y:S05]  /*8d80*/  BSYNC B2 ;  /* 0x0000000000027941 */ /* 0x000fea0003800000 */
.L_x_22741:
        /* <DEDUP_REMOVED lines=16> */
.L_x_22747:
[----:B------:R-:W-:Y:S05]  /*8e90*/  BSYNC B3 ;  /* 0x0000000000037941 */ /* 0x000fea0003800000 */
.L_x_22746:
        /* <DEDUP_REMOVED lines=44> */
.L_x_22745:
[----:B------:R-:W-:Y:S05]  /*9160*/  BSYNC B2 ;  /* 0x0000000000027941 */ /* 0x000fea0003800000 */
.L_x_22744:
        /* <DEDUP_REMOVED lines=8> */
.L_x_22740:
        /* <DEDUP_REMOVED lines=12> */
.L_x_22749:
[----:B------:R-:W-:Y:S02]  /*92b0*/  IMAD.MOV.U32 R139, RZ, RZ, R120 ;  /* 0x000000ffff8b7224 */ /* 0x000fe400078e0078 */
.L_x_22750:
[----:B------:R-:W-:Y:S05]  /*92c0*/  BSYNC B2 ;  /* 0x0000000000027941 */ /* 0x000fea0003800000 */
.L_x_22748:
        /* <DEDUP_REMOVED lines=16> */
.L_x_22754:
[----:B------:R-:W-:Y:S05]  /*93d0*/  BSYNC B3 ;  /* 0x0000000000037941 */ /* 0x000fea0003800000 */
.L_x_22753:
        /* <DEDUP_REMOVED lines=44> */
.L_x_22752:
[----:B------:R-:W-:Y:S05]  /*96a0*/  BSYNC B2 ;  /* 0x0000000000027941 */ /* 0x000fea0003800000 */
.L_x_22751:
        /* <DEDUP_REMOVED lines=11> */
.L_x_22755:
        /* <DEDUP_REMOVED lines=12> */
.L_x_22758:
[----:B------:R-:W-:Y:S02]  /*9820*/  IMAD.MOV.U32 R139, RZ, RZ, R120 ;  /* 0x000000ffff8b7224 */ /* 0x000fe400078e0078 */
.L_x_22759:
[----:B------:R-:W-:Y:S05]  /*9830*/  BSYNC B2 ;  /* 0x0000000000027941 */ /* 0x000fea0003800000 */
.L_x_22757:
        /* <DEDUP_REMOVED lines=16> */
.L_x_22763:
[----:B------:R-:W-:Y:S05]  /*9940*/  BSYNC B3 ;  /* 0x0000000000037941 */ /* 0x000fea0003800000 */
.L_x_22762:
        /* <DEDUP_REMOVED lines=44> */
.L_x_22761:
[----:B------:R-:W-:Y:S05]  /*9c10*/  BSYNC B2 ;  /* 0x0000000000027941 */ /* 0x000fea0003800000 */
.L_x_22760:
        /* <DEDUP_REMOVED lines=8> */
.L_x_22756:
        /* <DEDUP_REMOVED lines=16> */
[----:B0-----:R-:W-:Y:S01]  /*9da0*/  IMAD.U32 R134, R111, 0x10000, RZ ;  /* 0x000100006f867824 */ /* 0x001fe200078e00ff */
[----:B------:R-:W-:Y:S02]  /*9db0*/  LOP3.LUT R133, R110, 0xffff, RZ, 0xc0, !PT ;  /* 0x0000ffff6e857812 */ /* 0x000fe400078ec0ff */
[----:B------:R-:W-:Y:S02]  /*9dc0*/  LOP3.LUT R136, R112, 0xff, RZ, 0xc0, !PT ;  /* 0x000000ff70887812 */ /* 0x000fe400078ec0ff */
[----:B------:R-:W-:Y:S02]  /*9dd0*/  LOP3.LUT R134, R134, 0xff0000, RZ, 0xc0, !PT ;  /* 0x00ff000086867812 */ /* 0x000fe400078ec0ff */
[----:B------:R-:W-:-:S03]  /*9de0*/  IADD3 R72, P0, R139, c[0x0][0x198], RZ ;  /* 0x000066008b487a10 */ /* 0x000fc60007f1e0ff */
[----:B------:R-:W-:Y:S01]  /*9df0*/  IMAD R133, R133, 0x1000000, R134 ;  /* 0x0100000085857824 */ /* 0x000fe200078e0286 */
[----:B------:R-:W-:Y:S02]  /*9e00*/  LOP3.LUT R134, R113, 0xff, RZ, 0xc0, !PT ;  /* 0x000000ff71867812 */ /* 0x000fe400078ec0ff */
[----:B------:R-:W-:Y:S01]  /*9e10*/  IADD3.X R73, R140, c[0x0][0x19c], RZ, P0, !PT ;  /* 0x000067008c497a10 */ /* 0x000fe200007fe4ff */
[----:B------:R-:W-:-:S05]  /*9e20*/  IMAD R133, R136, 0x100, R133 ;  /* 0x0000010088857824 */ /* 0x000fca00078e0285 */
[----:B------:R-:W-:-:S05]  /*9e30*/  IADD3 R133, R133, R134, RZ ;  /* 0x0000008685857210 */ /* 0x000fca0007ffe0ff */
[----:B------:R0:W-:Y:S02]  /*9e40*/  STG.E [R72.64], R133 ;  /* 0x0000008548007986 */ /* 0x0001e4000c101906 */
.L_x_22764:
[----:B------:R-:W-:Y:S02]  /*9e50*/  IADD3 R75, R75, 0x20, RZ ;  /* 0x000000204b4b7810 */ /* 0x000fe40007ffe0ff */
.L_x_22699:
[----:B------:R-:W-:Y:S05]  /*9e60*/  BSYNC B1 ;  /* 0x0000000000017941 */ /* 0x000fea0003800000 */
.L_x_22698:
        /* <DEDUP_REMOVED lines=29> */
.L_x_22768:
[----:B0-----:R-:W-:Y:S02]  /*a040*/  IMAD.MOV.U32 R139, RZ, RZ, R120 ;  /* 0x000000ffff8b7224 */ /* 0x001fe400078e0078 */
.L_x_22769:
[----:B------:R-:W-:Y:S05]  /*a050*/  BSYNC B2 ;  /* 0x0000000000027941 */ /* 0x000fea0003800000 */
.L_x_22767:
        /* <DEDUP_REMOVED lines=16> */
.L_x_22773:
[----:B------:R-:W-:Y:S05]  /*a160*/  BSYNC B3 ;  /* 0x0000000000037941 */ /* 0x000fea0003800000 */
.L_x_22772:
        /* <DEDUP_REMOVED lines=44> */
.L_x_22771:
[----:B------:R-:W-:Y:S05]  /*a430*/  BSYNC B2 ;  /* 0x0000000000027941 */ /* 0x000fea0003800000 */
.L_x_22770:
        /* <DEDUP_REMOVED lines=14> */
.L_x_22774:
        /* <DEDUP_REMOVED lines=12> */
.L_x_22777:
[----:B------:R-:W-:Y:S02]  /*a5e0*/  MOV R139, R120 ;  /* 0x00000078008b7202 */ /* 0x000fe40000000f00 */
.L_x_22778:
[----:B------:R-:W-:Y:S05]  /*a5f0*/  BSYNC B2 ;  /* 0x0000000000027941 */ /* 0x000fea0003800000 */
.L_x_22776:
        /* <DEDUP_REMOVED lines=16> */
.L_x_22782:
[----:B------:R-:W-:Y:S05]  /*a700*/  BSYNC B3 ;  /* 0x0000000000037941 */ /* 0x000fea0003800000 */
.L_x_22781:
        /* <DEDUP_REMOVED lines=44> */
.L_x_22780:
[----:B------:R-:W-:Y:S05]  /*a9d0*/  BSYNC B2 ;  /* 0x0000000000027941 */ /* 0x000fea0003800000 */
.L_x_22779:
        /* <DEDUP_REMOVED lines=8> */
.L_x_22775:
        /* <DEDUP_REMOVED lines=12> */
.L_x_22784:
[----:B------:R-:W-:Y:S02]  /*ab20*/  IMAD.MOV.U32 R139, RZ, RZ, R120 ;  /* 0x000000ffff8b7224 */ /* 0x000fe400078e0078 */
.L_x_22785:
[----:B------:R-:W-:Y:S05]  /*ab30*/  BSYNC B2 ;  /* 0x0000000000027941 */ /* 0x000fea0003800000 */
.L_x_22783:
        /* <DEDUP_REMOVED lines=16> */
.L_x_22789:
[----:B------:R-:W-:Y:S05]  /*ac40*/  BSYNC B3 ;  /* 0x0000000000037941 */ /* 0x000fea0003800000 */
.L_x_22788:
        /* <DEDUP_REMOVED lines=44> */
.L_x_22787:
[----:B------:R-:W-:Y:S05]  /*af10*/  BSYNC B2 ;  /* 0x0000000000027941 */ /* 0x000fea0003800000 */
.L_x_22786:
        /* <DEDUP_REMOVED lines=11> */
.L_x_22790:
        /* <DEDUP_REMOVED lines=12> */
.L_x_22793:
[----:B------:R-:W-:Y:S02]  /*b090*/  IMAD.MOV.U32 R139, RZ, RZ, R120 ;  /* 0x000000ffff8b7224 */ /* 0x000fe400078e0078 */
.L_x_22794:
[----:B------:R-:W-:Y:S05]  /*b0a0*/  BSYNC B2 ;  /* 0x0000000000027941 */ /* 0x000fea0003800000 */
.L_x_22792:
        /* <DEDUP_REMOVED lines=16> */
.L_x_22798:
[----:B------:R-:W-:Y:S05]  /*b1b0*/  BSYNC B3 ;  /* 0x0000000000037941 */ /* 0x000fea0003800000 */
.L_x_22797:
        /* <DEDUP_REMOVED lines=44> */
.L_x_22796:
[----:B------:R-:W-:Y:S05]  /*b480*/  BSYNC B2 ;  /* 0x0000000000027941 */ /* 0x000fea0003800000 */
.L_x_22795:
        /* <DEDUP_REMOVED lines=8> */
.L_x_22791:
        /* <DEDUP_REMOVED lines=12> */
.L_x_22800:
[----:B------:R-:W-:Y:S02]  /*b5d0*/  IMAD.MOV.U32 R139, RZ, RZ, R120 ;  /* 0x000000ffff8b7224 */ /* 0x000fe400078e0078 */
.L_x_22801:
[----:B------:R-:W-:Y:S05]  /*b5e0*/  BSYNC B2 ;  /* 0x0000000000027941 */ /* 0x000fea0003800000 */
.L_x_22799:
        /* <DEDUP_REMOVED lines=16> */
.L_x_22805:
[----:B------:R-:W-:Y:S05]  /*b6f0*/  BSYNC B3 ;  /* 0x0000000000037941 */ /* 0x000fea0003800000 */
.L_x_22804:
        /* <DEDUP_REMOVED lines=44> */
.L_x_22803:
[----:B------:R-:W-:Y:S05]  /*b9c0*/  BSYNC B2 ;  /* 0x0000000000027941 */ /* 0x000fea0003800000 */
.L_x_22802:
        /* <DEDUP_REMOVED lines=11> */
.L_x_22806:
        /* <DEDUP_REMOVED lines=12> */
.L_x_22809:
[----:B------:R-:W-:Y:S02]  /*bb40*/  IMAD.MOV.U32 R139, RZ, RZ, R120 ;  /* 0x000000ffff8b7224 */ /* 0x000fe400078e0078 */
.L_x_22810:
[----:B------:R-:W-:Y:S05]  /*bb50*/  BSYNC B2 ;  /* 0x0000000000027941 */ /* 0x000fea0003800000 */
.L_x_22808:
        /* <DEDUP_REMOVED lines=16> */
.L_x_22814:
[----:B------:R-:W-:Y:S05]  /*bc60*/  BSYNC B3 ;  /* 0x0000000000037941 */ /* 0x000fea0003800000 */
.L_x_22813:
        /* <DEDUP_REMOVED lines=44> */
.L_x_22812:
[----:B------:R-:W-:Y:S05]  /*bf30*/  BSYNC B2 ;  /* 0x0000000000027941 */ /* 0x000fea0003800000 */
.L_x_22811:
        /* <DEDUP_REMOVED lines=8> */
.L_x_22807:
        /* <DEDUP_REMOVED lines=12> */
.L_x_22816:
[----:B------:R-:W-:Y:S02]  /*c080*/  MOV R139, R120 ;  /* 0x00000078008b7202 */ /* 0x000fe40000000f00 */
.L_x_22817:
[----:B------:R-:W-:Y:S05]  /*c090*/  BSYNC B2 ;  /* 0x0000000000027941 */ /* 0x000fea0003800000 */
.L_x_22815:
        /* <DEDUP_REMOVED lines=16> */
.L_x_22821:
[----:B------:R-:W-:Y:S05]  /*c1a0*/  BSYNC B3 ;  /* 0x0000000000037941 */ /* 0x000fea0003800000 */
.L_x_22820:
        /* <DEDUP_REMOVED lines=44> */
.L_x_22819:
[----:B------:R-:W-:Y:S05]  /*c470*/  BSYNC B2 ;  /* 0x0000000000027941 */ /* 0x000fea0003800000 */
.L_x_22818:
        /* <DEDUP_REMOVED lines=11> */
.L_x_22822:
        /* <DEDUP_REMOVED lines=12> */
.L_x_22825:
[----:B------:R-:W-:Y:S02]  /*c5f0*/  IMAD.MOV.U32 R139, RZ, RZ, R120 ;  /* 0x000000ffff8b7224 */ /* 0x000fe400078e0078 */
.L_x_22826:
[----:B------:R-:W-:Y:S05]  /*c600*/  BSYNC B2 ;  /* 0x0000000000027941 */ /* 0x000fea0003800000 */
.L_x_22824:
        /* <DEDUP_REMOVED lines=16> */
.L_x_22830:
[----:B------:R-:W-:Y:S05]  /*c710*/  BSYNC B3 ;  /* 0x0000000000037941 */ /* 0x000fea0003800000 */
.L_x_22829:
        /* <DEDUP_REMOVED lines=44> */
.L_x_22828:
[----:B------:R-:W-:Y:S05]  /*c9e0*/  BSYNC B2 ;  /* 0x0000000000027941 */ /* 0x000fea0003800000 */
.L_x_22827:
        /* <DEDUP_REMOVED lines=8> */
.L_x_22823:
        /* <DEDUP_REMOVED lines=27> */
.L_x_22831:
[----:B------:R-:W-:Y:S02]  /*cc20*/  IADD3 R75, R75, 0x20, RZ ;  /* 0x000000204b4b7810 */ /* 0x000fe40007ffe0ff */
.L_x_22766:
[----:B------:R-:W-:Y:S05]  /*cc30*/  BSYNC B1 ;  /* 0x0000000000017941 */ /* 0x000fea0003800000 */
.L_x_22765:
        /* <DEDUP_REMOVED lines=29> */
.L_x_22835:
[----:B0-----:R-:W-:Y:S02]  /*ce10*/  IMAD.MOV.U32 R139, RZ, RZ, R120 ;  /* 0x000000ffff8b7224 */ /* 0x001fe400078e0078 */
.L_x_22836:
[----:B------:R-:W-:Y:S05]  /*ce20*/  BSYNC B2 ;  /* 0x0000000000027941 */ /* 0x000fea0003800000 */
.L_x_22834:
        /* <DEDUP_REMOVED lines=16> */
.L_x_22840:
[----:B------:R-:W-:Y:S05]  /*cf30*/  BSYNC B3 ;  /* 0x0000000000037941 */ /* 0x000fea0003800000 */
.L_x_22839:
        /* <DEDUP_REMOVED lines=44> */
.L_x_22838:
[----:B------:R-:W-:Y:S05]  /*d200*/  BSYNC B2 ;  /* 0x0000000000027941 */ /* 0x000fea0003800000 */
.L_x_22837:
        /* <DEDUP_REMOVED lines=14> */
.L_x_22841:
        /* <DEDUP_REMOVED lines=12> */
.L_x_22844:
[----:B------:R-:W-:Y:S02]  /*d3b0*/  IMAD.MOV.U32 R139, RZ, RZ, R120 ;  /* 0x000000ffff8b7224 */ /* 0x000fe400078e0078 */
.L_x_22845:
[----:B------:R-:W-:Y:S05]  /*d3c0*/  BSYNC B2 ;  /* 0x0000000000027941 */ /* 0x000fea0003800000 */
.L_x_22843:
        /* <DEDUP_REMOVED lines=16> */
.L_x_22849:
[----:B------:R-:W-:Y:S05]  /*d4d0*/  BSYNC B3 ;  /* 0x0000000000037941 */ /* 0x000fea0003800000 */
.L_x_22848:
        /* <DEDUP_REMOVED lines=44> */
.L_x_22847:
[----:B------:R-:W-:Y:S05]  /*d7a0*/  BSYNC B2 ;  /* 0x0000000000027941 */ /* 0x000fea0003800000 */
.L_x_22846:
        /* <DEDUP_REMOVED lines=8> */
.L_x_22842:
        /* <DEDUP_REMOVED lines=12> */
.L_x_22851:
[----:B------:R-:W-:Y:S02]  /*d8f0*/  IMAD.MOV.U32 R139, RZ, RZ, R120 ;  /* 0x000000ffff8b7224 */ /* 0x000fe400078e0078 */
.L_x_22852:
[----:B------:R-:W-:Y:S05]  /*d900*/  BSYNC B2 ;  /* 0x0000000000027941 */ /* 0x000fea0003800000 */
.L_x_22850:
        /* <DEDUP_REMOVED lines=16> */
.L_x_22856:
[----:B------:R-:W-:Y:S05]  /*da10*/  BSYNC B3 ;  /* 0x0000000000037941 */ /* 0x000fea0003800000 */
.L_x_22855:
        /* <DEDUP_REMOVED lines=44> */
.L_x_22854:
[----:B------:R-:W-:Y:S05]  /*dce0*/  BSYNC B2 ;  /* 0x0000000000027941 */ /* 0x000fea0003800000 */
.L_x_22853:
        /* <DEDUP_REMOVED lines=11> */
.L_x_22857:
        /* <DEDUP_REMOVED lines=12> */
.L_x_22860:
[----:B------:R-:W-:Y:S02]  /*de60*/  IMAD.MOV.U32 R139, RZ, RZ, R120 ;  /* 0x000000ffff8b7224 */ /* 0x000fe400078e0078 */
.L_x_22861:
[----:B------:R-:W-:Y:S05]  /*de70*/  BSYNC B2 ;  /* 0x0000000000027941 */ /* 0x000fea0003800000 */
.L_x_22859:
        /* <DEDUP_REMOVED lines=16> */
.L_x_22865:
[----:B------:R-:W-:Y:S05]  /*df80*/  BSYNC B3 ;  /* 0x0000000000037941 */ /* 0x000fea0003800000 */
.L_x_22864:
        /* <DEDUP_REMOVED lines=44> */
.L_x_22863:
[----:B------:R-:W-:Y:S05]  /*e250*/  BSYNC B2 ;  /* 0x0000000000027941 */ /* 0x000fea0003800000 */
.L_x_22862:
        /* <DEDUP_REMOVED lines=8> */
.L_x_22858:
        /* <DEDUP_REMOVED lines=12> */
.L_x_22867:
[----:B------:R-:W-:Y:S02]  /*e3a0*/  IMAD.MOV.U32 R139, RZ, RZ, R120 ;  /* 0x000000ffff8b7224 */ /* 0x000fe400078e0078 */
.L_x_22868:
[----:B------:R-:W-:Y:S05]  /*e3b0*/  BSYNC B2 ;  /* 0x0000000000027941 */ /* 0x000fea0003800000 */
.L_x_22866:
        /* <DEDUP_REMOVED lines=16> */
.L_x_22872:
[----:B------:R-:W-:Y:S05]  /*e4c0*/  BSYNC B3 ;  /* 0x0000000000037941 */ /* 0x000fea0003800000 */
.L_x_22871:
        /* <DEDUP_REMOVED lines=44> */
.L_x_22870:
[----:B------:R-:W-:Y:S05]  /*e790*/  BSYNC B2 ;  /* 0x0000000000027941 */ /* 0x000fea0003800000 */
.L_x_22869:
        /* <DEDUP_REMOVED lines=11> */
.L_x_22873:
        /* <DEDUP_REMOVED lines=12> */
.L_x_22876:
[----:B------:R-:W-:Y:S02]  /*e910*/  IMAD.MOV.U32 R139, RZ, RZ, R120 ;  /* 0x000000ffff8b7224 */ /* 0x000fe400078e0078 */
.L_x_22877:
[----:B------:R-:W-:Y:S05]  /*e920*/  BSYNC B2 ;  /* 0x0000000000027941 */ /* 0x000fea0003800000 */
.L_x_22875:
        /* <DEDUP_REMOVED lines=16> */
.L_x_22881:
[----:B------:R-:W-:Y:S05]  /*ea30*/  BSYNC B3 ;  /* 0x0000000000037941 */ /* 0x000fea0003800000 */
.L_x_22880:
        /* <DEDUP_REMOVED lines=44> */
.L_x_22879:
[----:B------:R-:W-:Y:S05]  /*ed00*/  BSYNC B2 ;  /* 0x0000000000027941 */ /* 0x000fea0003800000 */
.L_x_22878:
        /* <DEDUP_REMOVED lines=8> */
.L_x_22874:
        /* <DEDUP_REMOVED lines=12> */
.L_x_22883:
[----:B------:R-:W-:Y:S02]  /*ee50*/  IMAD.MOV.U32 R139, RZ, RZ, R120 ;  /* 0x000000ffff8b7224 */ /* 0x000fe400078e0078 */
.L_x_22884:
[----:B------:R-:W-:Y:S05]  /*ee60*/  BSYNC B2 ;  /* 0x0000000000027941 */ /* 0x000fea0003800000 */
.L_x_22882:
        /* <DEDUP_REMOVED lines=16> */
.L_x_22888:
[----:B------:R-:W-:Y:S05]  /*ef70*/  BSYNC B3 ;  /* 0x0000000000037941 */ /* 0x000fea0003800000 */
.L_x_22887:
        /* <DEDUP_REMOVED lines=44> */
.L_x_22886:
[----:B------:R-:W-:Y:S05]  /*f240*/  BSYNC B2 ;  /* 0x0000000000027941 */ /* 0x000fea0003800000 */
.L_x_22885:
        /* <DEDUP_REMOVED lines=11> */
.L_x_22889:
        /* <DEDUP_REMOVED lines=12> */
.L_x_22892:
[----:B------:R-:W-:Y:S02]  /*f3c0*/  MOV R139, R120 ;  /* 0x00000078008b7202 */ /* 0x000fe40000000f00 */
.L_x_22893:
[----:B------:R-:W-:Y:S05]  /*f3d0*/  BSYNC B2 ;  /* 0x0000000000027941 */ /* 0x000fea0003800000 */
.L_x_22891:
        /* <DEDUP_REMOVED lines=16> */
.L_x_22897:
[----:B------:R-:W-:Y:S05]  /*f4e0*/  BSYNC B3 ;  /* 0x0000000000037941 */ /* 0x000fea0003800000 */
.L_x_22896:
        /* <DEDUP_REMOVED lines=44> */
.L_x_22895:
[----:B------:R-:W-:Y:S05]  /*f7b0*/  BSYNC B2 ;  /* 0x0000000000027941 */ /* 0x000fea0003800000 */
.L_x_22894:
        /* <DEDUP_REMOVED lines=8> */
.L_x_22890:
        /* <DEDUP_REMOVED lines=27> */
.L_x_22898:
[----:B------:R-:W-:Y:S02]  /*f9f0*/  IADD3 R75, R75, 0x20, RZ ;  /* 0x000000204b4b7810 */ /* 0x000fe40007ffe0ff */
.L_x_22833:
[----:B------:R-:W-:Y:S05]  /*fa00*/  BSYNC B1 ;  /* 0x0000000000017941 */ /* 0x000fea0003800000 */
.L_x_22832:
        /* <DEDUP_REMOVED lines=29> */
.L_x_22902:
[----:B0-----:R-:W-:Y:S02]  /*fbe0*/  IMAD.MOV.U32 R139, RZ, RZ, R120 ;  /* 0x000000ffff8b7224 */ /* 0x001fe400078e0078 */
.L_x_22903:
[----:B------:R-:W-:Y:S05]  /*fbf0*/  BSYNC B2 ;  /* 0x0000000000027941 */ /* 0x000fea0003800000 */
.L_x_22901:
        /* <DEDUP_REMOVED lines=16> */
.L_x_22907:
[----:B------:R-:W-:Y:S05]  /*fd00*/  BSYNC B3 ;  /* 0x0000000000037941 */ /* 0x000fea0003800000 */
.L_x_22906:
        /* <DEDUP_REMOVED lines=44> */
.L_x_22905:
[----:B------:R-:W-:Y:S05]  /*ffd0*/  BSYNC B2 ;  /* 0x0000000000027941 */ /* 0x000fea0003800000 */
.L_x_22904:
        /* <DEDUP_REMOVED lines=14> */
.L_x_22908:
        /* <DEDUP_REMOVED lines=12> */
.L_x_22911:
[----:B------:R-:W-:Y:S02]  /*10180*/  IMAD.MOV.U32 R139, RZ, RZ, R120 ;  /* 0x000000ffff8b7224 */ /* 0x000fe400078e0078 */
.L_x_22912:
[----:B------:R-:W-:Y:S05]  /*10190*/  BSYNC B2 ;  /* 0x0000000000027941 */ /* 0x000fea0003800000 */
.L_x_22910:
        /* <DEDUP_REMOVED lines=16> */
.L_x_22916:
[----:B------:R-:W-:Y:S05]  /*102a0*/  BSYNC B3 ;  /* 0x0000000000037941 */ /* 0x000fea0003800000 */
.L_x_22915:
        /* <DEDUP_REMOVED lines=44> */
.L_x_22914:
[----:B------:R-:W-:Y:S05]  /*10570*/  BSYNC B2 ;  /* 0x0000000000027941 */ /* 0x000fea0003800000 */
.L_x_22913:
        /* <DEDUP_REMOVED lines=8> */
.L_x_22909:
        /* <DEDUP_REMOVED lines=12> */
.L_x_22918:
[----:B------:R-:W-:Y:S02]  /*106c0*/  IMAD.MOV.U32 R139, RZ, RZ, R120 ;  /* 0x000000ffff8b7224 */ /* 0x000fe400078e0078 */
.L_x_22919:
[----:B------:R-:W-:Y:S05]  /*106d0*/  BSYNC B2 ;  /* 0x0000000000027941 */ /* 0x000fea0003800000 */
.L_x_22917:
        /* <DEDUP_REMOVED lines=16> */
.L_x_22923:
[----:B------:R-:W-:Y:S05]  /*107e0*/  BSYNC B3 ;  /* 0x0000000000037941 */ /* 0x000fea0003800000 */
.L_x_22922:
        /* <DEDUP_REMOVED lines=44> */
.L_x_22921:
[----:B------:R-:W-:Y:S05]  /*10ab0*/  BSYNC B2 ;  /* 0x0000000000027941 */ /* 0x000fea0003800000 */
.L_x_22920:
        /* <DEDUP_REMOVED lines=11> */
.L_x_22924:
        /* <DEDUP_REMOVED lines=12> */
.L_x_22927:
[----:B------:R-:W-:Y:S02]  /*10c30*/  IMAD.MOV.U32 R139, RZ, RZ, R120 ;  /* 0x000000ffff8b7224 */ /* 0x000fe400078e0078 */
.L_x_22928:
[----:B------:R-:W-:Y:S05]  /*10c40*/  BSYNC B2 ;  /* 0x0000000000027941 */ /* 0x000fea0003800000 */
.L_x_22926:
        /* <DEDUP_REMOVED lines=16> */
.L_x_22932:
[----:B------:R-:W-:Y:S05]  /*10d50*/  BSYNC B3 ;  /* 0x0000000000037941 */ /* 0x000fea0003800000 */
.L_x_22931:
        /* <DEDUP_REMOVED lines=44> */
.L_x_22930:
[----:B------:R-:W-:Y:S05]  /*11020*/  BSYNC B2 ;  /* 0x0000000000027941 */ /* 0x000fea0003800000 */
.L_x_22929:
        /* <DEDUP_REMOVED lines=8> */
.L_x_22925:
        /* <DEDUP_REMOVED lines=12> */
.L_x_22934:
[----:B------:R-:W-:Y:S02]  /*11170*/  IMAD.MOV.U32 R139, RZ, RZ, R120 ;  /* 0x000000ffff8b7224 */ /* 0x000fe400078e0078 */
.L_x_22935:
[----:B------:R-:W-:Y:S05]  /*11180*/  BSYNC B2 ;  /* 0x0000000000027941 */ /* 0x000fea0003800000 */
.L_x_22933:
        /* <DEDUP_REMOVED lines=16> */
.L_x_22939:
[----:B------:R-:W-:Y:S05]  /*11290*/  BSYNC B3 ;  /* 0x0000000000037941 */ /* 0x000fea0003800000 */
.L_x_22938:
        /* <DEDUP_REMOVED lines=44> */
.L_x_22937:
[----:B------:R-:W-:Y:S05]  /*11560*/  BSYNC B2 ;  /* 0x0000000000027941 */ /* 0x000fea0003800000 */
.L_x_22936:
        /* <DEDUP_REMOVED lines=11> */
.L_x_22940:
        /* <DEDUP_REMOVED lines=12> */
.L_x_22943:
[----:B------:R-:W-:Y:S02]  /*116e0*/  IMAD.MOV.U32 R139, RZ, RZ, R120 ;  /* 0x000000ffff8b7224 */ /* 0x000fe400078e0078 */
.L_x_22944:
[----:B------:R-:W-:Y:S05]  /*116f0*/  BSYNC B2 ;  /* 0x0000000000027941 */ /* 0x000fea0003800000 */
.L_x_22942:
        /* <DEDUP_REMOVED lines=16> */
.L_x_22948:
[----:B------:R-:W-:Y:S05]  /*11800*/  BSYNC B3 ;  /* 0x0000000000037941 */ /* 0x000fea0003800000 */
.L_x_22947:
        /* <DEDUP_REMOVED lines=44> */
.L_x_22946:
[----:B------:R-:W-:Y:S05]  /*11ad0*/  BSYNC B2 ;  /* 0x0000000000027941 */ /* 0x000fea0003800000 */
.L_x_22945:
        /* <DEDUP_REMOVED lines=8> */
.L_x_22941:
        /* <DEDUP_REMOVED lines=12> */
.L_x_22950:
[----:B------:R-:W-:Y:S02]  /*11c20*/  IMAD.MOV.U32 R139, RZ, RZ, R120 ;  /* 0x000000ffff8b7224 */ /* 0x000fe400078e0078 */
.L_x_22951:
[----:B------:R-:W-:Y:S05]  /*11c30*/  BSYNC B2 ;  /* 0x0000000000027941 */ /* 0x000fea0003800000 */
.L_x_22949:
        /* <DEDUP_REMOVED lines=16> */
.L_x_22955:
[----:B------:R-:W-:Y:S05]  /*11d40*/  BSYNC B3 ;  /* 0x0000000000037941 */ /* 0x000fea0003800000 */
.L_x_22954:
        /* <DEDUP_REMOVED lines=44> */
.L_x_22953:
[----:B------:R-:W-:Y:S05]  /*12010*/  BSYNC B2 ;  /* 0x0000000000027941 */ /* 0x000fea0003800000 */
.L_x_22952:
        /* <DEDUP_REMOVED lines=11> */
.L_x_22956:
        /* <DEDUP_REMOVED lines=12> */
.L_x_22959:
[----:B------:R-:W-:Y:S02]  /*12190*/  IMAD.MOV.U32 R139, RZ, RZ, R120 ;  /* 0x000000ffff8b7224 */ /* 0x000fe400078e0078 */
.L_x_22960:
[----:B------:R-:W-:Y:S05]  /*121a0*/  BSYNC B2 ;  /* 0x0000000000027941 */ /* 0x000fea0003800000 */
.L_x_22958:
        /* <DEDUP_REMOVED lines=16> */
.L_x_22964:
[----:B------:R-:W-:Y:S05]  /*122b0*/  BSYNC B3 ;  /* 0x0000000000037941 */ /* 0x000fea0003800000 */
.L_x_22963:
        /* <DEDUP_REMOVED lines=44> */
.L_x_22962:
[----:B------:R-:W-:Y:S05]  /*12580*/  BSYNC B2 ;  /* 0x0000000000027941 */ /* 0x000fea0003800000 */
.L_x_22961:
        /* <DEDUP_REMOVED lines=8> */
.L_x_22957:
        /* <DEDUP_REMOVED lines=27> */
.L_x_22965:
[----:B------:R-:W-:Y:S02]  /*127c0*/  IADD3 R75, R75, 0x20, RZ ;  /* 0x000000204b4b7810 */ /* 0x000fe40007ffe0ff */
.L_x_22900:
[----:B------:R-:W-:Y:S05]  /*127d0*/  BSYNC B1 ;  /* 0x0000000000017941 */ /* 0x000fea0003800000 */
.L_x_22899:
        /* <DEDUP_REMOVED lines=29> */
.L_x_22969:
[----:B0-----:R-:W-:Y:S02]  /*129b0*/  IMAD.MOV.U32 R139, RZ, RZ, R120 ;  /* 0x000000ffff8b7224 */ /* 0x001fe400078e0078 */
.L_x_22970:
[----:B------:R-:W-:Y:S05]  /*129c0*/  BSYNC B2 ;  /* 0x0000000000027941 */ /* 0x000fea0003800000 */
.L_x_22968:
        /* <DEDUP_REMOVED lines=16> */
.L_x_22974:
[----:B------:R-:W-:Y:S05]  /*12ad0*/  BSYNC B3 ;  /* 0x0000000000037941 */ /* 0x000fea0003800000 */
.L_x_22973:
        /* <DEDUP_REMOVED lines=44> */
.L_x_22972:
[----:B------:R-:W-:Y:S05]  /*12da0*/  BSYNC B2 ;  /* 0x0000000000027941 */ /* 0x000fea0003800000 */
.L_x_22971:
        /* <DEDUP_REMOVED lines=14> */
.L_x_22975:
        /* <DEDUP_REMOVED lines=12> */
.L_x_22978:
[----:B------:R-:W-:Y:S02]  /*12f50*/  IMAD.MOV.U32 R139, RZ, RZ, R120 ;  /* 0x000000ffff8b7224 */ /* 0x000fe400078e0078 */
.L_x_22979:
[----:B------:R-:W-:Y:S05]  /*12f60*/  BSYNC B2 ;  /* 0x0000000000027941 */ /* 0x000fea0003800000 */
.L_x_22977:
        /* <DEDUP_REMOVED lines=16> */
.L_x_22983:
[----:B------:R-:W-:Y:S05]  /*13070*/  BSYNC B3 ;  /* 0x0000000000037941 */ /* 0x000fea0003800000 */
.L_x_22982:
        /* <DEDUP_REMOVED lines=44> */
.L_x_22981:
[----:B------:R-:W-:Y:S05]  /*13340*/  BSYNC B2 ;  /* 0x0000000000027941 */ /* 0x000fea0003800000 */
.L_x_22980:
        /* <DEDUP_REMOVED lines=8> */
.L_x_22976:
        /* <DEDUP_REMOVED lines=12> */
.L_x_22985:
[----:B------:R-:W-:Y:S02]  /*13490*/  IMAD.MOV.U32 R139, RZ, RZ, R120 ;  /* 0x000000ffff8b7224 */ /* 0x000fe400078e0078 */
.L_x_22986:
[----:B------:R-:W-:Y:S05]  /*134a0*/  BSYNC B2 ;  /* 0x0000000000027941 */ /* 0x000fea0003800000 */
.L_x_22984:
        /* <DEDUP_REMOVED lines=16> */
.L_x_22990:
[----:B------:R-:W-:Y:S05]  /*135b0*/  BSYNC B3 ;  /* 0x0000000000037941 */ /* 0x000fea0003800000 */
.L_x_22989:
        /* <DEDUP_REMOVED lines=44> */
.L_x_22988:
[----:B------:R-:W-:Y:S05]  /*13880*/  BSYNC B2 ;  /* 0x0000000000027941 */ /* 0x000fea0003800000 */
.L_x_22987:
        /* <DEDUP_REMOVED lines=11> */
.L_x_22991:
        /* <DEDUP_REMOVED lines=12> */
.L_x_22994:
[----:B------:R-:W-:Y:S02]  /*13a00*/  IMAD.MOV.U32 R139, RZ, RZ, R120 ;  /* 0x000000ffff8b7224 */ /* 0x000fe400078e0078 */
.L_x_22995:
[----:B------:R-:W-:Y:S05]  /*13a10*/  BSYNC B2 ;  /* 0x0000000000027941 */ /* 0x000fea0003800000 */
.L_x_22993:
        /* <DEDUP_REMOVED lines=16> */
.L_x_22999:
[----:B------:R-:W-:Y:S05]  /*13b20*/  BSYNC B3 ;  /* 0x0000000000037941 */ /* 0x000fea0003800000 */
.L_x_22998:
        /* <DEDUP_REMOVED lines=44> */
.L_x_22997:
[----:B------:R-:W-:Y:S05]  /*13df0*/  BSYNC B2 ;  /* 0x0000000000027941 */ /* 0x000fea0003800000 */
.L_x_22996:
        /* <DEDUP_REMOVED lines=8> */
.L_x_22992:
        /* <DEDUP_REMOVED lines=12> */
.L_x_23001:
[----:B------:R-:W-:Y:S02]  /*13f40*/  IMAD.MOV.U32 R139, RZ, RZ, R120 ;  /* 0x000000ffff8b7224 */ /* 0x000fe400078e0078 */
.L_x_23002:
[----:B------:R-:W-:Y:S05]  /*13f50*/  BSYNC B2 ;  /* 0x0000000000027941 */ /* 0x000fea0003800000 */
.L_x_23000:
        /* <DEDUP_REMOVED lines=16> */
.L_x_23006:
[----:B------:R-:W-:Y:S05]  /*14060*/  BSYNC B3 ;  /* 0x0000000000037941 */ /* 0x000fea0003800000 */
.L_x_23005:
        /* <DEDUP_REMOVED lines=44> */
.L_x_23004:
[----:B------:R-:W-:Y:S05]  /*14330*/  BSYNC B2 ;  /* 0x0000000000027941 */ /* 0x000fea0003800000 */
.L_x_23003:
        /* <DEDUP_REMOVED lines=11> */
.L_x_23007:
        /* <DEDUP_REMOVED lines=12> */
.L_x_23010:
[----:B------:R-:W-:Y:S02]  /*144b0*/  IMAD.MOV.U32 R139, RZ, RZ, R120 ;  /* 0x000000ffff8b7224 */ /* 0x000fe400078e0078 */
.L_x_23011:
[----:B------:R-:W-:Y:S05]  /*144c0*/  BSYNC B2 ;  /* 0x0000000000027941 */ /* 0x000fea0003800000 */
.L_x_23009:
        /* <DEDUP_REMOVED lines=16> */
.L_x_23015:
[----:B------:R-:W-:Y:S05]  /*145d0*/  BSYNC B3 ;  /* 0x0000000000037941 */ /* 0x000fea0003800000 */
.L_x_23014:
        /* <DEDUP_REMOVED lines=44> */
.L_x_23013:
[----:B------:R-:W-:Y:S05]  /*148a0*/  BSYNC B2 ;  /* 0x0000000000027941 */ /* 0x000fea0003800000 */
.L_x_23012:
        /* <DEDUP_REMOVED lines=8> */
.L_x_23008:
        /* <DEDUP_REMOVED lines=12> */
.L_x_23017:
[----:B------:R-:W-:Y:S02]  /*149f0*/  IMAD.MOV.U32 R139, RZ, RZ, R120 ;  /* 0x000000ffff8b7224 */ /* 0x000fe400078e0078 */
.L_x_23018:
[----:B------:R-:W-:Y:S05]  /*14a00*/  BSYNC B2 ;  /* 0x0000000000027941 */ /* 0x000fea0003800000 */
.L_x_23016:
        /* <DEDUP_REMOVED lines=16> */
.L_x_23022:
[----:B------:R-:W-:Y:S05]  /*14b10*/  BSYNC B3 ;  /* 0x0000000000037941 */ /* 0x000fea0003800000 */
.L_x_23021:
        /* <DEDUP_REMOVED lines=44> */
.L_x_23020:
[----:B------:R-:W-:Y:S05]  /*14de0*/  BSYNC B2 ;  /* 0x0000000000027941 */ /* 0x000fea0003800000 */
.L_x_23019:
        /* <DEDUP_REMOVED lines=11> */
.L_x_23023:
        /* <DEDUP_REMOVED lines=12> */
.L_x_23026:
[----:B------:R-:W-:Y:S02]  /*14f60*/  IMAD.MOV.U32 R139, RZ, RZ, R120 ;  /* 0x000000ffff8b7224 */ /* 0x000fe400078e0078 */
.L_x_23027:
[----:B------:R-:W-:Y:S05]  /*14f70*/  BSYNC B2 ;  /* 0x0000000000027941 */ /* 0x000fea0003800000 */
.L_x_23025:
        /* <DEDUP_REMOVED lines=16> */
.L_x_23031:
[----:B------:R-:W-:Y:S05]  /*15080*/  BSYNC B3 ;  /* 0x0000000000037941 */ /* 0x000fea0003800000 */
.L_x_23030:
        /* <DEDUP_REMOVED lines=44> */
.L_x_23029:
[----:B------:R-:W-:Y:S05]  /*15350*/  BSYNC B2 ;  /* 0x0000000000027941 */ /* 0x000fea0003800000 */
.L_x_23028:
        /* <DEDUP_REMOVED lines=8> */
.L_x_23024:
        /* <DEDUP_REMOVED lines=27> */
.L_x_23032:
[----:B------:R-:W-:Y:S02]  /*15590*/  IADD3 R75, R75, 0x20, RZ ;  /* 0x000000204b4b7810 */ /* 0x000fe40007ffe0ff */
.L_x_22967:
[----:B------:R-:W-:Y:S05]  /*155a0*/  BSYNC B1 ;  /* 0x0000000000017941 */ /* 0x000fea0003800000 */
.L_x_22966:
[----:B------:R-:W-:Y:S01]  /*155b0*/  ISETP.NE.AND P0, PT, R124, RZ, PT ;  /* 0x000000ff7c00720c */ /* 0x000fe20003f05270 */
[----:B------:R-:W-:-:S12]  /*155c0*/  BSSY B1, `(.L_x_23033) ;  /* 0x00002da000017945 */ /* 0x000fd80003800000 */
[----:B------:R-:W-:Y:S05]  /*155d0*/  @!P0 BRA `(.L_x_23034) ;  /* 0x00002d8000008947 */ /* 0x000fea0003800000 */
[----:B------:R-:W-:Y:S01]  /*155e0*/  ISETP.NE.U32.AND P0, PT, RZ, c[0x0][0x178], PT ;  /* 0x00005e00ff007a0c */ /* 0x000fe20003f05070 */
[----:B------:R-:W-:-:S03]  /*155f0*/  HFMA2.MMA R68, -RZ, RZ, 0, 9.5367431640625e-07 ;  /* 0x00000010ff447435 */ /* 0x000fc600000001ff */
[----:B------:R-:W-:Y:S01]  /*15600*/  ISETP.NE.AND.EX P2, PT, RZ, c[0x0][0x17c], PT, P0 ;  /* 0x00005f00ff007a0c */ /* 0x000fe20003f45300 */
[----:B------:R-:W-:Y:S01]  /*15610*/  BSSY B2, `(.L_x_23035) ;  /* 0x0000018000027945 */ /* 0x000fe20003800000 */
[----:B------:R-:W-:Y:S02]  /*15620*/  IADD3 R136, R117, 0x1, RZ ;  /* 0x0000000175887810 */ /* 0x000fe40007ffe0ff */
[----:B------:R-:W-:-:S03]  /*15630*/  P2R R138, PR, RZ, 0x4 ;  /* 0x00000004ff8a7803 */ /* 0x000fc60000000000 */
[----:B------:R-:W-:-:S06]  /*15640*/  IMAD.WIDE.U32 R68, R75, R68, c[0x0][0x170] ;  /* 0x00005c004b447625 */ /* 0x000fcc00078e0044 */
[C---:B0-----:R-:W-:Y:S01]  /*15650*/  @P2 LEA R134, P0, R75.reuse, c[0x0][0x178], 0x4 ;  /* 0x00005e004b862a11 */ /* 0x041fe200078020ff */
[----:B------:R-:W5:Y:S03]  /*15660*/  LDG.E.128 R68, [R68.64] ;  /* 0x0000000644447981 */ /* 0x000f66000c1e1d00 */
        /* <DEDUP_REMOVED lines=17> */
.L_x_23036:
[----:B0-----:R-:W-:Y:S02]  /*15780*/  IMAD.MOV.U32 R139, RZ, RZ, R120 ;  /* 0x000000ffff8b7224 */ /* 0x001fe400078e0078 */
.L_x_23037:
[----:B------:R-:W-:Y:S05]  /*15790*/  BSYNC B2 ;  /* 0x0000000000027941 */ /* 0x000fea0003800000 */
.L_x_23035:
        /* <DEDUP_REMOVED lines=16> */
.L_x_23041:
[----:B------:R-:W-:Y:S05]  /*158a0*/  BSYNC B3 ;  /* 0x0000000000037941 */ /* 0x000fea0003800000 */
.L_x_23040:
        /* <DEDUP_REMOVED lines=44> */
.L_x_23039:
[----:B------:R-:W-:Y:S05]  /*15b70*/  BSYNC B2 ;  /* 0x0000000000027941 */ /* 0x000fea0003800000 */
.L_x_23038:
        /* <DEDUP_REMOVED lines=14> */
.L_x_23042:
        /* <DEDUP_REMOVED lines=12> */
.L_x_23045:
[----:B------:R-:W-:Y:S02]  /*15d20*/  IMAD.MOV.U32 R139, RZ, RZ, R120 ;  /* 0x000000ffff8b7224 */ /* 0x000fe400078e0078 */
.L_x_23046:
[----:B------:R-:W-:Y:S05]  /*15d30*/  BSYNC B2 ;  /* 0x0000000000027941 */ /* 0x000fea0003800000 */
.L_x_23044:
        /* <DEDUP_REMOVED lines=16> */
.L_x_23050:
[----:B------:R-:W-:Y:S05]  /*15e40*/  BSYNC B3 ;  /* 0x0000000000037941 */ /* 0x000fea0003800000 */
.L_x_23049:
        /* <DEDUP_REMOVED lines=44> */
.L_x_23048:
[----:B------:R-:W-:Y:S05]  /*16110*/  BSYNC B2 ;  /* 0x0000000000027941 */ /* 0x000fea0003800000 */
.L_x_23047:
        /* <DEDUP_REMOVED lines=8> */
.L_x_23043:
        /* <DEDUP_REMOVED lines=12> */
.L_x_23052:
[----:B------:R-:W-:Y:S02]  /*16260*/  IMAD.MOV.U32 R139, RZ, RZ, R120 ;  /* 0x000000ffff8b7224 */ /* 0x000fe400078e0078 */
.L_x_23053:
[----:B------:R-:W-:Y:S05]  /*16270*/  BSYNC B2 ;  /* 0x0000000000027941 */ /* 0x000fea0003800000 */
.L_x_23051:
        /* <DEDUP_REMOVED lines=16> */
.L_x_23057:
[----:B------:R-:W-:Y:S05]  /*16380*/  BSYNC B3 ;  /* 0x0000000000037941 */ /* 0x000fea0003800000 */
.L_x_23056:
        /* <DEDUP_REMOVED lines=44> */
.L_x_23055:
[----:B------:R-:W-:Y:S05]  /*16650*/  BSYNC B2 ;  /* 0x0000000000027941 */ /* 0x000fea0003800000 */
.L_x_23054:
        /* <DEDUP_REMOVED lines=11> */
.L_x_23058:
        /* <DEDUP_REMOVED lines=12> */
.L_x_23061:
[----:B------:R-:W-:Y:S02]  /*167d0*/  IMAD.MOV.U32 R139, RZ, RZ, R120 ;  /* 0x000000ffff8b7224 */ /* 0x000fe400078e0078 */
.L_x_23062:
[----:B------:R-:W-:Y:S05]  /*167e0*/  BSYNC B2 ;  /* 0x0000000000027941 */ /* 0x000fea0003800000 */
.L_x_23060:
        /* <DEDUP_REMOVED lines=16> */
.L_x_23066:
[----:B------:R-:W-:Y:S05]  /*168f0*/  BSYNC B3 ;  /* 0x0000000000037941 */ /* 0x000fea0003800000 */
.L_x_23065:
        /* <DEDUP_REMOVED lines=44> */
.L_x_23064:
[----:B------:R-:W-:Y:S05]  /*16bc0*/  BSYNC B2 ;  /* 0x0000000000027941 */ /* 0x000fea0003800000 */
.L_x_23063:
        /* <DEDUP_REMOVED lines=8> */
.L_x_23059:
        /* <DEDUP_REMOVED lines=12> */
.L_x_23068:
[----:B------:R-:W-:Y:S02]  /*16d10*/  IMAD.MOV.U32 R139, RZ, RZ, R120 ;  /* 0x000000ffff8b7224 */ /* 0x000fe400078e0078 */
.L_x_23069:
[----:B------:R-:W-:Y:S05]  /*16d20*/  BSYNC B2 ;  /* 0x0000000000027941 */ /* 0x000fea0003800000 */
.L_x_23067:
        /* <DEDUP_REMOVED lines=16> */
.L_x_23073:
[----:B------:R-:W-:Y:S05]  /*16e30*/  BSYNC B3 ;  /* 0x0000000000037941 */ /* 0x000fea0003800000 */
.L_x_23072:
        /* <DEDUP_REMOVED lines=44> */
.L_x_23071:
[----:B------:R-:W-:Y:S05]  /*17100*/  BSYNC B2 ;  /* 0x0000000000027941 */ /* 0x000fea0003800000 */
.L_x_23070:
        /* <DEDUP_REMOVED lines=11> */
.L_x_23074:
        /* <DEDUP_REMOVED lines=12> */
.L_x_23077:
[----:B------:R-:W-:Y:S02]  /*17280*/  IMAD.MOV.U32 R139, RZ, RZ, R120 ;  /* 0x000000ffff8b7224 */ /* 0x000fe400078e0078 */
.L_x_23078:
[----:B------:R-:W-:Y:S05]  /*17290*/  BSYNC B2 ;  /* 0x0000000000027941 */ /* 0x000fea0003800000 */
.L_x_23076:
        /* <DEDUP_REMOVED lines=16> */
.L_x_23082:
[----:B------:R-:W-:Y:S05]  /*173a0*/  BSYNC B3 ;  /* 0x0000000000037941 */ /* 0x000fea0003800000 */
.L_x_23081:
        /* <DEDUP_REMOVED lines=44> */
.L_x_23080:
[----:B------:R-:W-:Y:S05]  /*17670*/  BSYNC B2 ;  /* 0x0000000000027941 */ /* 0x000fea0003800000 */
.L_x_23079:
        /* <DEDUP_REMOVED lines=8> */
.L_x_23075:
        /* <DEDUP_REMOVED lines=12> */
.L_x_23084:
[----:B------:R-:W-:Y:S02]  /*177c0*/  IMAD.MOV.U32 R139, RZ, RZ, R120 ;  /* 0x000000ffff8b7224 */ /* 0x000fe400078e0078 */
.L_x_23085:
[----:B------:R-:W-:Y:S05]  /*177d0*/  BSYNC B2 ;  /* 0x0000000000027941 */ /* 0x000fea0003800000 */
.L_x_23083:
        /* <DEDUP_REMOVED lines=16> */
.L_x_23089:
[----:B------:R-:W-:Y:S05]  /*178e0*/  BSYNC B3 ;  /* 0x0000000000037941 */ /* 0x000fea0003800000 */
.L_x_23088:
        /* <DEDUP_REMOVED lines=44> */
.L_x_23087:
[----:B------:R-:W-:Y:S05]  /*17bb0*/  BSYNC B2 ;  /* 0x0000000000027941 */ /* 0x000fea0003800000 */
.L_x_23086:
        /* <DEDUP_REMOVED lines=11> */
.L_x_23090:
        /* <DEDUP_REMOVED lines=12> */
.L_x_23093:
[----:B------:R-:W-:Y:S02]  /*17d30*/  IMAD.MOV.U32 R139, RZ, RZ, R120 ;  /* 0x000000ffff8b7224 */ /* 0x000fe400078e0078 */
.L_x_23094:
[----:B------:R-:W-:Y:S05]  /*17d40*/  BSYNC B2 ;  /* 0x0000000000027941 */ /* 0x000fea0003800000 */
.L_x_23092:
        /* <DEDUP_REMOVED lines=16> */
.L_x_23098:
[----:B------:R-:W-:Y:S05]  /*17e50*/  BSYNC B3 ;  /* 0x0000000000037941 */ /* 0x000fea0003800000 */
.L_x_23097:
        /* <DEDUP_REMOVED lines=44> */
.L_x_23096:
[----:B------:R-:W-:Y:S05]  /*18120*/  BSYNC B2 ;  /* 0x0000000000027941 */ /* 0x000fea0003800000 */
.L_x_23095:
        /* <DEDUP_REMOVED lines=8> */
.L_x_23091:
        /* <DEDUP_REMOVED lines=9> */
[----:B------:R-:W-:Y:S01]  /*18240*/  SHF.R.U32.HI R75, RZ, 0x1e, R75 ;  /* 0x0000001eff4b7819 */ /* 0x000fe2000001164b */
[----:B------:R0:W-:Y:S01]  /*18250*/  STG.E.128 [R72.64], R68 ;  /* 0x0000004448007986 */ /* 0x0001e2000c101d06 */
[----:B------:R-:W-:Y:S01]  /*18260*/  IADD3 R134, P0, R139, c[0x0][0x190], RZ ;  /* 0x000064008b867a10 */ /* 0x000fe20007f1e0ff */
[----:B------:R-:W-:-:S03]  /*18270*/  IMAD.IADD R133, R133, 0x1, R138 ;  /* 0x0000000185857824 */ /* 0x000fc600078e028a */
[----:B------:R-:W-:-:S05]  /*18280*/  IADD3.X R135, R75, c[0x0][0x194], RZ, P0, !PT ;  /* 0x000065004b877a10 */ /* 0x000fca00007fe4ff */
[----:B------:R0:W-:Y:S01]  /*18290*/  STG.E [R134.64], R133 ;  /* 0x0000008586007986 */ /* 0x0001e2000c101906 */
[----:B------:R-:W-:Y:S05]  /*182a0*/  @!P1 BRA `(.L_x_23034) ;  /* 0x000000b000009947 */ /* 0x000fea0003800000 */
[----:B0-----:R-:W-:Y:S01]  /*182b0*/  IADD3 R72, P0, R139, c[0x0][0x198], RZ ;  /* 0x000066008b487a10 */ /* 0x001fe20007f1e0ff */
[----:B------:R-:W-:Y:S01]  /*182c0*/  IMAD.U32 R133, R111, 0x10000, RZ ;  /* 0x000100006f857824 */ /* 0x000fe200078e00ff */
[----:B------:R-:W-:Y:S02]  /*182d0*/  LOP3.LUT R136, R112, 0xff, RZ, 0xc0, !PT ;  /* 0x000000ff70887812 */ /* 0x000fe400078ec0ff */
[----:B------:R-:W-:Y:S02]  /*182e0*/  IADD3.X R73, R75, c[0x0][0x19c], RZ, P0, !PT ;  /* 0x000067004b497a10 */ /* 0x000fe400007fe4ff */
[----:B------:R-:W-:Y:S02]  /*182f0*/  LOP3.LUT R75, R110, 0xffff, RZ, 0xc0, !PT ;  /* 0x0000ffff6e4b7812 */ /* 0x000fe400078ec0ff */
[----:B------:R-:W-:-:S05]  /*18300*/  LOP3.LUT R134, R133, 0xff0000, RZ, 0xc0, !PT ;  /* 0x00ff000085867812 */ /* 0x000fca00078ec0ff */
[----:B------:R-:W-:Y:S01]  /*18310*/  IMAD R75, R75, 0x1000000, R134 ;  /* 0x010000004b4b7824 */ /* 0x000fe200078e0286 */
[----:B------:R-:W-:-:S03]  /*18320*/  LOP3.LUT R134, R113, 0xff, RZ, 0xc0, !PT ;  /* 0x000000ff71867812 */ /* 0x000fc600078ec0ff */
[----:B------:R-:W-:-:S04]  /*18330*/  IMAD R75, R136, 0x100, R75 ;  /* 0x00000100884b7824 */ /* 0x000fc800078e024b */
[----:B------:R-:W-:-:S05]  /*18340*/  IMAD.IADD R75, R75, 0x1, R134 ;  /* 0x000000014b4b7824 */ /* 0x000fca00078e0286 */
[----:B------:R0:W-:Y:S02]  /*18350*/  STG.E [R72.64], R75 ;  /* 0x0000004b48007986 */ /* 0x0001e4000c101906 */
.L_x_23034:
[----:B------:R-:W-:Y:S05]  /*18360*/  BSYNC B1 ;  /* 0x0000000000017941 */ /* 0x000fea0003800000 */
.L_x_23033:
[----:B0-----:R-:W-:Y:S01]  /*18370*/  FADD.FTZ R72, RZ, R40 ;  /* 0x00000028ff487221 */ /* 0x001fe20000010000 */
[----:B------:R-:W-:Y:S02]  /*18380*/  ISETP.NE.AND P0, PT, R131, RZ, PT ;  /* 0x000000ff8300720c */ /* 0x000fe40003f05270 */
[C---:B------:R-:W-:Y:S01]  /*18390*/  ISETP.GT.U32.AND P1, PT, R108.reuse, 0x7f, PT ;  /* 0x0000007f6c00780c */ /* 0x040fe20003f24070 */
[----:B------:R-:W-:Y:S01]  /*183a0*/  FADD.FTZ R73, R41, R72 ;  /* 0x0000004829497221 */ /* 0x000fe20000010000 */
[C---:B------:R-:W-:Y:S02]  /*183b0*/  ISETP.GT.U32.AND P2, PT, R108.reuse, 0x9f, PT ;  /* 0x0000009f6c00780c */ /* 0x040fe40003f44070 */
[----:B------:R-:W-:Y:S01]  /*183c0*/  ISETP.GT.U32.AND P3, PT, R108, 0xbf, PT ;  /* 0x000000bf6c00780c */ /* 0x000fe20003f64070 */
[----:B------:R-:W-:Y:S01]  /*183d0*/  FADD.FTZ R72, R42, R73 ;  /* 0x000000492a487221 */ /* 0x000fe20000010000 */
[C---:B------:R-:W-:Y:S02]  /*183e0*/  ISETP.GT.U32.AND P4, PT, R108.reuse, 0xdf, PT ;  /* 0x000000df6c00780c */ /* 0x040fe40003f84070 */
[----:B------:R-:W-:Y:S01]  /*183f0*/  ISETP.GT.U32.AND P5, PT, R108, 0xff, PT ;  /* 0x000000ff6c00780c */ /* 0x000fe20003fa4070 */
[----:B------:R-:W-:Y:S01]  /*18400*/  FADD.FTZ R72, R43, R72 ;  /* 0x000000482b487221 */ /* 0x000fe20000010000 */
[----:B------:R-:W-:-:S04]  /*18410*/  ISETP.NE.AND P6, PT, R74, RZ, PT ;  /* 0x000000ff4a00720c */ /* 0x000fc80003fc5270 */
[----:B------:R-:W-:Y:S02]  /*18420*/  FSEL R75, R72, RZ, P0 ;  /* 0x000000ff484b7208 */ /* 0x000fe40000000000 */
[----:B------:R-:W-:-:S03]  /*18430*/  ISETP.GT.U32.AND P0, PT, R108, 0x3f, PT ;  /* 0x0000003f6c00780c */ /* 0x000fc60003f04070 */
[----:B------:R-:W-:Y:S01]  /*18440*/  FADD.FTZ R72, R44, R75 ;  /* 0x0000004b2c487221 */ /* 0x000fe20000010000 */
[----:B------:R-:W-:-:S03]  /*18450*/  P2R R134, PR, RZ, 0x1 ;  /* 0x00000001ff867803 */ /* 0x000fc60000000000 */
[----:B------:R-:W-:-:S04]  /*18460*/  FADD.FTZ R73, R45, R72 ;  /* 0x000000482d497221 */ /* 0x000fc80000010000 */
[----:B------:R-:W-:-:S04]  /*18470*/  FADD.FTZ R72, R46, R73 ;  /* 0x000000492e487221 */ /* 0x000fc80000010000 */
        /* <DEDUP_REMOVED lines=28> */
.L_x_23119:
[----:B-1----:R-:W-:Y:S01]  /*18640*/  FADD.FTZ R138, R75, R72 ;  /* 0x000000484b8a7221 */ /* 0x002fe20000010000 */
[----:B------:R-:W-:Y:S05]  /*18650*/  BRA.DIV ~URZ, `(.L_x_23100) ;  /* 0x000011627f007947 */ /* 0x000fea000b800000 */
[----:B------:R-:W1:Y:S01]  /*18660*/  SHFL.BFLY PT, R72, R138, 0x2, 0x1f ;  /* 0x0c401f008a487f89 */ /* 0x000e6200000e0000 */
[----:B------:R-:W-:Y:S02]  /*18670*/  P2R R137, PR, RZ, 0x40 ;  /* 0x00000040ff897803 */ /* 0x000fe40000000000 */
[----:B------:R-:W-:Y:S02]  /*18680*/  ISETP.NE.AND P6, PT, R134, RZ, PT ;  /* 0x000000ff8600720c */ /* 0x000fe40003fc5270 */
[----:B------:R-:W-:Y:S02]  /*18690*/  P2R R133, PR, RZ, 0x20 ;  /* 0x00000020ff857803 */ /* 0x000fe40000000000 */
[----:B------:R-:W-:Y:S01]  /*186a0*/  ISETP.NE.AND P5, PT, R131, RZ, PT ;  /* 0x000000ff8300720c */ /* 0x000fe20003fa5270 */
        /* <DEDUP_REMOVED lines=84> */
.L_x_23120:
[----:B------:R-:W-:Y:S01]  /*18bf0*/  FMUL.FTZ R72, R135, R135 ;  /* 0x0000008787487220 */ /* 0x000fe20000410000 */
[----:B------:R-:W-:Y:S01]  /*18c00*/  ISETP.NE.AND P0, PT, RZ, UR8, PT ;  /* 0x00000008ff007c0c */ /* 0x000fe2000bf05270 */
[----:B-1----:R-:W-:Y:S01]  /*18c10*/  FADD.FTZ R133, R133, R134 ;  /* 0x0000008685857221 */ /* 0x002fe20000010000 */
[----:B------:R-:W-:Y:S01]  /*18c20*/  ISETP.NE.AND P1, PT, R131, RZ, PT ;  /* 0x000000ff8300720c */ /* 0x000fe20003f25270 */
[----:B------:R-:W-:Y:S01]  /*18c30*/  @!P6 IMAD.MOV.U32 R74, RZ, RZ, 0x4 ;  /* 0x00000004ff4ae424 */ /* 0x000fe200078e00ff */
[----:B------:R-:W-:Y:S01]  /*18c40*/  FSEL R73, R72, RZ, P0 ;  /* 0x000000ff48497208 */ /* 0x000fe20000000000 */
[----:B------:R-:W-:Y:S01]  /*18c50*/  BSSY B1, `(.L_x_23101) ;  /* 0x000001c000017945 */ /* 0x000fe20003800000 */
[----:B------:R-:W-:Y:S01]  /*18c60*/  MOV R72, c[0x0][0x1e0] ;  /* 0x0000780000487a02 */ /* 0x000fe20000000f00 */
[----:B------:R-:W-:Y:S01]  /*18c70*/  @!P6 IMAD.WIDE R74, R123, R74, c[0x0][0x1a0] ;  /* 0x000068007b4ae625 */ /* 0x000fe200078e024a */
[----:B------:R-:W-:-:S03]  /*18c80*/  FSEL R136, R135, RZ, !P0 ;  /* 0x000000ff87887208 */ /* 0x000fc60004000000 */
[----:B------:R-:W-:Y:S01]  /*18c90*/  FFMA.FTZ R72, R133, R72, c[0x0][0x228] ;  /* 0x00008a0085487623 */ /* 0x000fe20000010048 */
[----:B------:R1:W-:Y:S03]  /*18ca0*/  @!P6 STG.E [R74.64], R135 ;  /* 0x000000874a00e986 */ /* 0x0003e6000c101906 */
[----:B------:R-:W-:Y:S02]  /*18cb0*/  FADD.FTZ R133, R72, R73 ;  /* 0x0000004948857221 */ /* 0x000fe40000010000 */
        /* <DEDUP_REMOVED lines=8> */
[----:B------:R-:W-:Y:S02]  /*18d40*/  FADD.FTZ R138, R43, -R136 ;  /* 0x800000882b8a7221 */ /* 0x000fe40000010000 */
[----:B------:R-:W-:Y:S02]  /*18d50*/  FMUL.FTZ R73, R133, R74 ;  /* 0x0000004a85497220 */ /* 0x000fe40000410000 */
[----:B------:R-:W-:-:S02]  /*18d60*/  IMAD.MOV.U32 R135, RZ, RZ, 0x10 ;  /* 0x00000010ff877424 */ /* 0x000fc400078e00ff */
[C---:B------:R-:W-:Y:S02]  /*18d70*/  FMUL.FTZ R72, R133.reuse, R72 ;  /* 0x0000004885487220 */ /* 0x040fe40000410000 */
[C---:B------:R-:W-:Y:S02]  /*18d80*/  FMUL.FTZ R74, R133.reuse, R134 ;  /* 0x00000086854a7220 */ /* 0x040fe40000410000 */
[----:B------:R-:W-:Y:S02]  /*18d90*/  FMUL.FTZ R75, R133, R138 ;  /* 0x0000008a854b7220 */ /* 0x000fe40000410000 */
[C---:B------:R-:W-:Y:S01]  /*18da0*/  IMAD.WIDE.U32 R134, R132.reuse, R135, c[0x0][0x208] ;  /* 0x0000820084867625 */ /* 0x040fe200078e0087 */
[----:B------:R-:W-:-:S03]  /*18db0*/  IADD3 R132, R132, 0x20, RZ ;  /* 0x0000002084847810 */ /* 0x000fc60007ffe0ff */
[----:B------:R-:W-:Y:S02]  /*18dc0*/  FFMA.FTZ R72, R109, R72, R106 ;  /* 0x000000486d487223 */ /* 0x000fe4000001006a */
[----:B------:R-:W-:Y:S02]  /*18dd0*/  FFMA.FTZ R73, R107, R73, R90 ;  /* 0x000000496b497223 */ /* 0x000fe4000001005a */
[----:B------:R-:W-:Y:S02]  /*18de0*/  FFMA.FTZ R74, R16, R74, R15 ;  /* 0x0000004a104a7223 */ /* 0x000fe4000001000f */
[----:B------:R-:W-:-:S05]  /*18df0*/  FFMA.FTZ R75, R17, R75, R92 ;  /* 0x0000004b114b7223 */ /* 0x000fca000001005c */
[----:B------:R0:W-:Y:S02]  /*18e00*/  STG.E.128 [R134.64], R72 ;  /* 0x0000004886007986 */ /* 0x0001e4000c101d06 */
.L_x_23102:
[----:B------:R-:W-:Y:S05]  /*18e10*/  BSYNC B1 ;  /* 0x0000000000017941 */ /* 0x000fea0003800000 */
.L_x_23101:
[----:B------:R-:W-:Y:S01]  /*18e20*/  ISETP.NE.AND P0, PT, R130, RZ, PT ;  /* 0x000000ff8200720c */ /* 0x000fe20003f05270 */
[----:B------:R-:W-:-:S12]  /*18e30*/  BSSY B1, `(.L_x_23103) ;  /* 0x0000012000017945 */ /* 0x000fd80003800000 */
[----:B------:R-:W-:Y:S05]  /*18e40*/  @!P0 BRA `(.L_x_23104) ;  /* 0x0000010000008947 */ /* 0x000fea0003800000 */
[--C-:B01----:R-:W-:Y:S02]  /*18e50*/  FADD.FTZ R74, R45, -R136.reuse ;  /* 0x800000882d4a7221 */ /* 0x103fe40000010000 */
[--C-:B------:R-:W-:Y:S02]  /*18e60*/  FADD.FTZ R72, R44, -R136.reuse ;  /* 0x800000882c487221 */ /* 0x100fe40000010000 */
[--C-:B------:R-:W-:Y:S02]  /*18e70*/  FADD.FTZ R134, R46, -R136.reuse ;  /* 0x800000882e867221 */ /* 0x100fe40000010000 */
        /* <DEDUP_REMOVED lines=13> */
.L_x_23104:
[----:B------:R-:W-:Y:S05]  /*18f50*/  BSYNC B1 ;  /* 0x0000000000017941 */ /* 0x000fea0003800000 */
.L_x_23103:
        /* <DEDUP_REMOVED lines=19> */
.L_x_23106:
[----:B------:R-:W-:Y:S05]  /*19090*/  BSYNC B1 ;  /* 0x0000000000017941 */ /* 0x000fea0003800000 */
.L_x_23105:
        /* <DEDUP_REMOVED lines=19> */
.L_x_23108:
[----:B------:R-:W-:Y:S05]  /*191d0*/  BSYNC B1 ;  /* 0x0000000000017941 */ /* 0x000fea0003800000 */
.L_x_23107:
        /* <DEDUP_REMOVED lines=19> */
.L_x_23110:
[----:B------:R-:W-:Y:S05]  /*19310*/  BSYNC B1 ;  /* 0x0000000000017941 */ /* 0x000fea0003800000 */
.L_x_23109:
[----:B------:R-:W-:Y:S01]  /*19320*/  ISETP.NE.AND P0, PT, R126, RZ, PT ;  /* 0x000000ff7e00720c */ /* 0x000fe20003f05270 */
[----:B------:R-:W-:-:S12]  /*19330*/  BSSY B1, `(.L_x_23111) ;  /* 0x0000012000017945 */ /* 0x000fd80003800000 */
[----:B------:R-:W-:Y:S05]  /*19340*/  @!P0 BRA `(.L_x_23112) ;  /* 0x0000010000008947 */ /* 0x000fea0003800000 */
[----:B01----:R-:W-:Y:S01]  /*19350*/  HFMA2.MMA R135, -RZ, RZ, 0, 9.5367431640625e-07 ;  /* 0x00000010ff877435 */ /* 0x003fe200000001ff */
        /* <DEDUP_REMOVED lines=15> */
.L_x_23112:
[----:B------:R-:W-:Y:S05]  /*19450*/  BSYNC B1 ;  /* 0x0000000000017941 */ /* 0x000fea0003800000 */
.L_x_23111:
        /* <DEDUP_REMOVED lines=19> */
.L_x_23114:
[----:B------:R-:W-:Y:S05]  /*19590*/  BSYNC B1 ;  /* 0x0000000000017941 */ /* 0x000fea0003800000 */
.L_x_23113:
        /* <DEDUP_REMOVED lines=12> */
[----:B------:R-:W-:-:S04]  /*19660*/  IMAD.WIDE.U32 R132, R132, R135, c[0x0][0x208] ;  /* 0x0000820084847625 */ /* 0x000fc800078e0087 */
[----:B------:R-:W-:Y:S02]  /*19670*/  FFMA.FTZ R72, R87, R72, R2 ;  /* 0x0000004857487223 */ /* 0x000fe40000010002 */
[----:B------:R-:W-:Y:S02]  /*19680*/  FFMA.FTZ R73, R86, R73, R103 ;  /* 0x0000004956497223 */ /* 0x000fe40000010067 */
[----:B------:R-:W-:Y:S02]  /*19690*/  FFMA.FTZ R75, R88, R75, R105 ;  /* 0x0000004b584b7223 */ /* 0x000fe40000010069 */
[----:B------:R-:W-:-:S05]  /*196a0*/  FFMA.FTZ R74, R89, R74, R0 ;  /* 0x0000004a594a7223 */ /* 0x000fca0000010000 */
[----:B------:R0:W-:Y:S02]  /*196b0*/  STG.E.128 [R132.64], R72 ;  /* 0x0000004884007986 */ /* 0x0001e4000c101d06 */
.L_x_23116:
[----:B------:R-:W-:Y:S05]  /*196c0*/  BSYNC B1 ;  /* 0x0000000000017941 */ /* 0x000fea0003800000 */
.L_x_23115:
[----:B01----:R-:W-:-:S04]  /*196d0*/  IMAD.MOV.U32 R72, RZ, RZ, 0x4 ;  /* 0x00000004ff487424 */ /* 0x003fc800078e00ff */
[----:B------:R-:W-:-:S05]  /*196e0*/  IMAD R123, R72, c[0x0][0x160], R123 ;  /* 0x00005800487b7a24 */ /* 0x000fca00078e027b */
[----:B------:R-:W-:-:S13]  /*196f0*/  ISETP.GE.AND P0, PT, R123, c[0x0][0x164], PT ;  /* 0x000059007b007a0c */ /* 0x000fda0003f06270 */
[----:B------:R-:W-:Y:S01]  /*19700*/  @P0 CALL.REL.NOINC `(.L_x_23117) ;  /* 0x0000001000000944 */ /* 0x000fe20003c00000 */
[----:B------:R-:W-:Y:S05]  /*19710*/  BRA `(.L_x_23118) ;  /* 0xfffe7d7000007947 */ /* 0x000fea000383ffff */
.L_x_23117:
[----:B------:R-:W-:Y:S05]  /*19720*/  BSYNC B0 ;  /* 0x0000000000007941 */ /* 0x000fea0003800000 */
.L_x_22563:
[----:B------:R-:W-:Y:S05]  /*19730*/  EXIT ;  /* 0x000000000000794d */ /* 0x000fea0003800000 */
.L_x_23099:
[----:B------:R-:W-:Y:S01]  /*19740*/  IMAD.MOV.U32 R74, RZ, RZ, R75 ;  /* 0x000000ffff4a7224 */ /* 0x000fe200078e004b */
[----:B------:R-:W-:Y:S01]  /*19750*/  MOV R72, 0x197a0 ;  /* 0x000197a000487802 */ /* 0x000fe20000000f00 */
[----:B------:R-:W-:Y:S02]  /*19760*/  IMAD.MOV.U32 R133, RZ, RZ, 0x1 ;  /* 0x00000001ff857424 */ /* 0x000fe400078e00ff */
[----:B------:R-:W-:Y:S02]  /*19770*/  IMAD.MOV.U32 R136, RZ, RZ, 0x1f ;  /* 0x0000001fff887424 */ /* 0x000fe400078e00ff */
[----:B------:R-:W-:Y:S02]  /*19780*/  IMAD.MOV.U32 R137, RZ, RZ, -0x1 ;  /* 0xffffffffff897424 */ /* 0x000fe400078e00ff */
[----:B------:R-:W-:Y:S05]  /*19790*/  CALL.REL.NOINC `($__internal_70_$__cuda_sm70_shflsync_bfly_p) ;  /* 0x0000082000007944 */ /* 0x000fea0003c00000 */
[----:B-1----:R-:W-:Y:S01]  /*197a0*/  MOV R72, R133 ;  /* 0x0000008500487202 */ /* 0x002fe20000000f00 */
[----:B0-----:R-:W-:Y:S05]  /*197b0*/  BRA `(.L_x_23119) ;  /* 0xffffee8000007947 */ /* 0x001fea000383ffff */
.L_x_23100:
[----:B------:R-:W-:Y:S01]  /*197c0*/  IMAD.MOV.U32 R74, RZ, RZ, R138 ;  /* 0x000000ffff4a7224 */ /* 0x000fe200078e008a */
[----:B------:R-:W-:Y:S01]  /*197d0*/  MOV R72, 0x19820 ;  /* 0x0001982000487802 */ /* 0x000fe20000000f00 */
[----:B------:R-:W-:Y:S02]  /*197e0*/  IMAD.MOV.U32 R133, RZ, RZ, 0x2 ;  /* 0x00000002ff857424 */ /* 0x000fe400078e00ff */
[----:B------:R-:W-:-:S02]  /*197f0*/  IMAD.MOV.U32 R136, RZ, RZ, 0x1f ;  /* 0x0000001fff887424 */ /* 0x000fc400078e00ff */
[----:B------:R-:W-:Y:S02]  /*19800*/  IMAD.MOV.U32 R137, RZ, RZ, -0x1 ;  /* 0xffffffffff897424 */ /* 0x000fe400078e00ff */
[----:B0-----:R-:W-:Y:S05]  /*19810*/  CALL.REL.NOINC `($__internal_70_$__cuda_sm70_shflsync_bfly_p) ;  /* 0x000007a000007944 */ /* 0x001fea0003c00000 */
[----:B01----:R-:W-:Y:S01]  /*19820*/  FADD.FTZ R74, R138, R133 ;  /* 0x000000858a4a7221 */ /* 0x003fe20000010000 */
[----:B------:R-:W-:Y:S01]  /*19830*/  MOV R72, 0x19880 ;  /* 0x0001988000487802 */ /* 0x000fe20000000f00 */
[----:B------:R-:W-:Y:S02]  /*19840*/  IMAD.MOV.U32 R133, RZ, RZ, 0x4 ;  /* 0x00000004ff857424 */ /* 0x000fe400078e00ff */
[----:B------:R-:W-:Y:S02]  /*19850*/  IMAD.MOV.U32 R136, RZ, RZ, 0x1f ;  /* 0x0000001fff887424 */ /* 0x000fe400078e00ff */
[----:B------:R-:W-:Y:S02]  /*19860*/  IMAD.MOV.U32 R137, RZ, RZ, -0x1 ;  /* 0xffffffffff897424 */ /* 0x000fe400078e00ff */
[----:B------:R-:W-:Y:S05]  /*19870*/  CALL.REL.NOINC `($__internal_70_$__cuda_sm70_shflsync_bfly_p) ;  /* 0x0000074000007944 */ /* 0x000fea0003c00000 */
[----:B01----:R-:W-:Y:S01]  /*19880*/  FADD.FTZ R74, R74, R133 ;  /* 0x000000854a4a7221 */ /* 0x003fe20000010000 */
[----:B------:R-:W-:Y:S01]  /*19890*/  HFMA2.MMA R133, -RZ, RZ, 0, 4.76837158203125e-07 ;  /* 0x00000008ff857435 */ /* 0x000fe200000001ff */
[----:B------:R-:W-:Y:S01]  /*198a0*/  IMAD.MOV.U32 R136, RZ, RZ, 0x1f ;  /* 0x0000001fff887424 */ /* 0x000fe200078e00ff */
[----:B------:R-:W-:Y:S01]  /*198b0*/  MOV R72, 0x198e0 ;  /* 0x000198e000487802 */ /* 0x000fe20000000f00 */
[----:B------:R-:W-:-:S03]  /*198c0*/  IMAD.MOV.U32 R137, RZ, RZ, -0x1 ;  /* 0xffffffffff897424 */ /* 0x000fc600078e00ff */
[----:B------:R-:W-:Y:S05]  /*198d0*/  CALL.REL.NOINC `($__internal_70_$__cuda_sm70_shflsync_bfly_p) ;  /* 0x000006e000007944 */ /* 0x000fea0003c00000 */
[----:B01----:R-:W-:Y:S01]  /*198e0*/  FADD.FTZ R74, R74, R133 ;  /* 0x000000854a4a7221 */ /* 0x003fe20000010000 */
[----:B------:R-:W-:Y:S01]  /*198f0*/  MOV R72, 0x19940 ;  /* 0x0001994000487802 */ /* 0x000fe20000000f00 */
[----:B------:R-:W-:-:S02]  /*19900*/  IMAD.MOV.U32 R133, RZ, RZ, 0x10 ;  /* 0x00000010ff857424 */ /* 0x000fc400078e00ff */
[----:B------:R-:W-:Y:S02]  /*19910*/  IMAD.MOV.U32 R136, RZ, RZ, 0x1f ;  /* 0x0000001fff887424 */ /* 0x000fe400078e00ff */
[----:B------:R-:W-:Y:S02]  /*19920*/  IMAD.MOV.U32 R137, RZ, RZ, -0x1 ;  /* 0xffffffffff897424 */ /* 0x000fe400078e00ff */
[----:B------:R-:W-:Y:S05]  /*19930*/  CALL.REL.NOINC `($__internal_70_$__cuda_sm70_shflsync_bfly_p) ;  /* 0x0000068000007944 */ /* 0x000fea0003c00000 */
[----:B-1----:R-:W-:Y:S01]  /*19940*/  FADD.FTZ R133, R74, R133 ;  /* 0x000000854a857221 */ /* 0x002fe20000010000 */
[----:B0-----:R-:W-:Y:S02]  /*19950*/  P2R R136, PR, RZ, 0x20 ;  /* 0x00000020ff887803 */ /* 0x001fe40000000000 */
[----:B------:R-:W-:Y:S01]  /*19960*/  ISETP.NE.AND P5, PT, R131, RZ, PT ;  /* 0x000000ff8300720c */ /* 0x000fe20003fa5270 */
[----:B------:R-:W-:Y:S01]  /*19970*/  FMUL.FTZ R135, R133, c[0x0][0x1e0] ;  /* 0x0000780085877a20 */ /* 0x000fe20000410000 */
[----:B------:R-:W-:Y:S01]  /*19980*/  P2R R137, PR, RZ, 0x40 ;  /* 0x00000040ff897803 */ /* 0x000fe20000000000 */
[----:B------:R-:W-:Y:S01]  /*19990*/  IMAD.MOV.U32 R133, RZ, RZ, 0x1 ;  /* 0x00000001ff857424 */ /* 0x000fe200078e00ff */
[----:B------:R-:W-:Y:S01]  /*199a0*/  ISETP.NE.AND P6, PT, R134, RZ, PT ;  /* 0x000000ff8600720c */ /* 0x000fe20003fc5270 */
        /* <DEDUP_REMOVED lines=9> */
[----:B------:R-:W-:-:S03]  /*19a40*/  FADD.FTZ R73, R44, -R135 ;  /* 0x800000872c497221 */ /* 0x000fc60000010000 */
[----:B------:R-:W-:Y:S01]  /*19a50*/  FSEL R74, R72, RZ, P5 ;  /* 0x000000ff484a7208 */ /* 0x000fe20002800000 */
[----:B------:R-:W-:Y:S01]  /*19a60*/  FADD.FTZ R72, R45, -R135 ;  /* 0x800000872d487221 */ /* 0x000fe20000010000 */
[----:B------:R-:W-:Y:S01]  /*19a70*/  ISETP.NE.AND P5, PT, R136, RZ, PT ;  /* 0x000000ff8800720c */ /* 0x000fe20003fa5270 */
[----:B------:R-:W-:Y:S02]  /*19a80*/  IMAD.MOV.U32 R136, RZ, RZ, 0x1f ;  /* 0x0000001fff887424 */ /* 0x000fe400078e00ff */
        /* <DEDUP_REMOVED lines=56> */
[----:B------:R-:W-:Y:S05]  /*19e10*/  CALL.REL.NOINC `($__internal_70_$__cuda_sm70_shflsync_bfly_p) ;  /* 0x000001a000007944 */ /* 0x000fea0003c00000 */
[----:B01----:R-:W-:Y:S01]  /*19e20*/  FADD.FTZ R74, R74, R133 ;  /* 0x000000854a4a7221 */ /* 0x003fe20000010000 */
[----:B------:R-:W-:Y:S01]  /*19e30*/  MOV R72, 0x19e80 ;  /* 0x00019e8000487802 */ /* 0x000fe20000000f00 */
[----:B------:R-:W-:Y:S02]  /*19e40*/  IMAD.MOV.U32 R133, RZ, RZ, 0x2 ;  /* 0x00000002ff857424 */ /* 0x000fe400078e00ff */
[----:B------:R-:W-:Y:S02]  /*19e50*/  IMAD.MOV.U32 R136, RZ, RZ, 0x1f ;  /* 0x0000001fff887424 */ /* 0x000fe400078e00ff */
[----:B------:R-:W-:Y:S02]  /*19e60*/  IMAD.MOV.U32 R137, RZ, RZ, -0x1 ;  /* 0xffffffffff897424 */ /* 0x000fe400078e00ff */
[----:B------:R-:W-:Y:S05]  /*19e70*/  CALL.REL.NOINC `($__internal_70_$__cuda_sm70_shflsync_bfly_p) ;  /* 0x0000014000007944 */ /* 0x000fea0003c00000 */
[----:B01----:R-:W-:Y:S01]  /*19e80*/  FADD.FTZ R74, R74, R133 ;  /* 0x000000854a4a7221 */ /* 0x003fe20000010000 */
[----:B------:R-:W-:Y:S01]  /*19e90*/  MOV R72, 0x19ee0 ;  /* 0x00019ee000487802 */ /* 0x000fe20000000f00 */
[----:B------:R-:W-:Y:S02]  /*19ea0*/  IMAD.MOV.U32 R133, RZ, RZ, 0x4 ;  /* 0x00000004ff857424 */ /* 0x000fe400078e00ff */
[----:B------:R-:W-:-:S02]  /*19eb0*/  IMAD.MOV.U32 R136, RZ, RZ, 0x1f ;  /* 0x0000001fff887424 */ /* 0x000fc400078e00ff */
[----:B------:R-:W-:Y:S02]  /*19ec0*/  IMAD.MOV.U32 R137, RZ, RZ, -0x1 ;  /* 0xffffffffff897424 */ /* 0x000fe400078e00ff */
[----:B------:R-:W-:Y:S05]  /*19ed0*/  CALL.REL.NOINC `($__internal_70_$__cuda_sm70_shflsync_bfly_p) ;  /* 0x000000e000007944 */ /* 0x000fea0003c00000 */
[----:B0-----:R-:W-:Y:S01]  /*19ee0*/  HFMA2.MMA R136, -RZ, RZ, 0, 1.847743988037109375e-06 ;  /* 0x0000001fff887435 */ /* 0x001fe200000001ff */
[----:B-1----:R-:W-:Y:S01]  /*19ef0*/  FADD.FTZ R74, R74, R133 ;  /* 0x000000854a4a7221 */ /* 0x002fe20000010000 */
[----:B------:R-:W-:Y:S01]  /*19f00*/  MOV R72, 0x19f40 ;  /* 0x00019f4000487802 */ /* 0x000fe20000000f00 */
[----:B------:R-:W-:Y:S02]  /*19f10*/  IMAD.MOV.U32 R133, RZ, RZ, 0x8 ;  /* 0x00000008ff857424 */ /* 0x000fe400078e00ff */
[----:B------:R-:W-:Y:S02]  /*19f20*/  IMAD.MOV.U32 R137, RZ, RZ, -0x1 ;  /* 0xffffffffff897424 */ /* 0x000fe400078e00ff */
[----:B------:R-:W-:Y:S05]  /*19f30*/  CALL.REL.NOINC `($__internal_70_$__cuda_sm70_shflsync_bfly_p) ;  /* 0x0000008000007944 */ /* 0x000fea0003c00000 */
[----:B-1----:R-:W-:Y:S01]  /*19f40*/  FADD.FTZ R134, R74, R133 ;  /* 0x000000854a867221 */ /* 0x002fe20000010000 */
[----:B------:R-:W-:Y:S01]  /*19f50*/  MOV R72, 0x19fb0 ;  /* 0x00019fb000487802 */ /* 0x000fe20000000f00 */
[----:B------:R-:W-:Y:S02]  /*19f60*/  IMAD.MOV.U32 R133, RZ, RZ, 0x10 ;  /* 0x00000010ff857424 */ /* 0x000fe400078e00ff */
[----:B0-----:R-:W-:Y:S02]  /*19f70*/  IMAD.MOV.U32 R136, RZ, RZ, 0x1f ;  /* 0x0000001fff887424 */ /* 0x001fe400078e00ff */
[----:B------:R-:W-:-:S02]  /*19f80*/  IMAD.MOV.U32 R137, RZ, RZ, -0x1 ;  /* 0xffffffffff897424 */ /* 0x000fc400078e00ff */
[----:B------:R-:W-:Y:S02]  /*19f90*/  IMAD.MOV.U32 R74, RZ, RZ, R134 ;  /* 0x000000ffff4a7224 */ /* 0x000fe400078e0086 */
[----:B------:R-:W-:Y:S05]  /*19fa0*/  CALL.REL.NOINC `($__internal_70_$__cuda_sm70_shflsync_bfly_p) ;  /* 0x0000001000007944 */ /* 0x000fea0003c00000 */
[----:B01----:R-:W-:Y:S05]  /*19fb0*/  BRA `(.L_x_23120) ;  /* 0xffffec3000007947 */ /* 0x003fea000383ffff */
        .weak           $__internal_70_$__cuda_sm70_shflsync_bfly_p
        .type           $__internal_70_$__cuda_sm70_shflsync_bfly_p,@function
        .size           $__internal_70_$__cuda_sm70_shflsync_bfly_p,(.L_x_26560 - $__internal_70_$__cuda_sm70_shflsync_bfly_p)
$__internal_70_$__cuda_sm70_shflsync_bfly_p:
[----:B------:R-:W-:Y:S01]  /*19fc0*/  IMAD.MOV.U32 R73, RZ, RZ, 0x0 ;  /* 0x00000000ff497424 */ /* 0x000fe200078e00ff */
[----:B------:R-:W-:Y:S04]  /*19fd0*/  WARPSYNC R137 ;  /* 0x0000008900007348 */ /* 0x000fe80003800000 */
[----:B------:R0:W1:Y:S01]  /*19fe0*/  SHFL.BFLY PT, R133, R74, R133, R136 ;  /* 0x0c0000854a857389 */ /* 0x00006200000e0088 */
[----:B------:R-:W-:Y:S05]  /*19ff0*/  RET.REL.NODEC R72 `(_ZN10layer_norm31ln_parallel_residual_fwd_kernelINS_13Kernel_traitsI6__halfffffjLj1024ELj1ELj4ELj1ELj16ENS_18Kernel_traits_baseILj1024ES2_ffffjLj128EEEEELb1ELb1ELb0EEEvNS_9FwdParamsE) ;  /* 0xfffe600048007950 */ /* 0x000fea0003c3ffff */
.L_x_23121:
        /* <DEDUP_REMOVED lines=16> */
.L_x_26560:


//--------------------- .text._ZN10layer_norm31ln_parallel_residual_fwd_kernelINS_13Kernel_traitsI6__halfffffjLj1024ELj1ELj4ELj1ELj16ENS_18Kernel_traits_baseILj1024ES2_ffffjLj128EEEEELb1ELb1ELb1EEEvNS_9FwdParamsE --------------------------
	.section	.text._ZN10layer_norm31ln_parallel_residual_fwd_kernelINS_13Kernel_traitsI6__halfffffjLj1024ELj1ELj4ELj1ELj16ENS_18Kernel_traits_baseILj1024ES2_ffffjLj128EEEEELb1ELb1ELb1EEEvNS_9FwdParamsE,"ax",@progbits
	.sectioninfo	@"SHI_REGISTERS=167"
	.align	128
        .global         _ZN10layer_norm31ln_parallel_residual_fwd_kernelINS_13Kernel_traitsI6__halfffffjLj1024ELj1ELj4ELj1ELj16ENS_18Kernel_traits_baseILj1024ES2_ffffjLj128EEEEELb1ELb1ELb1EEEvNS_9FwdParamsE
        .type           _ZN10layer_norm31ln_parallel_residual_fwd_kernelINS_13Kernel_traitsI6__halfffffjLj1024ELj1ELj4ELj1ELj16ENS_18Kernel_traits_baseILj1024ES2_ffffjLj128EEEEELb1ELb1ELb1EEEvNS_9FwdParamsE,@function
        .size           _ZN10layer_norm31ln_parallel_residual_fwd_kernelINS_13Kernel_traitsI6__halfffffjLj1024ELj1ELj4ELj1ELj16ENS_18Kernel_traits_baseILj1024ES2_ffffjLj128EEEEELb1ELb1ELb1EEEvNS_9FwdParamsE,(.L_x_26561 - _ZN10layer_norm31ln_parallel_residual_fwd_kernelINS_13Kernel_traitsI6__halfffffjLj1024ELj1ELj4ELj1ELj16ENS_18Kernel_traits_baseILj1024ES2_ffffjLj128EEEEELb1ELb1ELb1EEEvNS_9FwdParamsE)
        .other          _ZN10layer_norm31ln_parallel_residual_fwd_kernelINS_13Kernel_traitsI6__halfffffjLj1024ELj1ELj4ELj1ELj16ENS_18Kernel_traits_baseILj1024ES2_ffffjLj128EEEEELb1ELb1ELb1EEEvNS_9FwdParamsE,@"STO_CUDA_ENTRY STV_DEFAULT"
_ZN10layer_norm31ln_parallel_residual_fwd_kernelINS_13Kernel_traitsI6__halfffffjLj1024ELj1ELj4ELj1ELj16ENS_18Kernel_traits_baseILj1024ES2_ffffjLj128EEEEELb1ELb1ELb1EEEvNS_9FwdParamsE:
.text._ZN10layer_norm31ln_parallel_residual_fwd_kernelINS_13Kernel_traitsI6__halfffffjLj1024ELj1ELj4ELj1ELj16ENS_18Kernel_traits_baseILj1024ES2_ffffjLj128EEEEELb1ELb1ELb1EEEvNS_9FwdParamsE:
[----:B------:R-:W-:Y:S02]  /*0000*/  IMAD.MOV.U32 R1, RZ, RZ, c[0x0][0x28] ;  /* 0x00000a00ff017624 */ /* 0x000fe400078e00ff */
[----:B------:R-:W-:Y:S01]  /*0010*/  ULDC.U8 UR4, c[0x0][0x244] ;  /* 0x0000910000047ab9 */ /* 0x000fe20000000000 */
[----:B------:R-:W-:Y:S01]  /*0020*/  IMAD.MOV.U32 R118, RZ, RZ, c[0x0][0x238] ;  /* 0x00008e00ff767624 */ /* 0x000fe200078e00ff */
[----:B------:R-:W-:Y:S01]  /*0030*/  ISETP.NE.AND P0, PT, RZ, UR4, PT ;  /* 0x00000004ff007c0c */ /* 0x000fe2000bf05270 */
[----:B------:R-:W-:Y:S01]  /*0040*/  ULDC.64 UR4, c[0x0][0x230] ;  /* 0x00008c0000047ab9 */ /* 0x000fe20000000a00 */
[----:B------:R-:W-:Y:S01]  /*0050*/  MOV R119, c[0x0][0x23c] ;  /* 0x00008f0000777a02 */ /* 0x000fe20000000f00 */
[----:B------:R-:W-:Y:S01]  /*0060*/  IMAD.U32 R2, RZ, RZ, UR4 ;  /* 0x00000004ff027e24 */ /* 0x000fe2000f8e00ff */
[----:B------:R-:W-:Y:S01]  /*0070*/  ULDC.64 UR6, c[0x0][0x118] ;  /* 0x0000460000067ab9 */ /* 0x000fe20000000a00 */
[----:B------:R-:W-:-:S08]  /*0080*/  IMAD.U32 R3, RZ, RZ, UR5 ;  /* 0x00000005ff037e24 */ /* 0x000fd0000f8e00ff */
        /* <DEDUP_REMOVED lines=37> */
[----:B------:R-:W-:-:S04]  /*02e0*/  LOP3.LUT R8, R7, UR11, R8, 0x96, !PT ;  /* 0x0000000b07087c12 */ /* 0x000fc8000f8e9608 */
[----:B------:R-:W-:Y:S01]  /*02f0*/  LOP3.LUT R10, R5, UR12, R2, 0x96, !PT ;  /* 0x0000000c050a7c12 */ /* 0x000fe2000f8e9602 */
[----:B------:R-:W-:Y:S01]  /*0300*/  IMAD.WIDE.U32 R8, R8, -0x2daee0ad, RZ ;  /* 0xd2511f5308087825 */ /* 0x000fe200078e00ff */
[----:B------:R-:W-:-:S03]  /*0310*/  IADD3 R2, P1, R0, c[0x0][0x218], RZ ;  /* 0x0000860000027a10 */ /* 0x000fc60007f3e0ff */
[----:B------:R-:W-:Y:S01]  /*0320*/  IMAD.WIDE.U32 R10, R10, -0x326172a9, RZ ;  /* 0xcd9e8d570a0a7825 */ /* 0x000fe200078e00ff */
[----:B------:R-:W-:Y:S02]  /*0330*/  IADD3.X R3, RZ, c[0x0][0x21c], RZ, P1, !PT ;  /* 0x00008700ff037a10 */ /* 0x000fe40000ffe4ff */
[----:B------:R-:W-:Y:S02]  /*0340*/  LOP3.LUT R7, R9, UR14, R4, 0x96, !PT ;  /* 0x0000000e09077c12 */ /* 0x000fe4000f8e9604 */
[----:B------:R-:W-:Y:S01]  /*0350*/  LOP3.LUT R4, R11, UR13, R6, 0x96, !PT ;  /* 0x0000000d0b047c12 */ /* 0x000fe2000f8e9606 */
[----:B------:R0:W5:Y:S02]  /*0360*/  @P0 LDG.E.64 R24, [R2.64] ;  /* 0x0000000602180981 */ /* 0x000164000c1e1b00 */
[----:B------:R-:W-:Y:S02]  /*0370*/  IMAD.WIDE.U32 R6, R7, -0x326172a9, RZ ;  /* 0xcd9e8d5707067825 */ /* 0x000fe400078e00ff */
[----:B------:R0:W5:Y:S02]  /*0380*/  @P0 LDG.E.64 R22, [R2.64+0x100] ;  /* 0x0001000602160981 */ /* 0x000164000c1e1b00 */
[----:B------:R-:W-:Y:S01]  /*0390*/  IMAD.WIDE.U32 R4, R4, -0x2daee0ad, RZ ;  /* 0xd2511f5304047825 */ /* 0x000fe200078e00ff */
[----:B------:R-:W-:Y:S01]  /*03a0*/  LOP3.LUT R9, R7, UR15, R10, 0x96, !PT ;  /* 0x0000000f07097c12 */ /* 0x000fe2000f8e960a */
[----:B------:R0:W5:Y:S03]  /*03b0*/  @P0 LDG.E.64 R78, [R2.64+0x200] ;  /* 0x00020006024e0981 */ /* 0x000166000c1e1b00 */
[----:B------:R-:W-:Y:S01]  /*03c0*/  LOP3.LUT R10, R5, UR16, R8, 0x96, !PT ;  /* 0x00000010050a7c12 */ /* 0x000fe2000f8e9608 */
[----:B------:R0:W5:Y:S04]  /*03d0*/  @P0 LDG.E.64 R76, [R2.64+0x300] ;  /* 0x00030006024c0981 */ /* 0x000168000c1e1b00 */
[----:B------:R0:W5:Y:S04]  /*03e0*/  @P0 LDG.E.64 R74, [R2.64+0x400] ;  /* 0x00040006024a0981 */ /* 0x000168000c1e1b00 */
[----:B------:R0:W5:Y:S04]  /*03f0*/  @P0 LDG.E.64 R72, [R2.64+0x500] ;  /* 0x0005000602480981 */ /* 0x000168000c1e1b00 */
[----:B------:R0:W5:Y:S04]  /*0400*/  @P0 LDG.E.64 R30, [R2.64+0x600] ;  /* 0x00060006021e0981 */ /* 0x000168000c1e1b00 */
[----:B------:R0:W5:Y:S01]  /*0410*/  @P0 LDG.E.64 R20, [R2.64+0x700] ;  /* 0x0007000602140981 */ /* 0x000162000c1e1b00 */
        /* <DEDUP_REMOVED lines=36> */
[----:B------:R-:W-:Y:S01]  /*0660*/  UIADD3 UR25, UR4, -0x700cb87f, URZ ;  /* 0x8ff3478104197890 */ /* 0x000fe2000fffe03f */
[----:B-----5:R-:W-:Y:S01]  /*0670*/  @!P0 CS2R R78, SRZ ;  /* 0x00000000004e8805 */ /* 0x020fe2000001ff00 */
[----:B------:R-:W-:Y:S01]  /*0680*/  UIADD3 UR26, UR5, -0x695add53, URZ ;  /* 0x96a522ad051a7890 */ /* 0x000fe2000fffe03f */
[----:B------:R-:W-:Y:S01]  /*0690*/  IMAD R87, R87, -0x326172a9, RZ ;  /* 0xcd9e8d5757577824 */ /* 0x000fe200078e02ff */
[----:B------:R-:W-:Y:S01]  /*06a0*/  @!P0 CS2R R24, SRZ ;  /* 0x0000000000188805 */ /* 0x000fe2000001ff00 */
[----:B------:R-:W-:Y:S01]  /*06b0*/  IMAD.HI.U32 R0, R38, -0x326172a9, RZ ;  /* 0xcd9e8d5726007827 */ /* 0x000fe200078e00ff */
[----:B------:R-:W-:Y:S01]  /*06c0*/  @!P0 CS2R R22, SRZ ;  /* 0x0000000000168805 */ /* 0x000fe2000001ff00 */
[----:B------:R-:W-:Y:S01]  /*06d0*/  @!P0 CS2R R76, SRZ ;  /* 0x00000000004c8805 */ /* 0x000fe2000001ff00 */
[----:B------:R-:W-:Y:S01]  /*06e0*/  @!P0 CS2R R74, SRZ ;  /* 0x00000000004a8805 */ /* 0x000fe2000001ff00 */
[----:B------:R-:W-:Y:S01]  /*06f0*/  IMAD R86, R86, -0x2daee0ad, RZ ;  /* 0xd2511f5356567824 */ /* 0x000fe200078e02ff */
[----:B------:R-:W-:Y:S01]  /*0700*/  @!P0 CS2R R72, SRZ ;  /* 0x0000000000488805 */ /* 0x000fe2000001ff00 */
[----:B------:R-:W-:Y:S01]  /*0710*/  IMAD.HI.U32 R11, R17, -0x2daee0ad, RZ ;  /* 0xd2511f53110b7827 */ /* 0x000fe200078e00ff */
[----:B------:R-:W-:Y:S01]  /*0720*/  @!P0 CS2R R30, SRZ ;  /* 0x00000000001e8805 */ /* 0x000fe2000001ff00 */
[----:B------:R-:W-:Y:S01]  /*0730*/  @!P0 CS2R R20, SRZ ;  /* 0x0000000000148805 */ /* 0x000fe2000001ff00 */
[----:B------:R-:W-:Y:S01]  /*0740*/  LOP3.LUT R87, R0, UR25, R87, 0x96, !PT ;  /* 0x0000001900577c12 */ /* 0x000fe2000f8e9657 */
[----:B------:R-:W-:Y:S01]  /*0750*/  HADD2.F32 R81, -RZ, R78.H0_H0 ;  /* 0x2000004eff517230 */ /* 0x000fe20000004100 */
[----:B------:R-:W-:Y:S01]  /*0760*/  LOP3.LUT R86, R11, UR26, R86, 0x96, !PT ;  /* 0x0000001a0b567c12 */ /* 0x000fe2000f8e9656 */
        /* <DEDUP_REMOVED lines=12> */
[----:B------:R-:W-:Y:S01]  /*0830*/  BSSY B0, `(.L_x_23122) ;  /* 0x00017c0000007945 */ /* 0x000fe20003800000 */
[--C-:B------:R-:W-:Y:S01]  /*0840*/  SHF.R.U64 R10, R76, 0x10, R77.reuse ;  /* 0x000000104c0a7819 */ /* 0x100fe2000000124d */
[----:B------:R-:W-:Y:S01]  /*0850*/  HADD2.F32 R76, -RZ, R72.H0_H0 ;  /* 0x20000048ff4c7230 */ /* 0x000fe20000004100 */
[----:B0-----:R-:W-:Y:S01]  /*0860*/  SHF.R.U32.HI R9, RZ, 0x10, R77 ;  /* 0x00000010ff097819 */ /* 0x001fe2000001164d */
        /* <DEDUP_REMOVED lines=17> */
[----:B------:R-:W-:Y:S01]  /*0980*/  LOP3.LUT R118, R118, 0x3, RZ, 0xc0, !PT ;  /* 0x0000000376767812 */ /* 0x000fe200078ec0ff */
        /* <DEDUP_REMOVED lines=43> */
[----:B------:R-:W-:Y:S01]  /*0c40*/  HADD2.F32 R19, -RZ, R19.H0_H0 ;  /* 0x20000013ff137230 */ /* 0x000fe20000004100 */
[----:B------:R-:W-:Y:S01]  /*0c50*/  IMAD.MOV.U32 R17, RZ, RZ, RZ ;  /* 0x000000ffff117224 */ /* 0x000fe200078e00ff */
        /* <DEDUP_REMOVED lines=22> */
.L_x_23646:
[----:B------:R-:W0:Y:S01]  /*0dc0*/  S2R R122, SR_TID.X ;  /* 0x00000000007a7919 */ /* 0x000e220000002100 */
        /* <DEDUP_REMOVED lines=31> */
.L_x_23124:
[----:B0-----:R-:W-:Y:S02]  /*0fc0*/  IMAD.MOV.U32 R44, RZ, RZ, R20 ;  /* 0x000000ffff2c7224 */ /* 0x001fe400078e0014 */
.L_x_23125:
[----:B------:R-:W-:Y:S05]  /*0fd0*/  BSYNC B1 ;  /* 0x0000000000017941 */ /* 0x000fea0003800000 */
.L_x_23123:
        /* <DEDUP_REMOVED lines=16> */
.L_x_23129:
[----:B------:R-:W-:Y:S05]  /*10e0*/  BSYNC B2 ;  /* 0x0000000000027941 */ /* 0x000fea0003800000 */
.L_x_23128:
        /* <DEDUP_REMOVED lines=44> */
.L_x_23127:
[----:B------:R-:W-:Y:S05]  /*13b0*/  BSYNC B1 ;  /* 0x0000000000017941 */ /* 0x000fea0003800000 */
.L_x_23126:
        /* <DEDUP_REMOVED lines=15> */
.L_x_23130:
        /* <DEDUP_REMOVED lines=12> */
.L_x_23133:
[----:B------:R-:W-:Y:S02]  /*1570*/  IMAD.MOV.U32 R44, RZ, RZ, R20 ;  /* 0x000000ffff2c7224 */ /* 0x000fe400078e0014 */
.L_x_23134:
[----:B------:R-:W-:Y:S05]  /*1580*/  BSYNC B1 ;  /* 0x0000000000017941 */ /* 0x000fea0003800000 */
.L_x_23132:
        /* <DEDUP_REMOVED lines=16> */
.L_x_23138:
[----:B------:R-:W-:Y:S05]  /*1690*/  BSYNC B2 ;  /* 0x0000000000027941 */ /* 0x000fea0003800000 */
.L_x_23137:
        /* <DEDUP_REMOVED lines=44> */
.L_x_23136:
[----:B------:R-:W-:Y:S05]  /*1960*/  BSYNC B1 ;  /* 0x0000000000017941 */ /* 0x000fea0003800000 */
.L_x_23135:
        /* <DEDUP_REMOVED lines=8> */
.L_x_23131:
        /* <DEDUP_REMOVED lines=12> */
.L_x_23140:
[----:B------:R-:W-:Y:S02]  /*1ab0*/  IMAD.MOV.U32 R44, RZ, RZ, R20 ;  /* 0x000000ffff2c7224 */ /* 0x000fe400078e0014 */
.L_x_23141:
[----:B------:R-:W-:Y:S05]  /*1ac0*/  BSYNC B1 ;  /* 0x0000000000017941 */ /* 0x000fea0003800000 */
.L_x_23139:
        /* <DEDUP_REMOVED lines=16> */
.L_x_23145:
[----:B------:R-:W-:Y:S05]  /*1bd0*/  BSYNC B2 ;  /* 0x0000000000027941 */ /* 0x000fea0003800000 */
.L_x_23144:
        /* <DEDUP_REMOVED lines=44> */
.L_x_23143:
[----:B------:R-:W-:Y:S05]  /*1ea0*/  BSYNC B1 ;  /* 0x0000000000017941 */ /* 0x000fea0003800000 */
.L_x_23142:
        /* <DEDUP_REMOVED lines=11> */
.L_x_23146:
        /* <DEDUP_REMOVED lines=12> */
.L_x_23149:
[----:B------:R-:W-:Y:S02]  /*2020*/  IMAD.MOV.U32 R42, RZ, RZ, R20 ;  /* 0x000000ffff2a7224 */ /* 0x000fe400078e0014 */
.L_x_23150:
[----:B------:R-:W-:Y:S05]  /*2030*/  BSYNC B1 ;  /* 0x0000000000017941 */ /* 0x000fea0003800000 */
.L_x_23148:
        /* <DEDUP_REMOVED lines=16> */
.L_x_23154:
[----:B------:R-:W-:Y:S05]  /*2140*/  BSYNC B2 ;  /* 0x0000000000027941 */ /* 0x000fea0003800000 */
.L_x_23153:
        /* <DEDUP_REMOVED lines=44> */
.L_x_23152:
[----:B------:R-:W-:Y:S05]  /*2410*/  BSYNC B1 ;  /* 0x0000000000017941 */ /* 0x000fea0003800000 */
.L_x_23151:
        /* <DEDUP_REMOVED lines=8> */
.L_x_23147:
        /* <DEDUP_REMOVED lines=12> */
.L_x_23156:
[----:B------:R-:W-:Y:S02]  /*2560*/  IMAD.MOV.U32 R42, RZ, RZ, R20 ;  /* 0x000000ffff2a7224 */ /* 0x000fe400078e0014 */
.L_x_23157:
[----:B------:R-:W-:Y:S05]  /*2570*/  BSYNC B1 ;  /* 0x0000000000017941 */ /* 0x000fea0003800000 */
.L_x_23155:
        /* <DEDUP_REMOVED lines=16> */
.L_x_23161:
[----:B------:R-:W-:Y:S05]  /*2680*/  BSYNC B2 ;  /* 0x0000000000027941 */ /* 0x000fea0003800000 */
.L_x_23160:
        /* <DEDUP_REMOVED lines=44> */
.L_x_23159:
[----:B------:R-:W-:Y:S05]  /*2950*/  BSYNC B1 ;  /* 0x0000000000017941 */ /* 0x000fea0003800000 */
.L_x_23158:
        /* <DEDUP_REMOVED lines=11> */
.L_x_23162:
        /* <DEDUP_REMOVED lines=12> */
.L_x_23165:
[----:B------:R-:W-:Y:S02]  /*2ad0*/  MOV R34, R20 ;  /* 0x0000001400227202 */ /* 0x000fe40000000f00 */
.L_x_23166:
[----:B------:R-:W-:Y:S05]  /*2ae0*/  BSYNC B1 ;  /* 0x0000000000017941 */ /* 0x000fea0003800000 */
.L_x_23164:
        /* <DEDUP_REMOVED lines=16> */
.L_x_23170:
[----:B------:R-:W-:Y:S05]  /*2bf0*/  BSYNC B2 ;  /* 0x0000000000027941 */ /* 0x000fea0003800000 */
.L_x_23169:
        /* <DEDUP_REMOVED lines=44> */
.L_x_23168:
[----:B------:R-:W-:Y:S05]  /*2ec0*/  BSYNC B1 ;  /* 0x0000000000017941 */ /* 0x000fea0003800000 */
.L_x_23167:
        /* <DEDUP_REMOVED lines=8> */
.L_x_23163:
        /* <DEDUP_REMOVED lines=12> */
.L_x_23172:
[----:B------:R-:W-:Y:S02]  /*3010*/  MOV R34, R20 ;  /* 0x0000001400227202 */ /* 0x000fe40000000f00 */
.L_x_23173:
[----:B------:R-:W-:Y:S05]  /*3020*/  BSYNC B1 ;  /* 0x0000000000017941 */ /* 0x000fea0003800000 */
.L_x_23171:
        /* <DEDUP_REMOVED lines=16> */
.L_x_23177:
[----:B------:R-:W-:Y:S05]  /*3130*/  BSYNC B2 ;  /* 0x0000000000027941 */ /* 0x000fea0003800000 */
.L_x_23176:
        /* <DEDUP_REMOVED lines=44> */
.L_x_23175:
[----:B------:R-:W-:Y:S05]  /*3400*/  BSYNC B1 ;  /* 0x0000000000017941 */ /* 0x000fea0003800000 */
.L_x_23174:
        /* <DEDUP_REMOVED lines=11> */
.L_x_23178:
        /* <DEDUP_REMOVED lines=12> */
.L_x_23181:
[----:B------:R-:W-:Y:S02]  /*3580*/  IMAD.MOV.U32 R40, RZ, RZ, R20 ;  /* 0x000000ffff287224 */ /* 0x000fe400078e0014 */
.L_x_23182:
[----:B------:R-:W-:Y:S05]  /*3590*/  BSYNC B1 ;  /* 0x0000000000017941 */ /* 0x000fea0003800000 */
.L_x_23180:
        /* <DEDUP_REMOVED lines=16> */
.L_x_23186:
[----:B------:R-:W-:Y:S05]  /*36a0*/  BSYNC B2 ;  /* 0x0000000000027941 */ /* 0x000fea0003800000 */
.L_x_23185:
        /* <DEDUP_REMOVED lines=44> */
.L_x_23184:
[----:B------:R-:W-:Y:S05]  /*3970*/  BSYNC B1 ;  /* 0x0000000000017941 */ /* 0x000fea0003800000 */
.L_x_23183:
        /* <DEDUP_REMOVED lines=8> */
.L_x_23179:
        /* <DEDUP_REMOVED lines=8> */
[----:B------:R-:W-:Y:S02]  /*3a80*/  IADD3 R32, P1, R44, c[0x0][0x190], RZ ;  /* 0x000064002c207a10 */ /* 0x000fe40007f3e0ff */
[----:B------:R-:W-:Y:S02]  /*3a90*/  LEA.HI.X R41, R140, c[0x0][0x18c], RZ, 0x4, P2 ;  /* 0x000063008c297a11 */ /* 0x000fe400010f24ff */
[----:B------:R-:W-:Y:S02]  /*3aa0*/  IADD3 R43, R33, R34, RZ ;  /* 0x00000022212b7210 */ /* 0x000fe40007ffe0ff */
[----:B------:R-:W-:Y:S01]  /*3ab0*/  IADD3.X R33, R45, c[0x0][0x194], RZ, P1, !PT ;  /* 0x000065002d217a10 */ /* 0x000fe20000ffe4ff */
[----:B------:R0:W-:Y:S01]  /*3ac0*/  STG.E.128 [R40.64], R56 ;  /* 0x0000003828007986 */ /* 0x0001e2000c101d06 */
[----:B------:R-:W-:-:S02]  /*3ad0*/  ISETP.NE.AND P5, PT, R125, RZ, PT ;  /* 0x000000ff7d00720c */ /* 0x000fc40003fa5270 */
[----:B------:R-:W-:Y:S01]  /*3ae0*/  IADD3 R128, R140, 0x20, RZ ;  /* 0x000000208c807810 */ /* 0x000fe20007ffe0ff */
[----:B------:R0:W-:Y:S04]  /*3af0*/  STG.E [R32.64], R43 ;  /* 0x0000002b20007986 */ /* 0x0001e8000c101906 */
        /* <DEDUP_REMOVED lines=8> */
[----:B------:R-:W-:-:S03]  /*3b80*/  LOP3.LUT R41, R96, 0xff, RZ, 0xc0, !PT ;  /* 0x000000ff60297812 */ /* 0x000fc600078ec0ff */
[----:B------:R-:W-:Y:S01]  /*3b90*/  IMAD R33, R32, 0x1000000, R33 ;  /* 0x0100000020217824 */ /* 0x000fe200078e0221 */
[----:B------:R-:W-:-:S03]  /*3ba0*/  IADD3 R32, P1, R44, c[0x0][0x198], RZ ;  /* 0x000066002c207a10 */ /* 0x000fc60007f3e0ff */
[----:B------:R-:W-:Y:S01]  /*3bb0*/  IMAD R40, R40, 0x100, R33 ;  /* 0x0000010028287824 */ /* 0x000fe200078e0221 */
[----:B------:R-:W-:-:S03]  /*3bc0*/  IADD3.X R33, R45, c[0x0][0x19c], RZ, P1, !PT ;  /* 0x000067002d217a10 */ /* 0x000fc60000ffe4ff */
[----:B------:R-:W-:-:S05]  /*3bd0*/  IMAD.IADD R41, R40, 0x1, R41 ;  /* 0x0000000128297824 */ /* 0x000fca00078e0229 */
[----:B------:R0:W-:Y:S02]  /*3be0*/  STG.E [R32.64], R41 ;  /* 0x0000002920007986 */ /* 0x0001e4000c101906 */
.L_x_23187:
[----:B------:R1:W5:Y:S04]  /*3bf0*/  @P5 LDG.E.128 R64, [R38.64] ;  /* 0x0000000626405981 */ /* 0x000368000c1e1d00 */
[----:B------:R1:W5:Y:S04]  /*3c00*/  @P0 LDG.E.128 R60, [R36.64] ;  /* 0x00000006243c0981 */ /* 0x000368000c1e1d00 */
        /* <DEDUP_REMOVED lines=13> */
.L_x_23189:
[----:B-1----:R-:W-:Y:S02]  /*3ce0*/  IMAD.MOV.U32 R44, RZ, RZ, R20 ;  /* 0x000000ffff2c7224 */ /* 0x002fe400078e0014 */
.L_x_23190:
[----:B------:R-:W-:Y:S05]  /*3cf0*/  BSYNC B1 ;  /* 0x0000000000017941 */ /* 0x000fea0003800000 */
.L_x_23188:
        /* <DEDUP_REMOVED lines=16> */
.L_x_23194:
[----:B------:R-:W-:Y:S05]  /*3e00*/  BSYNC B2 ;  /* 0x0000000000027941 */ /* 0x000fea0003800000 */
.L_x_23193:
        /* <DEDUP_REMOVED lines=44> */
.L_x_23192:
[----:B------:R-:W-:Y:S05]  /*40d0*/  BSYNC B1 ;  /* 0x0000000000017941 */ /* 0x000fea0003800000 */
.L_x_23191:
[----:B------:R-:W0:Y:S01]  /*40e0*/  I2F.U32 R37, R44 ;  /* 0x0000002c00257306 */ /* 0x000e220000201000 */
[----:B------:R-:W-:Y:S01]  /*40f0*/  ISETP.NE.AND P6, PT, R129, RZ, PT ;  /* 0x000000ff8100720c */ /* 0x000fe20003fc5270 */
[----:B-----5:R-:W-:Y:S02]  /*4100*/  FMUL.FTZ R32, R32, c[0x0][0x1e8] ;  /* 0x00007a0020207a20 */ /* 0x020fe40000410000 */
        /* <DEDUP_REMOVED lines=9> */
.L_x_23195:
        /* <DEDUP_REMOVED lines=12> */
.L_x_23198:
[----:B------:R-:W-:Y:S02]  /*4260*/  MOV R44, R20 ;  /* 0x00000014002c7202 */ /* 0x000fe40000000f00 */
.L_x_23199:
[----:B------:R-:W-:Y:S05]  /*4270*/  BSYNC B1 ;  /* 0x0000000000017941 */ /* 0x000fea0003800000 */
.L_x_23197:
        /* <DEDUP_REMOVED lines=16> */
.L_x_23203:
[----:B------:R-:W-:Y:S05]  /*4380*/  BSYNC B2 ;  /* 0x0000000000027941 */ /* 0x000fea0003800000 */
.L_x_23202:
        /* <DEDUP_REMOVED lines=44> */
.L_x_23201:
[----:B------:R-:W-:Y:S05]  /*4650*/  BSYNC B1 ;  /* 0x0000000000017941 */ /* 0x000fea0003800000 */
.L_x_23200:
        /* <DEDUP_REMOVED lines=8> */
.L_x_23196:
        /* <DEDUP_REMOVED lines=12> */
.L_x_23205:
[----:B------:R-:W-:Y:S02]  /*47a0*/  MOV R44, R20 ;  /* 0x00000014002c7202 */ /* 0x000fe40000000f00 */
.L_x_23206:
[----:B------:R-:W-:Y:S05]  /*47b0*/  BSYNC B1 ;  /* 0x0000000000017941 */ /* 0x000fea0003800000 */
.L_x_23204:
        /* <DEDUP_REMOVED lines=16> */
.L_x_23210:
[----:B------:R-:W-:Y:S05]  /*48c0*/  BSYNC B2 ;  /* 0x0000000000027941 */ /* 0x000fea0003800000 */
.L_x_23209:
        /* <DEDUP_REMOVED lines=44> */
.L_x_23208:
[----:B------:R-:W-:Y:S05]  /*4b90*/  BSYNC B1 ;  /* 0x0000000000017941 */ /* 0x000fea0003800000 */
.L_x_23207:
        /* <DEDUP_REMOVED lines=11> */
.L_x_23211:
        /* <DEDUP_REMOVED lines=12> */
.L_x_23214:
[----:B------:R-:W-:Y:S02]  /*4d10*/  IMAD.MOV.U32 R42, RZ, RZ, R20 ;  /* 0x000000ffff2a7224 */ /* 0x000fe400078e0014 */
.L_x_23215:
[----:B------:R-:W-:Y:S05]  /*4d20*/  BSYNC B1 ;  /* 0x0000000000017941 */ /* 0x000fea0003800000 */
.L_x_23213:
        /* <DEDUP_REMOVED lines=16> */
.L_x_23219:
[----:B------:R-:W-:Y:S05]  /*4e30*/  BSYNC B2 ;  /* 0x0000000000027941 */ /* 0x000fea0003800000 */
.L_x_23218:
        /* <DEDUP_REMOVED lines=44> */
.L_x_23217:
[----:B------:R-:W-:Y:S05]  /*5100*/  BSYNC B1 ;  /* 0x0000000000017941 */ /* 0x000fea0003800000 */
.L_x_23216:
        /* <DEDUP_REMOVED lines=8> */
.L_x_23212:
        /* <DEDUP_REMOVED lines=12> */
.L_x_23221:
[----:B------:R-:W-:Y:S02]  /*5250*/  IMAD.MOV.U32 R42, RZ, RZ, R20 ;  /* 0x000000ffff2a7224 */ /* 0x000fe400078e0014 */
.L_x_23222:
[----:B------:R-:W-:Y:S05]  /*5260*/  BSYNC B1 ;  /* 0x0000000000017941 */ /* 0x000fea0003800000 */
.L_x_23220:
        /* <DEDUP_REMOVED lines=16> */
.L_x_23226:
[----:B------:R-:W-:Y:S05]  /*5370*/  BSYNC B2 ;  /* 0x0000000000027941 */ /* 0x000fea0003800000 */
.L_x_23225:
        /* <DEDUP_REMOVED lines=44> */
.L_x_23224:
[----:B------:R-:W-:Y:S05]  /*5640*/  BSYNC B1 ;  /* 0x0000000000017941 */ /* 0x000fea0003800000 */
.L_x_23223:
        /* <DEDUP_REMOVED lines=11> */
.L_x_23227:
        /* <DEDUP_REMOVED lines=12> */
.L_x_23230:
[----:B------:R-:W-:Y:S02]  /*57c0*/  IMAD.MOV.U32 R34, RZ, RZ, R20 ;  /* 0x000000ffff227224 */ /* 0x000fe400078e0014 */
.L_x_23231:
[----:B------:R-:W-:Y:S05]  /*57d0*/  BSYNC B1 ;  /* 0x0000000000017941 */ /* 0x000fea0003800000 */
.L_x_23229:
        /* <DEDUP_REMOVED lines=16> */
.L_x_23235:
[----:B------:R-:W-:Y:S05]  /*58e0*/  BSYNC B2 ;  /* 0x0000000000027941 */ /* 0x000fea0003800000 */
.L_x_23234:
        /* <DEDUP_REMOVED lines=44> */
.L_x_23233:
[----:B------:R-:W-:Y:S05]  /*5bb0*/  BSYNC B1 ;  /* 0x0000000000017941 */ /* 0x000fea0003800000 */
.L_x_23232:
        /* <DEDUP_REMOVED lines=8> */
.L_x_23228:
        /* <DEDUP_REMOVED lines=12> */
.L_x_23237:
[----:B------:R-:W-:Y:S02]  /*5d00*/  IMAD.MOV.U32 R34, RZ, RZ, R20 ;  /* 0x000000ffff227224 */ /* 0x000fe400078e0014 */
.L_x_23238:
[----:B------:R-:W-:Y:S05]  /*5d10*/  BSYNC B1 ;  /* 0x0000000000017941 */ /* 0x000fea0003800000 */
.L_x_23236:
        /* <DEDUP_REMOVED lines=16> */
.L_x_23242:
[----:B------:R-:W-:Y:S05]  /*5e20*/  BSYNC B2 ;  /* 0x0000000000027941 */ /* 0x000fea0003800000 */
.L_x_23241:
        /* <DEDUP_REMOVED lines=44> */
.L_x_23240:
[----:B------:R-:W-:Y:S05]  /*60f0*/  BSYNC B1 ;  /* 0x0000000000017941 */ /* 0x000fea0003800000 */
.L_x_23239:
        /* <DEDUP_REMOVED lines=11> */
.L_x_23243:
        /* <DEDUP_REMOVED lines=12> */
.L_x_23246:
[----:B------:R-:W-:Y:S02]  /*6270*/  IMAD.MOV.U32 R40, RZ, RZ, R20 ;  /* 0x000000ffff287224 */ /* 0x000fe400078e0014 */
.L_x_23247:
[----:B------:R-:W-:Y:S05]  /*6280*/  BSYNC B1 ;  /* 0x0000000000017941 */ /* 0x000fea0003800000 */
.L_x_23245:
        /* <DEDUP_REMOVED lines=16> */
.L_x_23251:
[----:B------:R-:W-:Y:S05]  /*6390*/  BSYNC B2 ;  /* 0x0000000000027941 */ /* 0x000fea0003800000 */
.L_x_23250:
        /* <DEDUP_REMOVED lines=44> */
.L_x_23249:
[----:B------:R-:W-:Y:S05]  /*6660*/  BSYNC B1 ;  /* 0x0000000000017941 */ /* 0x000fea0003800000 */
.L_x_23248:
        /* <DEDUP_REMOVED lines=8> */
.L_x_23244:
[----:B------:R-:W-:Y:S01]  /*66f0*/  SEL R32, RZ, 0x1000000, P4 ;  /* 0x01000000ff207807 */ /* 0x000fe20002000000 */
[----:B------:R-:W-:Y:S01]  /*6700*/  HFMA2.MMA R127, -RZ, RZ, 0, 2.384185791015625e-07 ;  /* 0x00000004ff7f7435 */ /* 0x000fe200000001ff */
        /* <DEDUP_REMOVED lines=25> */
.L_x_23252:
        /* <DEDUP_REMOVED lines=15> */
.L_x_23254:
[----:B-1----:R-:W-:Y:S02]  /*6990*/  IMAD.MOV.U32 R44, RZ, RZ, R20 ;  /* 0x000000ffff2c7224 */ /* 0x002fe400078e0014 */
.L_x_23255:
[----:B------:R-:W-:Y:S05]  /*69a0*/  BSYNC B1 ;  /* 0x0000000000017941 */ /* 0x000fea0003800000 */
.L_x_23253:
        /* <DEDUP_REMOVED lines=16> */
.L_x_23259:
[----:B------:R-:W-:Y:S05]  /*6ab0*/  BSYNC B2 ;  /* 0x0000000000027941 */ /* 0x000fea0003800000 */
.L_x_23258:
        /* <DEDUP_REMOVED lines=44> */
.L_x_23257:
[----:B------:R-:W-:Y:S05]  /*6d80*/  BSYNC B1 ;  /* 0x0000000000017941 */ /* 0x000fea0003800000 */
.L_x_23256:
        /* <DEDUP_REMOVED lines=12> */
.L_x_23260:
        /* <DEDUP_REMOVED lines=12> */
.L_x_23263:
[----:B------:R-:W-:Y:S02]  /*6f10*/  IMAD.MOV.U32 R32, RZ, RZ, R20 ;  /* 0x000000ffff207224 */ /* 0x000fe400078e0014 */
.L_x_23264:
[----:B------:R-:W-:Y:S05]  /*6f20*/  BSYNC B1 ;  /* 0x0000000000017941 */ /* 0x000fea0003800000 */
.L_x_23262:
        /* <DEDUP_REMOVED lines=16> */
.L_x_23268:
[----:B------:R-:W-:Y:S05]  /*7030*/  BSYNC B2 ;  /* 0x0000000000027941 */ /* 0x000fea0003800000 */
.L_x_23267:
        /* <DEDUP_REMOVED lines=44> */
.L_x_23266:
[----:B------:R-:W-:Y:S05]  /*7300*/  BSYNC B1 ;  /* 0x0000000000017941 */ /* 0x000fea0003800000 */
.L_x_23265:
        /* <DEDUP_REMOVED lines=8> */
.L_x_23261:
        /* <DEDUP_REMOVED lines=12> */
.L_x_23270:
[----:B------:R-:W-:Y:S02]  /*7450*/  IMAD.MOV.U32 R32, RZ, RZ, R20 ;  /* 0x000000ffff207224 */ /* 0x000fe400078e0014 */
.L_x_23271:
[----:B------:R-:W-:Y:S05]  /*7460*/  BSYNC B1 ;  /* 0x0000000000017941 */ /* 0x000fea0003800000 */
.L_x_23269:
        /* <DEDUP_REMOVED lines=16> */
.L_x_23275:
[----:B------:R-:W-:Y:S05]  /*7570*/  BSYNC B2 ;  /* 0x0000000000027941 */ /* 0x000fea0003800000 */
.L_x_23274:
        /* <DEDUP_REMOVED lines=44> */
.L_x_23273:
[----:B------:R-:W-:Y:S05]  /*7840*/  BSYNC B1 ;  /* 0x0000000000017941 */ /* 0x000fea0003800000 */
.L_x_23272:
        /* <DEDUP_REMOVED lines=11> */
.L_x_23276:
        /* <DEDUP_REMOVED lines=12> */
.L_x_23279:
[----:B------:R-:W-:Y:S02]  /*79c0*/  IMAD.MOV.U32 R42, RZ, RZ, R20 ;  /* 0x000000ffff2a7224 */ /* 0x000fe400078e0014 */
.L_x_23280:
[----:B------:R-:W-:Y:S05]  /*79d0*/  BSYNC B1 ;  /* 0x0000000000017941 */ /* 0x000fea0003800000 */
.L_x_23278:
        /* <DEDUP_REMOVED lines=16> */
.L_x_23284:
[----:B------:R-:W-:Y:S05]  /*7ae0*/  BSYNC B2 ;  /* 0x0000000000027941 */ /* 0x000fea0003800000 */
.L_x_23283:
        /* <DEDUP_REMOVED lines=44> */
.L_x_23282:
[----:B------:R-:W-:Y:S05]  /*7db0*/  BSYNC B1 ;  /* 0x0000000000017941 */ /* 0x000fea0003800000 */
.L_x_23281:
        /* <DEDUP_REMOVED lines=8> */
.L_x_23277:
        /* <DEDUP_REMOVED lines=12> */
.L_x_23286:
[----:B------:R-:W-:Y:S02]  /*7f00*/  IMAD.MOV.U32 R42, RZ, RZ, R20 ;  /* 0x000000ffff2a7224 */ /* 0x000fe400078e0014 */
.L_x_23287:
[----:B------:R-:W-:Y:S05]  /*7f10*/  BSYNC B1 ;  /* 0x0000000000017941 */ /* 0x000fea0003800000 */
.L_x_23285:
        /* <DEDUP_REMOVED lines=16> */
.L_x_23291:
[----:B------:R-:W-:Y:S05]  /*8020*/  BSYNC B2 ;  /* 0x0000000000027941 */ /* 0x000fea0003800000 */
.L_x_23290:
        /* <DEDUP_REMOVED lines=44> */
.L_x_23289:
[----:B------:R-:W-:Y:S05]  /*82f0*/  BSYNC B1 ;  /* 0x0000000000017941 */ /* 0x000fea0003800000 */
.L_x_23288:
        /* <DEDUP_REMOVED lines=11> */
.L_x_23292:
        /* <DEDUP_REMOVED lines=12> */
.L_x_23295:
[----:B------:R-:W-:Y:S02]  /*8470*/  IMAD.MOV.U32 R34, RZ, RZ, R20 ;  /* 0x000000ffff227224 */ /* 0x000fe400078e0014 */
.L_x_23296:
[----:B------:R-:W-:Y:S05]  /*8480*/  BSYNC B1 ;  /* 0x0000000000017941 */ /* 0x000fea0003800000 */
.L_x_23294:
        /* <DEDUP_REMOVED lines=16> */
.L_x_23300:
[----:B------:R-:W-:Y:S05]  /*8590*/  BSYNC B2 ;  /* 0x0000000000027941 */ /* 0x000fea0003800000 */
.L_x_23299:
        /* <DEDUP_REMOVED lines=44> */
.L_x_23298:
[----:B------:R-:W-:Y:S05]  /*8860*/  BSYNC B1 ;  /* 0x0000000000017941 */ /* 0x000fea0003800000 */
.L_x_23297:
        /* <DEDUP_REMOVED lines=8> */
.L_x_23293:
        /* <DEDUP_REMOVED lines=12> */
.L_x_23302:
[----:B------:R-:W-:Y:S02]  /*89b0*/  IMAD.MOV.U32 R34, RZ, RZ, R20 ;  /* 0x000000ffff227224 */ /* 0x000fe400078e0014 */
.L_x_23303:
[----:B------:R-:W-:Y:S05]  /*89c0*/  BSYNC B1 ;  /* 0x0000000000017941 */ /* 0x000fea0003800000 */
.L_x_23301:
        /* <DEDUP_REMOVED lines=16> */
.L_x_23307:
[----:B------:R-:W-:Y:S05]  /*8ad0*/  BSYNC B2 ;  /* 0x0000000000027941 */ /* 0x000fea0003800000 */
.L_x_23306:
        /* <DEDUP_REMOVED lines=44> */
.L_x_23305:
[----:B------:R-:W-:Y:S05]  /*8da0*/  BSYNC B1 ;  /* 0x0000000000017941 */ /* 0x000fea0003800000 */
.L_x_23304:
        /* <DEDUP_REMOVED lines=11> */
.L_x_23308:
        /* <DEDUP_REMOVED lines=12> */
.L_x_23311:
[----:B------:R-:W-:Y:S02]  /*8f20*/  IMAD.MOV.U32 R40, RZ, RZ, R20 ;  /* 0x000000ffff287224 */ /* 0x000fe400078e0014 */
.L_x_23312:
[----:B------:R-:W-:Y:S05]  /*8f30*/  BSYNC B1 ;  /* 0x0000000000017941 */ /* 0x000fea0003800000 */
.L_x_23310:
        /* <DEDUP_REMOVED lines=16> */
.L_x_23316:
[----:B------:R-:W-:Y:S05]  /*9040*/  BSYNC B2 ;  /* 0x0000000000027941 */ /* 0x000fea0003800000 */
.L_x_23315:
        /* <DEDUP_REMOVED lines=44> */
.L_x_23314:
[----:B------:R-:W-:Y:S05]  /*9310*/  BSYNC B1 ;  /* 0x0000000000017941 */ /* 0x000fea0003800000 */
.L_x_23313:
        /* <DEDUP_REMOVED lines=8> */
.L_x_23309:
        /* <DEDUP_REMOVED lines=26> */
.L_x_23317:
        /* <DEDUP_REMOVED lines=15> */
.L_x_23319:
[----:B-1----:R-:W-:Y:S02]  /*9630*/  IMAD.MOV.U32 R45, RZ, RZ, R20 ;  /* 0x000000ffff2d7224 */ /* 0x002fe400078e0014 */
.L_x_23320:
[----:B------:R-:W-:Y:S05]  /*9640*/  BSYNC B1 ;  /* 0x0000000000017941 */ /* 0x000fea0003800000 */
.L_x_23318:
        /* <DEDUP_REMOVED lines=16> */
.L_x_23324:
[----:B------:R-:W-:Y:S05]  /*9750*/  BSYNC B2 ;  /* 0x0000000000027941 */ /* 0x000fea0003800000 */
.L_x_23323:
        /* <DEDUP_REMOVED lines=44> */
.L_x_23322:
[----:B------:R-:W-:Y:S05]  /*9a20*/  BSYNC B1 ;  /* 0x0000000000017941 */ /* 0x000fea0003800000 */
.L_x_23321:
        /* <DEDUP_REMOVED lines=12> */
.L_x_23325:
        /* <DEDUP_REMOVED lines=12> */
.L_x_23328:
[----:B------:R-:W-:Y:S02]  /*9bb0*/  IMAD.MOV.U32 R32, RZ, RZ, R20 ;  /* 0x000000ffff207224 */ /* 0x000fe400078e0014 */
.L_x_23329:
[----:B------:R-:W-:Y:S05]  /*9bc0*/  BSYNC B1 ;  /* 0x0000000000017941 */ /* 0x000fea0003800000 */
.L_x_23327:
        /* <DEDUP_REMOVED lines=16> */
.L_x_23333:
[----:B------:R-:W-:Y:S05]  /*9cd0*/  BSYNC B2 ;  /* 0x0000000000027941 */ /* 0x000fea0003800000 */
.L_x_23332:
        /* <DEDUP_REMOVED lines=44> */
.L_x_23331:
[----:B------:R-:W-:Y:S05]  /*9fa0*/  BSYNC B1 ;  /* 0x0000000000017941 */ /* 0x000fea0003800000 */
.L_x_23330:
        /* <DEDUP_REMOVED lines=8> */
.L_x_23326:
        /* <DEDUP_REMOVED lines=12> */
.L_x_23335:
[----:B------:R-:W-:Y:S02]  /*a0f0*/  MOV R32, R20 ;  /* 0x0000001400207202 */ /* 0x000fe40000000f00 */
.L_x_23336:
[----:B------:R-:W-:Y:S05]  /*a100*/  BSYNC B1 ;  /* 0x0000000000017941 */ /* 0x000fea0003800000 */
.L_x_23334:
        /* <DEDUP_REMOVED lines=16> */
.L_x_23340:
[----:B------:R-:W-:Y:S05]  /*a210*/  BSYNC B2 ;  /* 0x0000000000027941 */ /* 0x000fea0003800000 */
.L_x_23339:
        /* <DEDUP_REMOVED lines=44> */
.L_x_23338:
[----:B------:R-:W-:Y:S05]  /*a4e0*/  BSYNC B1 ;  /* 0x0000000000017941 */ /* 0x000fea0003800000 */
.L_x_23337:
        /* <DEDUP_REMOVED lines=11> */
.L_x_23341:
        /* <DEDUP_REMOVED lines=12> */
.L_x_23344:
[----:B------:R-:W-:Y:S02]  /*a660*/  MOV R42, R20 ;  /* 0x00000014002a7202 */ /* 0x000fe40000000f00 */
.L_x_23345:
[----:B------:R-:W-:Y:S05]  /*a670*/  BSYNC B1 ;  /* 0x0000000000017941 */ /* 0x000fea0003800000 */
.L_x_23343:
        /* <DEDUP_REMOVED lines=16> */
.L_x_23349:
[----:B------:R-:W-:Y:S05]  /*a780*/  BSYNC B2 ;  /* 0x0000000000027941 */ /* 0x000fea0003800000 */
.L_x_23348:
        /* <DEDUP_REMOVED lines=44> */
.L_x_23347:
[----:B------:R-:W-:Y:S05]  /*aa50*/  BSYNC B1 ;  /* 0x0000000000017941 */ /* 0x000fea0003800000 */
.L_x_23346:
        /* <DEDUP_REMOVED lines=8> */
.L_x_23342:
        /* <DEDUP_REMOVED lines=12> */
.L_x_23351:
[----:B------:R-:W-:Y:S02]  /*aba0*/  IMAD.MOV.U32 R42, RZ, RZ, R20 ;  /* 0x000000ffff2a7224 */ /* 0x000fe400078e0014 */
.L_x_23352:
[----:B------:R-:W-:Y:S05]  /*abb0*/  BSYNC B1 ;  /* 0x0000000000017941 */ /* 0x000fea0003800000 */
.L_x_23350:
        /* <DEDUP_REMOVED lines=16> */
.L_x_23356:
[----:B------:R-:W-:Y:S05]  /*acc0*/  BSYNC B2 ;  /* 0x0000000000027941 */ /* 0x000fea0003800000 */
.L_x_23355:
        /* <DEDUP_REMOVED lines=44> */
.L_x_23354:
[----:B------:R-:W-:Y:S05]  /*af90*/  BSYNC B1 ;  /* 0x0000000000017941 */ /* 0x000fea0003800000 */
.L_x_23353:
        /* <DEDUP_REMOVED lines=11> */
.L_x_23357:
        /* <DEDUP_REMOVED lines=12> */
.L_x_23360:
[----:B------:R-:W-:Y:S02]  /*b110*/  IMAD.MOV.U32 R34, RZ, RZ, R20 ;  /* 0x000000ffff227224 */ /* 0x000fe400078e0014 */
.L_x_23361:
[----:B------:R-:W-:Y:S05]  /*b120*/  BSYNC B1 ;  /* 0x0000000000017941 */ /* 0x000fea0003800000 */
.L_x_23359:
        /* <DEDUP_REMOVED lines=16> */
.L_x_23365:
[----:B------:R-:W-:Y:S05]  /*b230*/  BSYNC B2 ;  /* 0x0000000000027941 */ /* 0x000fea0003800000 */
.L_x_23364:
        /* <DEDUP_REMOVED lines=44> */
.L_x_23363:
[----:B------:R-:W-:Y:S05]  /*b500*/  BSYNC B1 ;  /* 0x0000000000017941 */ /* 0x000fea0003800000 */
.L_x_23362:
        /* <DEDUP_REMOVED lines=8> */
.L_x_23358:
        /* <DEDUP_REMOVED lines=12> */
.L_x_23367:
[----:B------:R-:W-:Y:S02]  /*b650*/  MOV R34, R20 ;  /* 0x0000001400227202 */ /* 0x000fe40000000f00 */
.L_x_23368:
[----:B------:R-:W-:Y:S05]  /*b660*/  BSYNC B1 ;  /* 0x0000000000017941 */ /* 0x000fea0003800000 */
.L_x_23366:
        /* <DEDUP_REMOVED lines=16> */
.L_x_23372:
[----:B------:R-:W-:Y:S05]  /*b770*/  BSYNC B2 ;  /* 0x0000000000027941 */ /* 0x000fea0003800000 */
.L_x_23371:
        /* <DEDUP_REMOVED lines=44> */
.L_x_23370:
[----:B------:R-:W-:Y:S05]  /*ba40*/  BSYNC B1 ;  /* 0x0000000000017941 */ /* 0x000fea0003800000 */
.L_x_23369:
        /* <DEDUP_REMOVED lines=11> */
.L_x_23373:
        /* <DEDUP_REMOVED lines=12> */
.L_x_23376:
[----:B------:R-:W-:Y:S02]  /*bbc0*/  MOV R40, R20 ;  /* 0x0000001400287202 */ /* 0x000fe40000000f00 */
.L_x_23377:
[----:B------:R-:W-:Y:S05]  /*bbd0*/  BSYNC B1 ;  /* 0x0000000000017941 */ /* 0x000fea0003800000 */
.L_x_23375:
        /* <DEDUP_REMOVED lines=16> */
.L_x_23381:
[----:B------:R-:W-:Y:S05]  /*bce0*/  BSYNC B2 ;  /* 0x0000000000027941 */ /* 0x000fea0003800000 */
.L_x_23380:
        /* <DEDUP_REMOVED lines=44> */
.L_x_23379:
[----:B------:R-:W-:Y:S05]  /*bfb0*/  BSYNC B1 ;  /* 0x0000000000017941 */ /* 0x000fea0003800000 */
.L_x_23378:
        /* <DEDUP_REMOVED lines=8> */
.L_x_23374:
        /* <DEDUP_REMOVED lines=26> */
.L_x_23382:
        /* <DEDUP_REMOVED lines=15> */
.L_x_23384:
[----:B-1----:R-:W-:Y:S02]  /*c2d0*/  IMAD.MOV.U32 R68, RZ, RZ, R20 ;  /* 0x000000ffff447224 */ /* 0x002fe400078e0014 */
.L_x_23385:
[----:B------:R-:W-:Y:S05]  /*c2e0*/  BSYNC B1 ;  /* 0x0000000000017941 */ /* 0x000fea0003800000 */
.L_x_23383:
        /* <DEDUP_REMOVED lines=16> */
.L_x_23389:
[----:B------:R-:W-:Y:S05]  /*c3f0*/  BSYNC B2 ;  /* 0x0000000000027941 */ /* 0x000fea0003800000 */
.L_x_23388:
        /* <DEDUP_REMOVED lines=44> */
.L_x_23387:
[----:B------:R-:W-:Y:S05]  /*c6c0*/  BSYNC B1 ;  /* 0x0000000000017941 */ /* 0x000fea0003800000 */
.L_x_23386:
        /* <DEDUP_REMOVED lines=12> */
.L_x_23390:
        /* <DEDUP_REMOVED lines=12> */
.L_x_23393:
[----:B------:R-:W-:Y:S02]  /*c850*/  IMAD.MOV.U32 R32, RZ, RZ, R20 ;  /* 0x000000ffff207224 */ /* 0x000fe400078e0014 */
.L_x_23394:
[----:B------:R-:W-:Y:S05]  /*c860*/  BSYNC B1 ;  /* 0x0000000000017941 */ /* 0x000fea0003800000 */
.L_x_23392:
        /* <DEDUP_REMOVED lines=16> */
.L_x_23398:
[----:B------:R-:W-:Y:S05]  /*c970*/  BSYNC B2 ;  /* 0x0000000000027941 */ /* 0x000fea0003800000 */
.L_x_23397:
        /* <DEDUP_REMOVED lines=44> */
.L_x_23396:
[----:B------:R-:W-:Y:S05]  /*cc40*/  BSYNC B1 ;  /* 0x0000000000017941 */ /* 0x000fea0003800000 */
.L_x_23395:
        /* <DEDUP_REMOVED lines=8> */
.L_x_23391:
        /* <DEDUP_REMOVED lines=12> */
.L_x_23400:
[----:B------:R-:W-:Y:S02]  /*cd90*/  IMAD.MOV.U32 R32, RZ, RZ, R20 ;  /* 0x000000ffff207224 */ /* 0x000fe400078e0014 */
.L_x_23401:
[----:B------:R-:W-:Y:S05]  /*cda0*/  BSYNC B1 ;  /* 0x0000000000017941 */ /* 0x000fea0003800000 */
.L_x_23399:
        /* <DEDUP_REMOVED lines=16> */
.L_x_23405:
[----:B------:R-:W-:Y:S05]  /*ceb0*/  BSYNC B2 ;  /* 0x0000000000027941 */ /* 0x000fea0003800000 */
.L_x_23404:
        /* <DEDUP_REMOVED lines=44> */
.L_x_23403:
[----:B------:R-:W-:Y:S05]  /*d180*/  BSYNC B1 ;  /* 0x0000000000017941 */ /* 0x000fea0003800000 */
.L_x_23402:
        /* <DEDUP_REMOVED lines=11> */
.L_x_23406:
        /* <DEDUP_REMOVED lines=12> */
.L_x_23409:
[----:B------:R-:W-:Y:S02]  /*d300*/  IMAD.MOV.U32 R68, RZ, RZ, R20 ;  /* 0x000000ffff447224 */ /* 0x000fe400078e0014 */
.L_x_23410:
[----:B------:R-:W-:Y:S05]  /*d310*/  BSYNC B1 ;  /* 0x0000000000017941 */ /* 0x000fea0003800000 */
.L_x_23408:
        /* <DEDUP_REMOVED lines=16> */
.L_x_23414:
[----:B------:R-:W-:Y:S05]  /*d420*/  BSYNC B2 ;  /* 0x0000000000027941 */ /* 0x000fea0003800000 */
.L_x_23413:
        /* <DEDUP_REMOVED lines=44> */
.L_x_23412:
[----:B------:R-:W-:Y:S05]  /*d6f0*/  BSYNC B1 ;  /* 0x0000000000017941 */ /* 0x000fea0003800000 */
.L_x_23411:
        /* <DEDUP_REMOVED lines=8> */
.L_x_23407:
        /* <DEDUP_REMOVED lines=12> */
.L_x_23416:
[----:B------:R-:W-:Y:S02]  /*d840*/  IMAD.MOV.U32 R68, RZ, RZ, R20 ;  /* 0x000000ffff447224 */ /* 0x000fe400078e0014 */
.L_x_23417:
[----:B------:R-:W-:Y:S05]  /*d850*/  BSYNC B1 ;  /* 0x0000000000017941 */ /* 0x000fea0003800000 */
.L_x_23415:
        /* <DEDUP_REMOVED lines=16> */
.L_x_23421:
[----:B------:R-:W-:Y:S05]  /*d960*/  BSYNC B2 ;  /* 0x0000000000027941 */ /* 0x000fea0003800000 */
.L_x_23420:
        /* <DEDUP_REMOVED lines=44> */
.L_x_23419:
[----:B------:R-:W-:Y:S05]  /*dc30*/  BSYNC B1 ;  /* 0x0000000000017941 */ /* 0x000fea0003800000 */
.L_x_23418:
        /* <DEDUP_REMOVED lines=11> */
.L_x_23422:
        /* <DEDUP_REMOVED lines=12> */
.L_x_23425:
[----:B------:R-:W-:Y:S02]  /*ddb0*/  IMAD.MOV.U32 R34, RZ, RZ, R20 ;  /* 0x000000ffff227224 */ /* 0x000fe400078e0014 */
.L_x_23426:
[----:B------:R-:W-:Y:S05]  /*ddc0*/  BSYNC B1 ;  /* 0x0000000000017941 */ /* 0x000fea0003800000 */
.L_x_23424:
        /* <DEDUP_REMOVED lines=16> */
.L_x_23430:
[----:B------:R-:W-:Y:S05]  /*ded0*/  BSYNC B2 ;  /* 0x0000000000027941 */ /* 0x000fea0003800000 */
.L_x_23429:
        /* <DEDUP_REMOVED lines=44> */
.L_x_23428:
[----:B------:R-:W-:Y:S05]  /*e1a0*/  BSYNC B1 ;  /* 0x0000000000017941 */ /* 0x000fea0003800000 */
.L_x_23427:
        /* <DEDUP_REMOVED lines=8> */
.L_x_23423:
        /* <DEDUP_REMOVED lines=12> */
.L_x_23432:
[----:B------:R-:W-:Y:S02]  /*e2f0*/  IMAD.MOV.U32 R34, RZ, RZ, R20 ;  /* 0x000000ffff227224 */ /* 0x000fe400078e0014 */
.L_x_23433:
[----:B------:R-:W-:Y:S05]  /*e300*/  BSYNC B1 ;  /* 0x0000000000017941 */ /* 0x000fea0003800000 */
.L_x_23431:
        /* <DEDUP_REMOVED lines=16> */
.L_x_23437:
[----:B------:R-:W-:Y:S05]  /*e410*/  BSYNC B2 ;  /* 0x0000000000027941 */ /* 0x000fea0003800000 */
.L_x_23436:
        /* <DEDUP_REMOVED lines=44> */
.L_x_23435:
[----:B------:R-:W-:Y:S05]  /*e6e0*/  BSYNC B1 ;  /* 0x0000000000017941 */ /* 0x000fea0003800000 */
.L_x_23434:
        /* <DEDUP_REMOVED lines=11> */
.L_x_23438:
        /* <DEDUP_REMOVED lines=12> */
.L_x_23441:
[----:B------:R-:W-:Y:S02]  /*e860*/  IMAD.MOV.U32 R68, RZ, RZ, R20 ;  /* 0x000000ffff447224 */ /* 0x000fe400078e0014 */
.L_x_23442:
[----:B------:R-:W-:Y:S05]  /*e870*/  BSYNC B1 ;  /* 0x0000000000017941 */ /* 0x000fea0003800000 */
.L_x_23440:
        /* <DEDUP_REMOVED lines=16> */
.L_x_23446:
[----:B------:R-:W-:Y:S05]  /*e980*/  BSYNC B2 ;  /* 0x0000000000027941 */ /* 0x000fea0003800000 */
.L_x_23445:
        /* <DEDUP_REMOVED lines=44> */
.L_x_23444:
[----:B------:R-:W-:Y:S05]  /*ec50*/  BSYNC B1 ;  /* 0x0000000000017941 */ /* 0x000fea0003800000 */
.L_x_23443:
        /* <DEDUP_REMOVED lines=8> */
.L_x_23439:
        /* <DEDUP_REMOVED lines=8> */
[----:B------:R-:W-:Y:S01]  /*ed60*/  IADD3 R71, R32, R35, RZ ;  /* 0x0000002320477210 */ /* 0x000fe20007ffe0ff */
[----:B------:R-:W-:Y:S01]  /*ed70*/  IMAD.WIDE.U32 R34, R130, R127, c[0x0][0x190] ;  /* 0x0000640082227625 */ /* 0x000fe200078e007f */
[----:B------:R-:W-:-:S04]  /*ed80*/  IADD3 R134, R140, 0xa0, RZ ;  /* 0x000000a08c867810 */ /* 0x000fc80007ffe0ff */
[----:B------:R0:W-:Y:S01]  /*ed90*/  STG.E [R34.64], R71 ;  /* 0x0000004722007986 */ /* 0x0001e2000c101906 */
        /* <DEDUP_REMOVED lines=9> */
[----:B------:R-:W-:-:S04]  /*ee30*/  IMAD R34, R34, 0x1000000, R35 ;  /* 0x0100000022227824 */ /* 0x000fc800078e0223 */
[----:B------:R-:W-:Y:S02]  /*ee40*/  IMAD R69, R69, 0x100, R34 ;  /* 0x0000010045457824 */ /* 0x000fe400078e0222 */
[----:B------:R-:W-:-:S03]  /*ee50*/  IMAD.WIDE.U32 R34, R130, R127, c[0x0][0x198] ;  /* 0x0000660082227625 */ /* 0x000fc600078e007f */
[----:B------:R-:W-:-:S05]  /*ee60*/  IADD3 R69, R69, R68, RZ ;  /* 0x0000004445457210 */ /* 0x000fca0007ffe0ff */
[----:B------:R0:W-:Y:S02]  /*ee70*/  STG.E [R34.64], R69 ;  /* 0x0000004522007986 */ /* 0x0001e4000c101906 */
.L_x_23447:
        /* <DEDUP_REMOVED lines=15> */
.L_x_23449:
[----:B-1----:R-:W-:Y:S02]  /*ef70*/  MOV R118, R20 ;  /* 0x0000001400767202 */ /* 0x002fe40000000f00 */
.L_x_23450:
[----:B------:R-:W-:Y:S05]  /*ef80*/  BSYNC B1 ;  /* 0x0000000000017941 */ /* 0x000fea0003800000 */
.L_x_23448:
        /* <DEDUP_REMOVED lines=16> */
.L_x_23454:
[----:B------:R-:W-:Y:S05]  /*f090*/  BSYNC B2 ;  /* 0x0000000000027941 */ /* 0x000fea0003800000 */
.L_x_23453:
        /* <DEDUP_REMOVED lines=44> */
.L_x_23452:
[----:B------:R-:W-:Y:S05]  /*f360*/  BSYNC B1 ;  /* 0x0000000000017941 */ /* 0x000fea0003800000 */
.L_x_23451:
        /* <DEDUP_REMOVED lines=12> */
.L_x_23455:
        /* <DEDUP_REMOVED lines=12> */
.L_x_23458:
[----:B------:R-:W-:Y:S02]  /*f4f0*/  MOV R32, R20 ;  /* 0x0000001400207202 */ /* 0x000fe40000000f00 */
.L_x_23459:
[----:B------:R-:W-:Y:S05]  /*f500*/  BSYNC B1 ;  /* 0x0000000000017941 */ /* 0x000fea0003800000 */
.L_x_23457:
        /* <DEDUP_REMOVED lines=16> */
.L_x_23463:
[----:B------:R-:W-:Y:S05]  /*f610*/  BSYNC B2 ;  /* 0x0000000000027941 */ /* 0x000fea0003800000 */
.L_x_23462:
        /* <DEDUP_REMOVED lines=44> */
.L_x_23461:
[----:B------:R-:W-:Y:S05]  /*f8e0*/  BSYNC B1 ;  /* 0x0000000000017941 */ /* 0x000fea0003800000 */
.L_x_23460:
        /* <DEDUP_REMOVED lines=8> */
.L_x_23456:
        /* <DEDUP_REMOVED lines=12> */
.L_x_23465:
[----:B------:R-:W-:Y:S02]  /*fa30*/  IMAD.MOV.U32 R32, RZ, RZ, R20 ;  /* 0x000000ffff207224 */ /* 0x000fe400078e0014 */
.L_x_23466:
[----:B------:R-:W-:Y:S05]  /*fa40*/  BSYNC B1 ;  /* 0x0000000000017941 */ /* 0x000fea0003800000 */
.L_x_23464:
        /* <DEDUP_REMOVED lines=16> */
.L_x_23470:
[----:B------:R-:W-:Y:S05]  /*fb50*/  BSYNC B2 ;  /* 0x0000000000027941 */ /* 0x000fea0003800000 */
.L_x_23469:
        /* <DEDUP_REMOVED lines=44> */
.L_x_23468:
[----:B------:R-:W-:Y:S05]  /*fe20*/  BSYNC B1 ;  /* 0x0000000000017941 */ /* 0x000fea0003800000 */
.L_x_23467:
        /* <DEDUP_REMOVED lines=11> */
.L_x_23471:
        /* <DEDUP_REMOVED lines=12> */
.L_x_23474:
[----:B------:R-:W-:Y:S02]  /*ffa0*/  IMAD.MOV.U32 R118, RZ, RZ, R20 ;  /* 0x000000ffff767224 */ /* 0x000fe400078e0014 */
.L_x_23475:
[----:B------:R-:W-:Y:S05]  /*ffb0*/  BSYNC B1 ;  /* 0x0000000000017941 */ /* 0x000fea0003800000 */
.L_x_23473:
        /* <DEDUP_REMOVED lines=16> */
.L_x_23479:
[----:B------:R-:W-:Y:S05]  /*100c0*/  BSYNC B2 ;  /* 0x0000000000027941 */ /* 0x000fea0003800000 */
.L_x_23478:
        /* <DEDUP_REMOVED lines=44> */
.L_x_23477:
[----:B------:R-:W-:Y:S05]  /*10390*/  BSYNC B1 ;  /* 0x0000000000017941 */ /* 0x000fea0003800000 */
.L_x_23476:
        /* <DEDUP_REMOVED lines=8> */
.L_x_23472:
        /* <DEDUP_REMOVED lines=12> */
.L_x_23481:
[----:B------:R-:W-:Y:S02]  /*104e0*/  MOV R118, R20 ;  /* 0x0000001400767202 */ /* 0x000fe40000000f00 */
.L_x_23482:
[----:B------:R-:W-:Y:S05]  /*104f0*/  BSYNC B1 ;  /* 0x0000000000017941 */ /* 0x000fea0003800000 */
.L_x_23480:
        /* <DEDUP_REMOVED lines=16> */
.L_x_23486:
[----:B------:R-:W-:Y:S05]  /*10600*/  BSYNC B2 ;  /* 0x0000000000027941 */ /* 0x000fea0003800000 */
.L_x_23485:
        /* <DEDUP_REMOVED lines=44> */
.L_x_23484:
[----:B------:R-:W-:Y:S05]  /*108d0*/  BSYNC B1 ;  /* 0x0000000000017941 */ /* 0x000fea0003800000 */
.L_x_23483:
        /* <DEDUP_REMOVED lines=11> */
.L_x_23487:
        /* <DEDUP_REMOVED lines=12> */
.L_x_23490:
[----:B------:R-:W-:Y:S02]  /*10a50*/  MOV R34, R20 ;  /* 0x0000001400227202 */ /* 0x000fe40000000f00 */
.L_x_23491:
[----:B------:R-:W-:Y:S05]  /*10a60*/  BSYNC B1 ;  /* 0x0000000000017941 */ /* 0x000fea0003800000 */
.L_x_23489:
        /* <DEDUP_REMOVED lines=16> */
.L_x_23495:
[----:B------:R-:W-:Y:S05]  /*10b70*/  BSYNC B2 ;  /* 0x0000000000027941 */ /* 0x000fea0003800000 */
.L_x_23494:
        /* <DEDUP_REMOVED lines=44> */
.L_x_23493:
[----:B------:R-:W-:Y:S05]  /*10e40*/  BSYNC B1 ;  /* 0x0000000000017941 */ /* 0x000fea0003800000 */
.L_x_23492:
        /* <DEDUP_REMOVED lines=8> */
.L_x_23488:
        /* <DEDUP_REMOVED lines=12> */
.L_x_23497:
[----:B------:R-:W-:Y:S02]  /*10f90*/  IMAD.MOV.U32 R34, RZ, RZ, R20 ;  /* 0x000000ffff227224 */ /* 0x000fe400078e0014 */
.L_x_23498:
[----:B------:R-:W-:Y:S05]  /*10fa0*/  BSYNC B1 ;  /* 0x0000000000017941 */ /* 0x000fea0003800000 */
.L_x_23496:
        /* <DEDUP_REMOVED lines=16> */
.L_x_23502:
[----:B------:R-:W-:Y:S05]  /*110b0*/  BSYNC B2 ;  /* 0x0000000000027941 */ /* 0x000fea0003800000 */
.L_x_23501:
        /* <DEDUP_REMOVED lines=44> */
.L_x_23500:
[----:B------:R-:W-:Y:S05]  /*11380*/  BSYNC B1 ;  /* 0x0000000000017941 */ /* 0x000fea0003800000 */
.L_x_23499:
        /* <DEDUP_REMOVED lines=11> */
.L_x_23503:
        /* <DEDUP_REMOVED lines=12> */
.L_x_23506:
[----:B------:R-:W-:Y:S02]  /*11500*/  IMAD.MOV.U32 R118, RZ, RZ, R20 ;  /* 0x000000ffff767224 */ /* 0x000fe400078e0014 */
.L_x_23507:
[----:B------:R-:W-:Y:S05]  /*11510*/  BSYNC B1 ;  /* 0x0000000000017941 */ /* 0x000fea0003800000 */
.L_x_23505:
        /* <DEDUP_REMOVED lines=16> */
.L_x_23511:
[----:B------:R-:W-:Y:S05]  /*11620*/  BSYNC B2 ;  /* 0x0000000000027941 */ /* 0x000fea0003800000 */
.L_x_23510:
        /* <DEDUP_REMOVED lines=44> */
.L_x_23509:
[----:B------:R-:W-:Y:S05]  /*118f0*/  BSYNC B1 ;  /* 0x0000000000017941 */ /* 0x000fea0003800000 */
.L_x_23508:
        /* <DEDUP_REMOVED lines=8> */
.L_x_23504:
        /* <DEDUP_REMOVED lines=26> */
.L_x_23512:
        /* <DEDUP_REMOVED lines=15> */
.L_x_23514:
[----:B-1----:R-:W-:Y:S02]  /*11c10*/  IMAD.MOV.U32 R120, RZ, RZ, R20 ;  /* 0x000000ffff787224 */ /* 0x002fe400078e0014 */
.L_x_23515:
[----:B------:R-:W-:Y:S05]  /*11c20*/  BSYNC B1 ;  /* 0x0000000000017941 */ /* 0x000fea0003800000 */
.L_x_23513:
        /* <DEDUP_REMOVED lines=16> */
.L_x_23519:
[----:B------:R-:W-:Y:S05]  /*11d30*/  BSYNC B2 ;  /* 0x0000000000027941 */ /* 0x000fea0003800000 */
.L_x_23518:
        /* <DEDUP_REMOVED lines=44> */
.L_x_23517:
[----:B------:R-:W-:Y:S05]  /*12000*/  BSYNC B1 ;  /* 0x0000000000017941 */ /* 0x000fea0003800000 */
.L_x_23516:
        /* <DEDUP_REMOVED lines=12> */
.L_x_23520:
        /* <DEDUP_REMOVED lines=12> */
.L_x_23523:
[----:B------:R-:W-:Y:S02]  /*12190*/  IMAD.MOV.U32 R120, RZ, RZ, R20 ;  /* 0x000000ffff787224 */ /* 0x000fe400078e0014 */
.L_x_23524:
[----:B------:R-:W-:Y:S05]  /*121a0*/  BSYNC B1 ;  /* 0x0000000000017941 */ /* 0x000fea0003800000 */
.L_x_23522:
        /* <DEDUP_REMOVED lines=16> */
.L_x_23528:
[----:B------:R-:W-:Y:S05]  /*122b0*/  BSYNC B2 ;  /* 0x0000000000027941 */ /* 0x000fea0003800000 */
.L_x_23527:
        /* <DEDUP_REMOVED lines=44> */
.L_x_23526:
[----:B------:R-:W-:Y:S05]  /*12580*/  BSYNC B1 ;  /* 0x0000000000017941 */ /* 0x000fea0003800000 */
.L_x_23525:
        /* <DEDUP_REMOVED lines=8> */
.L_x_23521:
        /* <DEDUP_REMOVED lines=12> */
.L_x_23530:
[----:B------:R-:W-:Y:S02]  /*126d0*/  IMAD.MOV.U32 R120, RZ, RZ, R20 ;  /* 0x000000ffff787224 */ /* 0x000fe400078e0014 */
.L_x_23531:
[----:B------:R-:W-:Y:S05]  /*126e0*/  BSYNC B1 ;  /* 0x0000000000017941 */ /* 0x000fea0003800000 */
.L_x_23529:
        /* <DEDUP_REMOVED lines=16> */
.L_x_23535:
[----:B------:R-:W-:Y:S05]  /*127f0*/  BSYNC B2 ;  /* 0x0000000000027941 */ /* 0x000fea0003800000 */
.L_x_23534:
        /* <DEDUP_REMOVED lines=44> */
.L_x_23533:
[----:B------:R-:W-:Y:S05]  /*12ac0*/  BSYNC B1 ;  /* 0x0000000000017941 */ /* 0x000fea0003800000 */
.L_x_23532:
        /* <DEDUP_REMOVED lines=11> */
.L_x_23536:
        /* <DEDUP_REMOVED lines=12> */
.L_x_23539:
[----:B------:R-:W-:Y:S02]  /*12c40*/  IMAD.MOV.U32 R120, RZ, RZ, R20 ;  /* 0x000000ffff787224 */ /* 0x000fe400078e0014 */
.L_x_23540:
[----:B------:R-:W-:Y:S05]  /*12c50*/  BSYNC B1 ;  /* 0x0000000000017941 */ /* 0x000fea0003800000 */
.L_x_23538:
        /* <DEDUP_REMOVED lines=16> */
.L_x_23544:
[----:B------:R-:W-:Y:S05]  /*12d60*/  BSYNC B2 ;  /* 0x0000000000027941 */ /* 0x000fea0003800000 */
.L_x_23543:
        /* <DEDUP_REMOVED lines=44> */
.L_x_23542:
[----:B------:R-:W-:Y:S05]  /*13030*/  BSYNC B1 ;  /* 0x0000000000017941 */ /* 0x000fea0003800000 */
.L_x_23541:
        /* <DEDUP_REMOVED lines=8> */
.L_x_23537:
        /* <DEDUP_REMOVED lines=12> */
.L_x_23546:
[----:B------:R-:W-:Y:S02]  /*13180*/  IMAD.MOV.U32 R120, RZ, RZ, R20 ;  /* 0x000000ffff787224 */ /* 0x000fe400078e0014 */
.L_x_23547:
[----:B------:R-:W-:Y:S05]  /*13190*/  BSYNC B1 ;  /* 0x0000000000017941 */ /* 0x000fea0003800000 */
.L_x_23545:
        /* <DEDUP_REMOVED lines=16> */
.L_x_23551:
[----:B------:R-:W-:Y:S05]  /*132a0*/  BSYNC B2 ;  /* 0x0000000000027941 */ /* 0x000fea0003800000 */
.L_x_23550:
        /* <DEDUP_REMOVED lines=44> */
.L_x_23549:
[----:B------:R-:W-:Y:S05]  /*13570*/  BSYNC B1 ;  /* 0x0000000000017941 */ /* 0x000fea0003800000 */
.L_x_23548:
        /* <DEDUP_REMOVED lines=11> */
.L_x_23552:
        /* <DEDUP_REMOVED lines=12> */
.L_x_23555:
[----:B------:R-:W-:Y:S02]  /*136f0*/  IMAD.MOV.U32 R120, RZ, RZ, R20 ;  /* 0x000000ffff787224 */ /* 0x000fe400078e0014 */
.L_x_23556:
[----:B------:R-:W-:Y:S05]  /*13700*/  BSYNC B1 ;  /* 0x0000000000017941 */ /* 0x000fea0003800000 */
.L_x_23554:
        /* <DEDUP_REMOVED lines=16> */
.L_x_23560:
[----:B------:R-:W-:Y:S05]  /*13810*/  BSYNC B2 ;  /* 0x0000000000027941 */ /* 0x000fea0003800000 */
.L_x_23559:
        /* <DEDUP_REMOVED lines=44> */
.L_x_23558:
[----:B------:R-:W-:Y:S05]  /*13ae0*/  BSYNC B1 ;  /* 0x0000000000017941 */ /* 0x000fea0003800000 */
.L_x_23557:
        /* <DEDUP_REMOVED lines=8> */
.L_x_23553:
        /* <DEDUP_REMOVED lines=12> */
.L_x_23562:
[----:B------:R-:W-:Y:S02]  /*13c30*/  IMAD.MOV.U32 R120, RZ, RZ, R20 ;  /* 0x000000ffff787224 */ /* 0x000fe400078e0014 */
.L_x_23563:
[----:B------:R-:W-:Y:S05]  /*13c40*/  BSYNC B1 ;  /* 0x0000000000017941 */ /* 0x000fea0003800000 */
.L_x_23561:
        /* <DEDUP_REMOVED lines=16> */
.L_x_23567:
[----:B------:R-:W-:Y:S05]  /*13d50*/  BSYNC B2 ;  /* 0x0000000000027941 */ /* 0x000fea0003800000 */
.L_x_23566:
        /* <DEDUP_REMOVED lines=44> */
.L_x_23565:
[----:B------:R-:W-:Y:S05]  /*14020*/  BSYNC B1 ;  /* 0x0000000000017941 */ /* 0x000fea0003800000 */
.L_x_23564:
        /* <DEDUP_REMOVED lines=11> */
.L_x_23568:
        /* <DEDUP_REMOVED lines=12> */
.L_x_23571:
[----:B------:R-:W-:Y:S02]  /*141a0*/  IMAD.MOV.U32 R120, RZ, RZ, R20 ;  /* 0x000000ffff787224 */ /* 0x000fe400078e0014 */
.L_x_23572:
[----:B------:R-:W-:Y:S05]  /*141b0*/  BSYNC B1 ;  /* 0x0000000000017941 */ /* 0x000fea0003800000 */
.L_x_23570:
        /* <DEDUP_REMOVED lines=16> */
.L_x_23576:
[----:B------:R-:W-:Y:S05]  /*142c0*/  BSYNC B2 ;  /* 0x0000000000027941 */ /* 0x000fea0003800000 */
.L_x_23575:
        /* <DEDUP_REMOVED lines=44> */
.L_x_23574:
[----:B------:R-:W-:Y:S05]  /*14590*/  BSYNC B1 ;  /* 0x0000000000017941 */ /* 0x000fea0003800000 */
.L_x_23573:
        /* <DEDUP_REMOVED lines=8> */
.L_x_23569:
        /* <DEDUP_REMOVED lines=26> */
.L_x_23577:
        /* <DEDUP_REMOVED lines=15> */
.L_x_23579:
[----:B-1----:R-:W-:Y:S02]  /*148b0*/  IMAD.MOV.U32 R131, RZ, RZ, R20 ;  /* 0x000000ffff837224 */ /* 0x002fe400078e0014 */
.L_x_23580:
[----:B------:R-:W-:Y:S05]  /*148c0*/  BSYNC B1 ;  /* 0x0000000000017941 */ /* 0x000fea0003800000 */
.L_x_23578:
        /* <DEDUP_REMOVED lines=16> */
.L_x_23584:
[----:B------:R-:W-:Y:S05]  /*149d0*/  BSYNC B2 ;  /* 0x0000000000027941 */ /* 0x000fea0003800000 */
.L_x_23583:
        /* <DEDUP_REMOVED lines=44> */
.L_x_23582:
[----:B------:R-:W-:Y:S05]  /*14ca0*/  BSYNC B1 ;  /* 0x0000000000017941 */ /* 0x000fea0003800000 */
.L_x_23581:
        /* <DEDUP_REMOVED lines=12> */
.L_x_23585:
        /* <DEDUP_REMOVED lines=12> */
.L_x_23588:
[----:B------:R-:W-:Y:S02]  /*14e30*/  IMAD.MOV.U32 R129, RZ, RZ, R20 ;  /* 0x000000ffff817224 */ /* 0x000fe400078e0014 */
.L_x_23589:
[----:B------:R-:W-:Y:S05]  /*14e40*/  BSYNC B1 ;  /* 0x0000000000017941 */ /* 0x000fea0003800000 */
.L_x_23587:
        /* <DEDUP_REMOVED lines=16> */
.L_x_23593:
[----:B------:R-:W-:Y:S05]  /*14f50*/  BSYNC B2 ;  /* 0x0000000000027941 */ /* 0x000fea0003800000 */
.L_x_23592:
        /* <DEDUP_REMOVED lines=44> */
.L_x_23591:
[----:B------:R-:W-:Y:S05]  /*15220*/  BSYNC B1 ;  /* 0x0000000000017941 */ /* 0x000fea0003800000 */
.L_x_23590:
        /* <DEDUP_REMOVED lines=8> */
.L_x_23586:
        /* <DEDUP_REMOVED lines=12> */
.L_x_23595:
[----:B------:R-:W-:Y:S02]  /*15370*/  MOV R129, R20 ;  /* 0x0000001400817202 */ /* 0x000fe40000000f00 */
.L_x_23596:
[----:B------:R-:W-:Y:S05]  /*15380*/  BSYNC B1 ;  /* 0x0000000000017941 */ /* 0x000fea0003800000 */
.L_x_23594:
        /* <DEDUP_REMOVED lines=16> */
.L_x_23600:
[----:B------:R-:W-:Y:S05]  /*15490*/  BSYNC B2 ;  /* 0x0000000000027941 */ /* 0x000fea0003800000 */
.L_x_23599:
        /* <DEDUP_REMOVED lines=44> */
.L_x_23598:
[----:B------:R-:W-:Y:S05]  /*15760*/  BSYNC B1 ;  /* 0x0000000000017941 */ /* 0x000fea0003800000 */
.L_x_23597:
        /* <DEDUP_REMOVED lines=11> */
.L_x_23601:
        /* <DEDUP_REMOVED lines=12> */
.L_x_23604:
[----:B------:R-:W-:Y:S02]  /*158e0*/  MOV R129, R20 ;  /* 0x0000001400817202 */ /* 0x000fe40000000f00 */
.L_x_23605:
[----:B------:R-:W-:Y:S05]  /*158f0*/  BSYNC B1 ;  /* 0x0000000000017941 */ /* 0x000fea0003800000 */
.L_x_23603:
        /* <DEDUP_REMOVED lines=16> */
.L_x_23609:
[----:B------:R-:W-:Y:S05]  /*15a00*/  BSYNC B2 ;  /* 0x0000000000027941 */ /* 0x000fea0003800000 */
.L_x_23608:
        /* <DEDUP_REMOVED lines=44> */
.L_x_23607:
[----:B------:R-:W-:Y:S05]  /*15cd0*/  BSYNC B1 ;  /* 0x0000000000017941 */ /* 0x000fea0003800000 */
.L_x_23606:
        /* <DEDUP_REMOVED lines=8> */
.L_x_23602:
        /* <DEDUP_REMOVED lines=12> */
.L_x_23611:
[----:B------:R-:W-:Y:S02]  /*15e20*/  IMAD.MOV.U32 R129, RZ, RZ, R20 ;  /* 0x000000ffff817224 */ /* 0x000fe400078e0014 */
.L_x_23612:
[----:B------:R-:W-:Y:S05]  /*15e30*/  BSYNC B1 ;  /* 0x0000000000017941 */ /* 0x000fea0003800000 */
.L_x_23610:
        /* <DEDUP_REMOVED lines=16> */
.L_x_23616:
[----:B------:R-:W-:Y:S05]  /*15f40*/  BSYNC B2 ;  /* 0x0000000000027941 */ /* 0x000fea0003800000 */
.L_x_23615:
        /* <DEDUP_REMOVED lines=44> */
.L_x_23614:
[----:B------:R-:W-:Y:S05]  /*16210*/  BSYNC B1 ;  /* 0x0000000000017941 */ /* 0x000fea0003800000 */
.L_x_23613:
        /* <DEDUP_REMOVED lines=11> */
.L_x_23617:
        /* <DEDUP_REMOVED lines=12> */
.L_x_23620:
[----:B------:R-:W-:Y:S02]  /*16390*/  IMAD.MOV.U32 R129, RZ, RZ, R20 ;  /* 0x000000ffff817224 */ /* 0x000fe400078e0014 */
.L_x_23621:
[----:B------:R-:W-:Y:S05]  /*163a0*/  BSYNC B1 ;  /* 0x0000000000017941 */ /* 0x000fea0003800000 */
.L_x_23619:
        /* <DEDUP_REMOVED lines=16> */
.L_x_23625:
[----:B------:R-:W-:Y:S05]  /*164b0*/  BSYNC B2 ;  /* 0x0000000000027941 */ /* 0x000fea0003800000 */
.L_x_23624:
        /* <DEDUP_REMOVED lines=44> */
.L_x_23623:
[----:B------:R-:W-:Y:S05]  /*16780*/  BSYNC B1 ;  /* 0x0000000000017941 */ /* 0x000fea0003800000 */
.L_x_23622:
        /* <DEDUP_REMOVED lines=8> */
.L_x_23618:
        /* <DEDUP_REMOVED lines=12> */
.L_x_23627:
[----:B------:R-:W-:Y:S02]  /*168d0*/  MOV R129, R20 ;  /* 0x0000001400817202 */ /* 0x000fe40000000f00 */
.L_x_23628:
[----:B------:R-:W-:Y:S05]  /*168e0*/  BSYNC B1 ;  /* 0x0000000000017941 */ /* 0x000fea0003800000 */
.L_x_23626:
        /* <DEDUP_REMOVED lines=16> */
.L_x_23632:
[----:B------:R-:W-:Y:S05]  /*169f0*/  BSYNC B2 ;  /* 0x0000000000027941 */ /* 0x000fea0003800000 */
.L_x_23631:
        /* <DEDUP_REMOVED lines=44> */
.L_x_23630:
[----:B------:R-:W-:Y:S05]  /*16cc0*/  BSYNC B1 ;  /* 0x0000000000017941 */ /* 0x000fea0003800000 */
.L_x_23629:
        /* <DEDUP_REMOVED lines=11> */
.L_x_23633:
        /* <DEDUP_REMOVED lines=12> */
.L_x_23636:
[----:B------:R-:W-:Y:S02]  /*16e40*/  MOV R129, R20 ;  /* 0x0000001400817202 */ /* 0x000fe40000000f00 */
.L_x_23637:
[----:B------:R-:W-:Y:S05]  /*16e50*/  BSYNC B1 ;  /* 0x0000000000017941 */ /* 0x000fea0003800000 */
.L_x_23635:
        /* <DEDUP_REMOVED lines=16> */
.L_x_23641:
[----:B------:R-:W-:Y:S05]  /*16f60*/  BSYNC B2 ;  /* 0x0000000000027941 */ /* 0x000fea0003800000 */
.L_x_23640:
        /* <DEDUP_REMOVED lines=44> */
.L_x_23639:
[----:B------:R-:W-:Y:S05]  /*17230*/  BSYNC B1 ;  /* 0x0000000000017941 */ /* 0x000fea0003800000 */
.L_x_23638:
        /* <DEDUP_REMOVED lines=8> */
.L_x_23634:
[----:B------:R-:W-:Y:S01]  /*172c0*/  FADD.FTZ R120, RZ, R56 ;  /* 0x00000038ff787221 */ /* 0x000fe20000010000 */
[----:B------:R-:W-:Y:S02]  /*172d0*/  SEL R138, RZ, 0x1, P1 ;  /* 0x00000001ff8a7807 */ /* 0x000fe40000800000 */
[----:B------:R-:W-:Y:S01]  /*172e0*/  ISETP.NE.AND P0, PT, R125, RZ, PT ;  /* 0x000000ff7d00720c */ /* 0x000fe20003f05270 */
        /* <DEDUP_REMOVED lines=44> */
[----:B------:R-:W-:Y:S02]  /*175b0*/  LOP3.LUT R124, R98, 0xff, RZ, 0xc0, !PT ;  /* 0x000000ff627c7812 */ /* 0x000fe400078ec0ff */
[----:B------:R-:W-:Y:S01]  /*175c0*/  LOP3.LUT R138, R96, 0xff, RZ, 0xc0, !PT ;  /* 0x000000ff608a7812 */ /* 0x000fe200078ec0ff */
[----:B------:R-:W-:-:S02]  /*175d0*/  IMAD R119, R119, 0x1000000, R120 ;  /* 0x0100000077777824 */ /* 0x000fc400078e0278 */
[----:B------:R-:W-:-:S04]  /*175e0*/  IMAD.WIDE.U32 R120, R140, R127, c[0x0][0x198] ;  /* 0x000066008c787625 */ /* 0x000fc800078e007f */
[----:B------:R-:W-:-:S04]  /*175f0*/  IMAD R119, R124, 0x100, R119 ;  /* 0x000001007c777824 */ /* 0x000fc800078e0277 */
[----:B------:R-:W-:-:S05]  /*17600*/  IMAD.IADD R119, R119, 0x1, R138 ;  /* 0x0000000177777824 */ /* 0x000fca00078e028a */
[----:B------:R0:W-:Y:S02]  /*17610*/  STG.E [R120.64], R119 ;  /* 0x0000007778007986 */ /* 0x0001e4000c101906 */
.L_x_23642:
[----:B0-----:R-:W-:Y:S01]  /*17620*/  FADD.FTZ R124, R122, R71 ;  /* 0x000000477a7c7221 */ /* 0x001fe20000010000 */
[----:B------:R-:W-:Y:S05]  /*17630*/  BRA.DIV ~URZ, `(.L_x_23643) ;  /* 0x00000e127f007947 */ /* 0x000fea000b800000 */
[----:B------:R0:W1:Y:S02]  /*17640*/  SHFL.BFLY PT, R119, R124, 0x1, 0x1f ;  /* 0x0c201f007c777f89 */ /* 0x00006400000e0000 */
.L_x_23647:
        /* <DEDUP_REMOVED lines=84> */
.L_x_23648:
[----:B-1----:R-:W-:Y:S01]  /*17b90*/  FADD.FTZ R125, R125, R124 ;  /* 0x0000007c7d7d7221 */ /* 0x002fe20000010000 */
[----:B0-----:R-:W-:Y:S01]  /*17ba0*/  MOV R124, c[0x0][0x1e0] ;  /* 0x00007800007c7a02 */ /* 0x001fe20000000f00 */
[----:B------:R-:W-:Y:S01]  /*17bb0*/  FMUL.FTZ R119, R123, R123 ;  /* 0x0000007b7b777220 */ /* 0x000fe20000410000 */
[----:B------:R-:W-:Y:S01]  /*17bc0*/  ISETP.NE.AND P0, PT, RZ, UR8, PT ;  /* 0x00000008ff007c0c */ /* 0x000fe2000bf05270 */
[----:B------:R-:W-:Y:S02]  /*17bd0*/  IMAD R129, R117, c[0x0][0x168], RZ ;  /* 0x00005a0075817a24 */ /* 0x000fe400078e02ff */
[----:B------:R-:W-:Y:S01]  /*17be0*/  FFMA.FTZ R124, R125, R124, c[0x0][0x228] ;  /* 0x00008a007d7c7623 */ /* 0x000fe2000001007c */
[----:B------:R-:W-:Y:S01]  /*17bf0*/  FSEL R125, R119, RZ, P0 ;  /* 0x000000ff777d7208 */ /* 0x000fe20000000000 */
[----:B------:R-:W-:Y:S01]  /*17c00*/  IMAD.MOV.U32 R122, RZ, RZ, 0x4 ;  /* 0x00000004ff7a7424 */ /* 0x000fe200078e00ff */
[----:B------:R-:W-:Y:S01]  /*17c10*/  FSEL R119, R123, RZ, !P0 ;  /* 0x000000ff7b777208 */ /* 0x000fe20004000000 */
[----:B------:R-:W-:Y:S01]  /*17c20*/  IMAD.MOV.U32 R141, RZ, RZ, 0x10 ;  /* 0x00000010ff8d7424 */ /* 0x000fe200078e00ff */
[----:B------:R-:W-:Y:S01]  /*17c30*/  SHF.R.S32.HI R138, RZ, 0x1f, R129 ;  /* 0x0000001fff8a7819 */ /* 0x000fe20000011481 */
[----:B------:R-:W-:-:S02]  /*17c40*/  FADD.FTZ R127, R124, R125 ;  /* 0x0000007d7c7f7221 */ /* 0x000fc40000010000 */
[C---:B------:R-:W-:Y:S01]  /*17c50*/  FADD.FTZ R124, -R119.reuse, R57 ;  /* 0x00000039777c7221 */ /* 0x040fe20000010100 */
[----:B------:R-:W-:Y:S01]  /*17c60*/  LEA.HI R125, R138, R129, RZ, 0x2 ;  /* 0x000000818a7d7211 */ /* 0x000fe200078f10ff */
[----:B------:R-:W0:Y:S01]  /*17c70*/  S2R R57, SR_TID.X ;  /* 0x0000000000397919 */ /* 0x000e220000002100 */
[C---:B------:R-:W-:Y:S02]  /*17c80*/  FADD.FTZ R146, -R119.reuse, R51 ;  /* 0x0000003377927221 */ /* 0x040fe40000010100 */
[----:B------:R-:W1:Y:S01]  /*17c90*/  MUFU.RSQ R51, R127 ;  /* 0x0000007f00337308 */ /* 0x000e620000001400 */
[C---:B------:R-:W-:Y:S02]  /*17ca0*/  FADD.FTZ R154, -R119.reuse, R46 ;  /* 0x0000002e779a7221 */ /* 0x040fe40000010100 */
[C---:B------:R-:W-:Y:S02]  /*17cb0*/  FADD.FTZ R46, -R119.reuse, R41 ;  /* 0x00000029772e7221 */ /* 0x040fe40000010100 */
[----:B------:R-:W-:-:S02]  /*17cc0*/  FADD.FTZ R41, -R119, R37 ;  /* 0x0000002577297221 */ /* 0x000fc40000010100 */
[----:B------:R-:W-:-:S04]  /*17cd0*/  @!P1 IMAD.WIDE R120, R117, R122, c[0x0][0x1a0] ;  /* 0x0000680075789625 */ /* 0x000fc800078e027a */
[C---:B------:R-:W-:Y:S01]  /*17ce0*/  FADD.FTZ R144, -R119.reuse, R48 ;  /* 0x0000003077907221 */ /* 0x040fe20000010100 */
[----:B------:R2:W-:Y:S01]  /*17cf0*/  @!P1 STG.E [R120.64], R123 ;  /* 0x0000007b78009986 */ /* 0x0005e2000c101906 */
[C---:B------:R-:W-:Y:S02]  /*17d00*/  FADD.FTZ R48, -R119.reuse, R49 ;  /* 0x0000003177307221 */ /* 0x040fe40000010100 */
[C---:B------:R-:W-:Y:S02]  /*17d10*/  FADD.FTZ R56, -R119.reuse, R56 ;  /* 0x0000003877387221 */ /* 0x040fe40000010100 */
[C---:B------:R-:W-:Y:S02]  /*17d20*/  FADD.FTZ R58, -R119.reuse, R58 ;  /* 0x0000003a773a7221 */ /* 0x040fe40000010100 */
[----:B------:R-:W-:Y:S01]  /*17d30*/  FADD.FTZ R138, -R119, R59 ;  /* 0x0000003b778a7221 */ /* 0x000fe20000010100 */
[----:B0-----:R-:W-:Y:S01]  /*17d40*/  LOP3.LUT R37, R57, 0x1f, RZ, 0xc0, !PT ;  /* 0x0000001f39257812 */ /* 0x001fe200078ec0ff */
[----:B------:R-:W-:-:S02]  /*17d50*/  FADD.FTZ R52, -R119, R52 ;  /* 0x0000003477347221 */ /* 0x000fc40000010100 */
[----:B------:R-:W-:Y:S01]  /*17d60*/  FADD.FTZ R142, -R119, R53 ;  /* 0x00000035778e7221 */ /* 0x000fe20000010100 */
[----:B------:R-:W-:Y:S01]  /*17d70*/  LEA.HI.SX32 R37, R125, R37, 0x1e ;  /* 0x000000257d257211 */ /* 0x000fe200078ff2ff */
[C---:B------:R-:W-:Y:S02]  /*17d80*/  FADD.FTZ R54, -R119.reuse, R54 ;  /* 0x0000003677367221 */ /* 0x040fe40000010100 */
[C---:B--2---:R-:W-:Y:S02]  /*17d90*/  FADD.FTZ R120, -R119.reuse, R55 ;  /* 0x0000003777787221 */ /* 0x044fe40000010100 */
[C---:B------:R-:W-:Y:S02]  /*17da0*/  FADD.FTZ R148, -R119.reuse, R43 ;  /* 0x0000002b77947221 */ /* 0x040fe40000010100 */
[C---:B------:R-:W-:Y:S02]  /*17db0*/  FADD.FTZ R50, -R119.reuse, R50 ;  /* 0x0000003277327221 */ /* 0x040fe40000010100 */
[----:B------:R-:W-:-:S02]  /*17dc0*/  FADD.FTZ R158, -R119, R44 ;  /* 0x0000002c779e7221 */ /* 0x000fc40000010100 */
[C---:B------:R-:W-:Y:S02]  /*17dd0*/  FADD.FTZ R150, -R119.reuse, R36 ;  /* 0x0000002477967221 */ /* 0x040fe40000010100 */
[C---:B------:R-:W-:Y:S02]  /*17de0*/  FADD.FTZ R43, -R119.reuse, R38 ;  /* 0x00000026772b7221 */ /* 0x040fe40000010100 */
[C---:B------:R-:W-:Y:S02]  /*17df0*/  FADD.FTZ R53, -R119.reuse, R32 ;  /* 0x0000002077357221 */ /* 0x040fe40000010100 */
[----:B------:R-:W-:Y:S02]  /*17e00*/  FADD.FTZ R160, -R119, R33 ;  /* 0x0000002177a07221 */ /* 0x000fe40000010100 */
[----:B-1----:R-:W-:Y:S01]  /*17e10*/  FMUL.FTZ R131, R51, R48 ;  /* 0x0000003033837220 */ /* 0x002fe20000410000 */
[----:B------:R-:W-:Y:S01]  /*17e20*/  LEA R48, P0, R37, c[0x0][0x208], 0x4 ;  /* 0x0000820025307a11 */ /* 0x000fe200078020ff */
[----:B------:R-:W-:-:S02]  /*17e30*/  FADD.FTZ R156, -R119, R47 ;  /* 0x0000002f779c7221 */ /* 0x000fc40000010100 */
[----:B------:R-:W-:Y:S01]  /*17e40*/  FADD.FTZ R44, -R119, R40 ;  /* 0x00000028772c7221 */ /* 0x000fe20000010100 */
[----:B------:R-:W-:Y:S01]  /*17e50*/  LEA.HI.X R49, R37, c[0x0][0x20c], RZ, 0x4, P0 ;  /* 0x0000830025317a11 */ /* 0x000fe200000f24ff */
[----:B------:R-:W-:Y:S02]  /*17e60*/  FADD.FTZ R39, -R119, R39 ;  /* 0x0000002777277221 */ /* 0x000fe40000010100 */
[----:B------:R-:W-:-:S04]  /*17e70*/  @!P1 IMAD.WIDE R32, R117, R122, c[0x0][0x1a8] ;  /* 0x00006a0075209625 */ /* 0x000fc800078e027a */
[C---:B------:R-:W-:Y:S01]  /*17e80*/  FADD.FTZ R36, -R119.reuse, R69 ;  /* 0x0000004577247221 */ /* 0x040fe20000010100 */
[----:B------:R0:W-:Y:S01]  /*17e90*/  @!P1 STG.E [R32.64], R51 ;  /* 0x0000003320009986 */ /* 0x0001e2000c101906 */
        /* <DEDUP_REMOVED lines=11> */
[C---:B------:R-:W-:Y:S02]  /*17f50*/  FMUL.FTZ R125, R51.reuse, R54 ;  /* 0x00000036337d7220 */ /* 0x040fe40000410000 */
[----:B------:R-:W-:Y:S02]  /*17f60*/  FMUL.FTZ R127, R51, R120 ;  /* 0x00000078337f7220 */ /* 0x000fe40000410000 */
[----:B------:R-:W-:Y:S02]  /*17f70*/  FADD.FTZ R34, -R119, R71 ;  /* 0x0000004777227221 */ /* 0x000fe40000010100 */
[C---:B------:R-:W-:Y:S02]  /*17f80*/  FMUL.FTZ R144, R51.reuse, R144 ;  /* 0x0000009033907220 */ /* 0x040fe40000410000 */
[C---:B------:R-:W-:Y:S02]  /*17f90*/  FMUL.FTZ R135, R51.reuse, R50 ;  /* 0x0000003233877220 */ /* 0x040fe40000410000 */
[----:B------:R-:W-:-:S02]  /*17fa0*/  FMUL.FTZ R146, R51, R146 ;  /* 0x0000009233927220 */ /* 0x000fc40000410000 */
[----:B------:R-:W-:Y:S02]  /*17fb0*/  FADD.FTZ R164, -R119, R35 ;  /* 0x0000002377a47221 */ /* 0x000fe40000010100 */
[C---:B------:R-:W-:Y:S02]  /*17fc0*/  FMUL.FTZ R120, R51.reuse, R39 ;  /* 0x0000002733787220 */ /* 0x040fe40000410000 */
[C---:B------:R-:W-:Y:S02]  /*17fd0*/  FMUL.FTZ R58, R51.reuse, R36 ;  /* 0x00000024333a7220 */ /* 0x040fe40000410000 */
[C---:B------:R-:W-:Y:S02]  /*17fe0*/  FMUL.FTZ R71, R51.reuse, R38 ;  /* 0x0000002633477220 */ /* 0x040fe40000410000 */
[C---:B------:R-:W-:Y:S02]  /*17ff0*/  FMUL.FTZ R68, R51.reuse, R42 ;  /* 0x0000002a33447220 */ /* 0x040fe40000410000 */
[----:B------:R-:W-:-:S02]  /*18000*/  FMUL.FTZ R56, R51, R41 ;  /* 0x0000002933387220 */ /* 0x000fc40000410000 */
[C---:B------:R-:W-:Y:S02]  /*18010*/  FMUL.FTZ R69, R51.reuse, R43 ;  /* 0x0000002b33457220 */ /* 0x040fe40000410000 */
[----:B------:R-:W-:Y:S02]  /*18020*/  FMUL.FTZ R54, R51, R40 ;  /* 0x0000002833367220 */ /* 0x000fe40000410000 */
[----:B------:R-:W-:Y:S02]  /*18030*/  FFMA.FTZ R39, R112, R138, R15 ;  /* 0x0000008a70277223 */ /* 0x000fe4000001000f */
[----:B------:R-:W-:Y:S02]  /*18040*/  FFMA.FTZ R38, R109, R123, R84 ;  /* 0x0000007b6d267223 */ /* 0x000fe40000010054 */
[----:B------:R-:W-:Y:S02]  /*18050*/  FFMA.FTZ R37, R111, R124, R16 ;  /* 0x0000007c6f257223 */ /* 0x000fe40000010010 */
[----:B------:R-:W-:-:S02]  /*18060*/  FFMA.FTZ R36, R114, R47, R85 ;  /* 0x0000002f72247223 */ /* 0x000fc40000010055 */
[----:B------:R-:W-:-:S03]  /*18070*/  IMAD.WIDE.U32 R128, R128, R141, c[0x0][0x208] ;  /* 0x0000820080807625 */ /* 0x000fc600078e008d */
[----:B------:R1:W-:Y:S01]  /*18080*/  STG.E.128 [R48.64], R36 ;  /* 0x0000002430007986 */ /* 0x0003e2000c101d06 */
[C---:B0-----:R-:W-:Y:S02]  /*18090*/  FMUL.FTZ R32, R51.reuse, R158 ;  /* 0x0000009e33207220 */ /* 0x041fe40000410000 */
        /* <DEDUP_REMOVED lines=8> */
[----:B------:R-:W-:Y:S02]  /*18120*/  FFMA.FTZ R40, R110, R45, R83 ;  /* 0x0000002d6e287223 */ /* 0x000fe40000010053 */
[----:B------:R-:W-:-:S03]  /*18130*/  IMAD.WIDE.U32 R132, R132, R141, c[0x0][0x208] ;  /* 0x0000820084847625 */ /* 0x000fc600078e008d */
[----:B------:R0:W-:Y:S01]  /*18140*/  STG.E.128 [R128.64], R40 ;  /* 0x0000002880007986 */ /* 0x0001e2000c101d06 */
[----:B------:R-:W-:Y:S02]  /*18150*/  FMUL.FTZ R119, R51, R148 ;  /* 0x0000009433777220 */ /* 0x000fe40000410000 */
[----:B------:R-:W-:Y:S02]  /*18160*/  FFMA.FTZ R47, R102, R146, R11 ;  /* 0x00000092662f7223 */ /* 0x000fe4000001000b */
[----:B------:R-:W-:Y:S02]  /*18170*/  FFMA.FTZ R46, R104, R135, R79 ;  /* 0x00000087682e7223 */ /* 0x000fe4000001004f */
[----:B------:R-:W-:Y:S02]  /*18180*/  FFMA.FTZ R45, R103, R131, R12 ;  /* 0x00000083672d7223 */ /* 0x000fe4000001000c */
[----:B------:R-:W-:Y:S02]  /*18190*/  FFMA.FTZ R44, R106, R144, R81 ;  /* 0x000000906a2c7223 */ /* 0x000fe40000010051 */
[----:B------:R-:W-:-:S02]  /*181a0*/  FMUL.FTZ R52, R51, R150 ;  /* 0x0000009633347220 */ /* 0x000fc40000410000 */
[C---:B------:R-:W-:Y:S01]  /*181b0*/  FMUL.FTZ R53, R51.reuse, R53 ;  /* 0x0000003533357220 */ /* 0x040fe20000410000 */
[----:B------:R2:W-:Y:S01]  /*181c0*/  STG.E.128 [R132.64], R44 ;  /* 0x0000002c84007986 */ /* 0x0005e2000c101d06 */
[C---:B------:R-:W-:Y:S02]  /*181d0*/  FMUL.FTZ R57, R51.reuse, R160 ;  /* 0x000000a033397220 */ /* 0x040fe40000410000 */
[C---:B------:R-:W-:Y:S02]  /*181e0*/  FMUL.FTZ R70, R51.reuse, R162 ;  /* 0x000000a233467220 */ /* 0x040fe40000410000 */
        /* <DEDUP_REMOVED lines=34> */
[----:B---3--:R-:W-:Y:S01]  /*18410*/  @P0 CALL.REL.NOINC `(.L_x_23645) ;  /* 0x0000001000000944 */ /* 0x008fe20003c00000 */
[----:B------:R-:W-:Y:S05]  /*18420*/  BRA `(.L_x_23646) ;  /* 0xfffe899000007947 */ /* 0x000fea000383ffff */
.L_x_23645:
[----:B------:R-:W-:Y:S05]  /*18430*/  BSYNC B0 ;  /* 0x0000000000007941 */ /* 0x000fea0003800000 */
.L_x_23122:
[----:B------:R-:W-:Y:S05]  /*18440*/  EXIT ;  /* 0x000000000000794d */ /* 0x000fea0003800000 */
.L_x_23643:
[----:B------:R-:W-:Y:S01]  /*18450*/  HFMA2.MMA R122, -RZ, RZ, 0, 1.847743988037109375e-06 ;  /* 0x0000001fff7a7435 */ /* 0x000fe200000001ff */
[----:B------:R-:W-:Y:S01]  /*18460*/  IMAD.MOV.U32 R119, RZ, RZ, 0x1 ;  /* 0x00000001ff777424 */ /* 0x000fe200078e00ff */
[----:B------:R-:W-:Y:S01]  /*18470*/  MOV R120, 0x184a0 ;  /* 0x000184a000787802 */ /* 0x000fe20000000f00 */
[----:B------:R-:W-:-:S03]  /*18480*/  IMAD.MOV.U32 R125, RZ, RZ, -0x1 ;  /* 0xffffffffff7d7424 */ /* 0x000fc600078e00ff */
[----:B------:R-:W-:Y:S05]  /*18490*/  CALL.REL.NOINC `($__internal_71_$__cuda_sm70_shflsync_bfly_p) ;  /* 0x0000079000007944 */ /* 0x000fea0003c00000 */
[----:B01----:R-:W-:Y:S05]  /*184a0*/  BRA `(.L_x_23647) ;  /* 0xfffff1a000007947 */ /* 0x003fea000383ffff */
.L_x_23644:
[----:B------:R-:W-:Y:S01]  /*184b0*/  IMAD.MOV.U32 R119, RZ, RZ, 0x2 ;  /* 0x00000002ff777424 */ /* 0x000fe200078e00ff */
[----:B------:R-:W-:Y:S01]  /*184c0*/  MOV R125, 0xffffffff ;  /* 0xffffffff007d7802 */ /* 0x000fe20000000f00 */
[----:B------:R-:W-:Y:S01]  /*184d0*/  IMAD.MOV.U32 R122, RZ, RZ, 0x1f ;  /* 0x0000001fff7a7424 */ /* 0x000fe200078e00ff */
[----:B------:R-:W-:Y:S02]  /*184e0*/  MOV R120, 0x18500 ;  /* 0x0001850000787802 */ /* 0x000fe40000000f00 */
[----:B------:R-:W-:Y:S05]  /*184f0*/  CALL.REL.NOINC `($__internal_71_$__cuda_sm70_shflsync_bfly_p) ;  /* 0x0000073000007944 */ /* 0x000fea0003c00000 */
[----:B01----:R-:W-:Y:S01]  /*18500*/  FADD.FTZ R124, R124, R119 ;  /* 0x000000777c7c7221 */ /* 0x003fe20000010000 */
[----:B------:R-:W-:Y:S01]  /*18510*/  MOV R120, 0x18560 ;  /* 0x0001856000787802 */ /* 0x000fe20000000f00 */
[----:B------:R-:W-:Y:S02]  /*18520*/  IMAD.MOV.U32 R119, RZ, RZ, 0x4 ;  /* 0x00000004ff777424 */ /* 0x000fe400078e00ff */
[----:B------:R-:W-:-:S02]  /*18530*/  IMAD.MOV.U32 R122, RZ, RZ, 0x1f ;  /* 0x0000001fff7a7424 */ /* 0x000fc400078e00ff */
[----:B------:R-:W-:Y:S02]  /*18540*/  IMAD.MOV.U32 R125, RZ, RZ, -0x1 ;  /* 0xffffffffff7d7424 */ /* 0x000fe400078e00ff */
[----:B------:R-:W-:Y:S05]  /*18550*/  CALL.REL.NOINC `($__internal_71_$__cuda_sm70_shflsync_bfly_p) ;  /* 0x000006d000007944 */ /* 0x000fea0003c00000 */
[----:B01----:R-:W-:Y:S01]  /*18560*/  FADD.FTZ R124, R124, R119 ;  /* 0x000000777c7c7221 */ /* 0x003fe20000010000 */
[----:B------:R-:W-:Y:S01]  /*18570*/  HFMA2.MMA R119, -RZ, RZ, 0, 4.76837158203125e-07 ;  /* 0x00000008ff777435 */ /* 0x000fe200000001ff */
[----:B------:R-:W-:Y:S01]  /*18580*/  IMAD.MOV.U32 R122, RZ, RZ, 0x1f ;  /* 0x0000001fff7a7424 */ /* 0x000fe200078e00ff */
[----:B------:R-:W-:Y:S01]  /*18590*/  MOV R120, 0x185c0 ;  /* 0x000185c000787802 */ /* 0x000fe20000000f00 */
[----:B------:R-:W-:-:S03]  /*185a0*/  IMAD.MOV.U32 R125, RZ, RZ, -0x1 ;  /* 0xffffffffff7d7424 */ /* 0x000fc600078e00ff */
[----:B------:R-:W-:Y:S05]  /*185b0*/  CALL.REL.NOINC `($__internal_71_$__cuda_sm70_shflsync_bfly_p) ;  /* 0x0000067000007944 */ /* 0x000fea0003c00000 */
[----:B01----:R-:W-:Y:S01]  /*185c0*/  FADD.FTZ R124, R124, R119 ;  /* 0x000000777c7c7221 */ /* 0x003fe20000010000 */
[----:B------:R-:W-:Y:S01]  /*185d0*/  MOV R122, 0x1f ;  /* 0x0000001f007a7802 */ /* 0x000fe20000000f00 */
[----:B------:R-:W-:Y:S01]  /*185e0*/  IMAD.MOV.U32 R119, RZ, RZ, 0x10 ;  /* 0x00000010ff777424 */ /* 0x000fe200078e00ff */
[----:B------:R-:W-:Y:S01]  /*185f0*/  MOV R120, 0x18620 ;  /* 0x0001862000787802 */ /* 0x000fe20000000f00 */
[----:B------:R-:W-:Y:S02]  /*18600*/  IMAD.MOV.U32 R125, RZ, RZ, -0x1 ;  /* 0xffffffffff7d7424 */ /* 0x000fe400078e00ff */
[----:B------:R-:W-:Y:S05]  /*18610*/  CALL.REL.NOINC `($__internal_71_$__cuda_sm70_shflsync_bfly_p) ;  /* 0x0000061000007944 */ /* 0x000fea0003c00000 */
[----:B-1----:R-:W-:Y:S01]  /*18620*/  FADD.FTZ R119, R124, R119 ;  /* 0x000000777c777221 */ /* 0x002fe20000010000 */
[----:B0-----:R-:W-:-:S03]  /*18630*/  MOV R125, 0xffffffff ;  /* 0xffffffff007d7802 */ /* 0x001fc60000000f00 */
        /* <DEDUP_REMOVED lines=63> */
[----:B------:R-:W-:Y:S02]  /*18a30*/  FFMA.FTZ R119, R122, R122, R119 ;  /* 0x0000007a7a777223 */ /* 0x000fe40000010077 */
[----:B------:R-:W-:Y:S02]  /*18a40*/  IMAD.MOV.U32 R122, RZ, RZ, 0x1f ;  /* 0x0000001fff7a7424 */ /* 0x000fe400078e00ff */
[----:B------:R-:W-:Y:S01]  /*18a50*/  FFMA.FTZ R124, R120, R120, R119 ;  /* 0x00000078787c7223 */ /* 0x000fe20000010077 */
[----:B------:R-:W-:Y:S01]  /*18a60*/  MOV R120, 0x18a90 ;  /* 0x00018a9000787802 */ /* 0x000fe20000000f00 */
[----:B------:R-:W-:-:S02]  /*18a70*/  IMAD.MOV.U32 R119, RZ, RZ, 0x1 ;  /* 0x00000001ff777424 */ /* 0x000fc400078e00ff */
[----:B------:R-:W-:Y:S05]  /*18a80*/  CALL.REL.NOINC `($__internal_71_$__cuda_sm70_shflsync_bfly_p) ;  /* 0x000001a000007944 */ /* 0x000fea0003c00000 */
[----:B01----:R-:W-:Y:S01]  /*18a90*/  FADD.FTZ R124, R124, R119 ;  /* 0x000000777c7c7221 */ /* 0x003fe20000010000 */
[----:B------:R-:W-:Y:S01]  /*18aa0*/  MOV R120, 0x18af0 ;  /* 0x00018af000787802 */ /* 0x000fe20000000f00 */
[----:B------:R-:W-:-:S02]  /*18ab0*/  IMAD.MOV.U32 R119, RZ, RZ, 0x2 ;  /* 0x00000002ff777424 */ /* 0x000fc400078e00ff */
[----:B------:R-:W-:Y:S02]  /*18ac0*/  IMAD.MOV.U32 R122, RZ, RZ, 0x1f ;  /* 0x0000001fff7a7424 */ /* 0x000fe400078e00ff */
[----:B------:R-:W-:Y:S02]  /*18ad0*/  IMAD.MOV.U32 R125, RZ, RZ, -0x1 ;  /* 0xffffffffff7d7424 */ /* 0x000fe400078e00ff */
[----:B------:R-:W-:Y:S05]  /*18ae0*/  CALL.REL.NOINC `($__internal_71_$__cuda_sm70_shflsync_bfly_p) ;  /* 0x0000014000007944 */ /* 0x000fea0003c00000 */
[----:B01----:R-:W-:Y:S01]  /*18af0*/  FADD.FTZ R124, R124, R119 ;  /* 0x000000777c7c7221 */ /* 0x003fe20000010000 */
[----:B------:R-:W-:Y:S01]  /*18b00*/  HFMA2.MMA R119, -RZ, RZ, 0, 2.384185791015625e-07 ;  /* 0x00000004ff777435 */ /* 0x000fe200000001ff */
        /* <DEDUP_REMOVED lines=8> */
[----:B------:R-:W-:-:S02]  /*18b90*/  IMAD.MOV.U32 R125, RZ, RZ, -0x1 ;  /* 0xffffffffff7d7424 */ /* 0x000fc400078e00ff */
[----:B------:R-:W-:Y:S05]  /*18ba0*/  CALL.REL.NOINC `($__internal_71_$__cuda_sm70_shflsync_bfly_p) ;  /* 0x0000008000007944 */ /* 0x000fea0003c00000 */
[----:B01----:R-:W-:Y:S01]  /*18bb0*/  FADD.FTZ R124, R124, R119 ;  /* 0x000000777c7c7221 */ /* 0x003fe20000010000 */
[----:B------:R-:W-:Y:S01]  /*18bc0*/  MOV R125, 0xffffffff ;  /* 0xffffffff007d7802 */ /* 0x000fe20000000f00 */
[----:B------:R-:W-:Y:S01]  /*18bd0*/  IMAD.MOV.U32 R119, RZ, RZ, 0x10 ;  /* 0x00000010ff777424 */ /* 0x000fe200078e00ff */
[----:B------:R-:W-:Y:S01]  /*18be0*/  MOV R120, 0x18c10 ;  /* 0x00018c1000787802 */ /* 0x000fe20000000f00 */
[----:B------:R-:W-:-:S02]  /*18bf0*/  IMAD.MOV.U32 R122, RZ, RZ, 0x1f ;  /* 0x0000001fff7a7424 */ /* 0x000fc400078e00ff */
[----:B------:R-:W-:Y:S05]  /*18c00*/  CALL.REL.NOINC `($__internal_71_$__cuda_sm70_shflsync_bfly_p) ;  /* 0x0000002000007944 */ /* 0x000fea0003c00000 */
[----:B01----:R-:W-:Y:S01]  /*18c10*/  IMAD.MOV.U32 R125, RZ, RZ, R119 ;  /* 0x000000ffff7d7224 */ /* 0x003fe200078e0077 */
[----:B------:R-:W-:Y:S05]  /*18c20*/  BRA `(.L_x_23648) ;  /* 0xffffef6000007947 */ /* 0x000fea000383ffff */
        .weak           $__internal_71_$__cuda_sm70_shflsync_bfly_p
        .type           $__internal_71_$__cuda_sm70_shflsync_bfly_p,@function
        .size           $__internal_71_$__cuda_sm70_shflsync_bfly_p,(.L_x_26561 - $__internal_71_$__cuda_sm70_shflsync_bfly_p)
$__internal_71_$__cuda_sm70_shflsync_bfly_p:
[----:B------:R-:W-:Y:S01]  /*18c30*/  IMAD.MOV.U32 R121, RZ, RZ, 0x0 ;  /* 0x00000000ff797424 */ /* 0x000fe200078e00ff */
[----:B------:R-:W-:Y:S04]  /*18c40*/  WARPSYNC R125 ;  /* 0x0000007d00007348 */ /* 0x000fe80003800000 */
[----:B------:R0:W1:Y:S01]  /*18c50*/  SHFL.BFLY PT, R119, R124, R119, R122 ;  /* 0x0c0000777c777389 */ /* 0x00006200000e007a */
[----:B------:R-:W-:Y:S05]  /*18c60*/  RET.REL.NODEC R120 `(_ZN10layer_norm31ln_parallel_residual_fwd_kernelINS_13Kernel_traitsI6__halfffffjLj1024ELj1ELj4ELj1ELj16ENS_18Kernel_traits_baseILj1024ES2_ffffjLj128EEEEELb1ELb1ELb1EEEvNS_9FwdParamsE) ;  /* 0xfffe739078007950 */ /* 0x000fea0003c3ffff */
.L_x_23649:
        /* <DEDUP_REMOVED lines=9> */
.L_x_26561:


//--------------------- .text._ZN10layer_norm31ln_parallel_residual_fwd_kernelINS_13Kernel_traitsIfffffjLj1024ELj1ELj4ELj1ELj16ENS_18Kernel_traits_baseILj1024EfffffjLj128EEEEELb0ELb0ELb0EEEvNS_9FwdParamsE --------------------------
	.section	.text._ZN10layer_norm31ln_parallel_residual_fwd_kernelINS_13Kernel_traitsIfffffjLj1024ELj1ELj4ELj1ELj16ENS_18Kernel_traits_baseILj1024EfffffjLj128EEEEELb0ELb0ELb0EEEvNS_9FwdParamsE,"ax",@progbits
	.sectioninfo	@"SHI_REGISTERS=194"
	.align	128
        .global         _ZN10layer_norm31ln_parallel_residual_fwd_kernelINS_13Kernel_traitsIfffffjLj1024ELj1ELj4ELj1ELj16ENS_18Kernel_traits_baseILj1024EfffffjLj128EEEEELb0ELb0ELb0EEEvNS_9FwdParamsE
        .type           _ZN10layer_norm31ln_parallel_residual_fwd_kernelINS_13Kernel_traitsIfffffjLj1024ELj1ELj4ELj1ELj16ENS_18Kernel_traits_baseILj1024EfffffjLj128EEEEELb0ELb0ELb0EEEvNS_9FwdParamsE,@function
        .size           _ZN10layer_norm31ln_parallel_residual_fwd_kernelINS_13Kernel_traitsIfffffjLj1024ELj1ELj4ELj1ELj16ENS_18Kernel_traits_baseILj1024EfffffjLj128EEEEELb0ELb0ELb0EEEvNS_9FwdParamsE,(.L_x_26562 - _ZN10layer_norm31ln_parallel_residual_fwd_kernelINS_13Kernel_traitsIfffffjLj1024ELj1ELj4ELj1ELj16ENS_18Kernel_traits_baseILj1024EfffffjLj128EEEEELb0ELb0ELb0EEEvNS_9FwdParamsE)
        .other          _ZN10layer_norm31ln_parallel_residual_fwd_kernelINS_13Kernel_traitsIfffffjLj1024ELj1ELj4ELj1ELj16ENS_18Kernel_traits_baseILj1024EfffffjLj128EEEEELb0ELb0ELb0EEEvNS_9FwdParamsE,@"STO_CUDA_ENTRY STV_DEFAULT"
_ZN10layer_norm31ln_parallel_residual_fwd_kernelINS_13Kernel_traitsIfffffjLj1024ELj1ELj4ELj1ELj16ENS_18Kernel_traits_baseILj1024EfffffjLj128EEEEELb0ELb0ELb0EEEvNS_9FwdParamsE:
.text._ZN10layer_norm31ln_parallel_residual_fwd_kernelINS_13Kernel_traitsIfffffjLj1024ELj1ELj4ELj1ELj16ENS_18Kernel_traits_baseILj1024EfffffjLj128EEEEELb0ELb0ELb0EEEvNS_9FwdParamsE:
        /* <DEDUP_REMOVED lines=20> */
[----:B------:R-:W-:Y:S01]  /*0140*/  HFMA2.MMA R13, -RZ, RZ, 0, 9.5367431640625e-07 ;  /* 0x00000010ff0d7435 */ /* 0x000fe200000001ff */
[----:B------:R-:W-:Y:S01]  /*0150*/  ISETP.NE.U32.AND P2, PT, RZ, c[0x0][0x220], PT ;  /* 0x00008800ff007a0c */ /* 0x000fe20003f45070 */
[----:B------:R-:W-:Y:S01]  /*0160*/  CS2R R6, SRZ ;  /* 0x0000000000067805 */ /* 0x000fe2000001ff00 */
[----:B------:R-:W-:Y:S01]  /*0170*/  ISETP.NE.AND.EX P0, PT, RZ, c[0x0][0x21c], PT, P0 ;  /* 0x00008700ff007a0c */ /* 0x000fe20003f05300 */
[----:B------:R-:W-:Y:S01]  /*0180*/  CS2R R4, SRZ ;  /* 0x0000000000047805 */ /* 0x000fe2000001ff00 */
[----:B------:R-:W-:Y:S01]  /*0190*/  ISETP.NE.AND.EX P2, PT, RZ, c[0x0][0x224], PT, P2 ;  /* 0x00008900ff007a0c */ /* 0x000fe20003f45320 */
[----:B------:R-:W-:Y:S01]  /*01a0*/  CS2R R10, SRZ ;  /* 0x00000000000a7805 */ /* 0x000fe2000001ff00 */
[C---:B------:R-:W-:Y:S02]  /*01b0*/  SHF.L.U32 R20, R124.reuse, 0x4, RZ ;  /* 0x000000047c147819 */ /* 0x040fe400000006ff */
[C---:B------:R-:W-:Y:S01]  /*01c0*/  SHF.L.U64.HI R8, R124.reuse, 0x4, RZ ;  /* 0x000000047c087819 */ /* 0x040fe200000102ff */
[----:B------:R-:W-:-:S06]  /*01d0*/  IMAD.WIDE.U32 R12, R124, R13, c[0x0][0x1b0] ;  /* 0x00006c007c0c7625 */ /* 0x000fcc00078e000d */
[C---:B------:R-:W-:Y:S01]  /*01e0*/  @P0 LEA R2, P3, R124.reuse, c[0x0][0x218], 0x4 ;  /* 0x000086007c020a11 */ /* 0x040fe200078620ff */
[----:B------:R-:W5:Y:S03]  /*01f0*/  LDG.E.128 R12, [R12.64] ;  /* 0x000000040c0c7981 */ /* 0x000f66000c1e1d00 */
[----:B------:R-:W-:Y:S02]  /*0200*/  @P0 LEA.HI.X R3, R124, c[0x0][0x21c], RZ, 0x4, P3 ;  /* 0x000087007c030a11 */ /* 0x000fe400018f24ff */
[----:B------:R-:W-:-:S03]  /*0210*/  IADD3 R16, P3, R20, c[0x0][0x1b8], RZ ;  /* 0x00006e0014107a10 */ /* 0x000fc60007f7e0ff */
[----:B------:R0:W5:Y:S01]  /*0220*/  @P0 LDG.E.128 R4, [R2.64] ;  /* 0x0000000402040981 */ /* 0x000162000c1e1d00 */
[----:B------:R-:W-:Y:S02]  /*0230*/  IADD3.X R17, R8, c[0x0][0x1bc], RZ, P3, !PT ;  /* 0x00006f0008117a10 */ /* 0x000fe40001ffe4ff */
[----:B------:R-:W-:-:S04]  /*0240*/  @P2 IADD3 R20, P3, R20, c[0x0][0x220], RZ ;  /* 0x0000880014142a10 */ /* 0x000fc80007f7e0ff */
[----:B------:R-:W-:Y:S01]  /*0250*/  @P2 IADD3.X R21, R8, c[0x0][0x224], RZ, P3, !PT ;  /* 0x0000890008152a10 */ /* 0x000fe20001ffe4ff */
[----:B------:R-:W5:Y:S01]  /*0260*/  LDG.E.128 R16, [R16.64] ;  /* 0x0000000410107981 */ /* 0x000f62000c1e1d00 */
[----:B------:R-:W-:-:S06]  /*0270*/  CS2R R8, SRZ ;  /* 0x0000000000087805 */ /* 0x000fcc000001ff00 */
[----:B------:R0:W5:Y:S01]  /*0280*/  @P2 LDG.E.128 R8, [R20.64] ;  /* 0x0000000414082981 */ /* 0x000162000c1e1d00 */
[----:B------:R-:W-:-:S03]  /*0290*/  LOP3.LUT R124, R124, 0x20, RZ, 0xfc, !PT ;  /* 0x000000207c7c7812 */ /* 0x000fc600078efcff */
.L_x_23651:
[----:B-1----:R-:W-:Y:S05]  /*02a0*/  BSYNC B0 ;  /* 0x0000000000007941 */ /* 0x002fea0003800000 */
.L_x_23650:
[----:B------:R-:W-:Y:S01]  /*02b0*/  BSSY B0, `(.L_x_23652) ;  /* 0x0000019000007945 */ /* 0x000fe20003800000 */
[----:B------:R-:W-:Y:S05]  /*02c0*/  @!P6 BRA `(.L_x_23653) ;  /* 0x000001700000e947 */ /* 0x000fea0003800000 */
[----:B------:R-:W-:Y:S01]  /*02d0*/  ISETP.NE.U32.AND P0, PT, RZ, c[0x0][0x218], PT ;  /* 0x00008600ff007a0c */ /* 0x000fe20003f05070 */
[----:B------:R-:W-:Y:S01]  /*02e0*/  CS2R R22, SRZ ;  /* 0x0000000000167805 */ /* 0x000fe2000001ff00 */
[----:B------:R-:W-:Y:S01]  /*02f0*/  ISETP.NE.U32.AND P2, PT, RZ, c[0x0][0x220], PT ;  /* 0x00008800ff007a0c */ /* 0x000fe20003f45070 */
[----:B0-----:R-:W-:Y:S01]  /*0300*/  CS2R R20, SRZ ;  /* 0x0000000000147805 */ /* 0x001fe2000001ff00 */
[----:B------:R-:W-:Y:S01]  /*0310*/  ISETP.NE.AND.EX P0, PT, RZ, c[0x0][0x21c], PT, P0 ;  /* 0x00008700ff007a0c */ /* 0x000fe20003f05300 */
[----:B------:R-:W-:Y:S01]  /*0320*/  CS2R R26, SRZ ;  /* 0x00000000001a7805 */ /* 0x000fe2000001ff00 */
[----:B------:R-:W-:Y:S02]  /*0330*/  ISETP.NE.AND.EX P2, PT, RZ, c[0x0][0x224], PT, P2 ;  /* 0x00008900ff007a0c */ /* 0x000fe40003f45320 */
[----:B------:R-:W-:-:S02]  /*0340*/  SHF.L.U32 R36, R124, 0x4, RZ ;  /* 0x000000047c247819 */ /* 0x000fc400000006ff */
[----:B------:R-:W-:Y:S02]  /*0350*/  SHF.L.U64.HI R24, R124, 0x4, RZ ;  /* 0x000000047c187819 */ /* 0x000fe400000102ff */
[----:B------:R-:W-:-:S05]  /*0360*/  MOV R29, 0x10 ;  /* 0x00000010001d7802 */ /* 0x000fca0000000f00 */
[C---:B------:R-:W-:Y:S01]  /*0370*/  @P0 LEA R2, P3, R124.reuse, c[0x0][0x218], 0x4 ;  /* 0x000086007c020a11 */ /* 0x040fe200078620ff */
[----:B------:R-:W-:-:S03]  /*0380*/  IMAD.WIDE.U32 R28, R124, R29, c[0x0][0x1b0] ;  /* 0x00006c007c1c7625 */ /* 0x000fc600078e001d */
[----:B------:R-:W-:Y:S02]  /*0390*/  @P0 LEA.HI.X R3, R124, c[0x0][0x21c], RZ, 0x4, P3 ;  /* 0x000087007c030a11 */ /* 0x000fe400018f24ff */
[----:B------:R-:W-:Y:S01]  /*03a0*/  IADD3 R32, P3, R36, c[0x0][0x1b8], RZ ;  /* 0x00006e0024207a10 */ /* 0x000fe20007f7e0ff */
[----:B------:R-:W5:Y:S03]  /*03b0*/  LDG.E.128 R28, [R28.64] ;  /* 0x000000041c1c7981 */ /* 0x000f66000c1e1d00 */
[----:B------:R-:W-:Y:S01]  /*03c0*/  IADD3.X R33, R24, c[0x0][0x1bc], RZ, P3, !PT ;  /* 0x00006f0018217a10 */ /* 0x000fe20001ffe4ff */
[----:B------:R0:W5:Y:S01]  /*03d0*/  @P0 LDG.E.128 R20, [R2.64] ;  /* 0x0000000402140981 */ /* 0x000162000c1e1d00 */
[----:B------:R-:W-:-:S04]  /*03e0*/  @P2 IADD3 R36, P3, R36, c[0x0][0x220], RZ ;  /* 0x0000880024242a10 */ /* 0x000fc80007f7e0ff */
[----:B------:R-:W-:Y:S01]  /*03f0*/  @P2 IADD3.X R37, R24, c[0x0][0x224], RZ, P3, !PT ;  /* 0x0000890018252a10 */ /* 0x000fe20001ffe4ff */
[----:B------:R-:W5:Y:S01]  /*0400*/  LDG.E.128 R32, [R32.64] ;  /* 0x0000000420207981 */ /* 0x000f62000c1e1d00 */
[----:B------:R-:W-:-:S06]  /*0410*/  CS2R R24, SRZ ;  /* 0x0000000000187805 */ /* 0x000fcc000001ff00 */
[----:B------:R0:W5:Y:S01]  /*0420*/  @P2 LDG.E.128 R24, [R36.64] ;  /* 0x0000000424182981 */ /* 0x000162000c1e1d00 */
[----:B------:R-:W-:-:S03]  /*0430*/  IADD3 R124, R124, 0x20, RZ ;  /* 0x000000207c7c7810 */ /* 0x000fc60007ffe0ff */
.L_x_23653:
[----:B------:R-:W-:Y:S05]  /*0440*/  BSYNC B0 ;  /* 0x0000000000007941 */ /* 0x000fea0003800000 */
.L_x_23652:
[----:B------:R-:W-:Y:S01]  /*0450*/  BSSY B0, `(.L_x_23654) ;  /* 0x0000019000007945 */ /* 0x000fe20003800000 */
[----:B------:R-:W-:Y:S05]  /*0460*/  @!P5 BRA `(.L_x_23655) ;  /* 0x000001700000d947 */ /* 0x000fea0003800000 */
[----:B------:R-:W-:Y:S01]  /*0470*/  ISETP.NE.U32.AND P0, PT, RZ, c[0x0][0x218], PT ;  /* 0x00008600ff007a0c */ /* 0x000fe20003f05070 */
[----:B------:R-:W-:Y:S01]  /*0480*/  HFMA2.MMA R45, -RZ, RZ, 0, 9.5367431640625e-07 ;  /* 0x00000010ff2d7435 */ /* 0x000fe200000001ff */
[----:B------:R-:W-:Y:S01]  /*0490*/  ISETP.NE.U32.AND P2, PT, RZ, c[0x0][0x220], PT ;  /* 0x00008800ff007a0c */ /* 0x000fe20003f45070 */
[----:B------:R-:W-:Y:S01]  /*04a0*/  CS2R R38, SRZ ;  /* 0x0000000000267805 */ /* 0x000fe2000001ff00 */
[----:B------:R-:W-:Y:S01]  /*04b0*/  ISETP.NE.AND.EX P0, PT, RZ, c[0x0][0x21c], PT, P0 ;  /* 0x00008700ff007a0c */ /* 0x000fe20003f05300 */
[----:B0-----:R-:W-:Y:S01]  /*04c0*/  CS2R R36, SRZ ;  /* 0x0000000000247805 */ /* 0x001fe2000001ff00 */
[----:B------:R-:W-:Y:S01]  /*04d0*/  ISETP.NE.AND.EX P2, PT, RZ, c[0x0][0x224], PT, P2 ;  /* 0x00008900ff007a0c */ /* 0x000fe20003f45320 */
[----:B------:R-:W-:Y:S01]  /*04e0*/  CS2R R42, SRZ ;  /* 0x00000000002a7805 */ /* 0x000fe2000001ff00 */
[----:B------:R-:W-:-:S02]  /*04f0*/  SHF.L.U32 R52, R124, 0x4, RZ ;  /* 0x000000047c347819 */ /* 0x000fc400000006ff */
        /* <DEDUP_REMOVED lines=13> */
[----:B------:R-:W-:-:S03]  /*05d0*/  IADD3 R124, R124, 0x20, RZ ;  /* 0x000000207c7c7810 */ /* 0x000fc60007ffe0ff */
.L_x_23655:
[----:B------:R-:W-:Y:S05]  /*05e0*/  BSYNC B0 ;  /* 0x0000000000007941 */ /* 0x000fea0003800000 */
.L_x_23654:
[----:B------:R-:W-:Y:S01]  /*05f0*/  BSSY B0, `(.L_x_23656) ;  /* 0x0000019000007945 */ /* 0x000fe20003800000 */
[----:B------:R-:W-:Y:S05]  /*0600*/  @!P4 BRA `(.L_x_23657) ;  /* 0x000001700000c947 */ /* 0x000fea0003800000 */
[----:B------:R-:W-:Y:S01]  /*0610*/  ISETP.NE.U32.AND P0, PT, RZ, c[0x0][0x218], PT ;  /* 0x00008600ff007a0c */ /* 0x000fe20003f05070 */
[C---:B------:R-:W-:Y:S01]  /*0620*/  IMAD.SHL.U32 R68, R124.reuse, 0x10, RZ ;  /* 0x000000107c447824 */ /* 0x040fe200078e00ff */
[----:B------:R-:W-:Y:S01]  /*0630*/  ISETP.NE.U32.AND P2, PT, RZ, c[0x0][0x220], PT ;  /* 0x00008800ff007a0c */ /* 0x000fe20003f45070 */
[----:B------:R-:W-:Y:S01]  /*0640*/  CS2R R54, SRZ ;  /* 0x0000000000367805 */ /* 0x000fe2000001ff00 */
[----:B------:R-:W-:Y:S01]  /*0650*/  ISETP.NE.AND.EX P0, PT, RZ, c[0x0][0x21c], PT, P0 ;  /* 0x00008700ff007a0c */ /* 0x000fe20003f05300 */
[----:B0-----:R-:W-:Y:S01]  /*0660*/  CS2R R52, SRZ ;  /* 0x0000000000347805 */ /* 0x001fe2000001ff00 */
[----:B------:R-:W-:Y:S01]  /*0670*/  ISETP.NE.AND.EX P2, PT, RZ, c[0x0][0x224], PT, P2 ;  /* 0x00008900ff007a0c */ /* 0x000fe20003f45320 */
[----:B------:R-:W-:Y:S01]  /*0680*/  CS2R R58, SRZ ;  /* 0x00000000003a7805 */ /* 0x000fe2000001ff00 */
[----:B------:R-:W-:-:S02]  /*0690*/  SHF.L.U64.HI R56, R124, 0x4, RZ ;  /* 0x000000047c387819 */ /* 0x000fc400000102ff */
[----:B------:R-:W-:-:S05]  /*06a0*/  MOV R61, 0x10 ;  /* 0x00000010003d7802 */ /* 0x000fca0000000f00 */
[C---:B------:R-:W-:Y:S02]  /*06b0*/  IMAD.WIDE.U32 R60, R124.reuse, R61, c[0x0][0x1b0] ;  /* 0x00006c007c3c7625 */ /* 0x040fe400078e003d */
[----:B------:R-:W-:-:S04]  /*06c0*/  @P0 LEA R2, P3, R124, c[0x0][0x218], 0x4 ;  /* 0x000086007c020a11 */ /* 0x000fc800078620ff */
[----:B------:R-:W-:Y:S01]  /*06d0*/  @P0 LEA.HI.X R3, R124, c[0x0][0x21c], RZ, 0x4, P3 ;  /* 0x000087007c030a11 */ /* 0x000fe200018f24ff */
[----:B------:R-:W5:Y:S01]  /*06e0*/  LDG.E.128 R60, [R60.64] ;  /* 0x000000043c3c7981 */ /* 0x000f62000c1e1d00 */
        /* <DEDUP_REMOVED lines=9> */
.L_x_23657:
[----:B------:R-:W-:Y:S05]  /*0780*/  BSYNC B0 ;  /* 0x0000000000007941 */ /* 0x000fea0003800000 */
.L_x_23656:
[----:B------:R-:W-:Y:S01]  /*0790*/  ISETP.GE.U32.AND P0, PT, R0, 0xa0, PT ;  /* 0x000000a00000780c */ /* 0x000fe20003f06070 */
[----:B------:R-:W-:Y:S03]  /*07a0*/  BSSY B0, `(.L_x_23658) ;  /* 0x000001a000007945 */ /* 0x000fe60003800000 */
[----:B0-----:R-:W-:-:S09]  /*07b0*/  P2R R2, PR, RZ, 0x1 ;  /* 0x00000001ff027803 */ /* 0x001fd20000000000 */
[----:B------:R-:W-:Y:S05]  /*07c0*/  @!P0 BRA `(.L_x_23659) ;  /* 0x0000017000008947 */ /* 0x000fea0003800000 */
[----:B------:R-:W-:Y:S01]  /*07d0*/  ISETP.NE.U32.AND P0, PT, RZ, c[0x0][0x218], PT ;  /* 0x00008600ff007a0c */ /* 0x000fe20003f05070 */
[----:B------:R-:W-:Y:S01]  /*07e0*/  CS2R R70, SRZ ;  /* 0x0000000000467805 */ /* 0x000fe2000001ff00 */
[----:B------:R-:W-:Y:S01]  /*07f0*/  CS2R R68, SRZ ;  /* 0x0000000000447805 */ /* 0x000fe2000001ff00 */
[----:B------:R-:W-:Y:S02]  /*0800*/  SHF.L.U32 R84, R124, 0x4, RZ ;  /* 0x000000047c547819 */ /* 0x000fe400000006ff */
[----:B------:R-:W-:-:S13]  /*0810*/  ISETP.NE.AND.EX P0, PT, RZ, c[0x0][0x21c], PT, P0 ;  /* 0x00008700ff007a0c */ /* 0x000fda0003f05300 */
[----:B------:R-:W-:-:S04]  /*0820*/  @P0 LEA R2, P2, R124, c[0x0][0x218], 0x4 ;  /* 0x000086007c020a11 */ /* 0x000fc800078420ff */
[C---:B------:R-:W-:Y:S02]  /*0830*/  @P0 LEA.HI.X R3, R124.reuse, c[0x0][0x21c], RZ, 0x4, P2 ;  /* 0x000087007c030a11 */ /* 0x040fe400010f24ff */
[----:B------:R-:W-:Y:S01]  /*0840*/  ISETP.NE.U32.AND P2, PT, RZ, c[0x0][0x220], PT ;  /* 0x00008800ff007a0c */ /* 0x000fe20003f45070 */
[----:B------:R-:W-:Y:S01]  /*0850*/  HFMA2.MMA R77, -RZ, RZ, 0, 9.5367431640625e-07 ;  /* 0x00000010ff4d7435 */ /* 0x000fe200000001ff */
[----:B------:R-:W-:Y:S01]  /*0860*/  SHF.L.U64.HI R72, R124, 0x4, RZ ;  /* 0x000000047c487819 */ /* 0x000fe200000102ff */
[----:B------:R0:W5:Y:S01]  /*0870*/  @P0 LDG.E.128 R68, [R2.64] ;  /* 0x0000000402440981 */ /* 0x000162000c1e1d00 */
[----:B------:R-:W-:Y:S02]  /*0880*/  ISETP.NE.AND.EX P2, PT, RZ, c[0x0][0x224], PT, P2 ;  /* 0x00008900ff007a0c */ /* 0x000fe40003f45320 */
[----:B------:R-:W-:-:S04]  /*0890*/  IADD3 R80, P0, R84, c[0x0][0x1b8], RZ ;  /* 0x00006e0054507a10 */ /* 0x000fc80007f1e0ff */
[----:B------:R-:W-:Y:S01]  /*08a0*/  IADD3.X R81, R72, c[0x0][0x1bc], RZ, P0, !PT ;  /* 0x00006f0048517a10 */ /* 0x000fe200007fe4ff */
[----:B------:R-:W-:Y:S01]  /*08b0*/  CS2R R74, SRZ ;  /* 0x00000000004a7805 */ /* 0x000fe2000001ff00 */
[----:B------:R-:W-:-:S04]  /*08c0*/  IMAD.WIDE.U32 R76, R124, R77, c[0x0][0x1b0] ;  /* 0x00006c007c4c7625 */ /* 0x000fc800078e004d */
[----:B------:R-:W5:Y:S01]  /*08d0*/  LDG.E.128 R80, [R80.64] ;  /* 0x0000000450507981 */ /* 0x000f62000c1e1d00 */
[----:B------:R-:W-:-:S03]  /*08e0*/  @P2 IADD3 R84, P0, R84, c[0x0][0x220], RZ ;  /* 0x0000880054542a10 */ /* 0x000fc60007f1e0ff */
[----:B------:R-:W5:Y:S01]  /*08f0*/  LDG.E.128 R76, [R76.64] ;  /* 0x000000044c4c7981 */ /* 0x000f62000c1e1d00 */
[----:B------:R-:W-:Y:S02]  /*0900*/  @P2 IADD3.X R85, R72, c[0x0][0x224], RZ, P0, !PT ;  /* 0x0000890048552a10 */ /* 0x000fe400007fe4ff */
[----:B------:R-:W-:-:S06]  /*0910*/  CS2R R72, SRZ ;  /* 0x0000000000487805 */ /* 0x000fcc000001ff00 */
[----:B------:R0:W5:Y:S01]  /*0920*/  @P2 LDG.E.128 R72, [R84.64] ;  /* 0x0000000454482981 */ /* 0x000162000c1e1d00 */
[----:B------:R-:W-:-:S03]  /*0930*/  IADD3 R124, R124, 0x20, RZ ;  /* 0x000000207c7c7810 */ /* 0x000fc60007ffe0ff */
.L_x_23659:
[----:B------:R-:W-:Y:S05]  /*0940*/  BSYNC B0 ;  /* 0x0000000000007941 */ /* 0x000fea0003800000 */
.L_x_23658:
[----:B------:R-:W-:Y:S01]  /*0950*/  ISETP.GE.U32.AND P0, PT, R0, 0xc0, PT ;  /* 0x000000c00000780c */ /* 0x000fe20003f06070 */
[----:B------:R-:W-:Y:S03]  /*0960*/  BSSY B0, `(.L_x_23660) ;  /* 0x000001a000007945 */ /* 0x000fe60003800000 */
[----:B0-----:R-:W-:-:S09]  /*0970*/  P2R R2, PR, RZ, 0x1 ;  /* 0x00000001ff027803 */ /* 0x001fd20000000000 */
[----:B------:R-:W-:Y:S05]  /*0980*/  @!P0 BRA `(.L_x_23661) ;  /* 0x0000017000008947 */ /* 0x000fea0003800000 */
[C---:B------:R-:W-:Y:S01]  /*0990*/  SHF.L.U32 R100, R124.reuse, 0x4, RZ ;  /* 0x000000047c647819 */ /* 0x040fe200000006ff */
[----:B------:R-:W-:Y:S01]  /*09a0*/  CS2R R86, SRZ ;  /* 0x0000000000567805 */ /* 0x000fe2000001ff00 */
[----:B------:R-:W-:Y:S01]  /*09b0*/  SHF.L.U64.HI R2, R124, 0x4, RZ ;  /* 0x000000047c027819 */ /* 0x000fe200000102ff */
[----:B------:R-:W-:Y:S01]  /*09c0*/  CS2R R84, SRZ ;  /* 0x0000000000547805 */ /* 0x000fe2000001ff00 */
[----:B------:R-:W-:-:S04]  /*09d0*/  IADD3 R96, P0, R100, c[0x0][0x1b8], RZ ;  /* 0x00006e0064607a10 */ /* 0x000fc80007f1e0ff */
[----:B------:R-:W-:Y:S02]  /*09e0*/  IADD3.X R97, R2, c[0x0][0x1bc], RZ, P0, !PT ;  /* 0x00006f0002617a10 */ /* 0x000fe400007fe4ff */
[----:B------:R-:W-:-:S04]  /*09f0*/  ISETP.NE.U32.AND P0, PT, RZ, c[0x0][0x220], PT ;  /* 0x00008800ff007a0c */ /* 0x000fc80003f05070 */
[----:B------:R-:W-:Y:S02]  /*0a00*/  ISETP.NE.AND.EX P0, PT, RZ, c[0x0][0x224], PT, P0 ;  /* 0x00008900ff007a0c */ /* 0x000fe40003f05300 */
[----:B------:R-:W-:Y:S01]  /*0a10*/  MOV R93, 0x10 ;  /* 0x00000010005d7802 */ /* 0x000fe20000000f00 */
[----:B------:R-:W-:Y:S01]  /*0a20*/  CS2R R90, SRZ ;  /* 0x00000000005a7805 */ /* 0x000fe2000001ff00 */
[----:B------:R-:W-:Y:S01]  /*0a30*/  CS2R R88, SRZ ;  /* 0x0000000000587805 */ /* 0x000fe2000001ff00 */
[----:B------:R-:W5:Y:S08]  /*0a40*/  LDG.E.128 R96, [R96.64] ;  /* 0x0000000460607981 */ /* 0x000f70000c1e1d00 */
[----:B------:R-:W-:-:S04]  /*0a50*/  @P0 IADD3 R100, P2, R100, c[0x0][0x220], RZ ;  /* 0x0000880064640a10 */ /* 0x000fc80007f5e0ff */
[----:B------:R-:W-:Y:S02]  /*0a60*/  @P0 IADD3.X R101, R2, c[0x0][0x224], RZ, P2, !PT ;  /* 0x0000890002650a10 */ /* 0x000fe400017fe4ff */
[----:B------:R-:W-:Y:S01]  /*0a70*/  ISETP.NE.U32.AND P2, PT, RZ, c[0x0][0x218], PT ;  /* 0x00008600ff007a0c */ /* 0x000fe20003f45070 */
[----:B------:R-:W-:Y:S02]  /*0a80*/  IMAD.WIDE.U32 R92, R124, R93, c[0x0][0x1b0] ;  /* 0x00006c007c5c7625 */ /* 0x000fe400078e005d */
[----:B------:R0:W5:Y:S01]  /*0a90*/  @P0 LDG.E.128 R88, [R100.64] ;  /* 0x0000000464580981 */ /* 0x000162000c1e1d00 */
[----:B------:R-:W-:-:S03]  /*0aa0*/  ISETP.NE.AND.EX P2, PT, RZ, c[0x0][0x21c], PT, P2 ;  /* 0x00008700ff007a0c */ /* 0x000fc60003f45320 */
[----:B------:R-:W5:Y:S10]  /*0ab0*/  LDG.E.128 R92, [R92.64] ;  /* 0x000000045c5c7981 */ /* 0x000f74000c1e1d00 */
[----:B------:R-:W-:-:S04]  /*0ac0*/  @P2 LEA R2, P3, R124, c[0x0][0x218], 0x4 ;  /* 0x000086007c022a11 */ /* 0x000fc800078620ff */
[----:B------:R-:W-:-:S05]  /*0ad0*/  @P2 LEA.HI.X R3, R124, c[0x0][0x21c], RZ, 0x4, P3 ;  /* 0x000087007c032a11 */ /* 0x000fca00018f24ff */
[----:B------:R0:W5:Y:S01]  /*0ae0*/  @P2 LDG.E.128 R84, [R2.64] ;  /* 0x0000000402542981 */ /* 0x000162000c1e1d00 */
[----:B------:R-:W-:-:S03]  /*0af0*/  IADD3 R124, R124, 0x20, RZ ;  /* 0x000000207c7c7810 */ /* 0x000fc60007ffe0ff */
.L_x_23661:
[----:B------:R-:W-:Y:S05]  /*0b00*/  BSYNC B0 ;  /* 0x0000000000007941 */ /* 0x000fea0003800000 */
.L_x_23660:
[----:B------:R-:W-:Y:S01]  /*0b10*/  ISETP.GE.U32.AND P0, PT, R0, 0xe0, PT ;  /* 0x000000e00000780c */ /* 0x000fe20003f06070 */
[----:B------:R-:W-:Y:S01]  /*0b20*/  BSSY B0, `(.L_x_23662) ;  /* 0x000001d000007945 */ /* 0x000fe20003800000 */
[----:B0-----:R-:W-:Y:S02]  /*0b30*/  SHF.R.U32.HI R2, RZ, 0x5, R102 ;  /* 0x00000005ff027819 */ /* 0x001fe40000011666 */
[----:B------:R-:W-:Y:S02]  /*0b40*/  MOV R135, c[0x0][0x180] ;  /* 0x0000600000877a02 */ /* 0x000fe40000000f00 */
[----:B------:R-:W-:Y:S02]  /*0b50*/  LEA R134, R103, R2, 0x2 ;  /* 0x0000000267867211 */ /* 0x000fe400078e10ff */
[----:B------:R-:W-:-:S05]  /*0b60*/  P2R R2, PR, RZ, 0x1 ;  /* 0x00000001ff027803 */ /* 0x000fca0000000000 */
        /* <DEDUP_REMOVED lines=8> */
[----:B------:R-:W-:Y:S01]  /*0bf0*/  ISETP.NE.AND.EX P0, PT, RZ, c[0x0][0x224], PT, P0 ;  /* 0x00008900ff007a0c */ /* 0x000fe20003f05300 */
[----:B------:R-:W-:Y:S01]  /*0c00*/  IMAD.MOV.U32 R109, RZ, RZ, 0x10 ;  /* 0x00000010ff6d7424 */ /* 0x000fe200078e00ff */
[----:B------:R-:W-:Y:S01]  /*0c10*/  CS2R R106, SRZ ;  /* 0x00000000006a7805 */ /* 0x000fe2000001ff00 */
[----:B------:R-:W-:Y:S01]  /*0c20*/  CS2R R104, SRZ ;  /* 0x0000000000687805 */ /* 0x000fe2000001ff00 */
[----:B------:R-:W5:Y:S09]  /*0c30*/  LDG.E.128 R112, [R112.64] ;  /* 0x0000000470707981 */ /* 0x000f72000c1e1d00 */
        /* <DEDUP_REMOVED lines=11> */
.L_x_23663:
[----:B------:R-:W-:Y:S05]  /*0cf0*/  BSYNC B0 ;  /* 0x0000000000007941 */ /* 0x000fea0003800000 */
.L_x_23662:
[----:B------:R-:W-:Y:S01]  /*0d00*/  ISETP.GE.U32.AND P0, PT, R0, 0x100, PT ;  /* 0x000001000000780c */ /* 0x000fe20003f06070 */
[----:B------:R-:W-:Y:S03]  /*0d10*/  BSSY B0, `(.L_x_23664) ;  /* 0x0000019000007945 */ /* 0x000fe60003800000 */
[----:B0-----:R-:W-:-:S09]  /*0d20*/  P2R R2, PR, RZ, 0x1 ;  /* 0x00000001ff027803 */ /* 0x001fd20000000000 */
[----:B------:R-:W-:Y:S05]  /*0d30*/  @!P0 BRA `(.L_x_23665) ;  /* 0x0000016000008947 */ /* 0x000fea0003800000 */
[----:B------:R-:W-:Y:S01]  /*0d40*/  SHF.L.U32 R132, R124, 0x4, RZ ;  /* 0x000000047c847819 */ /* 0x000fe200000006ff */
[----:B------:R-:W-:Y:S01]  /*0d50*/  CS2R R118, SRZ ;  /* 0x0000000000767805 */ /* 0x000fe2000001ff00 */
[----:B------:R-:W-:Y:S01]  /*0d60*/  SHF.R.U32.HI R2, RZ, 0x1c, R124 ;  /* 0x0000001cff027819 */ /* 0x000fe2000001167c */
[----:B------:R-:W-:Y:S01]  /*0d70*/  CS2R R116, SRZ ;  /* 0x0000000000747805 */ /* 0x000fe2000001ff00 */
[----:B------:R-:W-:-:S04]  /*0d80*/  IADD3 R128, P0, R132, c[0x0][0x1b8], RZ ;  /* 0x00006e0084807a10 */ /* 0x000fc80007f1e0ff */
[----:B------:R-:W-:Y:S02]  /*0d90*/  IADD3.X R129, R2, c[0x0][0x1bc], RZ, P0, !PT ;  /* 0x00006f0002817a10 */ /* 0x000fe400007fe4ff */
[----:B------:R-:W-:-:S04]  /*0da0*/  ISETP.NE.U32.AND P0, PT, RZ, c[0x0][0x220], PT ;  /* 0x00008800ff007a0c */ /* 0x000fc80003f05070 */
[----:B------:R-:W-:Y:S01]  /*0db0*/  ISETP.NE.AND.EX P0, PT, RZ, c[0x0][0x224], PT, P0 ;  /* 0x00008900ff007a0c */ /* 0x000fe20003f05300 */
[----:B------:R-:W-:Y:S01]  /*0dc0*/  HFMA2.MMA R125, -RZ, RZ, 0, 9.5367431640625e-07 ;  /* 0x00000010ff7d7435 */ /* 0x000fe200000001ff */
[----:B------:R-:W-:Y:S01]  /*0dd0*/  CS2R R122, SRZ ;  /* 0x00000000007a7805 */ /* 0x000fe2000001ff00 */
[----:B------:R-:W-:Y:S01]  /*0de0*/  CS2R R120, SRZ ;  /* 0x0000000000787805 */ /* 0x000fe2000001ff00 */
[----:B------:R-:W5:Y:S09]  /*0df0*/  LDG.E.128 R128, [R128.64] ;  /* 0x0000000480807981 */ /* 0x000f72000c1e1d00 */
[----:B------:R-:W-:-:S04]  /*0e00*/  @P0 IADD3 R132, P2, R132, c[0x0][0x220], RZ ;  /* 0x0000880084840a10 */ /* 0x000fc80007f5e0ff */
[----:B------:R-:W-:Y:S02]  /*0e10*/  @P0 IADD3.X R133, R2, c[0x0][0x224], RZ, P2, !PT ;  /* 0x0000890002850a10 */ /* 0x000fe400017fe4ff */
[----:B------:R-:W-:-:S03]  /*0e20*/  ISETP.NE.U32.AND P2, PT, RZ, c[0x0][0x218], PT ;  /* 0x00008600ff007a0c */ /* 0x000fc60003f45070 */
[----:B------:R0:W5:Y:S01]  /*0e30*/  @P0 LDG.E.128 R120, [R132.64] ;  /* 0x0000000484780981 */ /* 0x000162000c1e1d00 */
[----:B------:R-:W-:-:S13]  /*0e40*/  ISETP.NE.AND.EX P2, PT, RZ, c[0x0][0x21c], PT, P2 ;  /* 0x00008700ff007a0c */ /* 0x000fda0003f45320 */
[----:B------:R-:W-:-:S04]  /*0e50*/  @P2 LEA R2, P3, R124, c[0x0][0x218], 0x4 ;  /* 0x000086007c022a11 */ /* 0x000fc800078620ff */
[C---:B------:R-:W-:Y:S01]  /*0e60*/  @P2 LEA.HI.X R3, R124.reuse, c[0x0][0x21c], RZ, 0x4, P3 ;  /* 0x000087007c032a11 */ /* 0x040fe200018f24ff */
[----:B------:R-:W-:-:S04]  /*0e70*/  IMAD.WIDE.U32 R124, R124, R125, c[0x0][0x1b0] ;  /* 0x00006c007c7c7625 */ /* 0x000fc800078e007d */
[----:B------:R0:W5:Y:S04]  /*0e80*/  @P2 LDG.E.128 R116, [R2.64] ;  /* 0x0000000402742981 */ /* 0x000168000c1e1d00 */
[----:B------:R-:W5:Y:S02]  /*0e90*/  LDG.E.128 R124, [R124.64] ;  /* 0x000000047c7c7981 */ /* 0x000f64000c1e1d00 */
.L_x_23665:
[----:B------:R-:W-:Y:S05]  /*0ea0*/  BSYNC B0 ;  /* 0x0000000000007941 */ /* 0x000fea0003800000 */
.L_x_23664:
[----:B------:R-:W-:Y:S02]  /*0eb0*/  ISETP.GE.AND P2, PT, R134, c[0x0][0x164], PT ;  /* 0x0000590086007a0c */ /* 0x000fe40003f46270 */
[----:B0-----:R-:W-:Y:S02]  /*0ec0*/  MOV R2, c[0x0][0x184] ;  /* 0x0000610000027a02 */ /* 0x001fe40000000f00 */
[----:B------:R-:W-:-:S04]  /*0ed0*/  LOP3.LUT P0, RZ, R135, c[0x0][0x178], RZ, 0xfc, !PT ;  /* 0x00005e0087ff7a12 */ /* 0x000fc8000780fcff */
[----:B------:R-:W-:-:S05]  /*0ee0*/  LOP3.LUT P0, RZ, R2, c[0x0][0x17c], RZ, 0xfc, P0 ;  /* 0x00005f0002ff7a12 */ /* 0x000fca000000fcff */
[----:B------:R-:W-:Y:S08]  /*0ef0*/  @P2 EXIT ;  /* 0x000000000000294d */ /* 0x000ff00003800000 */
[----:B------:R-:W-:Y:S01]  /*0f00*/  MOV R2, R134 ;  /* 0x0000008600027202 */ /* 0x000fe20000000f00 */
[----:B------:R-:W-:-:S03]  /*0f10*/  ULDC.U8 UR6, c[0x0][0x1f0] ;  /* 0x00007c0000067ab9 */ /* 0x000fc60000000000 */
.L_x_23829:
        /* <DEDUP_REMOVED lines=30> */
.L_x_23669:
[----:B-----5:R-:W-:Y:S01]  /*1100*/  FADD.FTZ R168, R136, R168 ;  /* 0x000000a888a87221 */ /* 0x020fe20000010000 */
[----:B------:R-:W-:Y:S05]  /*1110*/  BRA `(.L_x_23670) ;  /* 0x0000002000007947 */ /* 0x000fea0003800000 */
.L_x_23668:
[----:B0----5:R-:W-:-:S04]  /*1120*/  FADD.FTZ R168, R132, R168 ;  /* 0x000000a884a87221 */ /* 0x021fc80000010000 */
[----:B------:R-:W-:-:S05]  /*1130*/  @P2 FADD.FTZ R168, R136, R168 ;  /* 0x000000a888a82221 */ /* 0x000fca0000010000 */
.L_x_23670:
[----:B-----5:R-:W-:Y:S02]  /*1140*/  MOV R140, R168 ;  /* 0x000000a8008c7202 */ /* 0x020fe40000000f00 */
.L_x_23671:
[----:B------:R-:W-:Y:S05]  /*1150*/  @P3 BRA `(.L_x_23672) ;  /* 0x0000007000003947 */ /* 0x000fea0003800000 */
[----:B------:R-:W-:-:S04]  /*1160*/  ISETP.NE.U32.AND P4, PT, RZ, c[0x0][0x180], PT ;  /* 0x00006000ff007a0c */ /* 0x000fc80003f85070 */
[----:B------:R-:W-:-:S13]  /*1170*/  ISETP.NE.AND.EX P4, PT, RZ, c[0x0][0x184], PT, P4 ;  /* 0x00006100ff007a0c */ /* 0x000fda0003f85340 */
[----:B------:R-:W-:Y:S05]  /*1180*/  @P4 BRA `(.L_x_23673) ;  /* 0x0000002000004947 */ /* 0x000fea0003800000 */
[----:B------:R-:W-:Y:S05]  /*1190*/  @P0 BRA `(.L_x_23674) ;  /* 0x0000005000000947 */ /* 0x000fea0003800000 */
[----:B------:R-:W-:Y:S05]  /*11a0*/  BRA `(.L_x_23675) ;  /* 0x0000005000007947 */ /* 0x000fea0003800000 */
.L_x_23673:
[----:B-----5:R-:W-:Y:S01]  /*11b0*/  FADD.FTZ R169, R137, R169 ;  /* 0x000000a989a97221 */ /* 0x020fe20000010000 */
[----:B------:R-:W-:Y:S05]  /*11c0*/  BRA `(.L_x_23674) ;  /* 0x0000002000007947 */ /* 0x000fea0003800000 */
.L_x_23672:
[----:B-----5:R-:W-:-:S04]  /*11d0*/  FADD.FTZ R169, R133, R169 ;  /* 0x000000a985a97221 */ /* 0x020fc80000010000 */
[----:B------:R-:W-:-:S05]  /*11e0*/  @P2 FADD.FTZ R169, R137, R169 ;  /* 0x000000a989a92221 */ /* 0x000fca0000010000 */
.L_x_23674:
[----:B-----5:R-:W-:Y:S02]  /*11f0*/  MOV R141, R169 ;  /* 0x000000a9008d7202 */ /* 0x020fe40000000f00 */
.L_x_23675:
[----:B------:R-:W-:Y:S05]  /*1200*/  @P3 BRA `(.L_x_23676) ;  /* 0x0000007000003947 */ /* 0x000fea0003800000 */
[----:B------:R-:W-:-:S04]  /*1210*/  ISETP.NE.U32.AND P4, PT, RZ, c[0x0][0x180], PT ;  /* 0x00006000ff007a0c */ /* 0x000fc80003f85070 */
[----:B------:R-:W-:-:S13]  /*1220*/  ISETP.NE.AND.EX P4, PT, RZ, c[0x0][0x184], PT, P4 ;  /* 0x00006100ff007a0c */ /* 0x000fda0003f85340 */
[----:B------:R-:W-:Y:S05]  /*1230*/  @P4 BRA `(.L_x_23677) ;  /* 0x0000002000004947 */ /* 0x000fea0003800000 */
[----:B------:R-:W-:Y:S05]  /*1240*/  @P0 BRA `(.L_x_23678) ;  /* 0x0000005000000947 */ /* 0x000fea0003800000 */
[----:B------:R-:W-:Y:S05]  /*1250*/  BRA `(.L_x_23679) ;  /* 0x0000005000007947 */ /* 0x000fea0003800000 */
.L_x_23677:
[----:B-----5:R-:W-:Y:S01]  /*1260*/  FADD.FTZ R170, R138, R170 ;  /* 0x000000aa8aaa7221 */ /* 0x020fe20000010000 */
[----:B------:R-:W-:Y:S05]  /*1270*/  BRA `(.L_x_23678) ;  /* 0x0000002000007947 */ /* 0x000fea0003800000 */
.L_x_23676:
[----:B-----5:R-:W-:-:S04]  /*1280*/  FADD.FTZ R170, R134, R170 ;  /* 0x000000aa86aa7221 */ /* 0x020fc80000010000 */
[----:B------:R-:W-:-:S04]  /*1290*/  @P2 FADD.FTZ R170, R138, R170 ;  /* 0x000000aa8aaa2221 */ /* 0x000fc80000010000 */
.L_x_23678:
[----:B-----5:R-:W-:-:S03]  /*12a0*/  IMAD.MOV.U32 R142, RZ, RZ, R170 ;  /* 0x000000ffff8e7224 */ /* 0x020fc600078e00aa */
.L_x_23679:
[----:B------:R-:W-:Y:S05]  /*12b0*/  @P3 BRA `(.L_x_23680) ;  /* 0x0000007000003947 */ /* 0x000fea0003800000 */
[----:B------:R-:W-:-:S04]  /*12c0*/  ISETP.NE.U32.AND P2, PT, RZ, c[0x0][0x180], PT ;  /* 0x00006000ff007a0c */ /* 0x000fc80003f45070 */
[----:B------:R-:W-:-:S13]  /*12d0*/  ISETP.NE.AND.EX P2, PT, RZ, c[0x0][0x184], PT, P2 ;  /* 0x00006100ff007a0c */ /* 0x000fda0003f45320 */
[----:B------:R-:W-:Y:S05]  /*12e0*/  @P2 BRA `(.L_x_23681) ;  /* 0x0000002000002947 */ /* 0x000fea0003800000 */
[----:B------:R-:W-:Y:S05]  /*12f0*/  @P0 BRA `(.L_x_23682) ;  /* 0x0000005000000947 */ /* 0x000fea0003800000 */
[----:B------:R-:W-:Y:S05]  /*1300*/  BRA `(.L_x_23683) ;  /* 0x0000005000007947 */ /* 0x000fea0003800000 */
.L_x_23681:
[----:B-----5:R-:W-:Y:S01]  /*1310*/  FADD.FTZ R171, R139, R171 ;  /* 0x000000ab8bab7221 */ /* 0x020fe20000010000 */
[----:B------:R-:W-:Y:S05]  /*1320*/  BRA `(.L_x_23682) ;  /* 0x0000002000007947 */ /* 0x000fea0003800000 */
.L_x_23680:
[----:B-----5:R-:W-:-:S04]  /*1330*/  FADD.FTZ R171, R135, R171 ;  /* 0x000000ab87ab7221 */ /* 0x020fc80000010000 */
[----:B------:R-:W-:-:S05]  /*1340*/  @P2 FADD.FTZ R171, R139, R171 ;  /* 0x000000ab8bab2221 */ /* 0x000fca0000010000 */
.L_x_23682:
[----:B-----5:R-:W-:Y:S02]  /*1350*/  MOV R143, R171 ;  /* 0x000000ab008f7202 */ /* 0x020fe40000000f00 */
.L_x_23683:
[C---:B------:R-:W-:Y:S02]  /*1360*/  @P0 LEA R178, P2, R3.reuse, c[0x0][0x188], 0x4 ;  /* 0x0000620003b20a11 */ /* 0x040fe400078420ff */
[C---:B------:R-:W-:Y:S02]  /*1370*/  IADD3 R177, R3.reuse, 0x20, RZ ;  /* 0x0000002003b17810 */ /* 0x040fe40007ffe0ff */
[----:B------:R-:W-:-:S05]  /*1380*/  @P0 LEA.HI.X R179, R3, c[0x0][0x18c], RZ, 0x4, P2 ;  /* 0x0000630003b30a11 */ /* 0x000fca00010f24ff */
[----:B------:R0:W-:Y:S04]  /*1390*/  @P0 STG.E.128 [R178.64], R140 ;  /* 0x0000008cb2000986 */ /* 0x0001e8000c101d04 */
.L_x_23667:
[----:B------:R-:W-:Y:S05]  /*13a0*/  BSYNC B0 ;  /* 0x0000000000007941 */ /* 0x000fea0003800000 */
.L_x_23666:
[----:B------:R-:W-:Y:S01]  /*13b0*/  ISETP.GE.U32.AND P2, PT, R0, 0x40, PT ;  /* 0x000000400000780c */ /* 0x000fe20003f46070 */
[----:B------:R-:W-:-:S12]  /*13c0*/  BSSY B0, `(.L_x_23684) ;  /* 0x0000041000007945 */ /* 0x000fd80003800000 */
[----:B------:R-:W-:Y:S05]  /*13d0*/  @!P2 BRA `(.L_x_23685) ;  /* 0x000003f00000a947 */ /* 0x000fea0003800000 */
[----:B------:R-:W-:-:S04]  /*13e0*/  ISETP.NE.U32.AND P3, PT, RZ, c[0x0][0x178], PT ;  /* 0x00005e00ff007a0c */ /* 0x000fc80003f65070 */
[----:B------:R-:W-:-:S13]  /*13f0*/  ISETP.NE.AND.EX P3, PT, RZ, c[0x0][0x17c], PT, P3 ;  /* 0x00005f00ff007a0c */ /* 0x000fda0003f65330 */
[----:B0-----:R-:W-:-:S04]  /*1400*/  @P3 LEA R178, P2, R177, c[0x0][0x178], 0x4 ;  /* 0x00005e00b1b23a11 */ /* 0x001fc800078420ff */
[----:B------:R-:W-:Y:S02]  /*1410*/  @P3 LEA.HI.X R179, R177, c[0x0][0x17c], RZ, 0x4, P2 ;  /* 0x00005f00b1b33a11 */ /* 0x000fe400010f24ff */
[----:B------:R-:W-:Y:S01]  /*1420*/  ISETP.NE.U32.AND P2, PT, RZ, c[0x0][0x180], PT ;  /* 0x00006000ff007a0c */ /* 0x000fe20003f45070 */
[----:B------:R-:W-:Y:S02]  /*1430*/  HFMA2.MMA R172, -RZ, RZ, 0, 9.5367431640625e-07 ;  /* 0x00000010ffac7435 */ /* 0x000fe400000001ff */
[----:B-----5:R0:W5:Y:S01]  /*1440*/  @P3 LDG.E.128 R132, [R178.64] ;  /* 0x00000004b2843981 */ /* 0x020162000c1e1d00 */
        /* <DEDUP_REMOVED lines=14> */
.L_x_23687:
[----:B-----5:R-:W-:Y:S01]  /*1530*/  FADD.FTZ R172, R136, R172 ;  /* 0x000000ac88ac7221 */ /* 0x020fe20000010000 */
[----:B------:R-:W-:Y:S05]  /*1540*/  BRA `(.L_x_23688) ;  /* 0x0000002000007947 */ /* 0x000fea0003800000 */
.L_x_23686:
[----:B0----5:R-:W-:-:S04]  /*1550*/  FADD.FTZ R172, R132, R172 ;  /* 0x000000ac84ac7221 */ /* 0x021fc80000010000 */
[----:B------:R-:W-:-:S05]  /*1560*/  @P2 FADD.FTZ R172, R136, R172 ;  /* 0x000000ac88ac2221 */ /* 0x000fca0000010000 */
.L_x_23688:
[----:B-----5:R-:W-:Y:S02]  /*1570*/  MOV R140, R172 ;  /* 0x000000ac008c7202 */ /* 0x020fe40000000f00 */
.L_x_23689:
[----:B------:R-:W-:Y:S05]  /*1580*/  @P3 BRA `(.L_x_23690) ;  /* 0x0000007000003947 */ /* 0x000fea0003800000 */
[----:B------:R-:W-:-:S04]  /*1590*/  ISETP.NE.U32.AND P4, PT, RZ, c[0x0][0x180], PT ;  /* 0x00006000ff007a0c */ /* 0x000fc80003f85070 */
[----:B------:R-:W-:-:S13]  /*15a0*/  ISETP.NE.AND.EX P4, PT, RZ, c[0x0][0x184], PT, P4 ;  /* 0x00006100ff007a0c */ /* 0x000fda0003f85340 */
[----:B------:R-:W-:Y:S05]  /*15b0*/  @P4 BRA `(.L_x_23691) ;  /* 0x0000002000004947 */ /* 0x000fea0003800000 */
[----:B------:R-:W-:Y:S05]  /*15c0*/  @P0 BRA `(.L_x_23692) ;  /* 0x0000005000000947 */ /* 0x000fea0003800000 */
[----:B------:R-:W-:Y:S05]  /*15d0*/  BRA `(.L_x_23693) ;  /* 0x0000005000007947 */ /* 0x000fea0003800000 */
.L_x_23691:
[----:B-----5:R-:W-:Y:S01]  /*15e0*/  FADD.FTZ R173, R137, R173 ;  /* 0x000000ad89ad7221 */ /* 0x020fe20000010000 */
[----:B------:R-:W-:Y:S05]  /*15f0*/  BRA `(.L_x_23692) ;  /* 0x0000002000007947 */ /* 0x000fea0003800000 */
.L_x_23690:
[----:B-----5:R-:W-:-:S04]  /*1600*/  FADD.FTZ R173, R133, R173 ;  /* 0x000000ad85ad7221 */ /* 0x020fc80000010000 */
[----:B------:R-:W-:-:S05]  /*1610*/  @P2 FADD.FTZ R173, R137, R173 ;  /* 0x000000ad89ad2221 */ /* 0x000fca0000010000 */
.L_x_23692:
[----:B-----5:R-:W-:Y:S02]  /*1620*/  MOV R141, R173 ;  /* 0x000000ad008d7202 */ /* 0x020fe40000000f00 */
.L_x_23693:
[----:B------:R-:W-:Y:S05]  /*1630*/  @P3 BRA `(.L_x_23694) ;  /* 0x0000007000003947 */ /* 0x000fea0003800000 */
[----:B------:R-:W-:-:S04]  /*1640*/  ISETP.NE.U32.AND P4, PT, RZ, c[0x0][0x180], PT ;  /* 0x00006000ff007a0c */ /* 0x000fc80003f85070 */
[----:B------:R-:W-:-:S13]  /*1650*/  ISETP.NE.AND.EX P4, PT, RZ, c[0x0][0x184], PT, P4 ;  /* 0x00006100ff007a0c */ /* 0x000fda0003f85340 */
[----:B------:R-:W-:Y:S05]  /*1660*/  @P4 BRA `(.L_x_23695) ;  /* 0x0000002000004947 */ /* 0x000fea0003800000 */
[----:B------:R-:W-:Y:S05]  /*1670*/  @P0 BRA `(.L_x_23696) ;  /* 0x0000005000000947 */ /* 0x000fea0003800000 */
[----:B------:R-:W-:Y:S05]  /*1680*/  BRA `(.L_x_23697) ;  /* 0x0000005000007947 */ /* 0x000fea0003800000 */
.L_x_23695:
[----:B-----5:R-:W-:Y:S01]  /*1690*/  FADD.FTZ R174, R138, R174 ;  /* 0x000000ae8aae7221 */ /* 0x020fe20000010000 */
[----:B------:R-:W-:Y:S05]  /*16a0*/  BRA `(.L_x_23696) ;  /* 0x0000002000007947 */ /* 0x000fea0003800000 */
.L_x_23694:
[----:B-----5:R-:W-:-:S04]  /*16b0*/  FADD.FTZ R174, R134, R174 ;  /* 0x000000ae86ae7221 */ /* 0x020fc80000010000 */
[----:B------:R-:W-:-:S05]  /*16c0*/  @P2 FADD.FTZ R174, R138, R174 ;  /* 0x000000ae8aae2221 */ /* 0x000fca0000010000 */
.L_x_23696:
[----:B-----5:R-:W-:Y:S02]  /*16d0*/  MOV R142, R174 ;  /* 0x000000ae008e7202 */ /* 0x020fe40000000f00 */
.L_x_23697:
[----:B------:R-:W-:Y:S05]  /*16e0*/  @P3 BRA `(.L_x_23698) ;  /* 0x0000007000003947 */ /* 0x000fea0003800000 */
[----:B------:R-:W-:-:S04]  /*16f0*/  ISETP.NE.U32.AND P2, PT, RZ, c[0x0][0x180], PT ;  /* 0x00006000ff007a0c */ /* 0x000fc80003f45070 */
[----:B------:R-:W-:-:S13]  /*1700*/  ISETP.NE.AND.EX P2, PT, RZ, c[0x0][0x184], PT, P2 ;  /* 0x00006100ff007a0c */ /* 0x000fda0003f45320 */
[----:B------:R-:W-:Y:S05]  /*1710*/  @P2 BRA `(.L_x_23699) ;  /* 0x0000002000002947 */ /* 0x000fea0003800000 */
[----:B------:R-:W-:Y:S05]  /*1720*/  @P0 BRA `(.L_x_23700) ;  /* 0x0000005000000947 */ /* 0x000fea0003800000 */
[----:B------:R-:W-:Y:S05]  /*1730*/  BRA `(.L_x_23701) ;  /* 0x0000005000007947 */ /* 0x000fea0003800000 */
.L_x_23699:
[----:B-----5:R-:W-:Y:S01]  /*1740*/  FADD.FTZ R175, R139, R175 ;  /* 0x000000af8baf7221 */ /* 0x020fe20000010000 */
[----:B------:R-:W-:Y:S05]  /*1750*/  BRA `(.L_x_23700) ;  /* 0x0000002000007947 */ /* 0x000fea0003800000 */
.L_x_23698:
[----:B-----5:R-:W-:-:S04]  /*1760*/  FADD.FTZ R175, R135, R175 ;  /* 0x000000af87af7221 */ /* 0x020fc80000010000 */
[----:B------:R-:W-:-:S05]  /*1770*/  @P2 FADD.FTZ R175, R139, R175 ;  /* 0x000000af8baf2221 */ /* 0x000fca0000010000 */
.L_x_23700:
[----:B-----5:R-:W-:Y:S02]  /*1780*/  MOV R143, R175 ;  /* 0x000000af008f7202 */ /* 0x020fe40000000f00 */
.L_x_23701:
[----:B------:R-:W-:-:S04]  /*1790*/  @P0 LEA R178, P2, R177, c[0x0][0x188], 0x4 ;  /* 0x00006200b1b20a11 */ /* 0x000fc800078420ff */
[C---:B------:R-:W-:Y:S02]  /*17a0*/  @P0 LEA.HI.X R179, R177.reuse, c[0x0][0x18c], RZ, 0x4, P2 ;  /* 0x00006300b1b30a11 */ /* 0x040fe400010f24ff */
[----:B------:R-:W-:-:S03]  /*17b0*/  IADD3 R177, R177, 0x20, RZ ;  /* 0x00000020b1b17810 */ /* 0x000fc60007ffe0ff */
[----:B------:R0:W-:Y:S04]  /*17c0*/  @P0 STG.E.128 [R178.64], R140 ;  /* 0x0000008cb2000986 */ /* 0x0001e8000c101d04 */
.L_x_23685:
[----:B------:R-:W-:Y:S05]  /*17d0*/  BSYNC B0 ;  /* 0x0000000000007941 */ /* 0x000fea0003800000 */
.L_x_23684:
        /* <DEDUP_REMOVED lines=24> */
.L_x_23705:
[----:B-----5:R-:W-:Y:S01]  /*1960*/  FADD.FTZ R160, R136, R160 ;  /* 0x000000a088a07221 */ /* 0x020fe20000010000 */
[----:B------:R-:W-:Y:S05]  /*1970*/  BRA `(.L_x_23706) ;  /* 0x0000002000007947 */ /* 0x000fea0003800000 */
.L_x_23704:
[----:B0----5:R-:W-:-:S04]  /*1980*/  FADD.FTZ R160, R132, R160 ;  /* 0x000000a084a07221 */ /* 0x021fc80000010000 */
[----:B------:R-:W-:-:S05]  /*1990*/  @P2 FADD.FTZ R160, R136, R160 ;  /* 0x000000a088a02221 */ /* 0x000fca0000010000 */
.L_x_23706:
[----:B-----5:R-:W-:Y:S02]  /*19a0*/  MOV R140, R160 ;  /* 0x000000a0008c7202 */ /* 0x020fe40000000f00 */
.L_x_23707:
[----:B------:R-:W-:Y:S05]  /*19b0*/  @P3 BRA `(.L_x_23708) ;  /* 0x0000007000003947 */ /* 0x000fea0003800000 */
[----:B------:R-:W-:-:S04]  /*19c0*/  ISETP.NE.U32.AND P4, PT, RZ, c[0x0][0x180], PT ;  /* 0x00006000ff007a0c */ /* 0x000fc80003f85070 */
[----:B------:R-:W-:-:S13]  /*19d0*/  ISETP.NE.AND.EX P4, PT, RZ, c[0x0][0x184], PT, P4 ;  /* 0x00006100ff007a0c */ /* 0x000fda0003f85340 */
[----:B------:R-:W-:Y:S05]  /*19e0*/  @P4 BRA `(.L_x_23709) ;  /* 0x0000002000004947 */ /* 0x000fea0003800000 */
[----:B------:R-:W-:Y:S05]  /*19f0*/  @P0 BRA `(.L_x_23710) ;  /* 0x0000005000000947 */ /* 0x000fea0003800000 */
[----:B------:R-:W-:Y:S05]  /*1a00*/  BRA `(.L_x_23711) ;  /* 0x0000005000007947 */ /* 0x000fea0003800000 */
.L_x_23709:
[----:B-----5:R-:W-:Y:S01]  /*1a10*/  FADD.FTZ R161, R137, R161 ;  /* 0x000000a189a17221 */ /* 0x020fe20000010000 */
[----:B------:R-:W-:Y:S05]  /*1a20*/  BRA `(.L_x_23710) ;  /* 0x0000002000007947 */ /* 0x000fea0003800000 */
.L_x_23708:
[----:B-----5:R-:W-:-:S04]  /*1a30*/  FADD.FTZ R161, R133, R161 ;  /* 0x000000a185a17221 */ /* 0x020fc80000010000 */
[----:B------:R-:W-:-:S04]  /*1a40*/  @P2 FADD.FTZ R161, R137, R161 ;  /* 0x000000a189a12221 */ /* 0x000fc80000010000 */
.L_x_23710:
[----:B-----5:R-:W-:-:S03]  /*1a50*/  IMAD.MOV.U32 R141, RZ, RZ, R161 ;  /* 0x000000ffff8d7224 */ /* 0x020fc600078e00a1 */
.L_x_23711:
[----:B------:R-:W-:Y:S05]  /*1a60*/  @P3 BRA `(.L_x_23712) ;  /* 0x0000007000003947 */ /* 0x000fea0003800000 */
[----:B------:R-:W-:-:S04]  /*1a70*/  ISETP.NE.U32.AND P4, PT, RZ, c[0x0][0x180], PT ;  /* 0x00006000ff007a0c */ /* 0x000fc80003f85070 */
[----:B------:R-:W-:-:S13]  /*1a80*/  ISETP.NE.AND.EX P4, PT, RZ, c[0x0][0x184], PT, P4 ;  /* 0x00006100ff007a0c */ /* 0x000fda0003f85340 */
[----:B------:R-:W-:Y:S05]  /*1a90*/  @P4 BRA `(.L_x_23713) ;  /* 0x0000002000004947 */ /* 0x000fea0003800000 */
[----:B------:R-:W-:Y:S05]  /*1aa0*/  @P0 BRA `(.L_x_23714) ;  /* 0x0000005000000947 */ /* 0x000fea0003800000 */
[----:B------:R-:W-:Y:S05]  /*1ab0*/  BRA `(.L_x_23715) ;  /* 0x0000005000007947 */ /* 0x000fea0003800000 */
.L_x_23713:
[----:B-----5:R-:W-:Y:S01]  /*1ac0*/  FADD.FTZ R162, R138, R162 ;  /* 0x000000a28aa27221 */ /* 0x020fe20000010000 */
[----:B------:R-:W-:Y:S05]  /*1ad0*/  BRA `(.L_x_23714) ;  /* 0x0000002000007947 */ /* 0x000fea0003800000 */
.L_x_23712:
[----:B-----5:R-:W-:-:S04]  /*1ae0*/  FADD.FTZ R162, R134, R162 ;  /* 0x000000a286a27221 */ /* 0x020fc80000010000 */
[----:B------:R-:W-:-:S05]  /*1af0*/  @P2 FADD.FTZ R162, R138, R162 ;  /* 0x000000a28aa22221 */ /* 0x000fca0000010000 */
.L_x_23714:
[----:B-----5:R-:W-:Y:S02]  /*1b00*/  MOV R142, R162 ;  /* 0x000000a2008e7202 */ /* 0x020fe40000000f00 */
.L_x_23715:
[----:B------:R-:W-:Y:S05]  /*1b10*/  @P3 BRA `(.L_x_23716) ;  /* 0x0000007000003947 */ /* 0x000fea0003800000 */
[----:B------:R-:W-:-:S04]  /*1b20*/  ISETP.NE.U32.AND P2, PT, RZ, c[0x0][0x180], PT ;  /* 0x00006000ff007a0c */ /* 0x000fc80003f45070 */
[----:B------:R-:W-:-:S13]  /*1b30*/  ISETP.NE.AND.EX P2, PT, RZ, c[0x0][0x184], PT, P2 ;  /* 0x00006100ff007a0c */ /* 0x000fda0003f45320 */
[----:B------:R-:W-:Y:S05]  /*1b40*/  @P2 BRA `(.L_x_23717) ;  /* 0x0000002000002947 */ /* 0x000fea0003800000 */
[----:B------:R-:W-:Y:S05]  /*1b50*/  @P0 BRA `(.L_x_23718) ;  /* 0x0000005000000947 */ /* 0x000fea0003800000 */
[----:B------:R-:W-:Y:S05]  /*1b60*/  BRA `(.L_x_23719) ;  /* 0x0000005000007947 */ /* 0x000fea0003800000 */
.L_x_23717:
[----:B-----5:R-:W-:Y:S01]  /*1b70*/  FADD.FTZ R163, R139, R163 ;  /* 0x000000a38ba37221 */ /* 0x020fe20000010000 */
[----:B------:R-:W-:Y:S05]  /*1b80*/  BRA `(.L_x_23718) ;  /* 0x0000002000007947 */ /* 0x000fea0003800000 */
.L_x_23716:
[----:B-----5:R-:W-:-:S04]  /*1b90*/  FADD.FTZ R163, R135, R163 ;  /* 0x000000a387a37221 */ /* 0x020fc80000010000 */
[----:B------:R-:W-:-:S05]  /*1ba0*/  @P2 FADD.FTZ R163, R139, R163 ;  /* 0x000000a38ba32221 */ /* 0x000fca0000010000 */
.L_x_23718:
[----:B-----5:R-:W-:Y:S02]  /*1bb0*/  MOV R143, R163 ;  /* 0x000000a3008f7202 */ /* 0x020fe40000000f00 */
.L_x_23719:
[----:B------:R-:W-:-:S04]  /*1bc0*/  @P0 LEA R178, P2, R177, c[0x0][0x188], 0x4 ;  /* 0x00006200b1b20a11 */ /* 0x000fc800078420ff */
[C---:B------:R-:W-:Y:S02]  /*1bd0*/  @P0 LEA.HI.X R179, R177.reuse, c[0x0][0x18c], RZ, 0x4, P2 ;  /* 0x00006300b1b30a11 */ /* 0x040fe400010f24ff */
[----:B------:R-:W-:-:S03]  /*1be0*/  IADD3 R177, R177, 0x20, RZ ;  /* 0x00000020b1b17810 */ /* 0x000fc60007ffe0ff */
[----:B------:R0:W-:Y:S04]  /*1bf0*/  @P0 STG.E.128 [R178.64], R140 ;  /* 0x0000008cb2000986 */ /* 0x0001e8000c101d04 */
.L_x_23703:
[----:B------:R-:W-:Y:S05]  /*1c00*/  BSYNC B0 ;  /* 0x0000000000007941 */ /* 0x000fea0003800000 */
.L_x_23702:
        /* <DEDUP_REMOVED lines=24> */
.L_x_23723:
[----:B-----5:R-:W-:Y:S01]  /*1d90*/  FADD.FTZ R144, R136, R144 ;  /* 0x0000009088907221 */ /* 0x020fe20000010000 */
[----:B------:R-:W-:Y:S05]  /*1da0*/  BRA `(.L_x_23724) ;  /* 0x0000002000007947 */ /* 0x000fea0003800000 */
.L_x_23722:
[----:B0----5:R-:W-:-:S04]  /*1db0*/  FADD.FTZ R144, R132, R144 ;  /* 0x0000009084907221 */ /* 0x021fc80000010000 */
[----:B------:R-:W-:-:S05]  /*1dc0*/  @P2 FADD.FTZ R144, R136, R144 ;  /* 0x0000009088902221 */ /* 0x000fca0000010000 */
.L_x_23724:
[----:B-----5:R-:W-:Y:S02]  /*1dd0*/  MOV R140, R144 ;  /* 0x00000090008c7202 */ /* 0x020fe40000000f00 */
.L_x_23725:
[----:B------:R-:W-:Y:S05]  /*1de0*/  @P3 BRA `(.L_x_23726) ;  /* 0x0000007000003947 */ /* 0x000fea0003800000 */
[----:B------:R-:W-:-:S04]  /*1df0*/  ISETP.NE.U32.AND P4, PT, RZ, c[0x0][0x180], PT ;  /* 0x00006000ff007a0c */ /* 0x000fc80003f85070 */
[----:B------:R-:W-:-:S13]  /*1e00*/  ISETP.NE.AND.EX P4, PT, RZ, c[0x0][0x184], PT, P4 ;  /* 0x00006100ff007a0c */ /* 0x000fda0003f85340 */
[----:B------:R-:W-:Y:S05]  /*1e10*/  @P4 BRA `(.L_x_23727) ;  /* 0x0000002000004947 */ /* 0x000fea0003800000 */
[----:B------:R-:W-:Y:S05]  /*1e20*/  @P0 BRA `(.L_x_23728) ;  /* 0x0000005000000947 */ /* 0x000fea0003800000 */
[----:B------:R-:W-:Y:S05]  /*1e30*/  BRA `(.L_x_23729) ;  /* 0x0000005000007947 */ /* 0x000fea0003800000 */
.L_x_23727:
[----:B-----5:R-:W-:Y:S01]  /*1e40*/  FADD.FTZ R145, R137, R145 ;  /* 0x0000009189917221 */ /* 0x020fe20000010000 */
[----:B------:R-:W-:Y:S05]  /*1e50*/  BRA `(.L_x_23728) ;  /* 0x0000002000007947 */ /* 0x000fea0003800000 */
.L_x_23726:
[----:B-----5:R-:W-:-:S04]  /*1e60*/  FADD.FTZ R145, R133, R145 ;  /* 0x0000009185917221 */ /* 0x020fc80000010000 */
[----:B------:R-:W-:-:S05]  /*1e70*/  @P2 FADD.FTZ R145, R137, R145 ;  /* 0x0000009189912221 */ /* 0x000fca0000010000 */
.L_x_23728:
[----:B-----5:R-:W-:Y:S02]  /*1e80*/  MOV R141, R145 ;  /* 0x00000091008d7202 */ /* 0x020fe40000000f00 */
.L_x_23729:
[----:B------:R-:W-:Y:S05]  /*1e90*/  @P3 BRA `(.L_x_23730) ;  /* 0x0000007000003947 */ /* 0x000fea0003800000 */
[----:B------:R-:W-:-:S04]  /*1ea0*/  ISETP.NE.U32.AND P4, PT, RZ, c[0x0][0x180], PT ;  /* 0x00006000ff007a0c */ /* 0x000fc80003f85070 */
[----:B------:R-:W-:-:S13]  /*1eb0*/  ISETP.NE.AND.EX P4, PT, RZ, c[0x0][0x184], PT, P4 ;  /* 0x00006100ff007a0c */ /* 0x000fda0003f85340 */
[----:B------:R-:W-:Y:S05]  /*1ec0*/  @P4 BRA `(.L_x_23731) ;  /* 0x0000002000004947 */ /* 0x000fea0003800000 */
[----:B------:R-:W-:Y:S05]  /*1ed0*/  @P0 BRA `(.L_x_23732) ;  /* 0x0000005000000947 */ /* 0x000fea0003800000 */
[----:B------:R-:W-:Y:S05]  /*1ee0*/  BRA `(.L_x_23733) ;  /* 0x0000005000007947 */ /* 0x000fea0003800000 */
.L_x_23731:
[----:B-----5:R-:W-:Y:S01]  /*1ef0*/  FADD.FTZ R146, R138, R146 ;  /* 0x000000928a927221 */ /* 0x020fe20000010000 */
[----:B------:R-:W-:Y:S05]  /*1f00*/  BRA `(.L_x_23732) ;  /* 0x0000002000007947 */ /* 0x000fea0003800000 */
.L_x_23730:
[----:B-----5:R-:W-:-:S04]  /*1f10*/  FADD.FTZ R146, R134, R146 ;  /* 0x0000009286927221 */ /* 0x020fc80000010000 */
[----:B------:R-:W-:-:S05]  /*1f20*/  @P2 FADD.FTZ R146, R138, R146 ;  /* 0x000000928a922221 */ /* 0x000fca0000010000 */
.L_x_23732:
[----:B-----5:R-:W-:Y:S02]  /*1f30*/  MOV R142, R146 ;  /* 0x00000092008e7202 */ /* 0x020fe40000000f00 */
.L_x_23733:
[----:B------:R-:W-:Y:S05]  /*1f40*/  @P3 BRA `(.L_x_23734) ;  /* 0x0000007000003947 */ /* 0x000fea0003800000 */
[----:B------:R-:W-:-:S04]  /*1f50*/  ISETP.NE.U32.AND P2, PT, RZ, c[0x0][0x180], PT ;  /* 0x00006000ff007a0c */ /* 0x000fc80003f45070 */
[----:B------:R-:W-:-:S13]  /*1f60*/  ISETP.NE.AND.EX P2, PT, RZ, c[0x0][0x184], PT, P2 ;  /* 0x00006100ff007a0c */ /* 0x000fda0003f45320 */
[----:B------:R-:W-:Y:S05]  /*1f70*/  @P2 BRA `(.L_x_23735) ;  /* 0x0000002000002947 */ /* 0x000fea0003800000 */
[----:B------:R-:W-:Y:S05]  /*1f80*/  @P0 BRA `(.L_x_23736) ;  /* 0x0000005000000947 */ /* 0x000fea0003800000 */
[----:B------:R-:W-:Y:S05]  /*1f90*/  BRA `(.L_x_23737) ;  /* 0x0000005000007947 */ /* 0x000fea0003800000 */
.L_x_23735:
[----:B-----5:R-:W-:Y:S01]  /*1fa0*/  FADD.FTZ R147, R139, R147 ;  /* 0x000000938b937221 */ /* 0x020fe20000010000 */
[----:B------:R-:W-:Y:S05]  /*1fb0*/  BRA `(.L_x_23736) ;  /* 0x0000002000007947 */ /* 0x000fea0003800000 */
.L_x_23734:
[----:B-----5:R-:W-:-:S04]  /*1fc0*/  FADD.FTZ R147, R135, R147 ;  /* 0x0000009387937221 */ /* 0x020fc80000010000 */
[----:B------:R-:W-:-:S05]  /*1fd0*/  @P2 FADD.FTZ R147, R139, R147 ;  /* 0x000000938b932221 */ /* 0x000fca0000010000 */
.L_x_23736:
[----:B-----5:R-:W-:Y:S02]  /*1fe0*/  MOV R143, R147 ;  /* 0x00000093008f7202 */ /* 0x020fe40000000f00 */
.L_x_23737:
[----:B------:R-:W-:-:S04]  /*1ff0*/  @P0 LEA R178, P2, R177, c[0x0][0x188], 0x4 ;  /* 0x00006200b1b20a11 */ /* 0x000fc800078420ff */
[C---:B------:R-:W-:Y:S02]  /*2000*/  @P0 LEA.HI.X R179, R177.reuse, c[0x0][0x18c], RZ, 0x4, P2 ;  /* 0x00006300b1b30a11 */ /* 0x040fe400010f24ff */
[----:B------:R-:W-:-:S03]  /*2010*/  IADD3 R177, R177, 0x20, RZ ;  /* 0x00000020b1b17810 */ /* 0x000fc60007ffe0ff */
[----:B------:R0:W-:Y:S04]  /*2020*/  @P0 STG.E.128 [R178.64], R140 ;  /* 0x0000008cb2000986 */ /* 0x0001e8000c101d04 */
.L_x_23721:
[----:B------:R-:W-:Y:S05]  /*2030*/  BSYNC B0 ;  /* 0x0000000000007941 */ /* 0x000fea0003800000 */
.L_x_23720:
        /* <DEDUP_REMOVED lines=24> */
.L_x_23741:
[----:B-----5:R-:W-:Y:S01]  /*21c0*/  FADD.FTZ R148, R136, R148 ;  /* 0x0000009488947221 */ /* 0x020fe20000010000 */
[----:B------:R-:W-:Y:S05]  /*21d0*/  BRA `(.L_x_23742) ;  /* 0x0000002000007947 */ /* 0x000fea0003800000 */
.L_x_23740:
[----:B0----5:R-:W-:-:S04]  /*21e0*/  FADD.FTZ R148, R132, R148 ;  /* 0x0000009484947221 */ /* 0x021fc80000010000 */
[----:B------:R-:W-:-:S04]  /*21f0*/  @P2 FADD.FTZ R148, R136, R148 ;  /* 0x0000009488942221 */ /* 0x000fc80000010000 */
.L_x_23742:
[----:B-----5:R-:W-:-:S03]  /*2200*/  IMAD.MOV.U32 R140, RZ, RZ, R148 ;  /* 0x000000ffff8c7224 */ /* 0x020fc600078e0094 */
.L_x_23743:
[----:B------:R-:W-:Y:S05]  /*2210*/  @P3 BRA `(.L_x_23744) ;  /* 0x0000007000003947 */ /* 0x000fea0003800000 */
[----:B------:R-:W-:-:S04]  /*2220*/  ISETP.NE.U32.AND P4, PT, RZ, c[0x0][0x180], PT ;  /* 0x00006000ff007a0c */ /* 0x000fc80003f85070 */
[----:B------:R-:W-:-:S13]  /*2230*/  ISETP.NE.AND.EX P4, PT, RZ, c[0x0][0x184], PT, P4 ;  /* 0x00006100ff007a0c */ /* 0x000fda0003f85340 */
[----:B------:R-:W-:Y:S05]  /*2240*/  @P4 BRA `(.L_x_23745) ;  /* 0x0000002000004947 */ /* 0x000fea0003800000 */
[----:B------:R-:W-:Y:S05]  /*2250*/  @P0 BRA `(.L_x_23746) ;  /* 0x0000005000000947 */ /* 0x000fea0003800000 */
[----:B------:R-:W-:Y:S05]  /*2260*/  BRA `(.L_x_23747) ;  /* 0x0000005000007947 */ /* 0x000fea0003800000 */
.L_x_23745:
[----:B-----5:R-:W-:Y:S01]  /*2270*/  FADD.FTZ R149, R137, R149 ;  /* 0x0000009589957221 */ /* 0x020fe20000010000 */
[----:B------:R-:W-:Y:S05]  /*2280*/  BRA `(.L_x_23746) ;  /* 0x0000002000007947 */ /* 0x000fea0003800000 */
.L_x_23744:
[----:B-----5:R-:W-:-:S04]  /*2290*/  FADD.FTZ R149, R133, R149 ;  /* 0x0000009585957221 */ /* 0x020fc80000010000 */
[----:B------:R-:W-:-:S05]  /*22a0*/  @P2 FADD.FTZ R149, R137, R149 ;  /* 0x0000009589952221 */ /* 0x000fca0000010000 */
.L_x_23746:
[----:B-----5:R-:W-:Y:S02]  /*22b0*/  MOV R141, R149 ;  /* 0x00000095008d7202 */ /* 0x020fe40000000f00 */
.L_x_23747:
[----:B------:R-:W-:Y:S05]  /*22c0*/  @P3 BRA `(.L_x_23748) ;  /* 0x0000007000003947 */ /* 0x000fea0003800000 */
[----:B------:R-:W-:-:S04]  /*22d0*/  ISETP.NE.U32.AND P4, PT, RZ, c[0x0][0x180], PT ;  /* 0x00006000ff007a0c */ /* 0x000fc80003f85070 */
[----:B------:R-:W-:-:S13]  /*22e0*/  ISETP.NE.AND.EX P4, PT, RZ, c[0x0][0x184], PT, P4 ;  /* 0x00006100ff007a0c */ /* 0x000fda0003f85340 */
[----:B------:R-:W-:Y:S05]  /*22f0*/  @P4 BRA `(.L_x_23749) ;  /* 0x0000002000004947 */ /* 0x000fea0003800000 */
[----:B------:R-:W-:Y:S05]  /*2300*/  @P0 BRA `(.L_x_23750) ;  /* 0x0000005000000947 */ /* 0x000fea0003800000 */
[----:B------:R-:W-:Y:S05]  /*2310*/  BRA `(.L_x_23751) ;  /* 0x0000005000007947 */ /* 0x000fea0003800000 */
.L_x_23749:
[----:B-----5:R-:W-:Y:S01]  /*2320*/  FADD.FTZ R150, R138, R150 ;  /* 0x000000968a967221 */ /* 0x020fe20000010000 */
[----:B------:R-:W-:Y:S05]  /*2330*/  BRA `(.L_x_23750) ;  /* 0x0000002000007947 */ /* 0x000fea0003800000 */
.L_x_23748:
[----:B-----5:R-:W-:-:S04]  /*2340*/  FADD.FTZ R150, R134, R150 ;  /* 0x0000009686967221 */ /* 0x020fc80000010000 */
[----:B------:R-:W-:-:S05]  /*2350*/  @P2 FADD.FTZ R150, R138, R150 ;  /* 0x000000968a962221 */ /* 0x000fca0000010000 */
.L_x_23750:
[----:B-----5:R-:W-:Y:S02]  /*2360*/  MOV R142, R150 ;  /* 0x00000096008e7202 */ /* 0x020fe40000000f00 */
.L_x_23751:
[----:B------:R-:W-:Y:S05]  /*2370*/  @P3 BRA `(.L_x_23752) ;  /* 0x0000007000003947 */ /* 0x000fea0003800000 */
[----:B------:R-:W-:-:S04]  /*2380*/  ISETP.NE.U32.AND P2, PT, RZ, c[0x0][0x180], PT ;  /* 0x00006000ff007a0c */ /* 0x000fc80003f45070 */
[----:B------:R-:W-:-:S13]  /*2390*/  ISETP.NE.AND.EX P2, PT, RZ, c[0x0][0x184], PT, P2 ;  /* 0x00006100ff007a0c */ /* 0x000fda0003f45320 */
[----:B------:R-:W-:Y:S05]  /*23a0*/  @P2 BRA `(.L_x_23753) ;  /* 0x0000002000002947 */ /* 0x000fea0003800000 */
[----:B------:R-:W-:Y:S05]  /*23b0*/  @P0 BRA `(.L_x_23754) ;  /* 0x0000005000000947 */ /* 0x000fea0003800000 */
[----:B------:R-:W-:Y:S05]  /*23c0*/  BRA `(.L_x_23755) ;  /* 0x0000005000007947 */ /* 0x000fea0003800000 */
.L_x_23753:
[----:B-----5:R-:W-:Y:S01]  /*23d0*/  FADD.FTZ R151, R139, R151 ;  /* 0x000000978b977221 */ /* 0x020fe20000010000 */
[----:B------:R-:W-:Y:S05]  /*23e0*/  BRA `(.L_x_23754) ;  /* 0x0000002000007947 */ /* 0x000fea0003800000 */
.L_x_23752:
[----:B-----5:R-:W-:-:S04]  /*23f0*/  FADD.FTZ R151, R135, R151 ;  /* 0x0000009787977221 */ /* 0x020fc80000010000 */
[----:B------:R-:W-:-:S05]  /*2400*/  @P2 FADD.FTZ R151, R139, R151 ;  /* 0x000000978b972221 */ /* 0x000fca0000010000 */
.L_x_23754:
[----:B-----5:R-:W-:Y:S02]  /*2410*/  MOV R143, R151 ;  /* 0x00000097008f7202 */ /* 0x020fe40000000f00 */
.L_x_23755:
[----:B------:R-:W-:-:S04]  /*2420*/  @P0 LEA R178, P2, R177, c[0x0][0x188], 0x4 ;  /* 0x00006200b1b20a11 */ /* 0x000fc800078420ff */
[C---:B------:R-:W-:Y:S02]  /*2430*/  @P0 LEA.HI.X R179, R177.reuse, c[0x0][0x18c], RZ, 0x4, P2 ;  /* 0x00006300b1b30a11 */ /* 0x040fe400010f24ff */
[----:B------:R-:W-:-:S03]  /*2440*/  IADD3 R177, R177, 0x20, RZ ;  /* 0x00000020b1b17810 */ /* 0x000fc60007ffe0ff */
[----:B------:R0:W-:Y:S04]  /*2450*/  @P0 STG.E.128 [R178.64], R140 ;  /* 0x0000008cb2000986 */ /* 0x0001e8000c101d04 */
.L_x_23739:
[----:B------:R-:W-:Y:S05]  /*2460*/  BSYNC B0 ;  /* 0x0000000000007941 */ /* 0x000fea0003800000 */
.L_x_23738:
        /* <DEDUP_REMOVED lines=24> */
.L_x_23759:
[----:B-----5:R-:W-:Y:S01]  /*25f0*/  FADD.FTZ R152, R136, R152 ;  /* 0x0000009888987221 */ /* 0x020fe20000010000 */
[----:B------:R-:W-:Y:S05]  /*2600*/  BRA `(.L_x_23760) ;  /* 0x0000002000007947 */ /* 0x000fea0003800000 */
.L_x_23758:
[----:B0----5:R-:W-:-:S04]  /*2610*/  FADD.FTZ R152, R132, R152 ;  /* 0x0000009884987221 */ /* 0x021fc80000010000 */
[----:B------:R-:W-:-:S05]  /*2620*/  @P2 FADD.FTZ R152, R136, R152 ;  /* 0x0000009888982221 */ /* 0x000fca0000010000 */
.L_x_23760:
[----:B-----5:R-:W-:Y:S02]  /*2630*/  MOV R140, R152 ;  /* 0x00000098008c7202 */ /* 0x020fe40000000f00 */
.L_x_23761:
[----:B------:R-:W-:Y:S05]  /*2640*/  @P3 BRA `(.L_x_23762) ;  /* 0x0000007000003947 */ /* 0x000fea0003800000 */
[----:B------:R-:W-:-:S04]  /*2650*/  ISETP.NE.U32.AND P4, PT, RZ, c[0x0][0x180], PT ;  /* 0x00006000ff007a0c */ /* 0x000fc80003f85070 */
[----:B------:R-:W-:-:S13]  /*2660*/  ISETP.NE.AND.EX P4, PT, RZ, c[0x0][0x184], PT, P4 ;  /* 0x00006100ff007a0c */ /* 0x000fda0003f85340 */
[----:B------:R-:W-:Y:S05]  /*2670*/  @P4 BRA `(.L_x_23763) ;  /* 0x0000002000004947 */ /* 0x000fea0003800000 */
[----:B------:R-:W-:Y:S05]  /*2680*/  @P0 BRA `(.L_x_23764) ;  /* 0x0000005000000947 */ /* 0x000fea0003800000 */
[----:B------:R-:W-:Y:S05]  /*2690*/  BRA `(.L_x_23765) ;  /* 0x0000005000007947 */ /* 0x000fea0003800000 */
.L_x_23763:
[----:B-----5:R-:W-:Y:S01]  /*26a0*/  FADD.FTZ R153, R137, R153 ;  /* 0x0000009989997221 */ /* 0x020fe20000010000 */
[----:B------:R-:W-:Y:S05]  /*26b0*/  BRA `(.L_x_23764) ;  /* 0x0000002000007947 */ /* 0x000fea0003800000 */
.L_x_23762:
[----:B-----5:R-:W-:-:S04]  /*26c0*/  FADD.FTZ R153, R133, R153 ;  /* 0x0000009985997221 */ /* 0x020fc80000010000 */
[----:B------:R-:W-:-:S05]  /*26d0*/  @P2 FADD.FTZ R153, R137, R153 ;  /* 0x0000009989992221 */ /* 0x000fca0000010000 */
.L_x_23764:
[----:B-----5:R-:W-:Y:S02]  /*26e0*/  MOV R141, R153 ;  /* 0x00000099008d7202 */ /* 0x020fe40000000f00 */
.L_x_23765:
[----:B------:R-:W-:Y:S05]  /*26f0*/  @P3 BRA `(.L_x_23766) ;  /* 0x0000007000003947 */ /* 0x000fea0003800000 */
[----:B------:R-:W-:-:S04]  /*2700*/  ISETP.NE.U32.AND P4, PT, RZ, c[0x0][0x180], PT ;  /* 0x00006000ff007a0c */ /* 0x000fc80003f85070 */
[----:B------:R-:W-:-:S13]  /*2710*/  ISETP.NE.AND.EX P4, PT, RZ, c[0x0][0x184], PT, P4 ;  /* 0x00006100ff007a0c */ /* 0x000fda0003f85340 */
[----:B------:R-:W-:Y:S05]  /*2720*/  @P4 BRA `(.L_x_23767) ;  /* 0x0000002000004947 */ /* 0x000fea0003800000 */
[----:B------:R-:W-:Y:S05]  /*2730*/  @P0 BRA `(.L_x_23768) ;  /* 0x0000005000000947 */ /* 0x000fea0003800000 */
[----:B------:R-:W-:Y:S05]  /*2740*/  BRA `(.L_x_23769) ;  /* 0x0000005000007947 */ /* 0x000fea0003800000 */
.L_x_23767:
[----:B-----5:R-:W-:Y:S01]  /*2750*/  FADD.FTZ R154, R138, R154 ;  /* 0x0000009a8a9a7221 */ /* 0x020fe20000010000 */
[----:B------:R-:W-:Y:S05]  /*2760*/  BRA `(.L_x_23768) ;  /* 0x0000002000007947 */ /* 0x000fea0003800000 */
.L_x_23766:
[----:B-----5:R-:W-:-:S04]  /*2770*/  FADD.FTZ R154, R134, R154 ;  /* 0x0000009a869a7221 */ /* 0x020fc80000010000 */
[----:B------:R-:W-:-:S05]  /*2780*/  @P2 FADD.FTZ R154, R138, R154 ;  /* 0x0000009a8a9a2221 */ /* 0x000fca0000010000 */
.L_x_23768:
[----:B-----5:R-:W-:Y:S02]  /*2790*/  MOV R142, R154 ;  /* 0x0000009a008e7202 */ /* 0x020fe40000000f00 */
.L_x_23769:
[----:B------:R-:W-:Y:S05]  /*27a0*/  @P3 BRA `(.L_x_23770) ;  /* 0x0000007000003947 */ /* 0x000fea0003800000 */
[----:B------:R-:W-:-:S04]  /*27b0*/  ISETP.NE.U32.AND P2, PT, RZ, c[0x0][0x180], PT ;  /* 0x00006000ff007a0c */ /* 0x000fc80003f45070 */
[----:B------:R-:W-:-:S13]  /*27c0*/  ISETP.NE.AND.EX P2, PT, RZ, c[0x0][0x184], PT, P2 ;  /* 0x00006100ff007a0c */ /* 0x000fda0003f45320 */
[----:B------:R-:W-:Y:S05]  /*27d0*/  @P2 BRA `(.L_x_23771) ;  /* 0x0000002000002947 */ /* 0x000fea0003800000 */
[----:B------:R-:W-:Y:S05]  /*27e0*/  @P0 BRA `(.L_x_23772) ;  /* 0x0000005000000947 */ /* 0x000fea0003800000 */
[----:B------:R-:W-:Y:S05]  /*27f0*/  BRA `(.L_x_23773) ;  /* 0x0000005000007947 */ /* 0x000fea0003800000 */
.L_x_23771:
[----:B-----5:R-:W-:Y:S01]  /*2800*/  FADD.FTZ R155, R139, R155 ;  /* 0x0000009b8b9b7221 */ /* 0x020fe20000010000 */
[----:B------:R-:W-:Y:S05]  /*2810*/  BRA `(.L_x_23772) ;  /* 0x0000002000007947 */ /* 0x000fea0003800000 */
.L_x_23770:
[----:B-----5:R-:W-:-:S04]  /*2820*/  FADD.FTZ R155, R135, R155 ;  /* 0x0000009b879b7221 */ /* 0x020fc80000010000 */
[----:B------:R-:W-:-:S05]  /*2830*/  @P2 FADD.FTZ R155, R139, R155 ;  /* 0x0000009b8b9b2221 */ /* 0x000fca0000010000 */
.L_x_23772:
[----:B-----5:R-:W-:Y:S02]  /*2840*/  MOV R143, R155 ;  /* 0x0000009b008f7202 */ /* 0x020fe40000000f00 */
.L_x_23773:
[----:B------:R-:W-:-:S04]  /*2850*/  @P0 LEA R178, P2, R177, c[0x0][0x188], 0x4 ;  /* 0x00006200b1b20a11 */ /* 0x000fc800078420ff */
[C---:B------:R-:W-:Y:S02]  /*2860*/  @P0 LEA.HI.X R179, R177.reuse, c[0x0][0x18c], RZ, 0x4, P2 ;  /* 0x00006300b1b30a11 */ /* 0x040fe400010f24ff */
[----:B------:R-:W-:-:S03]  /*2870*/  IADD3 R177, R177, 0x20, RZ ;  /* 0x00000020b1b17810 */ /* 0x000fc60007ffe0ff */
[----:B------:R0:W-:Y:S04]  /*2880*/  @P0 STG.E.128 [R178.64], R140 ;  /* 0x0000008cb2000986 */ /* 0x0001e8000c101d04 */
.L_x_23757:
[----:B------:R-:W-:Y:S05]  /*2890*/  BSYNC B0 ;  /* 0x0000000000007941 */ /* 0x000fea0003800000 */
.L_x_23756:
[----:B------:R-:W-:Y:S01]  /*28a0*/  ISETP.GE.U32.AND P2, PT, R0, 0xe0, PT ;  /* 0x000000e00000780c */ /* 0x000fe20003f46070 */
[----:B------:R-:W-:-:S12]  /*28b0*/  BSSY B0, `(.L_x_23774) ;  /* 0x0000041000007945 */ /* 0x000fd80003800000 */
[----:B------:R-:W-:Y:S05]  /*28c0*/  @!P2 BRA `(.L_x_23775) ;  /* 0x000003f00000a947 */ /* 0x000fea0003800000 */
[----:B------:R-:W-:-:S04]  /*28d0*/  ISETP.NE.U32.AND P3, PT, RZ, c[0x0][0x178], PT ;  /* 0x00005e00ff007a0c */ /* 0x000fc80003f65070 */
[----:B------:R-:W-:-:S13]  /*28e0*/  ISETP.NE.AND.EX P3, PT, RZ, c[0x0][0x17c], PT, P3 ;  /* 0x00005f00ff007a0c */ /* 0x000fda0003f65330 */
[----:B0-----:R-:W-:-:S04]  /*28f0*/  @P3 LEA R178, P2, R177, c[0x0][0x178], 0x4 ;  /* 0x00005e00b1b23a11 */ /* 0x001fc800078420ff */
[C---:B------:R-:W-:Y:S02]  /*2900*/  @P3 LEA.HI.X R179, R177.reuse, c[0x0][0x17c], RZ, 0x4, P2 ;  /* 0x00005f00b1b33a11 */ /* 0x040fe400010f24ff */
[----:B------:R-:W-:Y:S01]  /*2910*/  ISETP.NE.U32.AND P2, PT, RZ, c[0x0][0x180], PT ;  /* 0x00006000ff007a0c */ /* 0x000fe20003f45070 */
[----:B------:R-:W-:Y:S02]  /*2920*/  IMAD.MOV.U32 R156, RZ, RZ, 0x10 ;  /* 0x00000010ff9c7424 */ /* 0x000fe400078e00ff */
[----:B-----5:R0:W5:Y:S01]  /*2930*/  @P3 LDG.E.128 R132, [R178.64] ;  /* 0x00000004b2843981 */ /* 0x020162000c1e1d00 */
        /* <DEDUP_REMOVED lines=14> */
.L_x_23777:
[----:B-----5:R-:W-:Y:S01]  /*2a20*/  FADD.FTZ R156, R136, R156 ;  /* 0x0000009c889c7221 */ /* 0x020fe20000010000 */
[----:B------:R-:W-:Y:S05]  /*2a30*/  BRA `(.L_x_23778) ;  /* 0x0000002000007947 */ /* 0x000fea0003800000 */
.L_x_23776:
[----:B0----5:R-:W-:-:S04]  /*2a40*/  FADD.FTZ R156, R132, R156 ;  /* 0x0000009c849c7221 */ /* 0x021fc80000010000 */
[----:B------:R-:W-:-:S05]  /*2a50*/  @P2 FADD.FTZ R156, R136, R156 ;  /* 0x0000009c889c2221 */ /* 0x000fca0000010000 */
.L_x_23778:
[----:B-----5:R-:W-:Y:S02]  /*2a60*/  MOV R140, R156 ;  /* 0x0000009c008c7202 */ /* 0x020fe40000000f00 */
.L_x_23779:
[----:B------:R-:W-:Y:S05]  /*2a70*/  @P3 BRA `(.L_x_23780) ;  /* 0x0000007000003947 */ /* 0x000fea0003800000 */
[----:B------:R-:W-:-:S04]  /*2a80*/  ISETP.NE.U32.AND P4, PT, RZ, c[0x0][0x180], PT ;  /* 0x00006000ff007a0c */ /* 0x000fc80003f85070 */
[----:B------:R-:W-:-:S13]  /*2a90*/  ISETP.NE.AND.EX P4, PT, RZ, c[0x0][0x184], PT, P4 ;  /* 0x00006100ff007a0c */ /* 0x000fda0003f85340 */
[----:B------:R-:W-:Y:S05]  /*2aa0*/  @P4 BRA `(.L_x_23781) ;  /* 0x0000002000004947 */ /* 0x000fea0003800000 */
[----:B------:R-:W-:Y:S05]  /*2ab0*/  @P0 BRA `(.L_x_23782) ;  /* 0x0000005000000947 */ /* 0x000fea0003800000 */
[----:B------:R-:W-:Y:S05]  /*2ac0*/  BRA `(.L_x_23783) ;  /* 0x0000005000007947 */ /* 0x000fea0003800000 */
.L_x_23781:
[----:B-----5:R-:W-:Y:S01]  /*2ad0*/  FADD.FTZ R157, R137, R157 ;  /* 0x0000009d899d7221 */ /* 0x020fe20000010000 */
[----:B------:R-:W-:Y:S05]  /*2ae0*/  BRA `(.L_x_23782) ;  /* 0x0000002000007947 */ /* 0x000fea0003800000 */
.L_x_23780:
[----:B-----5:R-:W-:-:S04]  /*2af0*/  FADD.FTZ R157, R133, R157 ;  /* 0x0000009d859d7221 */ /* 0x020fc80000010000 */
[----:B------:R-:W-:-:S05]  /*2b00*/  @P2 FADD.FTZ R157, R137, R157 ;  /* 0x0000009d899d2221 */ /* 0x000fca0000010000 */
.L_x_23782:
[----:B-----5:R-:W-:Y:S02]  /*2b10*/  MOV R141, R157 ;  /* 0x0000009d008d7202 */ /* 0x020fe40000000f00 */
.L_x_23783:
[----:B------:R-:W-:Y:S05]  /*2b20*/  @P3 BRA `(.L_x_23784) ;  /* 0x0000007000003947 */ /* 0x000fea0003800000 */
[----:B------:R-:W-:-:S04]  /*2b30*/  ISETP.NE.U32.AND P4, PT, RZ, c[0x0][0x180], PT ;  /* 0x00006000ff007a0c */ /* 0x000fc80003f85070 */
[----:B------:R-:W-:-:S13]  /*2b40*/  ISETP.NE.AND.EX P4, PT, RZ, c[0x0][0x184], PT, P4 ;  /* 0x00006100ff007a0c */ /* 0x000fda0003f85340 */
[----:B------:R-:W-:Y:S05]  /*2b50*/  @P4 BRA `(.L_x_23785) ;  /* 0x0000002000004947 */ /* 0x000fea0003800000 */
[----:B------:R-:W-:Y:S05]  /*2b60*/  @P0 BRA `(.L_x_23786) ;  /* 0x0000005000000947 */ /* 0x000fea0003800000 */
[----:B------:R-:W-:Y:S05]  /*2b70*/  BRA `(.L_x_23787) ;  /* 0x0000005000007947 */ /* 0x000fea0003800000 */
.L_x_23785:
[----:B-----5:R-:W-:Y:S01]  /*2b80*/  FADD.FTZ R158, R138, R158 ;  /* 0x0000009e8a9e7221 */ /* 0x020fe20000010000 */
[----:B------:R-:W-:Y:S05]  /*2b90*/  BRA `(.L_x_23786) ;  /* 0x0000002000007947 */ /* 0x000fea0003800000 */
.L_x_23784:
[----:B-----5:R-:W-:-:S04]  /*2ba0*/  FADD.FTZ R158, R134, R158 ;  /* 0x0000009e869e7221 */ /* 0x020fc80000010000 */
[----:B------:R-:W-:-:S05]  /*2bb0*/  @P2 FADD.FTZ R158, R138, R158 ;  /* 0x0000009e8a9e2221 */ /* 0x000fca0000010000 */
.L_x_23786:
[----:B-----5:R-:W-:Y:S02]  /*2bc0*/  MOV R142, R158 ;  /* 0x0000009e008e7202 */ /* 0x020fe40000000f00 */
.L_x_23787:
[----:B------:R-:W-:Y:S05]  /*2bd0*/  @P3 BRA `(.L_x_23788) ;  /* 0x0000007000003947 */ /* 0x000fea0003800000 */
[----:B------:R-:W-:-:S04]  /*2be0*/  ISETP.NE.U32.AND P2, PT, RZ, c[0x0][0x180], PT ;  /* 0x00006000ff007a0c */ /* 0x000fc80003f45070 */
[----:B------:R-:W-:-:S13]  /*2bf0*/  ISETP.NE.AND.EX P2, PT, RZ, c[0x0][0x184], PT, P2 ;  /* 0x00006100ff007a0c */ /* 0x000fda0003f45320 */
[----:B------:R-:W-:Y:S05]  /*2c00*/  @P2 BRA `(.L_x_23789) ;  /* 0x0000002000002947 */ /* 0x000fea0003800000 */
[----:B------:R-:W-:Y:S05]  /*2c10*/  @P0 BRA `(.L_x_23790) ;  /* 0x0000005000000947 */ /* 0x000fea0003800000 */
[----:B------:R-:W-:Y:S05]  /*2c20*/  BRA `(.L_x_23791) ;  /* 0x0000005000007947 */ /* 0x000fea0003800000 */
.L_x_23789:
[----:B-----5:R-:W-:Y:S01]  /*2c30*/  FADD.FTZ R159, R139, R159 ;  /* 0x0000009f8b9f7221 */ /* 0x020fe20000010000 */
[----:B------:R-:W-:Y:S05]  /*2c40*/  BRA `(.L_x_23790) ;  /* 0x0000002000007947 */ /* 0x000fea0003800000 */
.L_x_23788:
[----:B-----5:R-:W-:-:S04]  /*2c50*/  FADD.FTZ R159, R135, R159 ;  /* 0x0000009f879f7221 */ /* 0x020fc80000010000 */
[----:B------:R-:W-:-:S05]  /*2c60*/  @P2 FADD.FTZ R159, R139, R159 ;  /* 0x0000009f8b9f2221 */ /* 0x000fca0000010000 */
.L_x_23790:
[----:B-----5:R-:W-:Y:S02]  /*2c70*/  MOV R143, R159 ;  /* 0x0000009f008f7202 */ /* 0x020fe40000000f00 */
.L_x_23791:
[----:B------:R-:W-:-:S04]  /*2c80*/  @P0 LEA R178, P2, R177, c[0x0][0x188], 0x4 ;  /* 0x00006200b1b20a11 */ /* 0x000fc800078420ff */
[C---:B------:R-:W-:Y:S02]  /*2c90*/  @P0 LEA.HI.X R179, R177.reuse, c[0x0][0x18c], RZ, 0x4, P2 ;  /* 0x00006300b1b30a11 */ /* 0x040fe400010f24ff */
[----:B------:R-:W-:-:S03]  /*2ca0*/  IADD3 R177, R177, 0x20, RZ ;  /* 0x00000020b1b17810 */ /* 0x000fc60007ffe0ff */
[----:B------:R0:W-:Y:S04]  /*2cb0*/  @P0 STG.E.128 [R178.64], R140 ;  /* 0x0000008cb2000986 */ /* 0x0001e8000c101d04 */
.L_x_23775:
[----:B------:R-:W-:Y:S05]  /*2cc0*/  BSYNC B0 ;  /* 0x0000000000007941 */ /* 0x000fea0003800000 */
.L_x_23774:
        /* <DEDUP_REMOVED lines=24> */
.L_x_23795:
[----:B-----5:R-:W-:Y:S01]  /*2e50*/  FADD.FTZ R164, R136, R164 ;  /* 0x000000a488a47221 */ /* 0x020fe20000010000 */
[----:B------:R-:W-:Y:S05]  /*2e60*/  BRA `(.L_x_23796) ;  /* 0x0000002000007947 */ /* 0x000fea0003800000 */
.L_x_23794:
[----:B0----5:R-:W-:-:S04]  /*2e70*/  FADD.FTZ R164, R132, R164 ;  /* 0x000000a484a47221 */ /* 0x021fc80000010000 */
[----:B------:R-:W-:-:S05]  /*2e80*/  @P2 FADD.FTZ R164, R136, R164 ;  /* 0x000000a488a42221 */ /* 0x000fca0000010000 */
.L_x_23796:
[----:B-----5:R-:W-:Y:S02]  /*2e90*/  MOV R140, R164 ;  /* 0x000000a4008c7202 */ /* 0x020fe40000000f00 */
.L_x_23797:
[----:B------:R-:W-:Y:S05]  /*2ea0*/  @P3 BRA `(.L_x_23798) ;  /* 0x0000007000003947 */ /* 0x000fea0003800000 */
[----:B------:R-:W-:-:S04]  /*2eb0*/  ISETP.NE.U32.AND P4, PT, RZ, c[0x0][0x180], PT ;  /* 0x00006000ff007a0c */ /* 0x000fc80003f85070 */
[----:B------:R-:W-:-:S13]  /*2ec0*/  ISETP.NE.AND.EX P4, PT, RZ, c[0x0][0x184], PT, P4 ;  /* 0x00006100ff007a0c */ /* 0x000fda0003f85340 */
[----:B------:R-:W-:Y:S05]  /*2ed0*/  @P4 BRA `(.L_x_23799) ;  /* 0x0000002000004947 */ /* 0x000fea0003800000 */
[----:B------:R-:W-:Y:S05]  /*2ee0*/  @P0 BRA `(.L_x_23800) ;  /* 0x0000005000000947 */ /* 0x000fea0003800000 */
[----:B------:R-:W-:Y:S05]  /*2ef0*/  BRA `(.L_x_23801) ;  /* 0x0000005000007947 */ /* 0x000fea0003800000 */
.L_x_23799:
[----:B-----5:R-:W-:Y:S01]  /*2f00*/  FADD.FTZ R165, R137, R165 ;  /* 0x000000a589a57221 */ /* 0x020fe20000010000 */
[----:B------:R-:W-:Y:S05]  /*2f10*/  BRA `(.L_x_23800) ;  /* 0x0000002000007947 */ /* 0x000fea0003800000 */
.L_x_23798:
[----:B-----5:R-:W-:-:S04]  /*2f20*/  FADD.FTZ R165, R133, R165 ;  /* 0x000000a585a57221 */ /* 0x020fc80000010000 */
[----:B------:R-:W-:-:S05]  /*2f30*/  @P2 FADD.FTZ R165, R137, R165 ;  /* 0x000000a589a52221 */ /* 0x000fca0000010000 */
.L_x_23800:
[----:B-----5:R-:W-:Y:S02]  /*2f40*/  MOV R141, R165 ;  /* 0x000000a5008d7202 */ /* 0x020fe40000000f00 */
.L_x_23801:
[----:B------:R-:W-:Y:S05]  /*2f50*/  @P3 BRA `(.L_x_23802) ;  /* 0x0000007000003947 */ /* 0x000fea0003800000 */
[----:B------:R-:W-:-:S04]  /*2f60*/  ISETP.NE.U32.AND P4, PT, RZ, c[0x0][0x180], PT ;  /* 0x00006000ff007a0c */ /* 0x000fc80003f85070 */
[----:B------:R-:W-:-:S13]  /*2f70*/  ISETP.NE.AND.EX P4, PT, RZ, c[0x0][0x184], PT, P4 ;  /* 0x00006100ff007a0c */ /* 0x000fda0003f85340 */
[----:B------:R-:W-:Y:S05]  /*2f80*/  @P4 BRA `(.L_x_23803) ;  /* 0x0000002000004947 */ /* 0x000fea0003800000 */
[----:B------:R-:W-:Y:S05]  /*2f90*/  @P0 BRA `(.L_x_23804) ;  /* 0x0000005000000947 */ /* 0x000fea0003800000 */
[----:B------:R-:W-:Y:S05]  /*2fa0*/  BRA `(.L_x_23805) ;  /* 0x0000005000007947 */ /* 0x000fea0003800000 */
.L_x_23803:
[----:B-----5:R-:W-:Y:S01]  /*2fb0*/  FADD.FTZ R166, R138, R166 ;  /* 0x000000a68aa67221 */ /* 0x020fe20000010000 */
[----:B------:R-:W-:Y:S05]  /*2fc0*/  BRA `(.L_x_23804) ;  /* 0x0000002000007947 */ /* 0x000fea0003800000 */
.L_x_23802:
[----:B-----5:R-:W-:-:S04]  /*2fd0*/  FADD.FTZ R166, R134, R166 ;  /* 0x000000a686a67221 */ /* 0x020fc80000010000 */
[----:B------:R-:W-:-:S05]  /*2fe0*/  @P2 FADD.FTZ R166, R138, R166 ;  /* 0x000000a68aa62221 */ /* 0x000fca0000010000 */
.L_x_23804:
[----:B-----5:R-:W-:Y:S02]  /*2ff0*/  MOV R142, R166 ;  /* 0x000000a6008e7202 */ /* 0x020fe40000000f00 */
.L_x_23805:
[----:B------:R-:W-:Y:S05]  /*3000*/  @P3 BRA `(.L_x_23806) ;  /* 0x0000007000003947 */ /* 0x000fea0003800000 */
[----:B------:R-:W-:-:S04]  /*3010*/  ISETP.NE.U32.AND P2, PT, RZ, c[0x0][0x180], PT ;  /* 0x00006000ff007a0c */ /* 0x000fc80003f45070 */
[----:B------:R-:W-:-:S13]  /*3020*/  ISETP.NE.AND.EX P2, PT, RZ, c[0x0][0x184], PT, P2 ;  /* 0x00006100ff007a0c */ /* 0x000fda0003f45320 */
[----:B------:R-:W-:Y:S05]  /*3030*/  @P2 BRA `(.L_x_23807) ;  /* 0x0000002000002947 */ /* 0x000fea0003800000 */
[----:B------:R-:W-:Y:S05]  /*3040*/  @P0 BRA `(.L_x_23808) ;  /* 0x0000005000000947 */ /* 0x000fea0003800000 */
[----:B------:R-:W-:Y:S05]  /*3050*/  BRA `(.L_x_23809) ;  /* 0x0000005000007947 */ /* 0x000fea0003800000 */
.L_x_23807:
[----:B-----5:R-:W-:Y:S01]  /*3060*/  FADD.FTZ R167, R139, R167 ;  /* 0x000000a78ba77221 */ /* 0x020fe20000010000 */
[----:B------:R-:W-:Y:S05]  /*3070*/  BRA `(.L_x_23808) ;  /* 0x0000002000007947 */ /* 0x000fea0003800000 */
.L_x_23806:
[----:B-----5:R-:W-:-:S04]  /*3080*/  FADD.FTZ R167, R135, R167 ;  /* 0x000000a787a77221 */ /* 0x020fc80000010000 */
[----:B------:R-:W-:-:S04]  /*3090*/  @P2 FADD.FTZ R167, R139, R167 ;  /* 0x000000a78ba72221 */ /* 0x000fc80000010000 */
.L_x_23808:
[----:B-----5:R-:W-:-:S03]  /*30a0*/  IMAD.MOV.U32 R143, RZ, RZ, R167 ;  /* 0x000000ffff8f7224 */ /* 0x020fc600078e00a7 */
.L_x_23809:
[----:B------:R-:W-:-:S04]  /*30b0*/  @P0 LEA R178, P2, R177, c[0x0][0x188], 0x4 ;  /* 0x00006200b1b20a11 */ /* 0x000fc800078420ff */
[----:B------:R-:W-:-:S05]  /*30c0*/  @P0 LEA.HI.X R179, R177, c[0x0][0x18c], RZ, 0x4, P2 ;  /* 0x00006300b1b30a11 */ /* 0x000fca00010f24ff */
[----:B------:R0:W-:Y:S04]  /*30d0*/  @P0 STG.E.128 [R178.64], R140 ;  /* 0x0000008cb2000986 */ /* 0x0001e8000c101d04 */
.L_x_23793:
[----:B------:R-:W-:Y:S05]  /*30e0*/  BSYNC B0 ;  /* 0x0000000000007941 */ /* 0x000fea0003800000 */
.L_x_23792:
        /* <DEDUP_REMOVED lines=46> */
.L_x_23830:
[----:B01----:R-:W-:Y:S01]  /*33d0*/  FADD.FTZ R177, R177, R176 ;  /* 0x000000b0b1b17221 */ /* 0x003fe20000010000 */
[----:B------:R-:W-:Y:S05]  /*33e0*/  BRA.DIV ~URZ, `(.L_x_23811) ;  /* 0x000014927f007947 */ /* 0x000fea000b800000 */
[----:B------:R-:W0:Y:S01]  /*33f0*/  SHFL.BFLY PT, R176, R177, 0x2, 0x1f ;  /* 0x0c401f00b1b07f89 */ /* 0x000e2200000e0000 */
[----:B------:R-:W-:Y:S02]  /*3400*/  P2R R184, PR, RZ, 0x1 ;  /* 0x00000001ffb87803 */ /* 0x000fe40000000000 */
[----:B------:R-:W-:Y:S01]  /*3410*/  ISETP.GT.U32.AND P0, PT, R0, 0x3f, PT ;  /* 0x0000003f0000780c */ /* 0x000fe20003f04070 */
        /* <DEDUP_REMOVED lines=19> */
[----:B------:R-:W-:-:S05]  /*3550*/  FSEL R180, R180, RZ, P1 ;  /* 0x000000ffb4b47208 */ /* 0x000fca0000800000 */
[----:B------:R-:W-:-:S04]  /*3560*/  FFMA.FTZ R177, R177, R177, R180 ;  /* 0x000000b1b1b17223 */ /* 0x000fc800000100b4 */
[----:B------:R-:W-:Y:S02]  /*3570*/  FFMA.FTZ R177, R178, R178, R177 ;  /* 0x000000b2b2b17223 */ /* 0x000fe400000100b1 */
[--C-:B------:R-:W-:Y:S02]  /*3580*/  FADD.FTZ R178, R175, -R176.reuse ;  /* 0x800000b0afb27221 */ /* 0x100fe40000010000 */
[----:B------:R-:W-:Y:S02]  /*3590*/  FFMA.FTZ R177, R182, R182, R177 ;  /* 0x000000b6b6b17223 */ /* 0x000fe400000100b1 */
[--C-:B------:R-:W-:Y:S02]  /*35a0*/  FADD.FTZ R182, R162, -R176.reuse ;  /* 0x800000b0a2b67221 */ /* 0x100fe40000010000 */
[----:B------:R-:W-:Y:S01]  /*35b0*/  @P0 FFMA.FTZ R180, R178, R178, R177 ;  /* 0x000000b2b2b40223 */ /* 0x000fe200000100b1 */
[----:B------:R-:W-:Y:S01]  /*35c0*/  ISETP.GT.U32.AND P0, PT, R0, 0x5f, PT ;  /* 0x0000005f0000780c */ /* 0x000fe20003f04070 */
[----:B------:R-:W-:-:S02]  /*35d0*/  FADD.FTZ R177, R160, -R176 ;  /* 0x800000b0a0b17221 */ /* 0x000fc40000010000 */
[----:B------:R-:W-:Y:S02]  /*35e0*/  FADD.FTZ R178, R161, -R176 ;  /* 0x800000b0a1b27221 */ /* 0x000fe40000010000 */
        /* <DEDUP_REMOVED lines=15> */
[----:B------:R-:W-:Y:S01]  /*36e0*/  ISETP.NE.AND P0, PT, R184, RZ, PT ;  /* 0x000000ffb800720c */ /* 0x000fe20003f05270 */
[----:B------:R-:W-:-:S02]  /*36f0*/  FADD.FTZ R177, R148, -R176 ;  /* 0x800000b094b17221 */ /* 0x000fc40000010000 */
[----:B------:R-:W-:Y:S02]  /*3700*/  FADD.FTZ R178, R149, -R176 ;  /* 0x800000b095b27221 */ /* 0x000fe40000010000 */
[----:B------:R-:W-:-:S04]  /*3710*/  FFMA.FTZ R177, R177, R177, R180 ;  /* 0x000000b1b1b17223 */ /* 0x000fc800000100b4 */
[----:B------:R-:W-:Y:S02]  /*3720*/  FFMA.FTZ R177, R178, R178, R177 ;  /* 0x000000b2b2b17223 */ /* 0x000fe400000100b1 */
[--C-:B------:R-:W-:Y:S02]  /*3730*/  FADD.FTZ R178, R151, -R176.reuse ;  /* 0x800000b097b27221 */ /* 0x100fe40000010000 */
[----:B------:R-:W-:Y:S02]  /*3740*/  FFMA.FTZ R177, R182, R182, R177 ;  /* 0x000000b6b6b17223 */ /* 0x000fe400000100b1 */
[--C-:B------:R-:W-:Y:S02]  /*3750*/  FADD.FTZ R182, R154, -R176.reuse ;  /* 0x800000b09ab67221 */ /* 0x100fe40000010000 */
[----:B------:R-:W-:Y:S02]  /*3760*/  @P2 FFMA.FTZ R180, R178, R178, R177 ;  /* 0x000000b2b2b42223 */ /* 0x000fe400000100b1 */
        /* <DEDUP_REMOVED lines=32> */
.L_x_23831:
[----:B------:R-:W-:Y:S01]  /*3970*/  FMUL.FTZ R177, R176, R176 ;  /* 0x000000b0b0b17220 */ /* 0x000fe20000410000 */
[----:B------:R-:W-:Y:S01]  /*3980*/  MOV R179, c[0x0][0x1e0] ;  /* 0x0000780000b37a02 */ /* 0x000fe20000000f00 */
[----:B01----:R-:W-:Y:S01]  /*3990*/  FADD.FTZ R182, R181, R182 ;  /* 0x000000b6b5b67221 */ /* 0x003fe20000010000 */
[----:B------:R-:W-:Y:S01]  /*39a0*/  ISETP.NE.AND P2, PT, RZ, UR6, PT ;  /* 0x00000006ff007c0c */ /* 0x000fe2000bf45270 */
[----:B------:R-:W-:Y:S01]  /*39b0*/  BSSY B0, `(.L_x_23812) ;  /* 0x0000023000007945 */ /* 0x000fe20003800000 */
[----:B------:R-:W-:Y:S02]  /*39c0*/  @!P6 MOV R181, 0x4 ;  /* 0x0000000400b5e802 */ /* 0x000fe40000000f00 */
[----:B------:R-:W-:Y:S01]  /*39d0*/  FSEL R178, R177, RZ, P2 ;  /* 0x000000ffb1b27208 */ /* 0x000fe20001000000 */
[----:B------:R-:W-:Y:S01]  /*39e0*/  FFMA.FTZ R177, R182, R179, c[0x0][0x228] ;  /* 0x00008a00b6b17623 */ /* 0x000fe200000100b3 */
[----:B------:R-:W-:Y:S01]  /*39f0*/  @!P6 MOV R179, 0x4 ;  /* 0x0000000400b3e802 */ /* 0x000fe20000000f00 */
[----:B------:R-:W-:-:S04]  /*3a00*/  @!P6 IMAD.WIDE R180, R2, R181, c[0x0][0x1a8] ;  /* 0x00006a0002b4e625 */ /* 0x000fc800078e02b5 */
[----:B------:R-:W-:Y:S02]  /*3a10*/  FADD.FTZ R177, R177, R178 ;  /* 0x000000b2b1b17221 */ /* 0x000fe40000010000 */
[----:B------:R-:W-:-:S04]  /*3a20*/  @!P6 IMAD.WIDE R178, R2, R179, c[0x0][0x1a0] ;  /* 0x0000680002b2e625 */ /* 0x000fc800078e02b3 */
[----:B------:R-:W0:Y:S01]  /*3a30*/  MUFU.RSQ R177, R177 ;  /* 0x000000b100b17308 */ /* 0x000e220000001400 */
[----:B------:R1:W-:Y:S04]  /*3a40*/  @!P6 STG.E [R178.64], R176 ;  /* 0x000000b0b200e986 */ /* 0x0003e8000c101904 */
[----:B0-----:R1:W-:Y:S01]  /*3a50*/  @!P6 STG.E [R180.64], R177 ;  /* 0x000000b1b400e986 */ /* 0x0013e2000c101904 */
[----:B------:R-:W-:Y:S05]  /*3a60*/  @!P1 BRA `(.L_x_23813) ;  /* 0x0000017000009947 */ /* 0x000fea0003800000 */
[----:B-1----:R-:W-:Y:S01]  /*3a70*/  FSEL R178, R176, RZ, !P2 ;  /* 0x000000ffb0b27208 */ /* 0x002fe20005000000 */
        /* <DEDUP_REMOVED lines=11> */
[-C--:B------:R-:W-:Y:S02]  /*3b30*/  FFMA.FTZ R185, R13, R184.reuse, R5 ;  /* 0x000000b80db97223 */ /* 0x080fe40000010005 */
[----:B------:R-:W-:-:S02]  /*3b40*/  FFMA.FTZ R189, R17, R184, R9 ;  /* 0x000000b811bd7223 */ /* 0x000fc40000010009 */
[----:B------:R-:W-:-:S04]  /*3b50*/  IMAD.WIDE.U32 R178, R3, R180, c[0x0][0x208] ;  /* 0x0000820003b27625 */ /* 0x000fc800078e00b4 */
[-C--:B------:R-:W-:Y:S02]  /*3b60*/  FFMA.FTZ R187, R15, R188.reuse, R7 ;  /* 0x000000bc0fbb7223 */ /* 0x080fe40000010007 */
[----:B------:R-:W-:Y:S02]  /*3b70*/  FFMA.FTZ R191, R19, R188, R11 ;  /* 0x000000bc13bf7223 */ /* 0x000fe4000001000b */
[-C--:B------:R-:W-:Y:S02]  /*3b80*/  FFMA.FTZ R184, R12, R183.reuse, R4 ;  /* 0x000000b70cb87223 */ /* 0x080fe40000010004 */
[C---:B------:R-:W-:Y:S01]  /*3b90*/  IMAD.WIDE.U32 R180, R3.reuse, R180, c[0x0][0x210] ;  /* 0x0000840003b47625 */ /* 0x040fe200078e00b4 */
[----:B------:R-:W-:Y:S02]  /*3ba0*/  IADD3 R3, R3, 0x20, RZ ;  /* 0x0000002003037810 */ /* 0x000fe40007ffe0ff */
[----:B------:R0:W-:Y:S01]  /*3bb0*/  STG.E.128 [R178.64], R184 ;  /* 0x000000b8b2007986 */ /* 0x0001e2000c101d04 */
[----:B------:R-:W-:-:S05]  /*3bc0*/  FFMA.FTZ R188, R16, R183, R8 ;  /* 0x000000b710bc7223 */ /* 0x000fca0000010008 */
[----:B------:R0:W-:Y:S02]  /*3bd0*/  STG.E.128 [R180.64], R188 ;  /* 0x000000bcb4007986 */ /* 0x0001e4000c101d04 */
.L_x_23813:
[----:B------:R-:W-:Y:S05]  /*3be0*/  BSYNC B0 ;  /* 0x0000000000007941 */ /* 0x000fea0003800000 */
.L_x_23812:
[----:B------:R-:W-:Y:S01]  /*3bf0*/  ISETP.GE.U32.AND P3, PT, R0, 0x40, PT ;  /* 0x000000400000780c */ /* 0x000fe20003f66070 */
[----:B------:R-:W-:-:S12]  /*3c00*/  BSSY B0, `(.L_x_23814) ;  /* 0x0000019000007945 */ /* 0x000fd80003800000 */
[----:B------:R-:W-:Y:S05]  /*3c10*/  @!P3 BRA `(.L_x_23815) ;  /* 0x000001700000b947 */ /* 0x000fea0003800000 */
[----:B0-----:R-:W-:Y:S02]  /*3c20*/  FSEL R186, R176, RZ, !P2 ;  /* 0x000000ffb0ba7208 */ /* 0x001fe40005000000 */
[----:B-1----:R-:W-:-:S03]  /*3c30*/  MOV R180, 0x10 ;  /* 0x0000001000b47802 */ /* 0x002fc60000000f00 */
        /* <DEDUP_REMOVED lines=21> */
.L_x_23815:
[----:B------:R-:W-:Y:S05]  /*3d90*/  BSYNC B0 ;  /* 0x0000000000007941 */ /* 0x000fea0003800000 */
.L_x_23814:
[----:B------:R-:W-:Y:S01]  /*3da0*/  ISETP.GE.U32.AND P3, PT, R0, 0x60, PT ;  /* 0x000000600000780c */ /* 0x000fe20003f66070 */
[----:B------:R-:W-:-:S12]  /*3db0*/  BSSY B0, `(.L_x_23816) ;  /* 0x0000019000007945 */ /* 0x000fd80003800000 */
[----:B------:R-:W-:Y:S05]  /*3dc0*/  @!P3 BRA `(.L_x_23817) ;  /* 0x000001700000b947 */ /* 0x000fea0003800000 */
[----:B0-----:R-:W-:Y:S01]  /*3dd0*/  FSEL R186, R176, RZ, !P2 ;  /* 0x000000ffb0ba7208 */ /* 0x001fe20005000000 */
[----:B-1----:R-:W-:-:S04]  /*3de0*/  HFMA2.MMA R180, -RZ, RZ, 0, 9.5367431640625e-07 ;  /* 0x00000010ffb47435 */ /* 0x002fc800000001ff */
        /* <DEDUP_REMOVED lines=21> */
.L_x_23817:
[----:B------:R-:W-:Y:S05]  /*3f40*/  BSYNC B0 ;  /* 0x0000000000007941 */ /* 0x000fea0003800000 */
.L_x_23816:
        /* <DEDUP_REMOVED lines=26> */
.L_x_23819:
[----:B------:R-:W-:Y:S05]  /*40f0*/  BSYNC B0 ;  /* 0x0000000000007941 */ /* 0x000fea0003800000 */
.L_x_23818:
        /* <DEDUP_REMOVED lines=26> */
.L_x_23821:
[----:B------:R-:W-:Y:S05]  /*42a0*/  BSYNC B0 ;  /* 0x0000000000007941 */ /* 0x000fea0003800000 */
.L_x_23820:
[----:B------:R-:W-:Y:S01]  /*42b0*/  ISETP.GE.U32.AND P3, PT, R0, 0xc0, PT ;  /* 0x000000c00000780c */ /* 0x000fe20003f66070 */
[----:B------:R-:W-:-:S12]  /*42c0*/  BSSY B0, `(.L_x_23822) ;  /* 0x0000019000007945 */ /* 0x000fd80003800000 */
[----:B------:R-:W-:Y:S05]  /*42d0*/  @!P3 BRA `(.L_x_23823) ;  /* 0x000001700000b947 */ /* 0x000fea0003800000 */
[----:B0-----:R-:W-:Y:S01]  /*42e0*/  FSEL R186, R176, RZ, !P2 ;  /* 0x000000ffb0ba7208 */ /* 0x001fe20005000000 */
[----:B-1----:R-:W-:-:S04]  /*42f0*/  IMAD.MOV.U32 R180, RZ, RZ, 0x10 ;  /* 0x00000010ffb47424 */ /* 0x002fc800078e00ff */
        /* <DEDUP_REMOVED lines=21> */
.L_x_23823:
[----:B------:R-:W-:Y:S05]  /*4450*/  BSYNC B0 ;  /* 0x0000000000007941 */ /* 0x000fea0003800000 */
.L_x_23822:
        /* <DEDUP_REMOVED lines=26> */
.L_x_23825:
[----:B------:R-:W-:Y:S05]  /*4600*/  BSYNC B0 ;  /* 0x0000000000007941 */ /* 0x000fea0003800000 */
.L_x_23824:
[----:B------:R-:W-:Y:S01]  /*4610*/  ISETP.GE.U32.AND P3, PT, R0, 0x100, PT ;  /* 0x000001000000780c */ /* 0x000fe20003f66070 */
[----:B------:R-:W-:-:S12]  /*4620*/  BSSY B0, `(.L_x_23826) ;  /* 0x0000018000007945 */ /* 0x000fd80003800000 */
[----:B------:R-:W-:Y:S05]  /*4630*/  @!P3 BRA `(.L_x_23827) ;  /* 0x000001600000b947 */ /* 0x000fea0003800000 */
[----:B------:R-:W-:Y:S01]  /*4640*/  FSEL R182, R176, RZ, !P2 ;  /* 0x000000ffb0b67208 */ /* 0x000fe20005000000 */
[----:B0-----:R-:W-:-:S04]  /*4650*/  HFMA2.MMA R186, -RZ, RZ, 0, 9.5367431640625e-07 ;  /* 0x00000010ffba7435 */ /* 0x001fc800000001ff */
[--C-:B-1----:R-:W-:Y:S02]  /*4660*/  FADD.FTZ R176, R164, -R182.reuse ;  /* 0x800000b6a4b07221 */ /* 0x102fe40000010000 */
        /* <DEDUP_REMOVED lines=8> */
[----:B------:R-:W-:-:S04]  /*46f0*/  IMAD.WIDE.U32 R178, R3, R186, c[0x0][0x210] ;  /* 0x0000840003b27625 */ /* 0x000fc800078e00ba */
[-C--:B------:R-:W-:Y:S02]  /*4700*/  FFMA.FTZ R187, R127, R184.reuse, R119 ;  /* 0x000000b87fbb7223 */ /* 0x080fe40000010077 */
[----:B------:R-:W-:Y:S02]  /*4710*/  FFMA.FTZ R191, R131, R184, R123 ;  /* 0x000000b883bf7223 */ /* 0x000fe4000001007b */
[----:B------:R-:W-:Y:S02]  /*4720*/  FFMA.FTZ R186, R126, R183, R118 ;  /* 0x000000b77eba7223 */ /* 0x000fe40000010076 */
[----:B------:R-:W-:Y:S02]  /*4730*/  FFMA.FTZ R185, R125, R180, R117 ;  /* 0x000000b47db97223 */ /* 0x000fe40000010075 */
[----:B------:R-:W-:Y:S02]  /*4740*/  FFMA.FTZ R184, R124, R181, R116 ;  /* 0x000000b57cb87223 */ /* 0x000fe40000010074 */
[----:B------:R-:W-:-:S02]  /*4750*/  FFMA.FTZ R190, R130, R183, R122 ;  /* 0x000000b782be7223 */ /* 0x000fc4000001007a */
[----:B------:R-:W-:Y:S01]  /*4760*/  FFMA.FTZ R189, R129, R180, R121 ;  /* 0x000000b481bd7223 */ /* 0x000fe20000010079 */
[----:B------:R0:W-:Y:S01]  /*4770*/  STG.E.128 [R176.64], R184 ;  /* 0x000000b8b0007986 */ /* 0x0001e2000c101d04 */
[----:B------:R-:W-:-:S05]  /*4780*/  FFMA.FTZ R188, R128, R181, R120 ;  /* 0x000000b580bc7223 */ /* 0x000fca0000010078 */
[----:B------:R0:W-:Y:S02]  /*4790*/  STG.E.128 [R178.64], R188 ;  /* 0x000000bcb2007986 */ /* 0x0001e4000c101d04 */
.L_x_23827:
[----:B------:R-:W-:Y:S05]  /*47a0*/  BSYNC B0 ;  /* 0x0000000000007941 */ /* 0x000fea0003800000 */
.L_x_23826:
[----:B------:R-:W-:-:S05]  /*47b0*/  MOV R3, 0x4 ;  /* 0x0000000400037802 */ /* 0x000fca0000000f00 */
[----:B------:R-:W-:-:S05]  /*47c0*/  IMAD R2, R3, c[0x0][0x160], R2 ;  /* 0x0000580003027a24 */ /* 0x000fca00078e0202 */
[----:B------:R-:W-:-:S13]  /*47d0*/  ISETP.GE.AND P2, PT, R2, c[0x0][0x164], PT ;  /* 0x0000590002007a0c */ /* 0x000fda0003f46270 */
[----:B01----:R-:W-:Y:S01]  /*47e0*/  @P2 CALL.REL.NOINC `(.L_x_23828) ;  /* 0x0000001000002944 */ /* 0x003fe20003c00000 */
[----:B------:R-:W-:Y:S05]  /*47f0*/  BRA `(.L_x_23829) ;  /* 0xffffc72000007947 */ /* 0x000fea000383ffff */
.L_x_23828:
[----:B------:R-:W-:Y:S05]  /*4800*/  EXIT ;  /* 0x000000000000794d */ /* 0x000fea0003800000 */
.L_x_23810:
[----:B------:R-:W-:Y:S01]  /*4810*/  HFMA2.MMA R184, -RZ, RZ, 0, 5.9604644775390625e-08 ;  /* 0x00000001ffb87435 */ /* 0x000fe200000001ff */
[----:B------:R-:W-:Y:S02]  /*4820*/  MOV R181, 0x1f ;  /* 0x0000001f00b57802 */ /* 0x000fe40000000f00 */
[----:B------:R-:W-:Y:S02]  /*4830*/  MOV R186, 0xffffffff ;  /* 0xffffffff00ba7802 */ /* 0x000fe40000000f00 */
[----:B------:R-:W-:Y:S02]  /*4840*/  MOV R178, 0x4860 ;  /* 0x0000486000b27802 */ /* 0x000fe40000000f00 */
[----:B------:R-:W-:Y:S05]  /*4850*/  CALL.REL.NOINC `($__internal_72_$__cuda_sm70_shflsync_bfly_p) ;  /* 0x0000081000007944 */ /* 0x000fea0003c00000 */
[----:B-1----:R-:W-:Y:S01]  /*4860*/  MOV R176, R181 ;  /* 0x000000b500b07202 */ /* 0x002fe20000000f00 */
[----:B0-----:R-:W-:Y:S05]  /*4870*/  BRA `(.L_x_23830) ;  /* 0xffffeb5000007947 */ /* 0x001fea000383ffff */
.L_x_23811:
[----:B------:R-:W-:Y:S01]  /*4880*/  HFMA2.MMA R184, -RZ, RZ, 0, 1.1920928955078125e-07 ;  /* 0x00000002ffb87435 */ /* 0x000fe200000001ff */
[----:B------:R-:W-:Y:S01]  /*4890*/  IMAD.MOV.U32 R181, RZ, RZ, 0x1f ;  /* 0x0000001fffb57424 */ /* 0x000fe200078e00ff */
[----:B------:R-:W-:Y:S02]  /*48a0*/  MOV R186, 0xffffffff ;  /* 0xffffffff00ba7802 */ /* 0x000fe40000000f00 */
[----:B------:R-:W-:-:S02]  /*48b0*/  MOV R178, 0x48d0 ;  /* 0x000048d000b27802 */ /* 0x000fc40000000f00 */
[----:B------:R-:W-:Y:S05]  /*48c0*/  CALL.REL.NOINC `($__internal_72_$__cuda_sm70_shflsync_bfly_p) ;  /* 0x000007a000007944 */ /* 0x000fea0003c00000 */
[----:B0-----:R-:W-:Y:S01]  /*48d0*/  HFMA2.MMA R184, -RZ, RZ, 0, 2.384185791015625e-07 ;  /* 0x00000004ffb87435 */ /* 0x001fe200000001ff */
[----:B-1----:R-:W-:Y:S01]  /*48e0*/  FADD.FTZ R177, R177, R181 ;  /* 0x000000b5b1b17221 */ /* 0x002fe20000010000 */
[----:B------:R-:W-:-:S02]  /*48f0*/  MOV R181, 0x1f ;  /* 0x0000001f00b57802 */ /* 0x000fc40000000f00 */
[----:B------:R-:W-:Y:S02]  /*4900*/  MOV R186, 0xffffffff ;  /* 0xffffffff00ba7802 */ /* 0x000fe40000000f00 */
[----:B------:R-:W-:Y:S02]  /*4910*/  MOV R178, 0x4930 ;  /* 0x0000493000b27802 */ /* 0x000fe40000000f00 */
[----:B------:R-:W-:Y:S05]  /*4920*/  CALL.REL.NOINC `($__internal_72_$__cuda_sm70_shflsync_bfly_p) ;  /* 0x0000074000007944 */ /* 0x000fea0003c00000 */
[----:B0-----:R-:W-:Y:S01]  /*4930*/  HFMA2.MMA R184, -RZ, RZ, 0, 4.76837158203125e-07 ;  /* 0x00000008ffb87435 */ /* 0x001fe200000001ff */
[----:B-1----:R-:W-:Y:S01]  /*4940*/  FADD.FTZ R177, R177, R181 ;  /* 0x000000b5b1b17221 */ /* 0x002fe20000010000 */
[----:B------:R-:W-:Y:S02]  /*4950*/  MOV R181, 0x1f ;  /* 0x0000001f00b57802 */ /* 0x000fe40000000f00 */
[----:B------:R-:W-:Y:S02]  /*4960*/  MOV R186, 0xffffffff ;  /* 0xffffffff00ba7802 */ /* 0x000fe40000000f00 */
[----:B------:R-:W-:Y:S02]  /*4970*/  MOV R178, 0x4990 ;  /* 0x0000499000b27802 */ /* 0x000fe40000000f00 */
[----:B------:R-:W-:Y:S05]  /*4980*/  CALL.REL.NOINC `($__internal_72_$__cuda_sm70_shflsync_bfly_p) ;  /* 0x000006e000007944 */ /* 0x000fea0003c00000 */
[----:B0-----:R-:W-:Y:S01]  /*4990*/  HFMA2.MMA R184, -RZ, RZ, 0, 9.5367431640625e-07 ;  /* 0x00000010ffb87435 */ /* 0x001fe200000001ff */
[----:B-1----:R-:W-:Y:S01]  /*49a0*/  FADD.FTZ R177, R177, R181 ;  /* 0x000000b5b1b17221 */ /* 0x002fe20000010000 */
[----:B------:R-:W-:Y:S01]  /*49b0*/  MOV R186, 0xffffffff ;  /* 0xffffffff00ba7802 */ /* 0x000fe20000000f00 */
[----:B------:R-:W-:Y:S01]  /*49c0*/  IMAD.MOV.U32 R181, RZ, RZ, 0x1f ;  /* 0x0000001fffb57424 */ /* 0x000fe200078e00ff */
[----:B------:R-:W-:-:S02]  /*49d0*/  MOV R178, 0x49f0 ;  /* 0x000049f000b27802 */ /* 0x000fc40000000f00 */
[----:B------:R-:W-:Y:S05]  /*49e0*/  CALL.REL.NOINC `($__internal_72_$__cuda_sm70_shflsync_bfly_p) ;  /* 0x0000068000007944 */ /* 0x000fea0003c00000 */
[----:B-1----:R-:W-:Y:S01]  /*49f0*/  FADD.FTZ R176, R177, R181 ;  /* 0x000000b5b1b07221 */ /* 0x002fe20000010000 */
[----:B------:R-:W-:Y:S01]  /*4a00*/  P2R R179, PR, RZ, 0x1 ;  /* 0x00000001ffb37803 */ /* 0x000fe20000000000 */
[----:B0-----:R-:W-:Y:S01]  /*4a10*/  HFMA2.MMA R184, -RZ, RZ, 0, 5.9604644775390625e-08 ;  /* 0x00000001ffb87435 */ /* 0x001fe200000001ff */
[----:B------:R-:W-:Y:S01]  /*4a20*/  ISETP.GT.U32.AND P0, PT, R0, 0x3f, PT ;  /* 0x0000003f0000780c */ /* 0x000fe20003f04070 */
[----:B------:R-:W-:Y:S01]  /*4a30*/  FMUL.FTZ R176, R176, c[0x0][0x1e0] ;  /* 0x00007800b0b07a20 */ /* 0x000fe20000410000 */
[----:B------:R-:W-:-:S02]  /*4a40*/  MOV R181, 0x1f ;  /* 0x0000001f00b57802 */ /* 0x000fc40000000f00 */
[----:B------:R-:W-:Y:S01]  /*4a50*/  MOV R186, 0xffffffff ;  /* 0xffffffff00ba7802 */ /* 0x000fe20000000f00 */
        /* <DEDUP_REMOVED lines=68> */
[----:B------:R-:W-:-:S04]  /*4ea0*/  MOV R178, 0x4ed0 ;  /* 0x00004ed000b27802 */ /* 0x000fc80000000f00 */
[----:B------:R-:W-:Y:S02]  /*4eb0*/  MOV R177, R180 ;  /* 0x000000b400b17202 */ /* 0x000fe40000000f00 */
[----:B------:R-:W-:Y:S05]  /*4ec0*/  CALL.REL.NOINC `($__internal_72_$__cuda_sm70_shflsync_bfly_p) ;  /* 0x000001a000007944 */ /* 0x000fea0003c00000 */
[----:B0-----:R-:W-:Y:S01]  /*4ed0*/  HFMA2.MMA R184, -RZ, RZ, 0, 1.1920928955078125e-07 ;  /* 0x00000002ffb87435 */ /* 0x001fe200000001ff */
[----:B-1----:R-:W-:Y:S01]  /*4ee0*/  FADD.FTZ R177, R180, R181 ;  /* 0x000000b5b4b17221 */ /* 0x002fe20000010000 */
[----:B------:R-:W-:Y:S02]  /*4ef0*/  MOV R181, 0x1f ;  /* 0x0000001f00b57802 */ /* 0x000fe40000000f00 */
[----:B------:R-:W-:Y:S02]  /*4f00*/  MOV R186, 0xffffffff ;  /* 0xffffffff00ba7802 */ /* 0x000fe40000000f00 */
[----:B------:R-:W-:Y:S02]  /*4f10*/  MOV R178, 0x4f30 ;  /* 0x00004f3000b27802 */ /* 0x000fe40000000f00 */
[----:B------:R-:W-:Y:S05]  /*4f20*/  CALL.REL.NOINC `($__internal_72_$__cuda_sm70_shflsync_bfly_p) ;  /* 0x0000014000007944 */ /* 0x000fea0003c00000 */
[----:B0-----:R-:W-:Y:S01]  /*4f30*/  HFMA2.MMA R184, -RZ, RZ, 0, 2.384185791015625e-07 ;  /* 0x00000004ffb87435 */ /* 0x001fe200000001ff */
[----:B-1----:R-:W-:Y:S01]  /*4f40*/  FADD.FTZ R177, R177, R181 ;  /* 0x000000b5b1b17221 */ /* 0x002fe20000010000 */
[----:B------:R-:W-:Y:S01]  /*4f50*/  MOV R186, 0xffffffff ;  /* 0xffffffff00ba7802 */ /* 0x000fe20000000f00 */
[----:B------:R-:W-:Y:S01]  /*4f60*/  IMAD.MOV.U32 R181, RZ, RZ, 0x1f ;  /* 0x0000001fffb57424 */ /* 0x000fe200078e00ff */
[----:B------:R-:W-:-:S02]  /*4f70*/  MOV R178, 0x4f90 ;  /* 0x00004f9000b27802 */ /* 0x000fc40000000f00 */
[----:B------:R-:W-:Y:S05]  /*4f80*/  CALL.REL.NOINC `($__internal_72_$__cuda_sm70_shflsync_bfly_p) ;  /* 0x000000e000007944 */ /* 0x000fea0003c00000 */
[----:B0-----:R-:W-:Y:S01]  /*4f90*/  HFMA2.MMA R184, -RZ, RZ, 0, 4.76837158203125e-07 ;  /* 0x00000008ffb87435 */ /* 0x001fe200000001ff */
[----:B-1----:R-:W-:Y:S01]  /*4fa0*/  FADD.FTZ R177, R177, R181 ;  /* 0x000000b5b1b17221 */ /* 0x002fe20000010000 */
[----:B------:R-:W-:-:S02]  /*4fb0*/  MOV R181, 0x1f ;  /* 0x0000001f00b57802 */ /* 0x000fc40000000f00 */
[----:B------:R-:W-:Y:S02]  /*4fc0*/  MOV R186, 0xffffffff ;  /* 0xffffffff00ba7802 */ /* 0x000fe40000000f00 */
[----:B------:R-:W-:Y:S02]  /*4fd0*/  MOV R178, 0x4ff0 ;  /* 0x00004ff000b27802 */ /* 0x000fe40000000f00 */
[----:B------:R-:W-:Y:S05]  /*4fe0*/  CALL.REL.NOINC `($__internal_72_$__cuda_sm70_shflsync_bfly_p) ;  /* 0x0000008000007944 */ /* 0x000fea0003c00000 */
[----:B-1----:R-:W-:Y:S01]  /*4ff0*/  FADD.FTZ R182, R177, R181 ;  /* 0x000000b5b1b67221 */ /* 0x002fe20000010000 */
[----:B0-----:R-:W-:Y:S01]  /*5000*/  HFMA2.MMA R184, -RZ, RZ, 0, 9.5367431640625e-07 ;  /* 0x00000010ffb87435 */ /* 0x001fe200000001ff */
[----:B------:R-:W-:Y:S02]  /*5010*/  MOV R181, 0x1f ;  /* 0x0000001f00b57802 */ /* 0x000fe40000000f00 */
[----:B------:R-:W-:Y:S02]  /*5020*/  MOV R186, 0xffffffff ;  /* 0xffffffff00ba7802 */ /* 0x000fe40000000f00 */
[----:B------:R-:W-:Y:S02]  /*5030*/  MOV R177, R182 ;  /* 0x000000b600b17202 */ /* 0x000fe40000000f00 */
[----:B------:R-:W-:-:S02]  /*5040*/  MOV R178, 0x5060 ;  /* 0x0000506000b27802 */ /* 0x000fc40000000f00 */
[----:B------:R-:W-:Y:S05]  /*5050*/  CALL.REL.NOINC `($__internal_72_$__cuda_sm70_shflsync_bfly_p) ;  /* 0x0000001000007944 */ /* 0x000fea0003c00000 */
[----:B01----:R-:W-:Y:S05]  /*5060*/  BRA `(.L_x_23831) ;  /* 0xffffe90000007947 */ /* 0x003fea000383ffff */
        .weak           $__internal_72_$__cuda_sm70_shflsync_bfly_p
        .type           $__internal_72_$__cuda_sm70_shflsync_bfly_p,@function
        .size           $__internal_72_$__cuda_sm70_shflsync_bfly_p,(.L_x_26562 - $__internal_72_$__cuda_sm70_shflsync_bfly_p)
$__internal_72_$__cuda_sm70_shflsync_bfly_p:
[----:B------:R-:W-:Y:S01]  /*5070*/  HFMA2.MMA R179, -RZ, RZ, 0, 0 ;  /* 0x00000000ffb37435 */ /* 0x000fe200000001ff */
[----:B------:R-:W-:Y:S04]  /*5080*/  WARPSYNC R186 ;  /* 0x000000ba00007348 */ /* 0x000fe80003800000 */
[----:B------:R0:W1:Y:S01]  /*5090*/  SHFL.BFLY PT, R181, R177, R184, R181 ;  /* 0x0c0000b8b1b57389 */ /* 0x00006200000e00b5 */
[----:B------:R-:W-:Y:S05]  /*50a0*/  RET.REL.NODEC R178 `(_ZN10layer_norm31ln_parallel_residual_fwd_kernelINS_13Kernel_traitsIfffffjLj1024ELj1ELj4ELj1ELj16ENS_18Kernel_traits_baseILj1024EfffffjLj128EEEEELb0ELb0ELb0EEEvNS_9FwdParamsE) ;  /* 0xffffaf50b2007950 */ /* 0x000fea0003c3ffff */
.L_x_23832:
        /* <DEDUP_REMOVED lines=13> */
.L_x_26562:


//--------------------- .text._ZN10layer_norm31ln_parallel_residual_fwd_kernelINS_13Kernel_traitsIfffffjLj1024ELj1ELj4ELj1ELj16ENS_18Kernel_traits_baseILj1024EfffffjLj128EEEEELb0ELb0ELb1EEEvNS_9FwdParamsE --------------------------
	.section	.text._ZN10layer_norm31ln_parallel_residual_fwd_kernelINS_13Kernel_traitsIfffffjLj1024ELj1ELj4ELj1ELj16ENS_18Kernel_traits_baseILj1024EfffffjLj128EEEEELb0ELb0ELb1EEEvNS_9FwdParamsE,"ax",@progbits
	.sectioninfo	@"SHI_REGISTERS=216"
	.align	128
        .global         _ZN10layer_norm31ln_parallel_residual_fwd_kernelINS_13Kernel_traitsIfffffjLj1024ELj1ELj4ELj1ELj16ENS_18Kernel_traits_baseILj1024EfffffjLj128EEEEELb0ELb0ELb1EEEvNS_9FwdParamsE
        .type           _ZN10layer_norm31ln_parallel_residual_fwd_kernelINS_13Kernel_traitsIfffffjLj1024ELj1ELj4ELj1ELj16ENS_18Kernel_traits_baseILj1024EfffffjLj128EEEEELb0ELb0ELb1EEEvNS_9FwdParamsE,@function
        .size           _ZN10layer_norm31ln_parallel_residual_fwd_kernelINS_13Kernel_traitsIfffffjLj1024ELj1ELj4ELj1ELj16ENS_18Kernel_traits_baseILj1024EfffffjLj128EEEEELb0ELb0ELb1EEEvNS_9FwdParamsE,(.L_x_26563 - _ZN10layer_norm31ln_parallel_residual_fwd_kernelINS_13Kernel_traitsIfffffjLj1024ELj1ELj4ELj1ELj16ENS_18Kernel_traits_baseILj1024EfffffjLj128EEEEELb0ELb0ELb1EEEvNS_9FwdParamsE)
        .other          _ZN10layer_norm31ln_parallel_residual_fwd_kernelINS_13Kernel_traitsIfffffjLj1024ELj1ELj4ELj1ELj16ENS_18Kernel_traits_baseILj1024EfffffjLj128EEEEELb0ELb0ELb1EEEvNS_9FwdParamsE,@"STO_CUDA_ENTRY STV_DEFAULT"
_ZN10layer_norm31ln_parallel_residual_fwd_kernelINS_13Kernel_traitsIfffffjLj1024ELj1ELj4ELj1ELj16ENS_18Kernel_traits_baseILj1024EfffffjLj128EEEEELb0ELb0ELb1EEEvNS_9FwdParamsE:
.text._ZN10layer_norm31ln_parallel_residual_fwd_kernelINS_13Kernel_traitsIfffffjLj1024ELj1ELj4ELj1ELj16ENS_18Kernel_traits_baseILj1024EfffffjLj128EEEEELb0ELb0ELb1EEEvNS_9FwdParamsE:
[----:B------:R-:W-:Y:S02]  /*0000*/  MOV R1, c[0x0][0x28] ;  /* 0x00000a0000017a02 */ /* 0x000fe40000000f00 */
[----:B------:R-:W0:Y:S01]  /*0010*/  S2R R11, SR_TID.X ;  /* 0x00000000000b7919 */ /* 0x000e220000002100 */
[----:B------:R-:W-:Y:S01]  /*0020*/  ISETP.NE.U32.AND P0, PT, RZ, c[0x0][0x218], PT ;  /* 0x00008600ff007a0c */ /* 0x000fe20003f05070 */
[----:B------:R-:W-:Y:S01]  /*0030*/  CS2R R128, SRZ ;  /* 0x0000000000807805 */ /* 0x000fe2000001ff00 */
[----:B------:R-:W-:Y:S01]  /*0040*/  CS2R R130, SRZ ;  /* 0x0000000000827805 */ /* 0x000fe2000001ff00 */
[----:B------:R-:W1:Y:S01]  /*0050*/  S2R R3, SR_CTAID.X ;  /* 0x0000000000037919 */ /* 0x000e620000002500 */
[----:B------:R-:W-:Y:S01]  /*0060*/  ISETP.NE.AND.EX P0, PT, RZ, c[0x0][0x21c], PT, P0 ;  /* 0x00008700ff007a0c */ /* 0x000fe20003f05300 */
[----:B------:R-:W-:Y:S01]  /*0070*/  ULDC.64 UR4, c[0x0][0x118] ;  /* 0x0000460000047ab9 */ /* 0x000fe20000000a00 */
[----:B------:R-:W-:Y:S01]  /*0080*/  CS2R R124, SRZ ;  /* 0x00000000007c7805 */ /* 0x000fe2000001ff00 */
[----:B------:R-:W-:Y:S01]  /*0090*/  CS2R R126, SRZ ;  /* 0x00000000007e7805 */ /* 0x000fe2000001ff00 */
[----:B------:R-:W-:Y:S01]  /*00a0*/  CS2R R120, SRZ ;  /* 0x0000000000787805 */ /* 0x000fe2000001ff00 */
[----:B------:R-:W-:Y:S01]  /*00b0*/  CS2R R122, SRZ ;  /* 0x00000000007a7805 */ /* 0x000fe2000001ff00 */
[----:B0-----:R-:W-:-:S04]  /*00c0*/  SHF.R.U32.HI R0, RZ, 0x5, R11 ;  /* 0x00000005ff007819 */ /* 0x001fc8000001160b */
[----:B-1----:R-:W-:Y:S02]  /*00d0*/  LEA R132, R3, R0, 0x2 ;  /* 0x0000000003847211 */ /* 0x002fe400078e10ff */
[----:B------:R-:W-:-:S04]  /*00e0*/  LOP3.LUT R0, R11, 0x1f, RZ, 0xc0, !PT ;  /* 0x0000001f0b007812 */ /* 0x000fc800078ec0ff */
[C---:B------:R-:W-:Y:S02]  /*00f0*/  @P0 LEA R2, P1, R0.reuse, c[0x0][0x218], 0x4 ;  /* 0x0000860000020a11 */ /* 0x040fe400078220ff */
[C---:B------:R-:W-:Y:S02]  /*0100*/  LOP3.LUT R48, R0.reuse, 0x40, RZ, 0xfc, !PT ;  /* 0x0000004000307812 */ /* 0x040fe400078efcff */
[----:B------:R-:W-:Y:S02]  /*0110*/  LOP3.LUT R56, R0, 0x20, RZ, 0xfc, !PT ;  /* 0x0000002000387812 */ /* 0x000fe400078efcff */
[----:B------:R-:W-:Y:S02]  /*0120*/  @P0 IADD3.X R3, RZ, c[0x0][0x21c], RZ, P1, !PT ;  /* 0x00008700ff030a10 */ /* 0x000fe40000ffe4ff */
[----:B------:R-:W-:Y:S02]  /*0130*/  @P0 LEA R6, P1, R48, c[0x0][0x218], 0x4 ;  /* 0x0000860030060a11 */ /* 0x000fe400078220ff */
[----:B------:R-:W-:Y:S01]  /*0140*/  LOP3.LUT R40, R0, 0x60, RZ, 0xfc, !PT ;  /* 0x0000006000287812 */ /* 0x000fe200078efcff */
[----:B------:R0:W5:Y:S01]  /*0150*/  @P0 LDG.E.128 R128, [R2.64] ;  /* 0x0000000402800981 */ /* 0x000162000c1e1d00 */
[----:B------:R-:W-:-:S02]  /*0160*/  @P0 LEA R4, P2, R56, c[0x0][0x218], 0x4 ;  /* 0x0000860038040a11 */ /* 0x000fc400078420ff */
[----:B------:R-:W-:Y:S02]  /*0170*/  @P0 LEA.HI.X R7, R48, c[0x0][0x21c], RZ, 0x4, P1 ;  /* 0x0000870030070a11 */ /* 0x000fe400008f24ff */
[----:B------:R-:W-:Y:S02]  /*0180*/  @P0 LEA.HI.X R5, R56, c[0x0][0x21c], RZ, 0x4, P2 ;  /* 0x0000870038050a11 */ /* 0x000fe400010f24ff */
[C---:B------:R-:W-:Y:S01]  /*0190*/  LOP3.LUT R32, R0.reuse, 0x80, RZ, 0xfc, !PT ;  /* 0x0000008000207812 */ /* 0x040fe200078efcff */
[----:B------:R-:W-:Y:S01]  /*01a0*/  CS2R R116, SRZ ;  /* 0x0000000000747805 */ /* 0x000fe2000001ff00 */
[----:B------:R-:W-:Y:S01]  /*01b0*/  LOP3.LUT R24, R0, 0xa0, RZ, 0xfc, !PT ;  /* 0x000000a000187812 */ /* 0x000fe200078efcff */
[----:B------:R-:W-:Y:S01]  /*01c0*/  CS2R R118, SRZ ;  /* 0x0000000000767805 */ /* 0x000fe2000001ff00 */
[C---:B0-----:R-:W-:Y:S01]  /*01d0*/  @P0 LEA R2, P1, R40.reuse, c[0x0][0x218], 0x4 ;  /* 0x0000860028020a11 */ /* 0x041fe200078220ff */
[----:B------:R0:W5:Y:S03]  /*01e0*/  @P0 LDG.E.128 R124, [R4.64] ;  /* 0x00000004047c0981 */ /* 0x000166000c1e1d00 */
[----:B------:R-:W-:Y:S01]  /*01f0*/  @P0 LEA.HI.X R3, R40, c[0x0][0x21c], RZ, 0x4, P1 ;  /* 0x0000870028030a11 */ /* 0x000fe200008f24ff */
[----:B------:R1:W5:Y:S01]  /*0200*/  @P0 LDG.E.128 R120, [R6.64] ;  /* 0x0000000406780981 */ /* 0x000362000c1e1d00 */
[----:B------:R-:W-:-:S02]  /*0210*/  ISETP.NE.U32.AND P1, PT, RZ, c[0x0][0x220], PT ;  /* 0x00008800ff007a0c */ /* 0x000fc40003f25070 */
[C---:B------:R-:W-:Y:S01]  /*0220*/  LOP3.LUT R16, R0.reuse, 0xc0, RZ, 0xfc, !PT ;  /* 0x000000c000107812 */ /* 0x040fe200078efcff */
[----:B------:R2:W5:Y:S01]  /*0230*/  @P0 LDG.E.128 R116, [R2.64] ;  /* 0x0000000402740981 */ /* 0x000562000c1e1d00 */
[----:B------:R-:W-:Y:S02]  /*0240*/  LOP3.LUT R10, R0, 0xe0, RZ, 0xfc, !PT ;  /* 0x000000e0000a7812 */ /* 0x000fe400078efcff */
[----:B0-----:R-:W-:Y:S02]  /*0250*/  @P0 LEA R4, P2, R32, c[0x0][0x218], 0x4 ;  /* 0x0000860020040a11 */ /* 0x001fe400078420ff */
[----:B-1----:R-:W-:Y:S02]  /*0260*/  @P0 LEA R6, P3, R24, c[0x0][0x218], 0x4 ;  /* 0x0000860018060a11 */ /* 0x002fe400078620ff */
[----:B------:R-:W-:Y:S02]  /*0270*/  ISETP.NE.AND.EX P1, PT, RZ, c[0x0][0x224], PT, P1 ;  /* 0x00008900ff007a0c */ /* 0x000fe40003f25310 */
[----:B------:R-:W-:-:S02]  /*0280*/  @P0 LEA.HI.X R5, R32, c[0x0][0x21c], RZ, 0x4, P2 ;  /* 0x0000870020050a11 */ /* 0x000fc400010f24ff */
[----:B------:R-:W-:Y:S02]  /*0290*/  @P0 LEA.HI.X R7, R24, c[0x0][0x21c], RZ, 0x4, P3 ;  /* 0x0000870018070a11 */ /* 0x000fe400018f24ff */
[----:B------:R-:W-:Y:S02]  /*02a0*/  @P0 LEA R8, P2, R16, c[0x0][0x218], 0x4 ;  /* 0x0000860010080a11 */ /* 0x000fe400078420ff */
[----:B--2---:R-:W-:Y:S01]  /*02b0*/  @P0 LEA R2, P3, R10, c[0x0][0x218], 0x4 ;  /* 0x000086000a020a11 */ /* 0x004fe200078620ff */
        /* <DEDUP_REMOVED lines=8> */
[----:B------:R-:W-:Y:S01]  /*0340*/  @P0 LEA.HI.X R9, R16, c[0x0][0x21c], RZ, 0x4, P2 ;  /* 0x0000870010090a11 */ /* 0x000fe200010f24ff */
[----:B------:R0:W5:Y:S01]  /*0350*/  @P0 LDG.E.128 R112, [R4.64] ;  /* 0x0000000404700981 */ /* 0x000162000c1e1d00 */
[----:B------:R-:W-:-:S02]  /*0360*/  @P0 LEA.HI.X R3, R10, c[0x0][0x21c], RZ, 0x4, P3 ;  /* 0x000087000a030a11 */ /* 0x000fc400018f24ff */
[----:B------:R-:W-:Y:S01]  /*0370*/  SHF.L.U32 R60, R0, 0x4, RZ ;  /* 0x00000004003c7819 */ /* 0x000fe200000006ff */
[----:B------:R1:W5:Y:S01]  /*0380*/  @P0 LDG.E.128 R108, [R6.64] ;  /* 0x00000004066c0981 */ /* 0x000362000c1e1d00 */
[----:B------:R-:W-:Y:S02]  /*0390*/  SHF.L.U32 R52, R56, 0x4, RZ ;  /* 0x0000000438347819 */ /* 0x000fe400000006ff */
[----:B------:R-:W-:Y:S01]  /*03a0*/  SHF.R.U32.HI R15, RZ, 0x1c, R56 ;  /* 0x0000001cff0f7819 */ /* 0x000fe20000011638 */
[----:B------:R2:W5:Y:S01]  /*03b0*/  @P0 LDG.E.128 R104, [R8.64] ;  /* 0x0000000408680981 */ /* 0x000562000c1e1d00 */
[----:B------:R-:W-:Y:S02]  /*03c0*/  SHF.L.U32 R44, R48, 0x4, RZ ;  /* 0x00000004302c7819 */ /* 0x000fe400000006ff */
[----:B0-----:R-:W-:Y:S01]  /*03d0*/  @P1 IADD3 R4, P2, R52, c[0x0][0x220], RZ ;  /* 0x0000880034041a10 */ /* 0x001fe20007f5e0ff */
[----:B------:R0:W5:Y:S01]  /*03e0*/  @P0 LDG.E.128 R100, [R2.64] ;  /* 0x0000000402640981 */ /* 0x000162000c1e1d00 */
[----:B------:R-:W-:Y:S01]  /*03f0*/  CS2R R98, SRZ ;  /* 0x0000000000627805 */ /* 0x000fe2000001ff00 */
[----:B------:R-:W-:Y:S01]  /*0400*/  CS2R R96, SRZ ;  /* 0x0000000000607805 */ /* 0x000fe2000001ff00 */
[----:B------:R-:W-:Y:S01]  /*0410*/  CS2R R94, SRZ ;  /* 0x00000000005e7805 */ /* 0x000fe2000001ff00 */
[----:B------:R-:W-:Y:S01]  /*0420*/  CS2R R92, SRZ ;  /* 0x00000000005c7805 */ /* 0x000fe2000001ff00 */
[----:B------:R-:W-:-:S02]  /*0430*/  @P1 IADD3.X R5, R15, c[0x0][0x224], RZ, P2, !PT ;  /* 0x000089000f051a10 */ /* 0x000fc400017fe4ff */
[----:B0-----:R-:W-:Y:S01]  /*0440*/  @P1 IADD3 R2, P0, R60, c[0x0][0x220], RZ ;  /* 0x000088003c021a10 */ /* 0x001fe20007f1e0ff */
[----:B------:R-:W-:Y:S01]  /*0450*/  CS2R R90, SRZ ;  /* 0x00000000005a7805 */ /* 0x000fe2000001ff00 */
[----:B------:R-:W-:Y:S01]  /*0460*/  SHF.R.U32.HI R18, RZ, 0x1c, R48 ;  /* 0x0000001cff127819 */ /* 0x000fe20000011630 */
[----:B------:R-:W-:Y:S01]  /*0470*/  CS2R R88, SRZ ;  /* 0x0000000000587805 */ /* 0x000fe2000001ff00 */
[----:B------:R-:W-:Y:S01]  /*0480*/  @P1 IADD3.X R3, RZ, c[0x0][0x224], RZ, P0, !PT ;  /* 0x00008900ff031a10 */ /* 0x000fe200007fe4ff */
[----:B------:R0:W5:Y:S01]  /*0490*/  @P1 LDG.E.128 R92, [R4.64] ;  /* 0x00000004045c1981 */ /* 0x000162000c1e1d00 */
[----:B-1----:R-:W-:Y:S02]  /*04a0*/  @P1 IADD3 R6, P0, R44, c[0x0][0x220], RZ ;  /* 0x000088002c061a10 */ /* 0x002fe40007f1e0ff */
[----:B------:R-:W-:Y:S01]  /*04b0*/  SHF.L.U32 R36, R40, 0x4, RZ ;  /* 0x0000000428247819 */ /* 0x000fe200000006ff */
[----:B------:R1:W5:Y:S01]  /*04c0*/  @P1 LDG.E.128 R96, [R2.64] ;  /* 0x0000000402601981 */ /* 0x000362000c1e1d00 */
[----:B------:R-:W-:-:S02]  /*04d0*/  SHF.L.U32 R28, R32, 0x4, RZ ;  /* 0x00000004201c7819 */ /* 0x000fc400000006ff */
[----:B------:R-:W-:Y:S02]  /*04e0*/  @P1 IADD3.X R7, R18, c[0x0][0x224], RZ, P0, !PT ;  /* 0x0000890012071a10 */ /* 0x000fe400007fe4ff */
[----:B------:R-:W-:Y:S02]  /*04f0*/  SHF.R.U32.HI R19, RZ, 0x1c, R40 ;  /* 0x0000001cff137819 */ /* 0x000fe40000011628 */
[----:B------:R-:W-:Y:S01]  /*0500*/  SHF.R.U32.HI R21, RZ, 0x1c, R32 ;  /* 0x0000001cff157819 */ /* 0x000fe20000011620 */
[----:B------:R-:W-:Y:S01]  /*0510*/  CS2R R86, SRZ ;  /* 0x0000000000567805 */ /* 0x000fe2000001ff00 */
[----:B0-----:R-:W-:Y:S01]  /*0520*/  @P1 IADD3 R4, P2, R28, c[0x0][0x220], RZ ;  /* 0x000088001c041a10 */ /* 0x001fe20007f5e0ff */
[----:B------:R-:W-:Y:S01]  /*0530*/  CS2R R84, SRZ ;  /* 0x0000000000547805 */ /* 0x000fe2000001ff00 */
[----:B-1----:R-:W-:Y:S01]  /*0540*/  @P1 IADD3 R2, P0, R36, c[0x0][0x220], RZ ;  /* 0x0000880024021a10 */ /* 0x002fe20007f1e0ff */
[----:B------:R-:W-:Y:S01]  /*0550*/  CS2R R82, SRZ ;  /* 0x0000000000527805 */ /* 0x000fe2000001ff00 */
[----:B------:R-:W-:Y:S01]  /*0560*/  SHF.L.U32 R20, R24, 0x4, RZ ;  /* 0x0000000418147819 */ /* 0x000fe200000006ff */
[----:B------:R-:W-:Y:S01]  /*0570*/  CS2R R80, SRZ ;  /* 0x0000000000507805 */ /* 0x000fe2000001ff00 */
[----:B------:R-:W-:Y:S01]  /*0580*/  SHF.L.U32 R12, R16, 0x4, RZ ;  /* 0x00000004100c7819 */ /* 0x000fe200000006ff */
[----:B------:R0:W5:Y:S01]  /*0590*/  @P1 LDG.E.128 R88, [R6.64] ;  /* 0x0000000406581981 */ /* 0x000162000c1e1d00 */
[----:B------:R-:W-:-:S02]  /*05a0*/  @P1 IADD3.X R3, R19, c[0x0][0x224], RZ, P0, !PT ;  /* 0x0000890013031a10 */ /* 0x000fc400007fe4ff */
[----:B------:R-:W-:Y:S02]  /*05b0*/  @P1 IADD3.X R5, R21, c[0x0][0x224], RZ, P2, !PT ;  /* 0x0000890015051a10 */ /* 0x000fe400017fe4ff */
[----:B------:R-:W-:Y:S01]  /*05c0*/  SHF.R.U32.HI R22, RZ, 0x1c, R24 ;  /* 0x0000001cff167819 */ /* 0x000fe20000011618 */
[----:B------:R-:W-:Y:S01]  /*05d0*/  CS2R R78, SRZ ;  /* 0x00000000004e7805 */ /* 0x000fe2000001ff00 */
[----:B------:R-:W-:Y:S01]  /*05e0*/  SHF.R.U32.HI R13, RZ, 0x1c, R16 ;  /* 0x0000001cff0d7819 */ /* 0x000fe20000011610 */
[----:B------:R-:W-:Y:S01]  /*05f0*/  CS2R R76, SRZ ;  /* 0x00000000004c7805 */ /* 0x000fe2000001ff00 */
[----:B--2---:R-:W-:Y:S01]  /*0600*/  @P1 IADD3 R8, P0, R12, c[0x0][0x220], RZ ;  /* 0x000088000c081a10 */ /* 0x004fe20007f1e0ff */
[----:B------:R1:W5:Y:S01]  /*0610*/  @P1 LDG.E.128 R84, [R2.64] ;  /* 0x0000000402541981 */ /* 0x000362000c1e1d00 */
[----:B0-----:R-:W-:Y:S02]  /*0620*/  @P1 IADD3 R6, P3, R20, c[0x0][0x220], RZ ;  /* 0x0000880014061a10 */ /* 0x001fe40007f7e0ff */
[----:B------:R-:W-:Y:S01]  /*0630*/  SHF.L.U32 R14, R10, 0x4, RZ ;  /* 0x000000040a0e7819 */ /* 0x000fe200000006ff */
[----:B------:R0:W5:Y:S01]  /*0640*/  @P1 LDG.E.128 R80, [R4.64] ;  /* 0x0000000404501981 */ /* 0x000162000c1e1d00 */
[----:B------:R-:W-:-:S02]  /*0650*/  @P1 IADD3.X R7, R22, c[0x0][0x224], RZ, P3, !PT ;  /* 0x0000890016071a10 */ /* 0x000fc40001ffe4ff */
[----:B------:R-:W-:Y:S02]  /*0660*/  @P1 IADD3.X R9, R13, c[0x0][0x224], RZ, P0, !PT ;  /* 0x000089000d091a10 */ /* 0x000fe400007fe4ff */
[----:B------:R-:W-:Y:S01]  /*0670*/  ISETP.GE.AND P0, PT, R132, c[0x0][0x164], PT ;  /* 0x0000590084007a0c */ /* 0x000fe20003f06270 */
[----:B------:R-:W-:Y:S01]  /*0680*/  CS2R R72, SRZ ;  /* 0x0000000000487805 */ /* 0x000fe2000001ff00 */
[----:B-1----:R-:W-:Y:S01]  /*0690*/  @P1 IADD3 R2, P2, R14, c[0x0][0x220], RZ ;  /* 0x000088000e021a10 */ /* 0x002fe20007f5e0ff */
[----:B------:R-:W-:Y:S01]  /*06a0*/  CS2R R74, SRZ ;  /* 0x00000000004a7805 */ /* 0x000fe2000001ff00 */
[----:B------:R-:W-:Y:S01]  /*06b0*/  CS2R R68, SRZ ;  /* 0x0000000000447805 */ /* 0x000fe2000001ff00 */
[----:B0-----:R-:W-:Y:S01]  /*06c0*/  SHF.R.U32.HI R5, RZ, 0x1c, R10 ;  /* 0x0000001cff057819 */ /* 0x001fe2000001160a */
[----:B------:R-:W-:Y:S01]  /*06d0*/  CS2R R70, SRZ ;  /* 0x0000000000467805 */ /* 0x000fe2000001ff00 */
[----:B------:R-:W-:Y:S01]  /*06e0*/  SHF.L.U32 R4, R11, 0x4, RZ ;  /* 0x000000040b047819 */ /* 0x000fe200000006ff */
[----:B------:R0:W5:Y:S01]  /*06f0*/  @P1 LDG.E.128 R76, [R6.64] ;  /* 0x00000004064c1981 */ /* 0x000162000c1e1d00 */
[----:B------:R-:W-:-:S02]  /*0700*/  @P1 IADD3.X R3, R5, c[0x0][0x224], RZ, P2, !PT ;  /* 0x0000890005031a10 */ /* 0x000fc400017fe4ff */
[----:B------:R-:W-:Y:S01]  /*0710*/  IADD3 R60, P4, R60, c[0x0][0x1b8], RZ ;  /* 0x00006e003c3c7a10 */ /* 0x000fe20007f9e0ff */
[----:B------:R1:W5:Y:S01]  /*0720*/  @P1 LDG.E.128 R72, [R8.64] ;  /* 0x0000000408481981 */ /* 0x000362000c1e1d00 */
[----:B------:R-:W-:Y:S02]  /*0730*/  LOP3.LUT R4, R4, 0x1f0, RZ, 0xc0, !PT ;  /* 0x000001f004047812 */ /* 0x000fe400078ec0ff */
[----:B------:R-:W-:Y:S01]  /*0740*/  IADD3 R52, P5, R52, c[0x0][0x1b8], RZ ;  /* 0x00006e0034347a10 */ /* 0x000fe20007fbe0ff */
[----:B------:R2:W5:Y:S01]  /*0750*/  @P1 LDG.E.128 R68, [R2.64] ;  /* 0x0000000402441981 */ /* 0x000562000c1e1d00 */
[----:B------:R-:W-:Y:S01]  /*0760*/  IADD3 R44, P2, R44, c[0x0][0x1b8], RZ ;  /* 0x00006e002c2c7a10 */ /* 0x000fe20007f5e0ff */
[----:B0-----:R-:W-:Y:S01]  /*0770*/  HFMA2.MMA R7, -RZ, RZ, 0, 9.5367431640625e-07 ;  /* 0x00000010ff077435 */ /* 0x001fe200000001ff */
[----:B------:R-:W-:Y:S02]  /*0780*/  IADD3.X R61, RZ, c[0x0][0x1bc], RZ, P4, !PT ;  /* 0x00006f00ff3d7a10 */ /* 0x000fe400027fe4ff */
[----:B------:R-:W-:-:S02]  /*0790*/  IADD3 R64, P1, R4, c[0x0][0x1b0], RZ ;  /* 0x00006c0004407a10 */ /* 0x000fc40007f3e0ff */
[----:B------:R-:W-:Y:S02]  /*07a0*/  IADD3 R28, P4, R28, c[0x0][0x1b8], RZ ;  /* 0x00006e001c1c7a10 */ /* 0x000fe40007f9e0ff */
[----:B------:R-:W-:Y:S02]  /*07b0*/  IADD3.X R53, R15, c[0x0][0x1bc], RZ, P5, !PT ;  /* 0x00006f000f357a10 */ /* 0x000fe40002ffe4ff */
[----:B------:R-:W-:Y:S02]  /*07c0*/  IADD3.X R45, R18, c[0x0][0x1bc], RZ, P2, !PT ;  /* 0x00006f00122d7a10 */ /* 0x000fe400017fe4ff */
[----:B------:R-:W-:Y:S02]  /*07d0*/  IADD3 R36, P3, R36, c[0x0][0x1b8], RZ ;  /* 0x00006e0024247a10 */ /* 0x000fe40007f7e0ff */
[----:B------:R-:W-:Y:S02]  /*07e0*/  IADD3 R20, P5, R20, c[0x0][0x1b8], RZ ;  /* 0x00006e0014147a10 */ /* 0x000fe40007fbe0ff */
[----:B------:R-:W-:-:S02]  /*07f0*/  IADD3 R12, P2, R12, c[0x0][0x1b8], RZ ;  /* 0x00006e000c0c7a10 */ /* 0x000fc40007f5e0ff */
[----:B------:R-:W-:Y:S01]  /*0800*/  IADD3 R4, P6, R14, c[0x0][0x1b8], RZ ;  /* 0x00006e000e047a10 */ /* 0x000fe20007fde0ff */
[-C--:B------:R-:W-:Y:S01]  /*0810*/  IMAD.WIDE.U32 R56, R56, R7.reuse, c[0x0][0x1b0] ;  /* 0x00006c0038387625 */ /* 0x080fe200078e0007 */
[----:B------:R-:W-:Y:S02]  /*0820*/  IADD3.X R29, R21, c[0x0][0x1bc], RZ, P4, !PT ;  /* 0x00006f00151d7a10 */ /* 0x000fe400027fe4ff */
[----:B------:R-:W-:Y:S01]  /*0830*/  IADD3.X R65, RZ, c[0x0][0x1b4], RZ, P1, !PT ;  /* 0x00006d00ff417a10 */ /* 0x000fe20000ffe4ff */
[-C--:B------:R-:W-:Y:S01]  /*0840*/  IMAD.WIDE.U32 R48, R48, R7.reuse, c[0x0][0x1b0] ;  /* 0x00006c0030307625 */ /* 0x080fe200078e0007 */
[----:B------:R-:W-:Y:S02]  /*0850*/  IADD3.X R37, R19, c[0x0][0x1bc], RZ, P3, !PT ;  /* 0x00006f0013257a10 */ /* 0x000fe40001ffe4ff */
[----:B------:R-:W-:Y:S01]  /*0860*/  IADD3.X R21, R22, c[0x0][0x1bc], RZ, P5, !PT ;  /* 0x00006f0016157a10 */ /* 0x000fe20002ffe4ff */
[----:B------:R-:W-:Y:S01]  /*0870*/  IMAD.WIDE.U32 R40, R40, R7, c[0x0][0x1b0] ;  /* 0x00006c0028287625 */ /* 0x000fe200078e0007 */
[----:B------:R-:W-:-:S02]  /*0880*/  IADD3.X R13, R13, c[0x0][0x1bc], RZ, P2, !PT ;  /* 0x00006f000d0d7a10 */ /* 0x000fc400017fe4ff */
[----:B------:R-:W-:Y:S01]  /*0890*/  IADD3.X R5, R5, c[0x0][0x1bc], RZ, P6, !PT ;  /* 0x00006f0005057a10 */ /* 0x000fe200037fe4ff */
[----:B------:R-:W-:-:S04]  /*08a0*/  IMAD.WIDE.U32 R32, R32, R7, c[0x0][0x1b0] ;  /* 0x00006c0020207625 */ /* 0x000fc800078e0007 */
[----:B------:R-:W-:-:S04]  /*08b0*/  IMAD.WIDE.U32 R24, R24, R7, c[0x0][0x1b0] ;  /* 0x00006c0018187625 */ /* 0x000fc800078e0007 */
[----:B------:R-:W-:-:S04]  /*08c0*/  IMAD.WIDE.U32 R16, R16, R7, c[0x0][0x1b0] ;  /* 0x00006c0010107625 */ /* 0x000fc800078e0007 */
[----:B-1----:R-:W-:Y:S01]  /*08d0*/  IMAD.WIDE.U32 R8, R10, R7, c[0x0][0x1b0] ;  /* 0x00006c000a087625 */ /* 0x002fe200078e0007 */
[----:B------:R-:W-:Y:S06]  /*08e0*/  @P0 EXIT ;  /* 0x000000000000094d */ /* 0x000fec0003800000 */
[----:B--2---:R-:W5:Y:S04]  /*08f0*/  LDG.E.128 R64, [R64.64] ;  /* 0x0000000440407981 */ /* 0x004f68000c1e1d00 */
[----:B------:R-:W5:Y:S04]  /*0900*/  LDG.E.128 R60, [R60.64] ;  /* 0x000000043c3c7981 */ /* 0x000f68000c1e1d00 */
        /* <DEDUP_REMOVED lines=13> */
[----:B------:R-:W5:Y:S01]  /*09e0*/  LDG.E.128 R4, [R4.64] ;  /* 0x0000000404047981 */ /* 0x000f62000c1e1d00 */
[----:B------:R-:W-:Y:S01]  /*09f0*/  MOV R2, c[0x0][0x180] ;  /* 0x0000600000027a02 */ /* 0x000fe20000000f00 */
[----:B------:R-:W-:Y:S01]  /*0a00*/  ULDC.U8 UR6, c[0x0][0x1f0] ;  /* 0x00007c0000067ab9 */ /* 0x000fe20000000000 */
[----:B------:R-:W-:-:S02]  /*0a10*/  MOV R3, R132 ;  /* 0x0000008400037202 */ /* 0x000fc40000000f00 */
[----:B------:R-:W-:Y:S02]  /*0a20*/  LOP3.LUT P0, RZ, R2, c[0x0][0x178], RZ, 0xfc, !PT ;  /* 0x00005e0002ff7a12 */ /* 0x000fe4000780fcff */
[----:B------:R-:W-:-:S04]  /*0a30*/  MOV R2, c[0x0][0x184] ;  /* 0x0000610000027a02 */ /* 0x000fc80000000f00 */
[----:B------:R-:W-:Y:S02]  /*0a40*/  LOP3.LUT P0, RZ, R2, c[0x0][0x17c], RZ, 0xfc, P0 ;  /* 0x00005f0002ff7a12 */ /* 0x000fe4000000fcff */
.L_x_23964:
[----:B------:R-:W-:Y:S01]  /*0a50*/  ISETP.NE.U32.AND P1, PT, RZ, c[0x0][0x178], PT ;  /* 0x00005e00ff007a0c */ /* 0x000fe20003f25070 */
[----:B------:R-:W-:Y:S01]  /*0a60*/  IMAD R2, R3, c[0x0][0x168], RZ ;  /* 0x00005a0003027a24 */ /* 0x000fe200078e02ff */
[----:B------:R-:W-:Y:S02]  /*0a70*/  ISETP.NE.U32.AND P2, PT, RZ, c[0x0][0x180], PT ;  /* 0x00006000ff007a0c */ /* 0x000fe40003f45070 */
[----:B------:R-:W-:Y:S02]  /*0a80*/  ISETP.NE.AND.EX P1, PT, RZ, c[0x0][0x17c], PT, P1 ;  /* 0x00005f00ff007a0c */ /* 0x000fe40003f25310 */
[----:B------:R-:W-:Y:S02]  /*0a90*/  ISETP.NE.AND.EX P2, PT, RZ, c[0x0][0x184], PT, P2 ;  /* 0x00006100ff007a0c */ /* 0x000fe40003f45320 */
[----:B------:R-:W-:Y:S02]  /*0aa0*/  SHF.R.S32.HI R145, RZ, 0x1f, R2 ;  /* 0x0000001fff917819 */ /* 0x000fe40000011402 */
[----:B------:R-:W-:-:S02]  /*0ab0*/  MOV R163, 0x10 ;  /* 0x0000001000a37802 */ /* 0x000fc40000000f00 */
[----:B------:R-:W-:-:S04]  /*0ac0*/  LEA.HI R145, R145, R2, RZ, 0x2 ;  /* 0x0000000291917211 */ /* 0x000fc800078f10ff */
[----:B------:R-:W-:-:S04]  /*0ad0*/  LEA.HI.SX32 R162, R145, R0, 0x1e ;  /* 0x0000000091a27211 */ /* 0x000fc800078ff2ff */
[C---:B------:R-:W-:Y:S01]  /*0ae0*/  @P1 LEA R148, P3, R162.reuse, c[0x0][0x178], 0x4 ;  /* 0x00005e00a2941a11 */ /* 0x040fe200078620ff */
[C---:B------:R-:W-:Y:S01]  /*0af0*/  IMAD.WIDE.U32 R144, R162.reuse, R163, c[0x0][0x170] ;  /* 0x00005c00a2907625 */ /* 0x040fe200078e00a3 */
[C---:B------:R-:W-:Y:S02]  /*0b00*/  @P2 LEA R150, P4, R162.reuse, c[0x0][0x180], 0x4 ;  /* 0x00006000a2962a11 */ /* 0x040fe400078820ff */
[C---:B------:R-:W-:Y:S02]  /*0b10*/  @P1 LEA.HI.X R149, R162.reuse, c[0x0][0x17c], RZ, 0x4, P3 ;  /* 0x00005f00a2951a11 */ /* 0x040fe400018f24ff */
[----:B------:R-:W-:Y:S01]  /*0b20*/  @P2 LEA.HI.X R151, R162, c[0x0][0x184], RZ, 0x4, P4 ;  /* 0x00006100a2972a11 */ /* 0x000fe200020f24ff */
[----:B-----5:R-:W5:Y:S04]  /*0b30*/  LDG.E.128 R144, [R144.64] ;  /* 0x0000000490907981 */ /* 0x020f68000c1e1d00 */
        /* <DEDUP_REMOVED lines=10> */
.L_x_23834:
[----:B-----5:R-:W-:Y:S01]  /*0be0*/  FADD.FTZ R144, R136, R144 ;  /* 0x0000009088907221 */ /* 0x020fe20000010000 */
[----:B------:R-:W-:Y:S05]  /*0bf0*/  BRA `(.L_x_23835) ;  /* 0x0000002000007947 */ /* 0x000fea0003800000 */
.L_x_23833:
[----:B0----5:R-:W-:-:S04]  /*0c00*/  FADD.FTZ R144, R132, R144 ;  /* 0x0000009084907221 */ /* 0x021fc80000010000 */
[----:B------:R-:W-:-:S05]  /*0c10*/  @P2 FADD.FTZ R144, R136, R144 ;  /* 0x0000009088902221 */ /* 0x000fca0000010000 */
.L_x_23835:
[----:B-----5:R-:W-:Y:S02]  /*0c20*/  MOV R140, R144 ;  /* 0x00000090008c7202 */ /* 0x020fe40000000f00 */
.L_x_23836:
[----:B------:R-:W-:Y:S05]  /*0c30*/  @P3 BRA `(.L_x_23837) ;  /* 0x0000007000003947 */ /* 0x000fea0003800000 */
[----:B------:R-:W-:-:S04]  /*0c40*/  ISETP.NE.U32.AND P4, PT, RZ, c[0x0][0x180], PT ;  /* 0x00006000ff007a0c */ /* 0x000fc80003f85070 */
[----:B------:R-:W-:-:S13]  /*0c50*/  ISETP.NE.AND.EX P4, PT, RZ, c[0x0][0x184], PT, P4 ;  /* 0x00006100ff007a0c */ /* 0x000fda0003f85340 */
[----:B------:R-:W-:Y:S05]  /*0c60*/  @P4 BRA `(.L_x_23838) ;  /* 0x0000002000004947 */ /* 0x000fea0003800000 */
[----:B------:R-:W-:Y:S05]  /*0c70*/  @P0 BRA `(.L_x_23839) ;  /* 0x0000005000000947 */ /* 0x000fea0003800000 */
[----:B------:R-:W-:Y:S05]  /*0c80*/  BRA `(.L_x_23840) ;  /* 0x0000005000007947 */ /* 0x000fea0003800000 */
.L_x_23838:
[----:B-----5:R-:W-:Y:S01]  /*0c90*/  FADD.FTZ R145, R137, R145 ;  /* 0x0000009189917221 */ /* 0x020fe20000010000 */
[----:B------:R-:W-:Y:S05]  /*0ca0*/  BRA `(.L_x_23839) ;  /* 0x0000002000007947 */ /* 0x000fea0003800000 */
.L_x_23837:
[----:B-----5:R-:W-:-:S04]  /*0cb0*/  FADD.FTZ R145, R133, R145 ;  /* 0x0000009185917221 */ /* 0x020fc80000010000 */
[----:B------:R-:W-:-:S05]  /*0cc0*/  @P2 FADD.FTZ R145, R137, R145 ;  /* 0x0000009189912221 */ /* 0x000fca0000010000 */
.L_x_23839:
[----:B-----5:R-:W-:Y:S02]  /*0cd0*/  MOV R141, R145 ;  /* 0x00000091008d7202 */ /* 0x020fe40000000f00 */
.L_x_23840:
[----:B------:R-:W-:Y:S05]  /*0ce0*/  @P3 BRA `(.L_x_23841) ;  /* 0x0000007000003947 */ /* 0x000fea0003800000 */
[----:B------:R-:W-:-:S04]  /*0cf0*/  ISETP.NE.U32.AND P4, PT, RZ, c[0x0][0x180], PT ;  /* 0x00006000ff007a0c */ /* 0x000fc80003f85070 */
[----:B------:R-:W-:-:S13]  /*0d00*/  ISETP.NE.AND.EX P4, PT, RZ, c[0x0][0x184], PT, P4 ;  /* 0x00006100ff007a0c */ /* 0x000fda0003f85340 */
[----:B------:R-:W-:Y:S05]  /*0d10*/  @P4 BRA `(.L_x_23842) ;  /* 0x0000002000004947 */ /* 0x000fea0003800000 */
[----:B------:R-:W-:Y:S05]  /*0d20*/  @P0 BRA `(.L_x_23843) ;  /* 0x0000005000000947 */ /* 0x000fea0003800000 */
[----:B------:R-:W-:Y:S05]  /*0d30*/  BRA `(.L_x_23844) ;  /* 0x0000005000007947 */ /* 0x000fea0003800000 */
.L_x_23842:
[----:B-----5:R-:W-:Y:S01]  /*0d40*/  FADD.FTZ R146, R138, R146 ;  /* 0x000000928a927221 */ /* 0x020fe20000010000 */
[----:B------:R-:W-:Y:S05]  /*0d50*/  BRA `(.L_x_23843) ;  /* 0x0000002000007947 */ /* 0x000fea0003800000 */
.L_x_23841:
[----:B-----5:R-:W-:-:S04]  /*0d60*/  FADD.FTZ R146, R134, R146 ;  /* 0x0000009286927221 */ /* 0x020fc80000010000 */
[----:B------:R-:W-:-:S05]  /*0d70*/  @P2 FADD.FTZ R146, R138, R146 ;  /* 0x000000928a922221 */ /* 0x000fca0000010000 */
.L_x_23843:
[----:B-----5:R-:W-:Y:S02]  /*0d80*/  MOV R142, R146 ;  /* 0x00000092008e7202 */ /* 0x020fe40000000f00 */
.L_x_23844:
[----:B------:R-:W-:Y:S05]  /*0d90*/  @P3 BRA `(.L_x_23845) ;  /* 0x0000007000003947 */ /* 0x000fea0003800000 */
[----:B------:R-:W-:-:S04]  /*0da0*/  ISETP.NE.U32.AND P4, PT, RZ, c[0x0][0x180], PT ;  /* 0x00006000ff007a0c */ /* 0x000fc80003f85070 */
[----:B------:R-:W-:-:S13]  /*0db0*/  ISETP.NE.AND.EX P4, PT, RZ, c[0x0][0x184], PT, P4 ;  /* 0x00006100ff007a0c */ /* 0x000fda0003f85340 */
[----:B------:R-:W-:Y:S05]  /*0dc0*/  @P4 BRA `(.L_x_23846) ;  /* 0x0000002000004947 */ /* 0x000fea0003800000 */
[----:B------:R-:W-:Y:S05]  /*0dd0*/  @P0 BRA `(.L_x_23847) ;  /* 0x0000005000000947 */ /* 0x000fea0003800000 */
[----:B------:R-:W-:Y:S05]  /*0de0*/  BRA `(.L_x_23848) ;  /* 0x0000005000007947 */ /* 0x000fea0003800000 */
.L_x_23846:
[----:B-----5:R-:W-:Y:S01]  /*0df0*/  FADD.FTZ R147, R139, R147 ;  /* 0x000000938b937221 */ /* 0x020fe20000010000 */
[----:B------:R-:W-:Y:S05]  /*0e00*/  BRA `(.L_x_23847) ;  /* 0x0000002000007947 */ /* 0x000fea0003800000 */
.L_x_23845:
[----:B-----5:R-:W-:-:S04]  /*0e10*/  FADD.FTZ R147, R135, R147 ;  /* 0x0000009387937221 */ /* 0x020fc80000010000 */
[----:B------:R-:W-:-:S05]  /*0e20*/  @P2 FADD.FTZ R147, R139, R147 ;  /* 0x000000938b932221 */ /* 0x000fca0000010000 */
.L_x_23847:
[----:B-----5:R-:W-:Y:S02]  /*0e30*/  MOV R143, R147 ;  /* 0x00000093008f7202 */ /* 0x020fe40000000f00 */
.L_x_23848:
        /* <DEDUP_REMOVED lines=16> */
.L_x_23850:
[----:B-----5:R-:W-:Y:S01]  /*0f40*/  FADD.FTZ R148, R136, R148 ;  /* 0x0000009488947221 */ /* 0x020fe20000010000 */
[----:B------:R-:W-:Y:S05]  /*0f50*/  BRA `(.L_x_23851) ;  /* 0x0000002000007947 */ /* 0x000fea0003800000 */
.L_x_23849:
[----:B-----5:R-:W-:-:S04]  /*0f60*/  FADD.FTZ R148, R132, R148 ;  /* 0x0000009484947221 */ /* 0x020fc80000010000 */
[----:B------:R-:W-:-:S05]  /*0f70*/  @P2 FADD.FTZ R148, R136, R148 ;  /* 0x0000009488942221 */ /* 0x000fca0000010000 */
.L_x_23851:
[----:B0----5:R-:W-:Y:S02]  /*0f80*/  MOV R140, R148 ;  /* 0x00000094008c7202 */ /* 0x021fe40000000f00 */
.L_x_23852:
[----:B------:R-:W-:Y:S05]  /*0f90*/  @P3 BRA `(.L_x_23853) ;  /* 0x0000007000003947 */ /* 0x000fea0003800000 */
[----:B------:R-:W-:-:S04]  /*0fa0*/  ISETP.NE.U32.AND P4, PT, RZ, c[0x0][0x180], PT ;  /* 0x00006000ff007a0c */ /* 0x000fc80003f85070 */
[----:B------:R-:W-:-:S13]  /*0fb0*/  ISETP.NE.AND.EX P4, PT, RZ, c[0x0][0x184], PT, P4 ;  /* 0x00006100ff007a0c */ /* 0x000fda0003f85340 */
[----:B------:R-:W-:Y:S05]  /*0fc0*/  @P4 BRA `(.L_x_23854) ;  /* 0x0000002000004947 */ /* 0x000fea0003800000 */
[----:B------:R-:W-:Y:S05]  /*0fd0*/  @P0 BRA `(.L_x_23855) ;  /* 0x0000005000000947 */ /* 0x000fea0003800000 */
[----:B------:R-:W-:Y:S05]  /*0fe0*/  BRA `(.L_x_23856) ;  /* 0x0000005000007947 */ /* 0x000fea0003800000 */
.L_x_23854:
[----:B-----5:R-:W-:Y:S01]  /*0ff0*/  FADD.FTZ R149, R137, R149 ;  /* 0x0000009589957221 */ /* 0x020fe20000010000 */
[----:B------:R-:W-:Y:S05]  /*1000*/  BRA `(.L_x_23855) ;  /* 0x0000002000007947 */ /* 0x000fea0003800000 */
.L_x_23853:
[----:B-----5:R-:W-:-:S04]  /*1010*/  FADD.FTZ R149, R133, R149 ;  /* 0x0000009585957221 */ /* 0x020fc80000010000 */
[----:B------:R-:W-:-:S05]  /*1020*/  @P2 FADD.FTZ R149, R137, R149 ;  /* 0x0000009589952221 */ /* 0x000fca0000010000 */
.L_x_23855:
[----:B0----5:R-:W-:Y:S02]  /*1030*/  MOV R141, R149 ;  /* 0x00000095008d7202 */ /* 0x021fe40000000f00 */
.L_x_23856:
[----:B------:R-:W-:Y:S05]  /*1040*/  @P3 BRA `(.L_x_23857) ;  /* 0x0000007000003947 */ /* 0x000fea0003800000 */
[----:B------:R-:W-:-:S04]  /*1050*/  ISETP.NE.U32.AND P4, PT, RZ, c[0x0][0x180], PT ;  /* 0x00006000ff007a0c */ /* 0x000fc80003f85070 */
[----:B------:R-:W-:-:S13]  /*1060*/  ISETP.NE.AND.EX P4, PT, RZ, c[0x0][0x184], PT, P4 ;  /* 0x00006100ff007a0c */ /* 0x000fda0003f85340 */
[----:B------:R-:W-:Y:S05]  /*1070*/  @P4 BRA `(.L_x_23858) ;  /* 0x0000002000004947 */ /* 0x000fea0003800000 */
[----:B------:R-:W-:Y:S05]  /*1080*/  @P0 BRA `(.L_x_23859) ;  /* 0x0000005000000947 */ /* 0x000fea0003800000 */
[----:B------:R-:W-:Y:S05]  /*1090*/  BRA `(.L_x_23860) ;  /* 0x0000005000007947 */ /* 0x000fea0003800000 */
.L_x_23858:
[----:B-----5:R-:W-:Y:S01]  /*10a0*/  FADD.FTZ R150, R138, R150 ;  /* 0x000000968a967221 */ /* 0x020fe20000010000 */
[----:B------:R-:W-:Y:S05]  /*10b0*/  BRA `(.L_x_23859) ;  /* 0x0000002000007947 */ /* 0x000fea0003800000 */
.L_x_23857:
[----:B-----5:R-:W-:-:S04]  /*10c0*/  FADD.FTZ R150, R134, R150 ;  /* 0x0000009686967221 */ /* 0x020fc80000010000 */
[----:B------:R-:W-:-:S05]  /*10d0*/  @P2 FADD.FTZ R150, R138, R150 ;  /* 0x000000968a962221 */ /* 0x000fca0000010000 */
.L_x_23859:
[----:B0----5:R-:W-:Y:S02]  /*10e0*/  MOV R142, R150 ;  /* 0x00000096008e7202 */ /* 0x021fe40000000f00 */
.L_x_23860:
[----:B------:R-:W-:Y:S05]  /*10f0*/  @P3 BRA `(.L_x_23861) ;  /* 0x0000007000003947 */ /* 0x000fea0003800000 */
[----:B------:R-:W-:-:S04]  /*1100*/  ISETP.NE.U32.AND P4, PT, RZ, c[0x0][0x180], PT ;  /* 0x00006000ff007a0c */ /* 0x000fc80003f85070 */
[----:B------:R-:W-:-:S13]  /*1110*/  ISETP.NE.AND.EX P4, PT, RZ, c[0x0][0x184], PT, P4 ;  /* 0x00006100ff007a0c */ /* 0x000fda0003f85340 */
[----:B------:R-:W-:Y:S05]  /*1120*/  @P4 BRA `(.L_x_23862) ;  /* 0x0000002000004947 */ /* 0x000fea0003800000 */
[----:B------:R-:W-:Y:S05]  /*1130*/  @P0 BRA `(.L_x_23863) ;  /* 0x0000005000000947 */ /* 0x000fea0003800000 */
[----:B------:R-:W-:Y:S05]  /*1140*/  BRA `(.L_x_23864) ;  /* 0x0000005000007947 */ /* 0x000fea0003800000 */
.L_x_23862:
[----:B-----5:R-:W-:Y:S01]  /*1150*/  FADD.FTZ R151, R139, R151 ;  /* 0x000000978b977221 */ /* 0x020fe20000010000 */
[----:B------:R-:W-:Y:S05]  /*1160*/  BRA `(.L_x_23863) ;  /* 0x0000002000007947 */ /* 0x000fea0003800000 */
.L_x_23861:
[----:B-----5:R-:W-:-:S04]  /*1170*/  FADD.FTZ R151, R135, R151 ;  /* 0x0000009787977221 */ /* 0x020fc80000010000 */
[----:B------:R-:W-:-:S05]  /*1180*/  @P2 FADD.FTZ R151, R139, R151 ;  /* 0x000000978b972221 */ /* 0x000fca0000010000 */
.L_x_23863:
[----:B0----5:R-:W-:Y:S02]  /*1190*/  MOV R143, R151 ;  /* 0x00000097008f7202 */ /* 0x021fe40000000f00 */
.L_x_23864:
        /* <DEDUP_REMOVED lines=15> */
.L_x_23866:
[----:B-----5:R-:W-:Y:S01]  /*1290*/  FADD.FTZ R152, R136, R152 ;  /* 0x0000009888987221 */ /* 0x020fe20000010000 */
[----:B------:R-:W-:Y:S05]  /*12a0*/  BRA `(.L_x_23867) ;  /* 0x0000002000007947 */ /* 0x000fea0003800000 */
.L_x_23865:
[----:B-----5:R-:W-:-:S04]  /*12b0*/  FADD.FTZ R152, R132, R152 ;  /* 0x0000009884987221 */ /* 0x020fc80000010000 */
[----:B------:R-:W-:-:S05]  /*12c0*/  @P2 FADD.FTZ R152, R136, R152 ;  /* 0x0000009888982221 */ /* 0x000fca0000010000 */
.L_x_23867:
[----:B0-----:R-:W-:Y:S02]  /*12d0*/  MOV R140, R152 ;  /* 0x00000098008c7202 */ /* 0x001fe40000000f00 */
.L_x_23868:
[----:B------:R-:W-:Y:S05]  /*12e0*/  @P3 BRA `(.L_x_23869) ;  /* 0x0000007000003947 */ /* 0x000fea0003800000 */
[----:B------:R-:W-:-:S04]  /*12f0*/  ISETP.NE.U32.AND P4, PT, RZ, c[0x0][0x180], PT ;  /* 0x00006000ff007a0c */ /* 0x000fc80003f85070 */
[----:B------:R-:W-:-:S13]  /*1300*/  ISETP.NE.AND.EX P4, PT, RZ, c[0x0][0x184], PT, P4 ;  /* 0x00006100ff007a0c */ /* 0x000fda0003f85340 */
[----:B------:R-:W-:Y:S05]  /*1310*/  @P4 BRA `(.L_x_23870) ;  /* 0x0000002000004947 */ /* 0x000fea0003800000 */
[----:B------:R-:W-:Y:S05]  /*1320*/  @P0 BRA `(.L_x_23871) ;  /* 0x0000005000000947 */ /* 0x000fea0003800000 */
[----:B------:R-:W-:Y:S05]  /*1330*/  BRA `(.L_x_23872) ;  /* 0x0000005000007947 */ /* 0x000fea0003800000 */
.L_x_23870:
[----:B-----5:R-:W-:Y:S01]  /*1340*/  FADD.FTZ R153, R137, R153 ;  /* 0x0000009989997221 */ /* 0x020fe20000010000 */
[----:B------:R-:W-:Y:S05]  /*1350*/  BRA `(.L_x_23871) ;  /* 0x0000002000007947 */ /* 0x000fea0003800000 */
.L_x_23869:
[----:B-----5:R-:W-:-:S04]  /*1360*/  FADD.FTZ R153, R133, R153 ;  /* 0x0000009985997221 */ /* 0x020fc80000010000 */
[----:B------:R-:W-:-:S05]  /*1370*/  @P2 FADD.FTZ R153, R137, R153 ;  /* 0x0000009989992221 */ /* 0x000fca0000010000 */
.L_x_23871:
[----:B0-----:R-:W-:Y:S02]  /*1380*/  MOV R141, R153 ;  /* 0x00000099008d7202 */ /* 0x001fe40000000f00 */
.L_x_23872:
[----:B------:R-:W-:Y:S05]  /*1390*/  @P3 BRA `(.L_x_23873) ;  /* 0x0000007000003947 */ /* 0x000fea0003800000 */
[----:B------:R-:W-:-:S04]  /*13a0*/  ISETP.NE.U32.AND P4, PT, RZ, c[0x0][0x180], PT ;  /* 0x00006000ff007a0c */ /* 0x000fc80003f85070 */
[----:B------:R-:W-:-:S13]  /*13b0*/  ISETP.NE.AND.EX P4, PT, RZ, c[0x0][0x184], PT, P4 ;  /* 0x00006100ff007a0c */ /* 0x000fda0003f85340 */
[----:B------:R-:W-:Y:S05]  /*13c0*/  @P4 BRA `(.L_x_23874) ;  /* 0x0000002000004947 */ /* 0x000fea0003800000 */
[----:B------:R-:W-:Y:S05]  /*13d0*/  @P0 BRA `(.L_x_23875) ;  /* 0x0000005000000947 */ /* 0x000fea0003800000 */
[----:B------:R-:W-:Y:S05]  /*13e0*/  BRA `(.L_x_23876) ;  /* 0x0000005000007947 */ /* 0x000fea0003800000 */
.L_x_23874:
[----:B-----5:R-:W-:Y:S01]  /*13f0*/  FADD.FTZ R154, R138, R154 ;  /* 0x0000009a8a9a7221 */ /* 0x020fe20000010000 */
[----:B------:R-:W-:Y:S05]  /*1400*/  BRA `(.L_x_23875) ;  /* 0x0000002000007947 */ /* 0x000fea0003800000 */
.L_x_23873:
[----:B-----5:R-:W-:-:S04]  /*1410*/  FADD.FTZ R154, R134, R154 ;  /* 0x0000009a869a7221 */ /* 0x020fc80000010000 */
[----:B------:R-:W-:-:S05]  /*1420*/  @P2 FADD.FTZ R154, R138, R154 ;  /* 0x0000009a8a9a2221 */ /* 0x000fca0000010000 */
.L_x_23875:
[----:B0-----:R-:W-:Y:S02]  /*1430*/  MOV R142, R154 ;  /* 0x0000009a008e7202 */ /* 0x001fe40000000f00 */
.L_x_23876:
[----:B------:R-:W-:Y:S05]  /*1440*/  @P3 BRA `(.L_x_23877) ;  /* 0x0000007000003947 */ /* 0x000fea0003800000 */
[----:B------:R-:W-:-:S04]  /*1450*/  ISETP.NE.U32.AND P4, PT, RZ, c[0x0][0x180], PT ;  /* 0x00006000ff007a0c */ /* 0x000fc80003f85070 */
[----:B------:R-:W-:-:S13]  /*1460*/  ISETP.NE.AND.EX P4, PT, RZ, c[0x0][0x184], PT, P4 ;  /* 0x00006100ff007a0c */ /* 0x000fda0003f85340 */
[----:B------:R-:W-:Y:S05]  /*1470*/  @P4 BRA `(.L_x_23878) ;  /* 0x0000002000004947 */ /* 0x000fea0003800000 */
[----:B------:R-:W-:Y:S05]  /*1480*/  @P0 BRA `(.L_x_23879) ;  /* 0x0000005000000947 */ /* 0x000fea0003800000 */
[----:B------:R-:W-:Y:S05]  /*1490*/  BRA `(.L_x_23880) ;  /* 0x0000005000007947 */ /* 0x000fea0003800000 */
.L_x_23878:
[----:B-----5:R-:W-:Y:S01]  /*14a0*/  FADD.FTZ R155, R139, R155 ;  /* 0x0000009b8b9b7221 */ /* 0x020fe20000010000 */
[----:B------:R-:W-:Y:S05]  /*14b0*/  BRA `(.L_x_23879) ;  /* 0x0000002000007947 */ /* 0x000fea0003800000 */
.L_x_23877:
[----:B-----5:R-:W-:-:S04]  /*14c0*/  FADD.FTZ R155, R135, R155 ;  /* 0x0000009b879b7221 */ /* 0x020fc80000010000 */
[----:B------:R-:W-:-:S05]  /*14d0*/  @P2 FADD.FTZ R155, R139, R155 ;  /* 0x0000009b8b9b2221 */ /* 0x000fca0000010000 */
.L_x_23879:
[----:B0-----:R-:W-:Y:S02]  /*14e0*/  MOV R143, R155 ;  /* 0x0000009b008f7202 */ /* 0x001fe40000000f00 */
.L_x_23880:
        /* <DEDUP_REMOVED lines=15> */
.L_x_23882:
[----:B-----5:R-:W-:Y:S01]  /*15e0*/  FADD.FTZ R156, R136, R156 ;  /* 0x0000009c889c7221 */ /* 0x020fe20000010000 */
[----:B------:R-:W-:Y:S05]  /*15f0*/  BRA `(.L_x_23883) ;  /* 0x0000002000007947 */ /* 0x000fea0003800000 */
.L_x_23881:
[----:B-----5:R-:W-:-:S04]  /*1600*/  FADD.FTZ R156, R132, R156 ;  /* 0x0000009c849c7221 */ /* 0x020fc80000010000 */
[----:B------:R-:W-:-:S05]  /*1610*/  @P2 FADD.FTZ R156, R136, R156 ;  /* 0x0000009c889c2221 */ /* 0x000fca0000010000 */
.L_x_23883:
[----:B0-----:R-:W-:Y:S02]  /*1620*/  MOV R140, R156 ;  /* 0x0000009c008c7202 */ /* 0x001fe40000000f00 */
.L_x_23884:
[----:B------:R-:W-:Y:S05]  /*1630*/  @P3 BRA `(.L_x_23885) ;  /* 0x0000007000003947 */ /* 0x000fea0003800000 */
[----:B------:R-:W-:-:S04]  /*1640*/  ISETP.NE.U32.AND P4, PT, RZ, c[0x0][0x180], PT ;  /* 0x00006000ff007a0c */ /* 0x000fc80003f85070 */
[----:B------:R-:W-:-:S13]  /*1650*/  ISETP.NE.AND.EX P4, PT, RZ, c[0x0][0x184], PT, P4 ;  /* 0x00006100ff007a0c */ /* 0x000fda0003f85340 */
[----:B------:R-:W-:Y:S05]  /*1660*/  @P4 BRA `(.L_x_23886) ;  /* 0x0000002000004947 */ /* 0x000fea0003800000 */
[----:B------:R-:W-:Y:S05]  /*1670*/  @P0 BRA `(.L_x_23887) ;  /* 0x0000005000000947 */ /* 0x000fea0003800000 */
[----:B------:R-:W-:Y:S05]  /*1680*/  BRA `(.L_x_23888) ;  /* 0x0000005000007947 */ /* 0x000fea0003800000 */
.L_x_23886:
[----:B-----5:R-:W-:Y:S01]  /*1690*/  FADD.FTZ R157, R137, R157 ;  /* 0x0000009d899d7221 */ /* 0x020fe20000010000 */
[----:B------:R-:W-:Y:S05]  /*16a0*/  BRA `(.L_x_23887) ;  /* 0x0000002000007947 */ /* 0x000fea0003800000 */
.L_x_23885:
[----:B-----5:R-:W-:-:S04]  /*16b0*/  FADD.FTZ R157, R133, R157 ;  /* 0x0000009d859d7221 */ /* 0x020fc80000010000 */
[----:B------:R-:W-:-:S05]  /*16c0*/  @P2 FADD.FTZ R157, R137, R157 ;  /* 0x0000009d899d2221 */ /* 0x000fca0000010000 */
.L_x_23887:
[----:B0-----:R-:W-:Y:S02]  /*16d0*/  MOV R141, R157 ;  /* 0x0000009d008d7202 */ /* 0x001fe40000000f00 */
.L_x_23888:
[----:B------:R-:W-:Y:S05]  /*16e0*/  @P3 BRA `(.L_x_23889) ;  /* 0x0000007000003947 */ /* 0x000fea0003800000 */
[----:B------:R-:W-:-:S04]  /*16f0*/  ISETP.NE.U32.AND P4, PT, RZ, c[0x0][0x180], PT ;  /* 0x00006000ff007a0c */ /* 0x000fc80003f85070 */
[----:B------:R-:W-:-:S13]  /*1700*/  ISETP.NE.AND.EX P4, PT, RZ, c[0x0][0x184], PT, P4 ;  /* 0x00006100ff007a0c */ /* 0x000fda0003f85340 */
[----:B------:R-:W-:Y:S05]  /*1710*/  @P4 BRA `(.L_x_23890) ;  /* 0x0000002000004947 */ /* 0x000fea0003800000 */
[----:B------:R-:W-:Y:S05]  /*1720*/  @P0 BRA `(.L_x_23891) ;  /* 0x0000005000000947 */ /* 0x000fea0003800000 */
[----:B------:R-:W-:Y:S05]  /*1730*/  BRA `(.L_x_23892) ;  /* 0x0000005000007947 */ /* 0x000fea0003800000 */
.L_x_23890:
[----:B-----5:R-:W-:Y:S01]  /*1740*/  FADD.FTZ R158, R138, R158 ;  /* 0x0000009e8a9e7221 */ /* 0x020fe20000010000 */
[----:B------:R-:W-:Y:S05]  /*1750*/  BRA `(.L_x_23891) ;  /* 0x0000002000007947 */ /* 0x000fea0003800000 */
.L_x_23889:
[----:B-----5:R-:W-:-:S04]  /*1760*/  FADD.FTZ R158, R134, R158 ;  /* 0x0000009e869e7221 */ /* 0x020fc80000010000 */
[----:B------:R-:W-:-:S05]  /*1770*/  @P2 FADD.FTZ R158, R138, R158 ;  /* 0x0000009e8a9e2221 */ /* 0x000fca0000010000 */
.L_x_23891:
[----:B0-----:R-:W-:Y:S02]  /*1780*/  MOV R142, R158 ;  /* 0x0000009e008e7202 */ /* 0x001fe40000000f00 */
.L_x_23892:
[----:B------:R-:W-:Y:S05]  /*1790*/  @P3 BRA `(.L_x_23893) ;  /* 0x0000007000003947 */ /* 0x000fea0003800000 */
[----:B------:R-:W-:-:S04]  /*17a0*/  ISETP.NE.U32.AND P4, PT, RZ, c[0x0][0x180], PT ;  /* 0x00006000ff007a0c */ /* 0x000fc80003f85070 */
[----:B------:R-:W-:-:S13]  /*17b0*/  ISETP.NE.AND.EX P4, PT, RZ, c[0x0][0x184], PT, P4 ;  /* 0x00006100ff007a0c */ /* 0x000fda0003f85340 */
[----:B------:R-:W-:Y:S05]  /*17c0*/  @P4 BRA `(.L_x_23894) ;  /* 0x0000002000004947 */ /* 0x000fea0003800000 */
[----:B------:R-:W-:Y:S05]  /*17d0*/  @P0 BRA `(.L_x_23895) ;  /* 0x0000005000000947 */ /* 0x000fea0003800000 */
[----:B------:R-:W-:Y:S05]  /*17e0*/  BRA `(.L_x_23896) ;  /* 0x0000005000007947 */ /* 0x000fea0003800000 */
.L_x_23894:
[----:B-----5:R-:W-:Y:S01]  /*17f0*/  FADD.FTZ R159, R139, R159 ;  /* 0x0000009f8b9f7221 */ /* 0x020fe20000010000 */
[----:B------:R-:W-:Y:S05]  /*1800*/  BRA `(.L_x_23895) ;  /* 0x0000002000007947 */ /* 0x000fea0003800000 */
.L_x_23893:
[----:B-----5:R-:W-:-:S04]  /*1810*/  FADD.FTZ R159, R135, R159 ;  /* 0x0000009f879f7221 */ /* 0x020fc80000010000 */
[----:B------:R-:W-:-:S05]  /*1820*/  @P2 FADD.FTZ R159, R139, R159 ;  /* 0x0000009f8b9f2221 */ /* 0x000fca0000010000 */
.L_x_23895:
[----:B0-----:R-:W-:Y:S02]  /*1830*/  MOV R143, R159 ;  /* 0x0000009f008f7202 */ /* 0x001fe40000000f00 */
.L_x_23896:
[----:B0-----:R-:W-:Y:S01]  /*1840*/  IADD3 R168, R162, 0x80, RZ ;  /* 0x00000080a2a87810 */ /* 0x001fe20007ffe0ff */
[----:B------:R-:W-:-:S04]  /*1850*/  @P0 IMAD.WIDE.U32 R164, R167, R163, c[0x0][0x188] ;  /* 0x00006200a7a40625 */ /* 0x000fc800078e00a3 */
        /* <DEDUP_REMOVED lines=13> */
.L_x_23898:
[----:B-----5:R-:W-:Y:S01]  /*1930*/  FADD.FTZ R172, R136, R172 ;  /* 0x000000ac88ac7221 */ /* 0x020fe20000010000 */
[----:B------:R-:W-:Y:S05]  /*1940*/  BRA `(.L_x_23899) ;  /* 0x0000002000007947 */ /* 0x000fea0003800000 */
.L_x_23897:
[----:B-----5:R-:W-:-:S04]  /*1950*/  FADD.FTZ R172, R132, R172 ;  /* 0x000000ac84ac7221 */ /* 0x020fc80000010000 */
[----:B------:R-:W-:-:S05]  /*1960*/  @P2 FADD.FTZ R172, R136, R172 ;  /* 0x000000ac88ac2221 */ /* 0x000fca0000010000 */
.L_x_23899:
[----:B0-----:R-:W-:Y:S02]  /*1970*/  MOV R140, R172 ;  /* 0x000000ac008c7202 */ /* 0x001fe40000000f00 */
.L_x_23900:
[----:B------:R-:W-:Y:S05]  /*1980*/  @P3 BRA `(.L_x_23901) ;  /* 0x0000007000003947 */ /* 0x000fea0003800000 */
[----:B------:R-:W-:-:S04]  /*1990*/  ISETP.NE.U32.AND P4, PT, RZ, c[0x0][0x180], PT ;  /* 0x00006000ff007a0c */ /* 0x000fc80003f85070 */
[----:B------:R-:W-:-:S13]  /*19a0*/  ISETP.NE.AND.EX P4, PT, RZ, c[0x0][0x184], PT, P4 ;  /* 0x00006100ff007a0c */ /* 0x000fda0003f85340 */
[----:B------:R-:W-:Y:S05]  /*19b0*/  @P4 BRA `(.L_x_23902) ;  /* 0x0000002000004947 */ /* 0x000fea0003800000 */
[----:B------:R-:W-:Y:S05]  /*19c0*/  @P0 BRA `(.L_x_23903) ;  /* 0x0000005000000947 */ /* 0x000fea0003800000 */
[----:B------:R-:W-:Y:S05]  /*19d0*/  BRA `(.L_x_23904) ;  /* 0x0000005000007947 */ /* 0x000fea0003800000 */
.L_x_23902:
[----:B-----5:R-:W-:Y:S01]  /*19e0*/  FADD.FTZ R173, R137, R173 ;  /* 0x000000ad89ad7221 */ /* 0x020fe20000010000 */
[----:B------:R-:W-:Y:S05]  /*19f0*/  BRA `(.L_x_23903) ;  /* 0x0000002000007947 */ /* 0x000fea0003800000 */
.L_x_23901:
[----:B-----5:R-:W-:-:S04]  /*1a00*/  FADD.FTZ R173, R133, R173 ;  /* 0x000000ad85ad7221 */ /* 0x020fc80000010000 */
[----:B------:R-:W-:-:S05]  /*1a10*/  @P2 FADD.FTZ R173, R137, R173 ;  /* 0x000000ad89ad2221 */ /* 0x000fca0000010000 */
.L_x_23903:
[----:B0-----:R-:W-:Y:S02]  /*1a20*/  MOV R141, R173 ;  /* 0x000000ad008d7202 */ /* 0x001fe40000000f00 */
.L_x_23904:
[----:B------:R-:W-:Y:S05]  /*1a30*/  @P3 BRA `(.L_x_23905) ;  /* 0x0000007000003947 */ /* 0x000fea0003800000 */
[----:B------:R-:W-:-:S04]  /*1a40*/  ISETP.NE.U32.AND P4, PT, RZ, c[0x0][0x180], PT ;  /* 0x00006000ff007a0c */ /* 0x000fc80003f85070 */
[----:B------:R-:W-:-:S13]  /*1a50*/  ISETP.NE.AND.EX P4, PT, RZ, c[0x0][0x184], PT, P4 ;  /* 0x00006100ff007a0c */ /* 0x000fda0003f85340 */
[----:B------:R-:W-:Y:S05]  /*1a60*/  @P4 BRA `(.L_x_23906) ;  /* 0x0000002000004947 */ /* 0x000fea0003800000 */
[----:B------:R-:W-:Y:S05]  /*1a70*/  @P0 BRA `(.L_x_23907) ;  /* 0x0000005000000947 */ /* 0x000fea0003800000 */
[----:B------:R-:W-:Y:S05]  /*1a80*/  BRA `(.L_x_23908) ;  /* 0x0000005000007947 */ /* 0x000fea0003800000 */
.L_x_23906:
[----:B-----5:R-:W-:Y:S01]  /*1a90*/  FADD.FTZ R174, R138, R174 ;  /* 0x000000ae8aae7221 */ /* 0x020fe20000010000 */
[----:B------:R-:W-:Y:S05]  /*1aa0*/  BRA `(.L_x_23907) ;  /* 0x0000002000007947 */ /* 0x000fea0003800000 */
.L_x_23905:
[----:B-----5:R-:W-:-:S04]  /*1ab0*/  FADD.FTZ R174, R134, R174 ;  /* 0x000000ae86ae7221 */ /* 0x020fc80000010000 */
[----:B------:R-:W-:-:S05]  /*1ac0*/  @P2 FADD.FTZ R174, R138, R174 ;  /* 0x000000ae8aae2221 */ /* 0x000fca0000010000 */
.L_x_23907:
[----:B0-----:R-:W-:Y:S02]  /*1ad0*/  MOV R142, R174 ;  /* 0x000000ae008e7202 */ /* 0x001fe40000000f00 */
.L_x_23908:
[----:B------:R-:W-:Y:S05]  /*1ae0*/  @P3 BRA `(.L_x_23909) ;  /* 0x0000007000003947 */ /* 0x000fea0003800000 */
[----:B------:R-:W-:-:S04]  /*1af0*/  ISETP.NE.U32.AND P4, PT, RZ, c[0x0][0x180], PT ;  /* 0x00006000ff007a0c */ /* 0x000fc80003f85070 */
[----:B------:R-:W-:-:S13]  /*1b00*/  ISETP.NE.AND.EX P4, PT, RZ, c[0x0][0x184], PT, P4 ;  /* 0x00006100ff007a0c */ /* 0x000fda0003f85340 */
[----:B------:R-:W-:Y:S05]  /*1b10*/  @P4 BRA `(.L_x_23910) ;  /* 0x0000002000004947 */ /* 0x000fea0003800000 */
[----:B------:R-:W-:Y:S05]  /*1b20*/  @P0 BRA `(.L_x_23911) ;  /* 0x0000005000000947 */ /* 0x000fea0003800000 */
[----:B------:R-:W-:Y:S05]  /*1b30*/  BRA `(.L_x_23912) ;  /* 0x0000005000007947 */ /* 0x000fea0003800000 */
.L_x_23910:
[----:B-----5:R-:W-:Y:S01]  /*1b40*/  FADD.FTZ R175, R139, R175 ;  /* 0x000000af8baf7221 */ /* 0x020fe20000010000 */
[----:B------:R-:W-:Y:S05]  /*1b50*/  BRA `(.L_x_23911) ;  /* 0x0000002000007947 */ /* 0x000fea0003800000 */
.L_x_23909:
[----:B-----5:R-:W-:-:S04]  /*1b60*/  FADD.FTZ R175, R135, R175 ;  /* 0x000000af87af7221 */ /* 0x020fc80000010000 */
[----:B------:R-:W-:-:S05]  /*1b70*/  @P2 FADD.FTZ R175, R139, R175 ;  /* 0x000000af8baf2221 */ /* 0x000fca0000010000 */
.L_x_23911:
[----:B0-----:R-:W-:Y:S02]  /*1b80*/  MOV R143, R175 ;  /* 0x000000af008f7202 */ /* 0x001fe40000000f00 */
.L_x_23912:
        /* <DEDUP_REMOVED lines=15> */
.L_x_23914:
[----:B-----5:R-:W-:Y:S01]  /*1c80*/  FADD.FTZ R176, R136, R176 ;  /* 0x000000b088b07221 */ /* 0x020fe20000010000 */
[----:B------:R-:W-:Y:S05]  /*1c90*/  BRA `(.L_x_23915) ;  /* 0x0000002000007947 */ /* 0x000fea0003800000 */
.L_x_23913:
[----:B-----5:R-:W-:-:S04]  /*1ca0*/  FADD.FTZ R176, R132, R176 ;  /* 0x000000b084b07221 */ /* 0x020fc80000010000 */
[----:B------:R-:W-:-:S05]  /*1cb0*/  @P2 FADD.FTZ R176, R136, R176 ;  /* 0x000000b088b02221 */ /* 0x000fca0000010000 */
.L_x_23915:
[----:B0-----:R-:W-:Y:S02]  /*1cc0*/  MOV R140, R176 ;  /* 0x000000b0008c7202 */ /* 0x001fe40000000f00 */
.L_x_23916:
[----:B------:R-:W-:Y:S05]  /*1cd0*/  @P3 BRA `(.L_x_23917) ;  /* 0x0000007000003947 */ /* 0x000fea0003800000 */
[----:B------:R-:W-:-:S04]  /*1ce0*/  ISETP.NE.U32.AND P4, PT, RZ, c[0x0][0x180], PT ;  /* 0x00006000ff007a0c */ /* 0x000fc80003f85070 */
[----:B------:R-:W-:-:S13]  /*1cf0*/  ISETP.NE.AND.EX P4, PT, RZ, c[0x0][0x184], PT, P4 ;  /* 0x00006100ff007a0c */ /* 0x000fda0003f85340 */
[----:B------:R-:W-:Y:S05]  /*1d00*/  @P4 BRA `(.L_x_23918) ;  /* 0x0000002000004947 */ /* 0x000fea0003800000 */
[----:B------:R-:W-:Y:S05]  /*1d10*/  @P0 BRA `(.L_x_23919) ;  /* 0x0000005000000947 */ /* 0x000fea0003800000 */
[----:B------:R-:W-:Y:S05]  /*1d20*/  BRA `(.L_x_23920) ;  /* 0x0000005000007947 */ /* 0x000fea0003800000 */
.L_x_23918:
[----:B-----5:R-:W-:Y:S01]  /*1d30*/  FADD.FTZ R177, R137, R177 ;  /* 0x000000b189b17221 */ /* 0x020fe20000010000 */
[----:B------:R-:W-:Y:S05]  /*1d40*/  BRA `(.L_x_23919) ;  /* 0x0000002000007947 */ /* 0x000fea0003800000 */
.L_x_23917:
[----:B-----5:R-:W-:-:S04]  /*1d50*/  FADD.FTZ R177, R133, R177 ;  /* 0x000000b185b17221 */ /* 0x020fc80000010000 */
[----:B------:R-:W-:-:S05]  /*1d60*/  @P2 FADD.FTZ R177, R137, R177 ;  /* 0x000000b189b12221 */ /* 0x000fca0000010000 */
.L_x_23919:
[----:B0-----:R-:W-:Y:S02]  /*1d70*/  MOV R141, R177 ;  /* 0x000000b1008d7202 */ /* 0x001fe40000000f00 */
.L_x_23920:
[----:B------:R-:W-:Y:S05]  /*1d80*/  @P3 BRA `(.L_x_23921) ;  /* 0x0000007000003947 */ /* 0x000fea0003800000 */
[----:B------:R-:W-:-:S04]  /*1d90*/  ISETP.NE.U32.AND P4, PT, RZ, c[0x0][0x180], PT ;  /* 0x00006000ff007a0c */ /* 0x000fc80003f85070 */
[----:B------:R-:W-:-:S13]  /*1da0*/  ISETP.NE.AND.EX P4, PT, RZ, c[0x0][0x184], PT, P4 ;  /* 0x00006100ff007a0c */ /* 0x000fda0003f85340 */
[----:B------:R-:W-:Y:S05]  /*1db0*/  @P4 BRA `(.L_x_23922) ;  /* 0x0000002000004947 */ /* 0x000fea0003800000 */
[----:B------:R-:W-:Y:S05]  /*1dc0*/  @P0 BRA `(.L_x_23923) ;  /* 0x0000005000000947 */ /* 0x000fea0003800000 */
[----:B------:R-:W-:Y:S05]  /*1dd0*/  BRA `(.L_x_23924) ;  /* 0x0000005000007947 */ /* 0x000fea0003800000 */
.L_x_23922:
[----:B-----5:R-:W-:Y:S01]  /*1de0*/  FADD.FTZ R178, R138, R178 ;  /* 0x000000b28ab27221 */ /* 0x020fe20000010000 */
[----:B------:R-:W-:Y:S05]  /*1df0*/  BRA `(.L_x_23923) ;  /* 0x0000002000007947 */ /* 0x000fea0003800000 */
.L_x_23921:
[----:B-----5:R-:W-:-:S04]  /*1e00*/  FADD.FTZ R178, R134, R178 ;  /* 0x000000b286b27221 */ /* 0x020fc80000010000 */
[----:B------:R-:W-:-:S05]  /*1e10*/  @P2 FADD.FTZ R178, R138, R178 ;  /* 0x000000b28ab22221 */ /* 0x000fca0000010000 */
.L_x_23923:
[----:B0-----:R-:W-:Y:S02]  /*1e20*/  MOV R142, R178 ;  /* 0x000000b2008e7202 */ /* 0x001fe40000000f00 */
.L_x_23924:
[----:B------:R-:W-:Y:S05]  /*1e30*/  @P3 BRA `(.L_x_23925) ;  /* 0x0000007000003947 */ /* 0x000fea0003800000 */
[----:B------:R-:W-:-:S04]  /*1e40*/  ISETP.NE.U32.AND P4, PT, RZ, c[0x0][0x180], PT ;  /* 0x00006000ff007a0c */ /* 0x000fc80003f85070 */
[----:B------:R-:W-:-:S13]  /*1e50*/  ISETP.NE.AND.EX P4, PT, RZ, c[0x0][0x184], PT, P4 ;  /* 0x00006100ff007a0c */ /* 0x000fda0003f85340 */
[----:B------:R-:W-:Y:S05]  /*1e60*/  @P4 BRA `(.L_x_23926) ;  /* 0x0000002000004947 */ /* 0x000fea0003800000 */
[----:B------:R-:W-:Y:S05]  /*1e70*/  @P0 BRA `(.L_x_23927) ;  /* 0x0000005000000947 */ /* 0x000fea0003800000 */
[----:B------:R-:W-:Y:S05]  /*1e80*/  BRA `(.L_x_23928) ;  /* 0x0000005000007947 */ /* 0x000fea0003800000 */
.L_x_23926:
[----:B-----5:R-:W-:Y:S01]  /*1e90*/  FADD.FTZ R179, R139, R179 ;  /* 0x000000b38bb37221 */ /* 0x020fe20000010000 */
[----:B------:R-:W-:Y:S05]  /*1ea0*/  BRA `(.L_x_23927) ;  /* 0x0000002000007947 */ /* 0x000fea0003800000 */
.L_x_23925:
[----:B-----5:R-:W-:-:S04]  /*1eb0*/  FADD.FTZ R179, R135, R179 ;  /* 0x000000b387b37221 */ /* 0x020fc80000010000 */
[----:B------:R-:W-:-:S05]  /*1ec0*/  @P2 FADD.FTZ R179, R139, R179 ;  /* 0x000000b38bb32221 */ /* 0x000fca0000010000 */
.L_x_23927:
[----:B0-----:R-:W-:Y:S02]  /*1ed0*/  MOV R143, R179 ;  /* 0x000000b3008f7202 */ /* 0x001fe40000000f00 */
.L_x_23928:
        /* <DEDUP_REMOVED lines=15> */
.L_x_23930:
[----:B-----5:R-:W-:Y:S01]  /*1fd0*/  FADD.FTZ R180, R136, R180 ;  /* 0x000000b488b47221 */ /* 0x020fe20000010000 */
[----:B------:R-:W-:Y:S05]  /*1fe0*/  BRA `(.L_x_23931) ;  /* 0x0000002000007947 */ /* 0x000fea0003800000 */
.L_x_23929:
[----:B-----5:R-:W-:-:S04]  /*1ff0*/  FADD.FTZ R180, R132, R180 ;  /* 0x000000b484b47221 */ /* 0x020fc80000010000 */
[----:B------:R-:W-:-:S05]  /*2000*/  @P2 FADD.FTZ R180, R136, R180 ;  /* 0x000000b488b42221 */ /* 0x000fca0000010000 */
.L_x_23931:
[----:B0-----:R-:W-:Y:S02]  /*2010*/  MOV R140, R180 ;  /* 0x000000b4008c7202 */ /* 0x001fe40000000f00 */
.L_x_23932:
[----:B------:R-:W-:Y:S05]  /*2020*/  @P3 BRA `(.L_x_23933) ;  /* 0x0000007000003947 */ /* 0x000fea0003800000 */
[----:B------:R-:W-:-:S04]  /*2030*/  ISETP.NE.U32.AND P4, PT, RZ, c[0x0][0x180], PT ;  /* 0x00006000ff007a0c */ /* 0x000fc80003f85070 */
[----:B------:R-:W-:-:S13]  /*2040*/  ISETP.NE.AND.EX P4, PT, RZ, c[0x0][0x184], PT, P4 ;  /* 0x00006100ff007a0c */ /* 0x000fda0003f85340 */
[----:B------:R-:W-:Y:S05]  /*2050*/  @P4 BRA `(.L_x_23934) ;  /* 0x0000002000004947 */ /* 0x000fea0003800000 */
[----:B------:R-:W-:Y:S05]  /*2060*/  @P0 BRA `(.L_x_23935) ;  /* 0x0000005000000947 */ /* 0x000fea0003800000 */
[----:B------:R-:W-:Y:S05]  /*2070*/  BRA `(.L_x_23936) ;  /* 0x0000005000007947 */ /* 0x000fea0003800000 */
.L_x_23934:
[----:B-----5:R-:W-:Y:S01]  /*2080*/  FADD.FTZ R181, R137, R181 ;  /* 0x000000b589b57221 */ /* 0x020fe20000010000 */
[----:B------:R-:W-:Y:S05]  /*2090*/  BRA `(.L_x_23935) ;  /* 0x0000002000007947 */ /* 0x000fea0003800000 */
.L_x_23933:
[----:B-----5:R-:W-:-:S04]  /*20a0*/  FADD.FTZ R181, R133, R181 ;  /* 0x000000b585b57221 */ /* 0x020fc80000010000 */
[----:B------:R-:W-:-:S05]  /*20b0*/  @P2 FADD.FTZ R181, R137, R181 ;  /* 0x000000b589b52221 */ /* 0x000fca0000010000 */
.L_x_23935:
[----:B0-----:R-:W-:Y:S02]  /*20c0*/  MOV R141, R181 ;  /* 0x000000b5008d7202 */ /* 0x001fe40000000f00 */
.L_x_23936:
[----:B------:R-:W-:Y:S05]  /*20d0*/  @P3 BRA `(.L_x_23937) ;  /* 0x0000007000003947 */ /* 0x000fea0003800000 */
[----:B------:R-:W-:-:S04]  /*20e0*/  ISETP.NE.U32.AND P4, PT, RZ, c[0x0][0x180], PT ;  /* 0x00006000ff007a0c */ /* 0x000fc80003f85070 */
[----:B------:R-:W-:-:S13]  /*20f0*/  ISETP.NE.AND.EX P4, PT, RZ, c[0x0][0x184], PT, P4 ;  /* 0x00006100ff007a0c */ /* 0x000fda0003f85340 */
[----:B------:R-:W-:Y:S05]  /*2100*/  @P4 BRA `(.L_x_23938) ;  /* 0x0000002000004947 */ /* 0x000fea0003800000 */
[----:B------:R-:W-:Y:S05]  /*2110*/  @P0 BRA `(.L_x_23939) ;  /* 0x0000005000000947 */ /* 0x000fea0003800000 */
[----:B------:R-:W-:Y:S05]  /*2120*/  BRA `(.L_x_23940) ;  /* 0x0000005000007947 */ /* 0x000fea0003800000 */
.L_x_23938:
[----:B-----5:R-:W-:Y:S01]  /*2130*/  FADD.FTZ R182, R138, R182 ;  /* 0x000000b68ab67221 */ /* 0x020fe20000010000 */
[----:B------:R-:W-:Y:S05]  /*2140*/  BRA `(.L_x_23939) ;  /* 0x0000002000007947 */ /* 0x000fea0003800000 */
.L_x_23937:
[----:B-----5:R-:W-:-:S04]  /*2150*/  FADD.FTZ R182, R134, R182 ;  /* 0x000000b686b67221 */ /* 0x020fc80000010000 */
[----:B------:R-:W-:-:S05]  /*2160*/  @P2 FADD.FTZ R182, R138, R182 ;  /* 0x000000b68ab62221 */ /* 0x000fca0000010000 */
.L_x_23939:
[----:B0-----:R-:W-:Y:S02]  /*2170*/  MOV R142, R182 ;  /* 0x000000b6008e7202 */ /* 0x001fe40000000f00 */
.L_x_23940:
[----:B------:R-:W-:Y:S05]  /*2180*/  @P3 BRA `(.L_x_23941) ;  /* 0x0000007000003947 */ /* 0x000fea0003800000 */
[----:B------:R-:W-:-:S04]  /*2190*/  ISETP.NE.U32.AND P4, PT, RZ, c[0x0][0x180], PT ;  /* 0x00006000ff007a0c */ /* 0x000fc80003f85070 */
[----:B------:R-:W-:-:S13]  /*21a0*/  ISETP.NE.AND.EX P4, PT, RZ, c[0x0][0x184], PT, P4 ;  /* 0x00006100ff007a0c */ /* 0x000fda0003f85340 */
[----:B------:R-:W-:Y:S05]  /*21b0*/  @P4 BRA `(.L_x_23942) ;  /* 0x0000002000004947 */ /* 0x000fea0003800000 */
[----:B------:R-:W-:Y:S05]  /*21c0*/  @P0 BRA `(.L_x_23943) ;  /* 0x0000005000000947 */ /* 0x000fea0003800000 */
[----:B------:R-:W-:Y:S05]  /*21d0*/  BRA `(.L_x_23944) ;  /* 0x0000005000007947 */ /* 0x000fea0003800000 */
.L_x_23942:
[----:B-----5:R-:W-:Y:S01]  /*21e0*/  FADD.FTZ R183, R139, R183 ;  /* 0x000000b78bb77221 */ /* 0x020fe20000010000 */
[----:B------:R-:W-:Y:S05]  /*21f0*/  BRA `(.L_x_23943) ;  /* 0x0000002000007947 */ /* 0x000fea0003800000 */
.L_x_23941:
[----:B-----5:R-:W-:-:S04]  /*2200*/  FADD.FTZ R183, R135, R183 ;  /* 0x000000b787b77221 */ /* 0x020fc80000010000 */
[----:B------:R-:W-:-:S05]  /*2210*/  @P2 FADD.FTZ R183, R139, R183 ;  /* 0x000000b78bb72221 */ /* 0x000fca0000010000 */
.L_x_23943:
[----:B0-----:R-:W-:Y:S02]  /*2220*/  MOV R143, R183 ;  /* 0x000000b7008f7202 */ /* 0x001fe40000000f00 */
.L_x_23944:
        /* <DEDUP_REMOVED lines=15> */
.L_x_23946:
[----:B-----5:R-:W-:Y:S01]  /*2320*/  FADD.FTZ R184, R136, R184 ;  /* 0x000000b888b87221 */ /* 0x020fe20000010000 */
[----:B------:R-:W-:Y:S05]  /*2330*/  BRA `(.L_x_23947) ;  /* 0x0000002000007947 */ /* 0x000fea0003800000 */
.L_x_23945:
[----:B-----5:R-:W-:-:S04]  /*2340*/  FADD.FTZ R184, R132, R184 ;  /* 0x000000b884b87221 */ /* 0x020fc80000010000 */
[----:B------:R-:W-:-:S05]  /*2350*/  @P2 FADD.FTZ R184, R136, R184 ;  /* 0x000000b888b82221 */ /* 0x000fca0000010000 */
.L_x_23947:
[----:B0-----:R-:W-:Y:S02]  /*2360*/  MOV R140, R184 ;  /* 0x000000b8008c7202 */ /* 0x001fe40000000f00 */
.L_x_23948:
[----:B------:R-:W-:Y:S05]  /*2370*/  @P3 BRA `(.L_x_23949) ;  /* 0x0000007000003947 */ /* 0x000fea0003800000 */
[----:B------:R-:W-:-:S04]  /*2380*/  ISETP.NE.U32.AND P1, PT, RZ, c[0x0][0x180], PT ;  /* 0x00006000ff007a0c */ /* 0x000fc80003f25070 */
[----:B------:R-:W-:-:S13]  /*2390*/  ISETP.NE.AND.EX P1, PT, RZ, c[0x0][0x184], PT, P1 ;  /* 0x00006100ff007a0c */ /* 0x000fda0003f25310 */
[----:B------:R-:W-:Y:S05]  /*23a0*/  @P1 BRA `(.L_x_23950) ;  /* 0x0000002000001947 */ /* 0x000fea0003800000 */
[----:B------:R-:W-:Y:S05]  /*23b0*/  @P0 BRA `(.L_x_23951) ;  /* 0x0000005000000947 */ /* 0x000fea0003800000 */
[----:B------:R-:W-:Y:S05]  /*23c0*/  BRA `(.L_x_23952) ;  /* 0x0000005000007947 */ /* 0x000fea0003800000 */
.L_x_23950:
[----:B-----5:R-:W-:Y:S01]  /*23d0*/  FADD.FTZ R185, R137, R185 ;  /* 0x000000b989b97221 */ /* 0x020fe20000010000 */
[----:B------:R-:W-:Y:S05]  /*23e0*/  BRA `(.L_x_23951) ;  /* 0x0000002000007947 */ /* 0x000fea0003800000 */
.L_x_23949:
[----:B-----5:R-:W-:-:S04]  /*23f0*/  FADD.FTZ R185, R133, R185 ;  /* 0x000000b985b97221 */ /* 0x020fc80000010000 */
[----:B------:R-:W-:-:S05]  /*2400*/  @P2 FADD.FTZ R185, R137, R185 ;  /* 0x000000b989b92221 */ /* 0x000fca0000010000 */
.L_x_23951:
[----:B0-----:R-:W-:Y:S02]  /*2410*/  MOV R141, R185 ;  /* 0x000000b9008d7202 */ /* 0x001fe40000000f00 */
.L_x_23952:
[----:B------:R-:W-:Y:S05]  /*2420*/  @P3 BRA `(.L_x_23953) ;  /* 0x0000007000003947 */ /* 0x000fea0003800000 */
[----:B------:R-:W-:-:S04]  /*2430*/  ISETP.NE.U32.AND P1, PT, RZ, c[0x0][0x180], PT ;  /* 0x00006000ff007a0c */ /* 0x000fc80003f25070 */
[----:B------:R-:W-:-:S13]  /*2440*/  ISETP.NE.AND.EX P1, PT, RZ, c[0x0][0x184], PT, P1 ;  /* 0x00006100ff007a0c */ /* 0x000fda0003f25310 */
[----:B------:R-:W-:Y:S05]  /*2450*/  @P1 BRA `(.L_x_23954) ;  /* 0x0000002000001947 */ /* 0x000fea0003800000 */
[----:B------:R-:W-:Y:S05]  /*2460*/  @P0 BRA `(.L_x_23955) ;  /* 0x0000005000000947 */ /* 0x000fea0003800000 */
[----:B------:R-:W-:Y:S05]  /*2470*/  BRA `(.L_x_23956) ;  /* 0x0000005000007947 */ /* 0x000fea0003800000 */
.L_x_23954:
[----:B-----5:R-:W-:Y:S01]  /*2480*/  FADD.FTZ R186, R138, R186 ;  /* 0x000000ba8aba7221 */ /* 0x020fe20000010000 */
[----:B------:R-:W-:Y:S05]  /*2490*/  BRA `(.L_x_23955) ;  /* 0x0000002000007947 */ /* 0x000fea0003800000 */
.L_x_23953:
[----:B-----5:R-:W-:-:S04]  /*24a0*/  FADD.FTZ R186, R134, R186 ;  /* 0x000000ba86ba7221 */ /* 0x020fc80000010000 */
[----:B------:R-:W-:-:S05]  /*24b0*/  @P2 FADD.FTZ R186, R138, R186 ;  /* 0x000000ba8aba2221 */ /* 0x000fca0000010000 */
.L_x_23955:
[----:B0-----:R-:W-:Y:S02]  /*24c0*/  MOV R142, R186 ;  /* 0x000000ba008e7202 */ /* 0x001fe40000000f00 */
.L_x_23956:
[----:B------:R-:W-:Y:S05]  /*24d0*/  @P3 BRA `(.L_x_23957) ;  /* 0x0000007000003947 */ /* 0x000fea0003800000 */
[----:B------:R-:W-:-:S04]  /*24e0*/  ISETP.NE.U32.AND P1, PT, RZ, c[0x0][0x180], PT ;  /* 0x00006000ff007a0c */ /* 0x000fc80003f25070 */
[----:B------:R-:W-:-:S13]  /*24f0*/  ISETP.NE.AND.EX P1, PT, RZ, c[0x0][0x184], PT, P1 ;  /* 0x00006100ff007a0c */ /* 0x000fda0003f25310 */
[----:B------:R-:W-:Y:S05]  /*2500*/  @P1 BRA `(.L_x_23958) ;  /* 0x0000002000001947 */ /* 0x000fea0003800000 */
[----:B------:R-:W-:Y:S05]  /*2510*/  @P0 BRA `(.L_x_23959) ;  /* 0x0000005000000947 */ /* 0x000fea0003800000 */
[----:B------:R-:W-:Y:S05]  /*2520*/  BRA `(.L_x_23960) ;  /* 0x0000005000007947 */ /* 0x000fea0003800000 */
.L_x_23958:
[----:B-----5:R-:W-:Y:S01]  /*2530*/  FADD.FTZ R187, R139, R187 ;  /* 0x000000bb8bbb7221 */ /* 0x020fe20000010000 */
[----:B------:R-:W-:Y:S05]  /*2540*/  BRA `(.L_x_23959) ;  /* 0x0000002000007947 */ /* 0x000fea0003800000 */
.L_x_23957:
[----:B-----5:R-:W-:-:S04]  /*2550*/  FADD.FTZ R187, R135, R187 ;  /* 0x000000bb87bb7221 */ /* 0x020fc80000010000 */
[----:B------:R-:W-:-:S05]  /*2560*/  @P2 FADD.FTZ R187, R139, R187 ;  /* 0x000000bb8bbb2221 */ /* 0x000fca0000010000 */
.L_x_23959:
[----:B0-----:R-:W-:Y:S02]  /*2570*/  MOV R143, R187 ;  /* 0x000000bb008f7202 */ /* 0x001fe40000000f00 */
.L_x_23960:
[----:B------:R-:W-:Y:S01]  /*2580*/  FADD.FTZ R2, RZ, R144 ;  /* 0x00000090ff027221 */ /* 0x000fe20000010000 */
[----:B------:R-:W-:Y:S01]  /*2590*/  ISETP.NE.AND P2, PT, R0, RZ, PT ;  /* 0x000000ff0000720c */ /* 0x000fe20003f45270 */
[----:B0-----:R-:W-:-:S04]  /*25a0*/  @P0 IMAD.WIDE.U32 R170, R165, R163, c[0x0][0x188] ;  /* 0x00006200a5aa0625 */ /* 0x001fc800078e00a3 */
        /* <DEDUP_REMOVED lines=33> */
[----:B0-----:R0:W1:Y:S02]  /*27c0*/  SHFL.BFLY PT, R2, R189, 0x1, 0x1f ;  /* 0x0c201f00bd027f89 */ /* 0x00106400000e0000 */
.L_x_23965:
        /* <DEDUP_REMOVED lines=84> */
.L_x_23966:
[----:B-1----:R-:W-:Y:S01]  /*2d10*/  FADD.FTZ R170, R188, R189 ;  /* 0x000000bdbcaa7221 */ /* 0x002fe20000010000 */
[----:B------:R-:W-:Y:S01]  /*2d20*/  MOV R169, c[0x0][0x1e0] ;  /* 0x0000780000a97a02 */ /* 0x000fe20000000f00 */
[C---:B------:R-:W-:Y:S01]  /*2d30*/  FMUL.FTZ R188, R163.reuse, R163 ;  /* 0x000000a3a3bc7220 */ /* 0x040fe20000410000 */
[----:B------:R-:W-:Y:S01]  /*2d40*/  ISETP.NE.AND P1, PT, RZ, UR6, PT ;  /* 0x00000006ff007c0c */ /* 0x000fe2000bf25270 */
[----:B------:R-:W-:Y:S01]  /*2d50*/  HFMA2.MMA R2, -RZ, RZ, 0, 2.384185791015625e-07 ;  /* 0x00000004ff027435 */ /* 0x000fe200000001ff */
[----:B------:R-:W-:Y:S01]  /*2d60*/  SHF.R.U32.HI R208, RZ, 0x1c, R162 ;  /* 0x0000001cffd07819 */ /* 0x000fe200000116a2 */
[----:B------:R-:W-:Y:S01]  /*2d70*/  FFMA.FTZ R169, R170, R169, c[0x0][0x228] ;  /* 0x00008a00aaa97623 */ /* 0x000fe200000100a9 */
[----:B------:R-:W-:Y:S02]  /*2d80*/  FSEL R188, R188, RZ, P1 ;  /* 0x000000ffbcbc7208 */ /* 0x000fe40000800000 */
[----:B0-----:R-:W-:-:S03]  /*2d90*/  FSEL R189, R163, RZ, !P1 ;  /* 0x000000ffa3bd7208 */ /* 0x001fc60004800000 */
[----:B------:R-:W-:Y:S02]  /*2da0*/  FADD.FTZ R169, R169, R188 ;  /* 0x000000bca9a97221 */ /* 0x000fe40000010000 */
[C---:B------:R-:W-:Y:S02]  /*2db0*/  FADD.FTZ R146, -R189.reuse, R146 ;  /* 0x00000092bd927221 */ /* 0x040fe40000010100 */
[----:B------:R-:W0:Y:S01]  /*2dc0*/  MUFU.RSQ R209, R169 ;  /* 0x000000a900d17308 */ /* 0x000e220000001400 */
[C---:B------:R-:W-:Y:S01]  /*2dd0*/  FADD.FTZ R200, -R189.reuse, R172 ;  /* 0x000000acbdc87221 */ /* 0x040fe20000010100 */
[----:B------:R-:W-:Y:S01]  /*2de0*/  SHF.L.U32 R172, R162, 0x4, RZ ;  /* 0x00000004a2ac7819 */ /* 0x000fe200000006ff */
[C---:B------:R-:W-:Y:S02]  /*2df0*/  FADD.FTZ R188, -R189.reuse, R144 ;  /* 0x00000090bdbc7221 */ /* 0x040fe40000010100 */
[C---:B------:R-:W-:Y:S02]  /*2e00*/  FADD.FTZ R190, -R189.reuse, R145 ;  /* 0x00000091bdbe7221 */ /* 0x040fe40000010100 */
[----:B------:R-:W-:-:S02]  /*2e10*/  FADD.FTZ R147, -R189, R147 ;  /* 0x00000093bd937221 */ /* 0x000fc40000010100 */
[----:B------:R-:W-:-:S04]  /*2e20*/  @!P2 IMAD.WIDE R170, R3, R2, c[0x0][0x1a0] ;  /* 0x0000680003aaa625 */ /* 0x000fc800078e0202 */
[C---:B------:R-:W-:Y:S01]  /*2e30*/  FADD.FTZ R196, -R189.reuse, R157 ;  /* 0x0000009dbdc47221 */ /* 0x040fe20000010100 */
[----:B------:R1:W-:Y:S01]  /*2e40*/  @!P2 STG.E [R170.64], R163 ;  /* 0x000000a3aa00a986 */ /* 0x0003e2000c101904 */
[C---:B------:R-:W-:Y:S01]  /*2e50*/  FADD.FTZ R191, -R189.reuse, R148 ;  /* 0x00000094bdbf7221 */ /* 0x040fe20000010100 */
[----:B------:R-:W-:Y:S01]  /*2e60*/  IADD3 R148, P1, R172, c[0x0][0x208], RZ ;  /* 0x00008200ac947a10 */ /* 0x000fe20007f3e0ff */
[C---:B------:R-:W-:Y:S02]  /*2e70*/  FADD.FTZ R193, -R189.reuse, R150 ;  /* 0x00000096bdc17221 */ /* 0x040fe40000010100 */
[C---:B------:R-:W-:Y:S02]  /*2e80*/  FADD.FTZ R194, -R189.reuse, R151 ;  /* 0x00000097bdc27221 */ /* 0x040fe40000010100 */
[C---:B------:R-:W-:Y:S02]  /*2e90*/  FADD.FTZ R152, -R189.reuse, R152 ;  /* 0x00000098bd987221 */ /* 0x040fe40000010100 */
[----:B------:R-:W-:-:S02]  /*2ea0*/  FADD.FTZ R153, -R189, R153 ;  /* 0x00000099bd997221 */ /* 0x000fc40000010100 */
[C---:B------:R-:W-:Y:S02]  /*2eb0*/  FADD.FTZ R154, -R189.reuse, R154 ;  /* 0x0000009abd9a7221 */ /* 0x040fe40000010100 */
[----:B------:R-:W-:Y:S02]  /*2ec0*/  FADD.FTZ R155, -R189, R155 ;  /* 0x0000009bbd9b7221 */ /* 0x000fe40000010100 */
[----:B------:R-:W-:-:S04]  /*2ed0*/  @!P2 IMAD.WIDE R144, R3, R2, c[0x0][0x1a8] ;  /* 0x00006a000390a625 */ /* 0x000fc800078e0202 */
[C---:B0-----:R-:W-:Y:S01]  /*2ee0*/  FMUL.FTZ R157, R209.reuse, R146 ;  /* 0x00000092d19d7220 */ /* 0x041fe20000410000 */
[----:B------:R0:W-:Y:S01]  /*2ef0*/  @!P2 STG.E [R144.64], R209 ;  /* 0x000000d19000a986 */ /* 0x0001e2000c101904 */
[C---:B------:R-:W-:Y:S01]  /*2f00*/  FMUL.FTZ R151, R209.reuse, R188 ;  /* 0x000000bcd1977220 */ /* 0x040fe20000410000 */
[----:B------:R-:W-:Y:S01]  /*2f10*/  IADD3 R172, P2, R172, c[0x0][0x210], RZ ;  /* 0x00008400acac7a10 */ /* 0x000fe20007f5e0ff */
[C---:B------:R-:W-:Y:S02]  /*2f20*/  FMUL.FTZ R150, R209.reuse, R190 ;  /* 0x000000bed1967220 */ /* 0x040fe40000410000 */
[----:B------:R-:W-:Y:S02]  /*2f30*/  FMUL.FTZ R146, R209, R147 ;  /* 0x00000093d1927220 */ /* 0x000fe40000410000 */
[C---:B------:R-:W-:Y:S01]  /*2f40*/  FADD.FTZ R192, -R189.reuse, R149 ;  /* 0x00000095bdc07221 */ /* 0x040fe20000010100 */
[----:B------:R-:W-:Y:S01]  /*2f50*/  IADD3.X R149, R208, c[0x0][0x20c], RZ, P1, !PT ;  /* 0x00008300d0957a10 */ /* 0x000fe20000ffe4ff */
[----:B------:R-:W-:-:S02]  /*2f60*/  FADD.FTZ R201, -R189, R174 ;  /* 0x000000aebdc97221 */ /* 0x000fc40000010100 */
[C---:B------:R-:W-:Y:S02]  /*2f70*/  FMUL.FTZ R169, R209.reuse, R152 ;  /* 0x00000098d1a97220 */ /* 0x040fe40000410000 */
[C---:B-1----:R-:W-:Y:S02]  /*2f80*/  FMUL.FTZ R170, R209.reuse, R153 ;  /* 0x00000099d1aa7220 */ /* 0x042fe40000410000 */
[C---:B------:R-:W-:Y:S02]  /*2f90*/  FMUL.FTZ R171, R209.reuse, R154 ;  /* 0x0000009ad1ab7220 */ /* 0x040fe40000410000 */
[----:B------:R-:W-:Y:S02]  /*2fa0*/  FMUL.FTZ R162, R209, R155 ;  /* 0x0000009bd1a27220 */ /* 0x000fe40000410000 */
[C---:B------:R-:W-:Y:S02]  /*2fb0*/  FADD.FTZ R199, -R189.reuse, R156 ;  /* 0x0000009cbdc77221 */ /* 0x040fe40000010100 */
[----:B------:R-:W-:-:S02]  /*2fc0*/  FADD.FTZ R195, -R189, R158 ;  /* 0x0000009ebdc37221 */ /* 0x000fc40000010100 */
[C---:B------:R-:W-:Y:S02]  /*2fd0*/  FADD.FTZ R197, -R189.reuse, R159 ;  /* 0x0000009fbdc57221 */ /* 0x040fe40000010100 */
[C---:B------:R-:W-:Y:S02]  /*2fe0*/  FADD.FTZ R173, -R189.reuse, R173 ;  /* 0x000000adbdad7221 */ /* 0x040fe40000010100 */
[C---:B------:R-:W-:Y:S01]  /*2ff0*/  FADD.FTZ R174, -R189.reuse, R175 ;  /* 0x000000afbdae7221 */ /* 0x040fe20000010100 */
[----:B------:R-:W-:Y:S01]  /*3000*/  MOV R175, 0x10 ;  /* 0x0000001000af7802 */ /* 0x000fe20000000f00 */
        /* <DEDUP_REMOVED lines=12> */
[----:B------:R-:W-:Y:S02]  /*30d0*/  FFMA.FTZ R154, R66, R157, R130 ;  /* 0x0000009d429a7223 */ /* 0x000fe40000010082 */
[----:B------:R-:W-:Y:S02]  /*30e0*/  FFMA.FTZ R153, R65, R150, R129 ;  /* 0x0000009641997223 */ /* 0x000fe40000010081 */
[----:B------:R-:W-:-:S02]  /*30f0*/  FFMA.FTZ R152, R64, R151, R128 ;  /* 0x0000009740987223 */ /* 0x000fc40000010080 */
[----:B------:R-:W-:Y:S02]  /*3100*/  FADD.FTZ R189, -R189, R187 ;  /* 0x000000bbbdbd7221 */ /* 0x000fe40000010100 */
[C---:B------:R-:W-:Y:S01]  /*3110*/  FMUL.FTZ R159, R209.reuse, R191 ;  /* 0x000000bfd19f7220 */ /* 0x040fe20000410000 */
[----:B------:R1:W-:Y:S01]  /*3120*/  STG.E.128 [R148.64], R152 ;  /* 0x0000009894007986 */ /* 0x0003e2000c101d04 */
[C---:B------:R-:W-:Y:S02]  /*3130*/  FMUL.FTZ R156, R209.reuse, R192 ;  /* 0x000000c0d19c7220 */ /* 0x040fe40000410000 */
[C---:B------:R-:W-:Y:S02]  /*3140*/  FMUL.FTZ R163, R209.reuse, R193 ;  /* 0x000000c1d1a37220 */ /* 0x040fe40000410000 */
[C---:B------:R-:W-:Y:S02]  /*3150*/  FMUL.FTZ R158, R209.reuse, R194 ;  /* 0x000000c2d19e7220 */ /* 0x040fe40000410000 */
[C---:B------:R-:W-:Y:S01]  /*3160*/  FMUL.FTZ R186, R209.reuse, R173 ;  /* 0x000000add1ba7220 */ /* 0x040fe20000410000 */
[----:B------:R-:W-:Y:S01]  /*3170*/  IADD3.X R173, R208, c[0x0][0x214], RZ, P2, !PT ;  /* 0x00008500d0ad7a10 */ /* 0x000fe200017fe4ff */
[----:B------:R-:W-:-:S02]  /*3180*/  FMUL.FTZ R185, R209, R184 ;  /* 0x000000b8d1b97220 */ /* 0x000fc40000410000 */
[----:B------:R-:W-:Y:S02]  /*3190*/  FFMA.FTZ R147, R63, R146, R99 ;  /* 0x000000923f937223 */ /* 0x000fe40000010063 */
[C---:B------:R-:W-:Y:S02]  /*31a0*/  FMUL.FTZ R198, R209.reuse, R197 ;  /* 0x000000c5d1c67220 */ /* 0x040fe40000410000 */
[----:B------:R-:W-:Y:S02]  /*31b0*/  FMUL.FTZ R184, R209, R189 ;  /* 0x000000bdd1b87220 */ /* 0x000fe40000410000 */
[----:B------:R-:W-:Y:S02]  /*31c0*/  FFMA.FTZ R146, R62, R157, R98 ;  /* 0x0000009d3e927223 */ /* 0x000fe40000010062 */
[----:B0-----:R-:W-:Y:S02]  /*31d0*/  FFMA.FTZ R145, R61, R150, R97 ;  /* 0x000000963d917223 */ /* 0x001fe40000010061 */
[----:B------:R-:W-:-:S02]  /*31e0*/  FFMA.FTZ R144, R60, R151, R96 ;  /* 0x000000973c907223 */ /* 0x000fc40000010060 */
[C---:B------:R-:W-:Y:S02]  /*31f0*/  FMUL.FTZ R199, R209.reuse, R199 ;  /* 0x000000c7d1c77220 */ /* 0x040fe40000410000 */
[C---:B------:R-:W-:Y:S01]  /*3200*/  FMUL.FTZ R196, R209.reuse, R196 ;  /* 0x000000c4d1c47220 */ /* 0x040fe20000410000 */
[----:B------:R0:W-:Y:S01]  /*3210*/  STG.E.128 [R172.64], R144 ;  /* 0x00000090ac007986 */ /* 0x0001e2000c101d04 */
[C---:B------:R-:W-:Y:S02]  /*3220*/  FMUL.FTZ R213, R209.reuse, R195 ;  /* 0x000000c3d1d57220 */ /* 0x040fe40000410000 */
[----:B------:R-:W-:Y:S02]  /*3230*/  FMUL.FTZ R197, R209, R200 ;  /* 0x000000c8d1c57220 */ /* 0x000fe40000410000 */
[----:B------:R-:W-:-:S04]  /*3240*/  IMAD.WIDE.U32 R188, R160, R175, c[0x0][0x208] ;  /* 0x00008200a0bc7625 */ /* 0x000fc800078e00af */
[----:B------:R-:W-:Y:S02]  /*3250*/  FFMA.FTZ R151, R59, R158, R127 ;  /* 0x0000009e3b977223 */ /* 0x000fe4000001007f */
[----:B------:R-:W-:Y:S02]  /*3260*/  FFMA.FTZ R150, R58, R163, R126 ;  /* 0x000000a33a967223 */ /* 0x000fe4000001007e */
[----:B-1----:R-:W-:Y:S02]  /*3270*/  FFMA.FTZ R149, R57, R156, R125 ;  /* 0x0000009c39957223 */ /* 0x002fe4000001007d */
        /* <DEDUP_REMOVED lines=30> */
[----:B------:R-:W-:Y:S02]  /*3460*/  FFMA.FTZ R160, R44, R169, R88 ;  /* 0x000000a92ca07223 */ /* 0x000fe40000010058 */
[----:B------:R-:W-:-:S03]  /*3470*/  IMAD.WIDE.U32 R206, R168, R175, c[0x0][0x208] ;  /* 0x00008200a8ce7625 */ /* 0x000fc600078e00af */
[----:B------:R4:W-:Y:S01]  /*3480*/  STG.E.128 [R194.64], R160 ;  /* 0x000000a0c2007986 */ /* 0x0009e2000c101d04 */
[----:B------:R-:W-:-:S04]  /*3490*/  IMAD.WIDE.U32 R208, R168, R175, c[0x0][0x210] ;  /* 0x00008400a8d07625 */ /* 0x000fc800078e00af */
[----:B------:R-:W-:-:S04]  /*34a0*/  IMAD.WIDE.U32 R202, R167, R175, c[0x0][0x208] ;  /* 0x00008200a7ca7625 */ /* 0x000fc800078e00af */
[----:B------:R-:W-:Y:S02]  /*34b0*/  FFMA.FTZ R171, R43, R198, R119 ;  /* 0x000000c62bab7223 */ /* 0x000fe40000010077 */
[----:B------:R-:W-:Y:S02]  /*34c0*/  FFMA.FTZ R170, R42, R213, R118 ;  /* 0x000000d52aaa7223 */ /* 0x000fe40000010076 */
[----:B------:R-:W-:Y:S02]  /*34d0*/  FFMA.FTZ R169, R41, R196, R117 ;  /* 0x000000c429a97223 */ /* 0x000fe40000010075 */
[----:B------:R-:W-:Y:S02]  /*34e0*/  FFMA.FTZ R168, R40, R199, R116 ;  /* 0x000000c728a87223 */ /* 0x000fe40000010074 */
[----:B------:R-:W-:-:S03]  /*34f0*/  IMAD.WIDE.U32 R204, R167, R175, c[0x0][0x210] ;  /* 0x00008400a7cc7625 */ /* 0x000fc600078e00af */
[----:B------:R-:W-:Y:S01]  /*3500*/  STG.E.128 [R202.64], R168 ;  /* 0x000000a8ca007986 */ /* 0x000fe2000c101d04 */
[----:B0-----:R-:W-:Y:S02]  /*3510*/  FFMA.FTZ R147, R39, R198, R87 ;  /* 0x000000c627937223 */ /* 0x001fe40000010057 */
[----:B------:R-:W-:Y:S02]  /*3520*/  FFMA.FTZ R146, R38, R213, R86 ;  /* 0x000000d526927223 */ /* 0x000fe40000010056 */
[----:B------:R-:W-:Y:S02]  /*3530*/  FFMA.FTZ R145, R37, R196, R85 ;  /* 0x000000c425917223 */ /* 0x000fe40000010055 */
[----:B------:R-:W-:Y:S02]  /*3540*/  FFMA.FTZ R144, R36, R199, R84 ;  /* 0x000000c724907223 */ /* 0x000fe40000010054 */
[----:B-1----:R-:W-:Y:S02]  /*3550*/  FFMA.FTZ R151, R35, R200, R115 ;  /* 0x000000c823977223 */ /* 0x002fe40000010073 */
[----:B------:R-:W-:Y:S01]  /*3560*/  FFMA.FTZ R150, R34, R201, R114 ;  /* 0x000000c922967223 */ /* 0x000fe20000010072 */
[----:B------:R0:W-:Y:S01]  /*3570*/  STG.E.128 [R204.64], R144 ;  /* 0x00000090cc007986 */ /* 0x0001e2000c101d04 */
[----:B------:R-:W-:-:S02]  /*3580*/  FFMA.FTZ R149, R33, R186, R113 ;  /* 0x000000ba21957223 */ /* 0x000fc40000010071 */
[----:B------:R-:W-:Y:S02]  /*3590*/  FFMA.FTZ R148, R32, R197, R112 ;  /* 0x000000c520947223 */ /* 0x000fe40000010070 */
[----:B--2---:R-:W-:Y:S02]  /*35a0*/  FFMA.FTZ R155, R31, R200, R83 ;  /* 0x000000c81f9b7223 */ /* 0x004fe40000010053 */
[----:B------:R-:W-:Y:S01]  /*35b0*/  FFMA.FTZ R154, R30, R201, R82 ;  /* 0x000000c91e9a7223 */ /* 0x000fe20000010052 */
[----:B------:R1:W-:Y:S01]  /*35c0*/  STG.E.128 [R206.64], R148 ;  /* 0x00000094ce007986 */ /* 0x0003e2000c101d04 */
        /* <DEDUP_REMOVED lines=14> */
[----:B----4-:R-:W-:-:S03]  /*36b0*/  IMAD.WIDE.U32 R160, R164, R175, c[0x0][0x208] ;  /* 0x00008200a4a07625 */ /* 0x010fc600078e00af */
[----:B------:R4:W-:Y:S01]  /*36c0*/  STG.E.128 [R166.64], R188 ;  /* 0x000000bca6007986 */ /* 0x0009e2000c101d04 */
[----:B0-----:R-:W-:Y:S02]  /*36d0*/  FFMA.FTZ R147, R19, R180, R107 ;  /* 0x000000b413937223 */ /* 0x001fe4000001006b */
        /* <DEDUP_REMOVED lines=24> */
[----:B----45:R-:W-:Y:S01]  /*3860*/  @P1 CALL.REL.NOINC `(.L_x_23963) ;  /* 0x0000001000001944 */ /* 0x030fe20003c00000 */
[----:B------:R-:W-:Y:S05]  /*3870*/  BRA `(.L_x_23964) ;  /* 0xffffd1d000007947 */ /* 0x000fea000383ffff */
.L_x_23963:
[----:B------:R-:W-:Y:S05]  /*3880*/  EXIT ;  /* 0x000000000000794d */ /* 0x000fea0003800000 */
.L_x_23961:
[----:B0-----:R-:W-:Y:S01]  /*3890*/  HFMA2.MMA R2, -RZ, RZ, 0, 5.9604644775390625e-08 ;  /* 0x00000001ff027435 */ /* 0x001fe200000001ff */
[----:B------:R-:W-:Y:S02]  /*38a0*/  MOV R169, 0x1f ;  /* 0x0000001f00a97802 */ /* 0x000fe40000000f00 */
[----:B------:R-:W-:Y:S02]  /*38b0*/  MOV R188, 0xffffffff ;  /* 0xffffffff00bc7802 */ /* 0x000fe40000000f00 */
[----:B------:R-:W-:Y:S02]  /*38c0*/  MOV R170, 0x38e0 ;  /* 0x000038e000aa7802 */ /* 0x000fe40000000f00 */
[----:B-----5:R-:W-:Y:S05]  /*38d0*/  CALL.REL.NOINC `($__internal_73_$__cuda_sm70_shflsync_bfly_p) ;  /* 0x0000079000007944 */ /* 0x020fea0003c00000 */
[----:B01----:R-:W-:Y:S05]  /*38e0*/  BRA `(.L_x_23965) ;  /* 0xffffeee000007947 */ /* 0x003fea000383ffff */
.L_x_23962:
[----:B------:R-:W-:Y:S01]  /*38f0*/  HFMA2.MMA R2, -RZ, RZ, 0, 1.1920928955078125e-07 ;  /* 0x00000002ff027435 */ /* 0x000fe200000001ff */
[----:B------:R-:W-:Y:S02]  /*3900*/  MOV R169, 0x1f ;  /* 0x0000001f00a97802 */ /* 0x000fe40000000f00 */
[----:B------:R-:W-:Y:S02]  /*3910*/  MOV R188, 0xffffffff ;  /* 0xffffffff00bc7802 */ /* 0x000fe40000000f00 */
[----:B------:R-:W-:-:S02]  /*3920*/  MOV R170, 0x3940 ;  /* 0x0000394000aa7802 */ /* 0x000fc40000000f00 */
[----:B-----5:R-:W-:Y:S05]  /*3930*/  CALL.REL.NOINC `($__internal_73_$__cuda_sm70_shflsync_bfly_p) ;  /* 0x0000073000007944 */ /* 0x020fea0003c00000 */
[----:B01----:R-:W-:Y:S01]  /*3940*/  FADD.FTZ R189, R189, R2 ;  /* 0x00000002bdbd7221 */ /* 0x003fe20000010000 */
[----:B------:R-:W-:Y:S01]  /*3950*/  HFMA2.MMA R2, -RZ, RZ, 0, 2.384185791015625e-07 ;  /* 0x00000004ff027435 */ /* 0x000fe200000001ff */
[----:B------:R-:W-:-:S02]  /*3960*/  MOV R169, 0x1f ;  /* 0x0000001f00a97802 */ /* 0x000fc40000000f00 */
[----:B------:R-:W-:Y:S02]  /*3970*/  MOV R188, 0xffffffff ;  /* 0xffffffff00bc7802 */ /* 0x000fe40000000f00 */
[----:B------:R-:W-:Y:S02]  /*3980*/  MOV R170, 0x39a0 ;  /* 0x000039a000aa7802 */ /* 0x000fe40000000f00 */
[----:B------:R-:W-:Y:S05]  /*3990*/  CALL.REL.NOINC `($__internal_73_$__cuda_sm70_shflsync_bfly_p) ;  /* 0x000006d000007944 */ /* 0x000fea0003c00000 */
[----:B01----:R-:W-:Y:S01]  /*39a0*/  FADD.FTZ R189, R189, R2 ;  /* 0x00000002bdbd7221 */ /* 0x003fe20000010000 */
[----:B------:R-:W-:Y:S01]  /*39b0*/  HFMA2.MMA R2, -RZ, RZ, 0, 4.76837158203125e-07 ;  /* 0x00000008ff027435 */ /* 0x000fe200000001ff */
[----:B------:R-:W-:Y:S02]  /*39c0*/  MOV R169, 0x1f ;  /* 0x0000001f00a97802 */ /* 0x000fe40000000f00 */
[----:B------:R-:W-:Y:S02]  /*39d0*/  MOV R188, 0xffffffff ;  /* 0xffffffff00bc7802 */ /* 0x000fe40000000f00 */
[----:B------:R-:W-:Y:S02]  /*39e0*/  MOV R170, 0x3a00 ;  /* 0x00003a0000aa7802 */ /* 0x000fe40000000f00 */
[----:B------:R-:W-:Y:S05]  /*39f0*/  CALL.REL.NOINC `($__internal_73_$__cuda_sm70_shflsync_bfly_p) ;  /* 0x0000067000007944 */ /* 0x000fea0003c00000 */
[----:B01----:R-:W-:Y:S01]  /*3a00*/  FADD.FTZ R189, R189, R2 ;  /* 0x00000002bdbd7221 */ /* 0x003fe20000010000 */
[----:B------:R-:W-:Y:S01]  /*3a10*/  HFMA2.MMA R2, -RZ, RZ, 0, 9.5367431640625e-07 ;  /* 0x00000010ff027435 */ /* 0x000fe200000001ff */
[----:B------:R-:W-:-:S02]  /*3a20*/  MOV R169, 0x1f ;  /* 0x0000001f00a97802 */ /* 0x000fc40000000f00 */
[----:B------:R-:W-:Y:S02]  /*3a30*/  MOV R188, 0xffffffff ;  /* 0xffffffff00bc7802 */ /* 0x000fe40000000f00 */
[----:B------:R-:W-:Y:S02]  /*3a40*/  MOV R170, 0x3a60 ;  /* 0x00003a6000aa7802 */ /* 0x000fe40000000f00 */
[----:B------:R-:W-:Y:S05]  /*3a50*/  CALL.REL.NOINC `($__internal_73_$__cuda_sm70_shflsync_bfly_p) ;  /* 0x0000061000007944 */ /* 0x000fea0003c00000 */
[----:B-1----:R-:W-:Y:S01]  /*3a60*/  FADD.FTZ R2, R189, R2 ;  /* 0x00000002bd027221 */ /* 0x002fe20000010000 */
[----:B0-----:R-:W-:Y:S02]  /*3a70*/  MOV R188, 0xffffffff ;  /* 0xffffffff00bc7802 */ /* 0x001fe40000000f00 */
        /* <DEDUP_REMOVED lines=65> */
[----:B------:R-:W-:Y:S01]  /*3e90*/  FFMA.FTZ R189, R169, R169, R2 ;  /* 0x000000a9a9bd7223 */ /* 0x000fe20000010002 */
[----:B------:R-:W-:Y:S01]  /*3ea0*/  HFMA2.MMA R2, -RZ, RZ, 0, 5.9604644775390625e-08 ;  /* 0x00000001ff027435 */ /* 0x000fe200000001ff */
[----:B------:R-:W-:-:S05]  /*3eb0*/  MOV R169, 0x1f ;  /* 0x0000001f00a97802 */ /* 0x000fca0000000f00 */
[----:B------:R-:W-:Y:S05]  /*3ec0*/  CALL.REL.NOINC `($__internal_73_$__cuda_sm70_shflsync_bfly_p) ;  /* 0x000001a000007944 */ /* 0x000fea0003c00000 */
[----:B01----:R-:W-:Y:S01]  /*3ed0*/  FADD.FTZ R189, R189, R2 ;  /* 0x00000002bdbd7221 */ /* 0x003fe20000010000 */
[----:B------:R-:W-:Y:S01]  /*3ee0*/  HFMA2.MMA R2, -RZ, RZ, 0, 1.1920928955078125e-07 ;  /* 0x00000002ff027435 */ /* 0x000fe200000001ff */
[----:B------:R-:W-:Y:S02]  /*3ef0*/  MOV R169, 0x1f ;  /* 0x0000001f00a97802 */ /* 0x000fe40000000f00 */
[----:B------:R-:W-:Y:S02]  /*3f00*/  MOV R188, 0xffffffff ;  /* 0xffffffff00bc7802 */ /* 0x000fe40000000f00 */
[----:B------:R-:W-:Y:S02]  /*3f10*/  MOV R170, 0x3f30 ;  /* 0x00003f3000aa7802 */ /* 0x000fe40000000f00 */
[----:B------:R-:W-:Y:S05]  /*3f20*/  CALL.REL.NOINC `($__internal_73_$__cuda_sm70_shflsync_bfly_p) ;  /* 0x0000014000007944 */ /* 0x000fea0003c00000 */
        /* <DEDUP_REMOVED lines=18> */
[----:B01----:R-:W-:Y:S01]  /*4050*/  MOV R188, R2 ;  /* 0x0000000200bc7202 */ /* 0x003fe20000000f00 */
[----:B------:R-:W-:Y:S05]  /*4060*/  BRA `(.L_x_23966) ;  /* 0xffffeca000007947 */ /* 0x000fea000383ffff */
        .weak           $__internal_73_$__cuda_sm70_shflsync_bfly_p
        .type           $__internal_73_$__cuda_sm70_shflsync_bfly_p,@function
        .size           $__internal_73_$__cuda_sm70_shflsync_bfly_p,(.L_x_26563 - $__internal_73_$__cuda_sm70_shflsync_bfly_p)
$__internal_73_$__cuda_sm70_shflsync_bfly_p:
[----:B------:R-:W-:Y:S01]  /*4070*/  HFMA2.MMA R171, -RZ, RZ, 0, 0 ;  /* 0x00000000ffab7435 */ /* 0x000fe200000001ff */
[----:B------:R-:W-:Y:S04]  /*4080*/  WARPSYNC R188 ;  /* 0x000000bc00007348 */ /* 0x000fe80003800000 */
[----:B------:R0:W1:Y:S01]  /*4090*/  SHFL.BFLY PT, R2, R189, R2, R169 ;  /* 0x0c000002bd027389 */ /* 0x00006200000e00a9 */
[----:B------:R-:W-:Y:S05]  /*40a0*/  RET.REL.NODEC R170 `(_ZN10layer_norm31ln_parallel_residual_fwd_kernelINS_13Kernel_traitsIfffffjLj1024ELj1ELj4ELj1ELj16ENS_18Kernel_traits_baseILj1024EfffffjLj128EEEEELb0ELb0ELb1EEEvNS_9FwdParamsE) ;  /* 0xffffbf50aa007950 */ /* 0x000fea0003c3ffff */
.L_x_23967:
        /* <DEDUP_REMOVED lines=13> */
.L_x_26563:


//--------------------- .text._ZN10layer_norm31ln_parallel_residual_fwd_kernelINS_13Kernel_traitsIfffffjLj1024ELj1ELj4ELj1ELj16ENS_18Kernel_traits_baseILj1024EfffffjLj128EEEEELb0ELb1ELb0EEEvNS_9FwdParamsE --------------------------
	.section	.text._ZN10layer_norm31ln_parallel_residual_fwd_kernelINS_13Kernel_traitsIfffffjLj1024ELj1ELj4ELj1ELj16ENS_18Kernel_traits_baseILj1024EfffffjLj128EEEEELb0ELb1ELb0EEEvNS_9FwdParamsE,"ax",@progbits
	.sectioninfo	@"SHI_REGISTERS=124"
	.align	128
        .global         _ZN10layer_norm31ln_parallel_residual_fwd_kernelINS_13Kernel_traitsIfffffjLj1024ELj1ELj4ELj1ELj16ENS_18Kernel_traits_baseILj1024EfffffjLj128EEEEELb0ELb1ELb0EEEvNS_9FwdParamsE
        .type           _ZN10layer_norm31ln_parallel_residual_fwd_kernelINS_13Kernel_traitsIfffffjLj1024ELj1ELj4ELj1ELj16ENS_18Kernel_traits_baseILj1024EfffffjLj128EEEEELb0ELb1ELb0EEEvNS_9FwdParamsE,@function
        .size           _ZN10layer_norm31ln_parallel_residual_fwd_kernelINS_13Kernel_traitsIfffffjLj1024ELj1ELj4ELj1ELj16ENS_18Kernel_traits_baseILj1024EfffffjLj128EEEEELb0ELb1ELb0EEEvNS_9FwdParamsE,(.L_x_26564 - _ZN10layer_norm31ln_parallel_residual_fwd_kernelINS_13Kernel_traitsIfffffjLj1024ELj1ELj4ELj1ELj16ENS_18Kernel_traits_baseILj1024EfffffjLj128EEEEELb0ELb1ELb0EEEvNS_9FwdParamsE)
        .other          _ZN10layer_norm31ln_parallel_residual_fwd_kernelINS_13Kernel_traitsIfffffjLj1024ELj1ELj4ELj1ELj16ENS_18Kernel_traits_baseILj1024EfffffjLj128EEEEELb0ELb1ELb0EEEvNS_9FwdParamsE,@"STO_CUDA_ENTRY STV_DEFAULT"
_ZN10layer_norm31ln_parallel_residual_fwd_kernelINS_13Kernel_traitsIfffffjLj1024ELj1ELj4ELj1ELj16ENS_18Kernel_traits_baseILj1024EfffffjLj128EEEEELb0ELb1ELb0EEEvNS_9FwdParamsE:
.text._ZN10layer_norm31ln_parallel_residual_fwd_kernelINS_13Kernel_traitsIfffffjLj1024ELj1ELj4ELj1ELj16ENS_18Kernel_traits_baseILj1024EfffffjLj128EEEEELb0ELb1ELb0EEEvNS_9FwdParamsE:
        /* <DEDUP_REMOVED lines=19> */
[----:B------:R-:W-:Y:S01]  /*0130*/  P2R R0, PR, RZ, 0x8 ;  /* 0x00000008ff007803 */ /* 0x000fe20000000000 */
[----:B------:R-:W-:Y:S05]  /*0140*/  @!P1 BRA `(.L_x_23969) ;  /* 0x000000b000009947 */ /* 0x000fea0003800000 */
[----:B-1----:R-:W-:Y:S01]  /*0150*/  ISETP.NE.U32.AND P0, PT, RZ, c[0x0][0x218], PT ;  /* 0x00008600ff007a0c */ /* 0x002fe20003f05070 */
[----:B------:R-:W-:Y:S01]  /*0160*/  HFMA2.MMA R9, -RZ, RZ, 0, 9.5367431640625e-07 ;  /* 0x00000010ff097435 */ /* 0x000fe200000001ff */
[----:B------:R-:W-:Y:S01]  /*0170*/  CS2R R6, SRZ ;  /* 0x0000000000067805 */ /* 0x000fe2000001ff00 */
[----:B------:R-:W-:Y:S01]  /*0180*/  CS2R R4, SRZ ;  /* 0x0000000000047805 */ /* 0x000fe2000001ff00 */
[----:B------:R-:W-:-:S07]  /*0190*/  ISETP.NE.AND.EX P0, PT, RZ, c[0x0][0x21c], PT, P0 ;  /* 0x00008700ff007a0c */ /* 0x000fce0003f05300 */
[----:B------:R-:W-:-:S06]  /*01a0*/  IMAD.WIDE.U32 R8, R64, R9, c[0x0][0x1b0] ;  /* 0x00006c0040087625 */ /* 0x000fcc00078e0009 */
[C---:B------:R-:W-:Y:S01]  /*01b0*/  @P0 LEA R2, P2, R64.reuse, c[0x0][0x218], 0x4 ;  /* 0x0000860040020a11 */ /* 0x040fe200078420ff */
[----:B------:R-:W5:Y:S03]  /*01c0*/  LDG.E.128 R8, [R8.64] ;  /* 0x0000000408087981 */ /* 0x000f66000c1e1d00 */
[----:B------:R-:W-:-:S05]  /*01d0*/  @P0 LEA.HI.X R3, R64, c[0x0][0x21c], RZ, 0x4, P2 ;  /* 0x0000870040030a11 */ /* 0x000fca00010f24ff */
[----:B------:R0:W5:Y:S01]  /*01e0*/  @P0 LDG.E.128 R4, [R2.64] ;  /* 0x0000000402040981 */ /* 0x000162000c1e1d00 */
[----:B------:R-:W-:-:S03]  /*01f0*/  LOP3.LUT R64, R64, 0x20, RZ, 0xfc, !PT ;  /* 0x0000002040407812 */ /* 0x000fc600078efcff */
.L_x_23969:
[----:B-1----:R-:W-:Y:S05]  /*0200*/  BSYNC B0 ;  /* 0x0000000000007941 */ /* 0x002fea0003800000 */
.L_x_23968:
[----:B------:R-:W-:Y:S01]  /*0210*/  BSSY B0, `(.L_x_23970) ;  /* 0x000000d000007945 */ /* 0x000fe20003800000 */
[----:B------:R-:W-:Y:S05]  /*0220*/  @!P6 BRA `(.L_x_23971) ;  /* 0x000000b00000e947 */ /* 0x000fea0003800000 */
[----:B------:R-:W-:Y:S01]  /*0230*/  ISETP.NE.U32.AND P0, PT, RZ, c[0x0][0x218], PT ;  /* 0x00008600ff007a0c */ /* 0x000fe20003f05070 */
[----:B------:R-:W-:Y:S01]  /*0240*/  CS2R R14, SRZ ;  /* 0x00000000000e7805 */ /* 0x000fe2000001ff00 */
[----:B------:R-:W-:Y:S01]  /*0250*/  MOV R17, 0x10 ;  /* 0x0000001000117802 */ /* 0x000fe20000000f00 */
[----:B------:R-:W-:Y:S01]  /*0260*/  CS2R R12, SRZ ;  /* 0x00000000000c7805 */ /* 0x000fe2000001ff00 */
[----:B------:R-:W-:-:S03]  /*0270*/  ISETP.NE.AND.EX P0, PT, RZ, c[0x0][0x21c], PT, P0 ;  /* 0x00008700ff007a0c */ /* 0x000fc60003f05300 */
[----:B------:R-:W-:-:S06]  /*0280*/  IMAD.WIDE.U32 R16, R64, R17, c[0x0][0x1b0] ;  /* 0x00006c0040107625 */ /* 0x000fcc00078e0011 */
[----:B------:R-:W5:Y:S04]  /*0290*/  LDG.E.128 R16, [R16.64] ;  /* 0x0000000410107981 */ /* 0x000f68000c1e1d00 */
[----:B0-----:R-:W-:-:S04]  /*02a0*/  @P0 LEA R2, P2, R64, c[0x0][0x218], 0x4 ;  /* 0x0000860040020a11 */ /* 0x001fc800078420ff */
[----:B------:R-:W-:-:S05]  /*02b0*/  @P0 LEA.HI.X R3, R64, c[0x0][0x21c], RZ, 0x4, P2 ;  /* 0x0000870040030a11 */ /* 0x000fca00010f24ff */
[----:B------:R0:W5:Y:S01]  /*02c0*/  @P0 LDG.E.128 R12, [R2.64] ;  /* 0x00000004020c0981 */ /* 0x000162000c1e1d00 */
[----:B------:R-:W-:-:S03]  /*02d0*/  IADD3 R64, R64, 0x20, RZ ;  /* 0x0000002040407810 */ /* 0x000fc60007ffe0ff */
.L_x_23971:
[----:B------:R-:W-:Y:S05]  /*02e0*/  BSYNC B0 ;  /* 0x0000000000007941 */ /* 0x000fea0003800000 */
.L_x_23970:
[----:B------:R-:W-:Y:S01]  /*02f0*/  BSSY B0, `(.L_x_23972) ;  /* 0x000000d000007945 */ /* 0x000fe20003800000 */
[----:B------:R-:W-:Y:S05]  /*0300*/  @!P5 BRA `(.L_x_23973) ;  /* 0x000000b00000d947 */ /* 0x000fea0003800000 */
[----:B------:R-:W-:Y:S01]  /*0310*/  ISETP.NE.U32.AND P0, PT, RZ, c[0x0][0x218], PT ;  /* 0x00008600ff007a0c */ /* 0x000fe20003f05070 */
[----:B------:R-:W-:Y:S01]  /*0320*/  HFMA2.MMA R25, -RZ, RZ, 0, 9.5367431640625e-07 ;  /* 0x00000010ff197435 */ /* 0x000fe200000001ff */
[----:B------:R-:W-:Y:S01]  /*0330*/  CS2R R22, SRZ ;  /* 0x0000000000167805 */ /* 0x000fe2000001ff00 */
[----:B------:R-:W-:Y:S01]  /*0340*/  CS2R R20, SRZ ;  /* 0x0000000000147805 */ /* 0x000fe2000001ff00 */
[----:B------:R-:W-:-:S07]  /*0350*/  ISETP.NE.AND.EX P0, PT, RZ, c[0x0][0x21c], PT, P0 ;  /* 0x00008700ff007a0c */ /* 0x000fce0003f05300 */
[----:B------:R-:W-:-:S06]  /*0360*/  IMAD.WIDE.U32 R24, R64, R25, c[0x0][0x1b0] ;  /* 0x00006c0040187625 */ /* 0x000fcc00078e0019 */
[C---:B0-----:R-:W-:Y:S01]  /*0370*/  @P0 LEA R2, P2, R64.reuse, c[0x0][0x218], 0x4 ;  /* 0x0000860040020a11 */ /* 0x041fe200078420ff */
[----:B------:R-:W5:Y:S03]  /*0380*/  LDG.E.128 R24, [R24.64] ;  /* 0x0000000418187981 */ /* 0x000f66000c1e1d00 */
[----:B------:R-:W-:-:S05]  /*0390*/  @P0 LEA.HI.X R3, R64, c[0x0][0x21c], RZ, 0x4, P2 ;  /* 0x0000870040030a11 */ /* 0x000fca00010f24ff */
[----:B------:R0:W5:Y:S01]  /*03a0*/  @P0 LDG.E.128 R20, [R2.64] ;  /* 0x0000000402140981 */ /* 0x000162000c1e1d00 */
[----:B------:R-:W-:-:S03]  /*03b0*/  IADD3 R64, R64, 0x20, RZ ;  /* 0x0000002040407810 */ /* 0x000fc60007ffe0ff */
.L_x_23973:
[----:B------:R-:W-:Y:S05]  /*03c0*/  BSYNC B0 ;  /* 0x0000000000007941 */ /* 0x000fea0003800000 */
.L_x_23972:
        /* <DEDUP_REMOVED lines=13> */
.L_x_23975:
[----:B------:R-:W-:Y:S05]  /*04a0*/  BSYNC B0 ;  /* 0x0000000000007941 */ /* 0x000fea0003800000 */
.L_x_23974:
        /* <DEDUP_REMOVED lines=13> */
.L_x_23977:
[----:B------:R-:W-:Y:S05]  /*0580*/  BSYNC B0 ;  /* 0x0000000000007941 */ /* 0x000fea0003800000 */
.L_x_23976:
[----:B------:R-:W-:Y:S01]  /*0590*/  ISETP.GE.U32.AND P0, PT, R117, 0xc0, PT ;  /* 0x000000c07500780c */ /* 0x000fe20003f06070 */
[----:B------:R-:W-:Y:S03]  /*05a0*/  BSSY B0, `(.L_x_23978) ;  /* 0x000000e000007945 */ /* 0x000fe60003800000 */
[----:B------:R-:W-:-:S09]  /*05b0*/  P2R R0, PR, RZ, 0x1 ;  /* 0x00000001ff007803 */ /* 0x000fd20000000000 */
        /* <DEDUP_REMOVED lines=12> */
.L_x_23979:
[----:B------:R-:W-:Y:S05]  /*0680*/  BSYNC B0 ;  /* 0x0000000000007941 */ /* 0x000fea0003800000 */
.L_x_23978:
[----:B------:R-:W-:Y:S01]  /*0690*/  ISETP.GE.U32.AND P0, PT, R117, 0xe0, PT ;  /* 0x000000e07500780c */ /* 0x000fe20003f06070 */
[----:B------:R-:W-:Y:S01]  /*06a0*/  BSSY B0, `(.L_x_23980) ;  /* 0x0000011000007945 */ /* 0x000fe20003800000 */
[----:B------:R-:W-:Y:S02]  /*06b0*/  SHF.R.U32.HI R0, RZ, 0x5, R52 ;  /* 0x00000005ff007819 */ /* 0x000fe40000011634 */
[----:B------:R-:W-:Y:S02]  /*06c0*/  MOV R68, c[0x0][0x180] ;  /* 0x0000600000447a02 */ /* 0x000fe40000000f00 */
[----:B------:R-:W-:Y:S02]  /*06d0*/  LEA R116, R53, R0, 0x2 ;  /* 0x0000000035747211 */ /* 0x000fe400078e10ff */
[----:B------:R-:W-:-:S05]  /*06e0*/  P2R R0, PR, RZ, 0x1 ;  /* 0x00000001ff007803 */ /* 0x000fca0000000000 */
[----:B------:R-:W-:Y:S05]  /*06f0*/  @!P0 BRA `(.L_x_23981) ;  /* 0x000000b000008947 */ /* 0x000fea0003800000 */
[----:B------:R-:W-:Y:S01]  /*0700*/  ISETP.NE.U32.AND P0, PT, RZ, c[0x0][0x218], PT ;  /* 0x00008600ff007a0c */ /* 0x000fe20003f05070 */
[----:B------:R-:W-:Y:S01]  /*0710*/  CS2R R54, SRZ ;  /* 0x0000000000367805 */ /* 0x000fe2000001ff00 */
[----:B------:R-:W-:Y:S02]  /*0720*/  CS2R R52, SRZ ;  /* 0x0000000000347805 */ /* 0x000fe4000001ff00 */
[----:B------:R-:W-:Y:S01]  /*0730*/  ISETP.NE.AND.EX P0, PT, RZ, c[0x0][0x21c], PT, P0 ;  /* 0x00008700ff007a0c */ /* 0x000fe20003f05300 */
[----:B------:R-:W-:-:S12]  /*0740*/  HFMA2.MMA R57, -RZ, RZ, 0, 9.5367431640625e-07 ;  /* 0x00000010ff397435 */ /* 0x000fd800000001ff */
[C---:B0-----:R-:W-:Y:S01]  /*0750*/  @P0 LEA R2, P2, R64.reuse, c[0x0][0x218], 0x4 ;  /* 0x0000860040020a11 */ /* 0x041fe200078420ff */
[----:B------:R-:W-:-:S03]  /*0760*/  IMAD.WIDE.U32 R56, R64, R57, c[0x0][0x1b0] ;  /* 0x00006c0040387625 */ /* 0x000fc600078e0039 */
[----:B------:R-:W-:-:S03]  /*0770*/  @P0 LEA.HI.X R3, R64, c[0x0][0x21c], RZ, 0x4, P2 ;  /* 0x0000870040030a11 */ /* 0x000fc600010f24ff */
[----:B------:R-:W5:Y:S04]  /*0780*/  LDG.E.128 R56, [R56.64] ;  /* 0x0000000438387981 */ /* 0x000f68000c1e1d00 */
[----:B------:R0:W5:Y:S01]  /*0790*/  @P0 LDG.E.128 R52, [R2.64] ;  /* 0x0000000402340981 */ /* 0x000162000c1e1d00 */
[----:B------:R-:W-:-:S03]  /*07a0*/  IADD3 R64, R64, 0x20, RZ ;  /* 0x0000002040407810 */ /* 0x000fc60007ffe0ff */
.L_x_23981:
[----:B------:R-:W-:Y:S05]  /*07b0*/  BSYNC B0 ;  /* 0x0000000000007941 */ /* 0x000fea0003800000 */
.L_x_23980:
[----:B------:R-:W-:Y:S01]  /*07c0*/  ISETP.GE.U32.AND P0, PT, R117, 0x100, PT ;  /* 0x000001007500780c */ /* 0x000fe20003f06070 */
[----:B------:R-:W-:Y:S03]  /*07d0*/  BSSY B0, `(.L_x_23982) ;  /* 0x000000d000007945 */ /* 0x000fe60003800000 */
[----:B------:R-:W-:-:S09]  /*07e0*/  P2R R0, PR, RZ, 0x1 ;  /* 0x00000001ff007803 */ /* 0x000fd20000000000 */
[----:B------:R-:W-:Y:S05]  /*07f0*/  @!P0 BRA `(.L_x_23983) ;  /* 0x000000a000008947 */ /* 0x000fea0003800000 */
[----:B------:R-:W-:Y:S01]  /*0800*/  ISETP.NE.U32.AND P0, PT, RZ, c[0x0][0x218], PT ;  /* 0x00008600ff007a0c */ /* 0x000fe20003f05070 */
[----:B------:R-:W-:Y:S01]  /*0810*/  CS2R R62, SRZ ;  /* 0x00000000003e7805 */ /* 0x000fe2000001ff00 */
[----:B------:R-:W-:Y:S02]  /*0820*/  CS2R R60, SRZ ;  /* 0x00000000003c7805 */ /* 0x000fe4000001ff00 */
[----:B------:R-:W-:Y:S02]  /*0830*/  ISETP.NE.AND.EX P0, PT, RZ, c[0x0][0x21c], PT, P0 ;  /* 0x00008700ff007a0c */ /* 0x000fe40003f05300 */
[----:B------:R-:W-:-:S11]  /*0840*/  MOV R65, 0x10 ;  /* 0x0000001000417802 */ /* 0x000fd60000000f00 */
[----:B0-----:R-:W-:-:S04]  /*0850*/  @P0 LEA R2, P2, R64, c[0x0][0x218], 0x4 ;  /* 0x0000860040020a11 */ /* 0x001fc800078420ff */
[C---:B------:R-:W-:Y:S01]  /*0860*/  @P0 LEA.HI.X R3, R64.reuse, c[0x0][0x21c], RZ, 0x4, P2 ;  /* 0x0000870040030a11 */ /* 0x040fe200010f24ff */
[----:B------:R-:W-:-:S04]  /*0870*/  IMAD.WIDE.U32 R64, R64, R65, c[0x0][0x1b0] ;  /* 0x00006c0040407625 */ /* 0x000fc800078e0041 */
[----:B------:R0:W5:Y:S04]  /*0880*/  @P0 LDG.E.128 R60, [R2.64] ;  /* 0x00000004023c0981 */ /* 0x000168000c1e1d00 */
[----:B------:R-:W5:Y:S02]  /*0890*/  LDG.E.128 R64, [R64.64] ;  /* 0x0000000440407981 */ /* 0x000f64000c1e1d00 */
.L_x_23983:
[----:B------:R-:W-:Y:S05]  /*08a0*/  BSYNC B0 ;  /* 0x0000000000007941 */ /* 0x000fea0003800000 */
.L_x_23982:
[----:B------:R-:W-:Y:S02]  /*08b0*/  ISETP.GE.AND P2, PT, R116, c[0x0][0x164], PT ;  /* 0x0000590074007a0c */ /* 0x000fe40003f46270 */
[----:B------:R-:W-:Y:S02]  /*08c0*/  MOV R0, c[0x0][0x184] ;  /* 0x0000610000007a02 */ /* 0x000fe40000000f00 */
[----:B------:R-:W-:-:S04]  /*08d0*/  LOP3.LUT P0, RZ, R68, c[0x0][0x178], RZ, 0xfc, !PT ;  /* 0x00005e0044ff7a12 */ /* 0x000fc8000780fcff */
[----:B------:R-:W-:-:S05]  /*08e0*/  LOP3.LUT P0, RZ, R0, c[0x0][0x17c], RZ, 0xfc, P0 ;  /* 0x00005f0000ff7a12 */ /* 0x000fca000000fcff */
[----:B------:R-:W-:Y:S08]  /*08f0*/  @P2 EXIT ;  /* 0x000000000000294d */ /* 0x000ff00003800000 */
[----:B------:R-:W-:Y:S02]  /*0900*/  ULDC.U8 UR6, c[0x0][0x1f0] ;  /* 0x00007c0000067ab9 */ /* 0x000fe40000000000 */
.L_x_24147:
[----:B------:R-:W1:Y:S01]  /*0910*/  S2R R0, SR_TID.X ;  /* 0x0000000000007919 */ /* 0x000e620000002100 */
[----:B0-----:R-:W-:Y:S01]  /*0920*/  IMAD R2, R116, c[0x0][0x168], RZ ;  /* 0x00005a0074027a24 */ /* 0x001fe200078e02ff */
[----:B------:R-:W-:Y:S04]  /*0930*/  BSSY B0, `(.L_x_23984) ;  /* 0x0000046000007945 */ /* 0x000fe80003800000 */
[----:B------:R-:W-:-:S04]  /*0940*/  SHF.R.S32.HI R3, RZ, 0x1f, R2 ;  /* 0x0000001fff037819 */ /* 0x000fc80000011402 */
[----:B------:R-:W-:Y:S02]  /*0950*/  LEA.HI R3, R3, R2, RZ, 0x2 ;  /* 0x0000000203037211 */ /* 0x000fe400078f10ff */
[----:B-1----:R-:W-:-:S04]  /*0960*/  LOP3.LUT R0, R0, 0x1f, RZ, 0xc0, !PT ;  /* 0x0000001f00007812 */ /* 0x002fc800078ec0ff */
        /* <DEDUP_REMOVED lines=24> */
.L_x_23987:
[----:B-----5:R-:W-:Y:S01]  /*0af0*/  FADD.FTZ R76, R72, R76 ;  /* 0x0000004c484c7221 */ /* 0x020fe20000010000 */
[----:B------:R-:W-:Y:S05]  /*0b00*/  BRA `(.L_x_23988) ;  /* 0x0000002000007947 */ /* 0x000fea0003800000 */
.L_x_23986:
[----:B0----5:R-:W-:-:S04]  /*0b10*/  FADD.FTZ R76, R68, R76 ;  /* 0x0000004c444c7221 */ /* 0x021fc80000010000 */
[----:B------:R-:W-:-:S05]  /*0b20*/  @P2 FADD.FTZ R76, R72, R76 ;  /* 0x0000004c484c2221 */ /* 0x000fca0000010000 */
.L_x_23988:
[----:B-----5:R-:W-:Y:S02]  /*0b30*/  MOV R80, R76 ;  /* 0x0000004c00507202 */ /* 0x020fe40000000f00 */
.L_x_23989:
[----:B------:R-:W-:Y:S05]  /*0b40*/  @P3 BRA `(.L_x_23990) ;  /* 0x0000007000003947 */ /* 0x000fea0003800000 */
[----:B------:R-:W-:-:S04]  /*0b50*/  ISETP.NE.U32.AND P4, PT, RZ, c[0x0][0x180], PT ;  /* 0x00006000ff007a0c */ /* 0x000fc80003f85070 */
[----:B------:R-:W-:-:S13]  /*0b60*/  ISETP.NE.AND.EX P4, PT, RZ, c[0x0][0x184], PT, P4 ;  /* 0x00006100ff007a0c */ /* 0x000fda0003f85340 */
[----:B------:R-:W-:Y:S05]  /*0b70*/  @P4 BRA `(.L_x_23991) ;  /* 0x0000002000004947 */ /* 0x000fea0003800000 */
[----:B------:R-:W-:Y:S05]  /*0b80*/  @P0 BRA `(.L_x_23992) ;  /* 0x0000005000000947 */ /* 0x000fea0003800000 */
[----:B------:R-:W-:Y:S05]  /*0b90*/  BRA `(.L_x_23993) ;  /* 0x0000005000007947 */ /* 0x000fea0003800000 */
.L_x_23991:
[----:B-----5:R-:W-:Y:S01]  /*0ba0*/  FADD.FTZ R77, R73, R77 ;  /* 0x0000004d494d7221 */ /* 0x020fe20000010000 */
[----:B------:R-:W-:Y:S05]  /*0bb0*/  BRA `(.L_x_23992) ;  /* 0x0000002000007947 */ /* 0x000fea0003800000 */
.L_x_23990:
[----:B-----5:R-:W-:-:S04]  /*0bc0*/  FADD.FTZ R77, R69, R77 ;  /* 0x0000004d454d7221 */ /* 0x020fc80000010000 */
[----:B------:R-:W-:-:S05]  /*0bd0*/  @P2 FADD.FTZ R77, R73, R77 ;  /* 0x0000004d494d2221 */ /* 0x000fca0000010000 */
.L_x_23992:
[----:B-----5:R-:W-:Y:S02]  /*0be0*/  MOV R81, R77 ;  /* 0x0000004d00517202 */ /* 0x020fe40000000f00 */
.L_x_23993:
[----:B------:R-:W-:Y:S05]  /*0bf0*/  @P3 BRA `(.L_x_23994) ;  /* 0x0000007000003947 */ /* 0x000fea0003800000 */
[----:B------:R-:W-:-:S04]  /*0c00*/  ISETP.NE.U32.AND P4, PT, RZ, c[0x0][0x180], PT ;  /* 0x00006000ff007a0c */ /* 0x000fc80003f85070 */
[----:B------:R-:W-:-:S13]  /*0c10*/  ISETP.NE.AND.EX P4, PT, RZ, c[0x0][0x184], PT, P4 ;  /* 0x00006100ff007a0c */ /* 0x000fda0003f85340 */
[----:B------:R-:W-:Y:S05]  /*0c20*/  @P4 BRA `(.L_x_23995) ;  /* 0x0000002000004947 */ /* 0x000fea0003800000 */
[----:B------:R-:W-:Y:S05]  /*0c30*/  @P0 BRA `(.L_x_23996) ;  /* 0x0000005000000947 */ /* 0x000fea0003800000 */
[----:B------:R-:W-:Y:S05]  /*0c40*/  BRA `(.L_x_23997) ;  /* 0x0000005000007947 */ /* 0x000fea0003800000 */
.L_x_23995:
[----:B-----5:R-:W-:Y:S01]  /*0c50*/  FADD.FTZ R78, R74, R78 ;  /* 0x0000004e4a4e7221 */ /* 0x020fe20000010000 */
[----:B------:R-:W-:Y:S05]  /*0c60*/  BRA `(.L_x_23996) ;  /* 0x0000002000007947 */ /* 0x000fea0003800000 */
.L_x_23994:
[----:B-----5:R-:W-:-:S04]  /*0c70*/  FADD.FTZ R78, R70, R78 ;  /* 0x0000004e464e7221 */ /* 0x020fc80000010000 */
[----:B------:R-:W-:-:S05]  /*0c80*/  @P2 FADD.FTZ R78, R74, R78 ;  /* 0x0000004e4a4e2221 */ /* 0x000fca0000010000 */
.L_x_23996:
[----:B-----5:R-:W-:Y:S02]  /*0c90*/  MOV R82, R78 ;  /* 0x0000004e00527202 */ /* 0x020fe40000000f00 */
.L_x_23997:
[----:B------:R-:W-:Y:S05]  /*0ca0*/  @P3 BRA `(.L_x_23998) ;  /* 0x0000007000003947 */ /* 0x000fea0003800000 */
[----:B------:R-:W-:-:S04]  /*0cb0*/  ISETP.NE.U32.AND P2, PT, RZ, c[0x0][0x180], PT ;  /* 0x00006000ff007a0c */ /* 0x000fc80003f45070 */
[----:B------:R-:W-:-:S13]  /*0cc0*/  ISETP.NE.AND.EX P2, PT, RZ, c[0x0][0x184], PT, P2 ;  /* 0x00006100ff007a0c */ /* 0x000fda0003f45320 */
[----:B------:R-:W-:Y:S05]  /*0cd0*/  @P2 BRA `(.L_x_23999) ;  /* 0x0000002000002947 */ /* 0x000fea0003800000 */
[----:B------:R-:W-:Y:S05]  /*0ce0*/  @P0 BRA `(.L_x_24000) ;  /* 0x0000005000000947 */ /* 0x000fea0003800000 */
[----:B------:R-:W-:Y:S05]  /*0cf0*/  BRA `(.L_x_24001) ;  /* 0x0000005000007947 */ /* 0x000fea0003800000 */
.L_x_23999:
[----:B-----5:R-:W-:Y:S01]  /*0d00*/  FADD.FTZ R79, R75, R79 ;  /* 0x0000004f4b4f7221 */ /* 0x020fe20000010000 */
[----:B------:R-:W-:Y:S05]  /*0d10*/  BRA `(.L_x_24000) ;  /* 0x0000002000007947 */ /* 0x000fea0003800000 */
.L_x_23998:
[----:B-----5:R-:W-:-:S04]  /*0d20*/  FADD.FTZ R79, R71, R79 ;  /* 0x0000004f474f7221 */ /* 0x020fc80000010000 */
[----:B------:R-:W-:-:S05]  /*0d30*/  @P2 FADD.FTZ R79, R75, R79 ;  /* 0x0000004f4b4f2221 */ /* 0x000fca0000010000 */
.L_x_24000:
[----:B-----5:R-:W-:Y:S02]  /*0d40*/  MOV R83, R79 ;  /* 0x0000004f00537202 */ /* 0x020fe40000000f00 */
.L_x_24001:
[C---:B------:R-:W-:Y:S02]  /*0d50*/  @P0 LEA R112, P2, R3.reuse, c[0x0][0x188], 0x4 ;  /* 0x0000620003700a11 */ /* 0x040fe400078420ff */
[C---:B------:R-:W-:Y:S02]  /*0d60*/  IADD3 R2, R3.reuse, 0x20, RZ ;  /* 0x0000002003027810 */ /* 0x040fe40007ffe0ff */
[----:B------:R-:W-:-:S05]  /*0d70*/  @P0 LEA.HI.X R113, R3, c[0x0][0x18c], RZ, 0x4, P2 ;  /* 0x0000630003710a11 */ /* 0x000fca00010f24ff */
[----:B------:R0:W-:Y:S04]  /*0d80*/  @P0 STG.E.128 [R112.64], R80 ;  /* 0x0000005070000986 */ /* 0x0001e8000c101d04 */
.L_x_23985:
[----:B------:R-:W-:Y:S05]  /*0d90*/  BSYNC B0 ;  /* 0x0000000000007941 */ /* 0x000fea0003800000 */
.L_x_23984:
        /* <DEDUP_REMOVED lines=24> */
.L_x_24005:
[----:B-----5:R-:W-:Y:S01]  /*0f20*/  FADD.FTZ R84, R72, R84 ;  /* 0x0000005448547221 */ /* 0x020fe20000010000 */
[----:B------:R-:W-:Y:S05]  /*0f30*/  BRA `(.L_x_24006) ;  /* 0x0000002000007947 */ /* 0x000fea0003800000 */
.L_x_24004:
[----:B0----5:R-:W-:-:S04]  /*0f40*/  FADD.FTZ R84, R68, R84 ;  /* 0x0000005444547221 */ /* 0x021fc80000010000 */
[----:B------:R-:W-:-:S05]  /*0f50*/  @P2 FADD.FTZ R84, R72, R84 ;  /* 0x0000005448542221 */ /* 0x000fca0000010000 */
.L_x_24006:
[----:B-----5:R-:W-:Y:S02]  /*0f60*/  MOV R80, R84 ;  /* 0x0000005400507202 */ /* 0x020fe40000000f00 */
.L_x_24007:
[----:B------:R-:W-:Y:S05]  /*0f70*/  @P3 BRA `(.L_x_24008) ;  /* 0x0000007000003947 */ /* 0x000fea0003800000 */
[----:B------:R-:W-:-:S04]  /*0f80*/  ISETP.NE.U32.AND P4, PT, RZ, c[0x0][0x180], PT ;  /* 0x00006000ff007a0c */ /* 0x000fc80003f85070 */
[----:B------:R-:W-:-:S13]  /*0f90*/  ISETP.NE.AND.EX P4, PT, RZ, c[0x0][0x184], PT, P4 ;  /* 0x00006100ff007a0c */ /* 0x000fda0003f85340 */
[----:B------:R-:W-:Y:S05]  /*0fa0*/  @P4 BRA `(.L_x_24009) ;  /* 0x0000002000004947 */ /* 0x000fea0003800000 */
[----:B------:R-:W-:Y:S05]  /*0fb0*/  @P0 BRA `(.L_x_24010) ;  /* 0x0000005000000947 */ /* 0x000fea0003800000 */
[----:B------:R-:W-:Y:S05]  /*0fc0*/  BRA `(.L_x_24011) ;  /* 0x0000005000007947 */ /* 0x000fea0003800000 */
.L_x_24009:
[----:B-----5:R-:W-:Y:S01]  /*0fd0*/  FADD.FTZ R85, R73, R85 ;  /* 0x0000005549557221 */ /* 0x020fe20000010000 */
[----:B------:R-:W-:Y:S05]  /*0fe0*/  BRA `(.L_x_24010) ;  /* 0x0000002000007947 */ /* 0x000fea0003800000 */
.L_x_24008:
[----:B-----5:R-:W-:-:S04]  /*0ff0*/  FADD.FTZ R85, R69, R85 ;  /* 0x0000005545557221 */ /* 0x020fc80000010000 */
[----:B------:R-:W-:-:S05]  /*1000*/  @P2 FADD.FTZ R85, R73, R85 ;  /* 0x0000005549552221 */ /* 0x000fca0000010000 */
.L_x_24010:
[----:B-----5:R-:W-:Y:S02]  /*1010*/  MOV R81, R85 ;  /* 0x0000005500517202 */ /* 0x020fe40000000f00 */
.L_x_24011:
[----:B------:R-:W-:Y:S05]  /*1020*/  @P3 BRA `(.L_x_24012) ;  /* 0x0000007000003947 */ /* 0x000fea0003800000 */
[----:B------:R-:W-:-:S04]  /*1030*/  ISETP.NE.U32.AND P4, PT, RZ, c[0x0][0x180], PT ;  /* 0x00006000ff007a0c */ /* 0x000fc80003f85070 */
[----:B------:R-:W-:-:S13]  /*1040*/  ISETP.NE.AND.EX P4, PT, RZ, c[0x0][0x184], PT, P4 ;  /* 0x00006100ff007a0c */ /* 0x000fda0003f85340 */
[----:B------:R-:W-:Y:S05]  /*1050*/  @P4 BRA `(.L_x_24013) ;  /* 0x0000002000004947 */ /* 0x000fea0003800000 */
[----:B------:R-:W-:Y:S05]  /*1060*/  @P0 BRA `(.L_x_24014) ;  /* 0x0000005000000947 */ /* 0x000fea0003800000 */
[----:B------:R-:W-:Y:S05]  /*1070*/  BRA `(.L_x_24015) ;  /* 0x0000005000007947 */ /* 0x000fea0003800000 */
.L_x_24013:
[----:B-----5:R-:W-:Y:S01]  /*1080*/  FADD.FTZ R86, R74, R86 ;  /* 0x000000564a567221 */ /* 0x020fe20000010000 */
[----:B------:R-:W-:Y:S05]  /*1090*/  BRA `(.L_x_24014) ;  /* 0x0000002000007947 */ /* 0x000fea0003800000 */
.L_x_24012:
[----:B-----5:R-:W-:-:S04]  /*10a0*/  FADD.FTZ R86, R70, R86 ;  /* 0x0000005646567221 */ /* 0x020fc80000010000 */
[----:B------:R-:W-:-:S05]  /*10b0*/  @P2 FADD.FTZ R86, R74, R86 ;  /* 0x000000564a562221 */ /* 0x000fca0000010000 */
.L_x_24014:
[----:B-----5:R-:W-:Y:S02]  /*10c0*/  MOV R82, R86 ;  /* 0x0000005600527202 */ /* 0x020fe40000000f00 */
.L_x_24015:
[----:B------:R-:W-:Y:S05]  /*10d0*/  @P3 BRA `(.L_x_24016) ;  /* 0x0000007000003947 */ /* 0x000fea0003800000 */
[----:B------:R-:W-:-:S04]  /*10e0*/  ISETP.NE.U32.AND P2, PT, RZ, c[0x0][0x180], PT ;  /* 0x00006000ff007a0c */ /* 0x000fc80003f45070 */
[----:B------:R-:W-:-:S13]  /*10f0*/  ISETP.NE.AND.EX P2, PT, RZ, c[0x0][0x184], PT, P2 ;  /* 0x00006100ff007a0c */ /* 0x000fda0003f45320 */
[----:B------:R-:W-:Y:S05]  /*1100*/  @P2 BRA `(.L_x_24017) ;  /* 0x0000002000002947 */ /* 0x000fea0003800000 */
[----:B------:R-:W-:Y:S05]  /*1110*/  @P0 BRA `(.L_x_24018) ;  /* 0x0000005000000947 */ /* 0x000fea0003800000 */
[----:B------:R-:W-:Y:S05]  /*1120*/  BRA `(.L_x_24019) ;  /* 0x0000005000007947 */ /* 0x000fea0003800000 */
.L_x_24017:
[----:B-----5:R-:W-:Y:S01]  /*1130*/  FADD.FTZ R87, R75, R87 ;  /* 0x000000574b577221 */ /* 0x020fe20000010000 */
[----:B------:R-:W-:Y:S05]  /*1140*/  BRA `(.L_x_24018) ;  /* 0x0000002000007947 */ /* 0x000fea0003800000 */
.L_x_24016:
[----:B-----5:R-:W-:-:S04]  /*1150*/  FADD.FTZ R87, R71, R87 ;  /* 0x0000005747577221 */ /* 0x020fc80000010000 */
[----:B------:R-:W-:-:S05]  /*1160*/  @P2 FADD.FTZ R87, R75, R87 ;  /* 0x000000574b572221 */ /* 0x000fca0000010000 */
.L_x_24018:
[----:B-----5:R-:W-:Y:S02]  /*1170*/  MOV R83, R87 ;  /* 0x0000005700537202 */ /* 0x020fe40000000f00 */
.L_x_24019:
[----:B------:R-:W-:-:S04]  /*1180*/  @P0 LEA R112, P2, R2, c[0x0][0x188], 0x4 ;  /* 0x0000620002700a11 */ /* 0x000fc800078420ff */
[C---:B------:R-:W-:Y:S02]  /*1190*/  @P0 LEA.HI.X R113, R2.reuse, c[0x0][0x18c], RZ, 0x4, P2 ;  /* 0x0000630002710a11 */ /* 0x040fe400010f24ff */
[----:B------:R-:W-:-:S03]  /*11a0*/  IADD3 R2, R2, 0x20, RZ ;  /* 0x0000002002027810 */ /* 0x000fc60007ffe0ff */
[----:B------:R0:W-:Y:S04]  /*11b0*/  @P0 STG.E.128 [R112.64], R80 ;  /* 0x0000005070000986 */ /* 0x0001e8000c101d04 */
.L_x_24003:
[----:B------:R-:W-:Y:S05]  /*11c0*/  BSYNC B0 ;  /* 0x0000000000007941 */ /* 0x000fea0003800000 */
.L_x_24002:
        /* <DEDUP_REMOVED lines=24> */
.L_x_24023:
[----:B-----5:R-:W-:Y:S01]  /*1350*/  FADD.FTZ R88, R72, R88 ;  /* 0x0000005848587221 */ /* 0x020fe20000010000 */
[----:B------:R-:W-:Y:S05]  /*1360*/  BRA `(.L_x_24024) ;  /* 0x0000002000007947 */ /* 0x000fea0003800000 */
.L_x_24022:
[----:B0----5:R-:W-:-:S04]  /*1370*/  FADD.FTZ R88, R68, R88 ;  /* 0x0000005844587221 */ /* 0x021fc80000010000 */
[----:B------:R-:W-:-:S05]  /*1380*/  @P2 FADD.FTZ R88, R72, R88 ;  /* 0x0000005848582221 */ /* 0x000fca0000010000 */
.L_x_24024:
[----:B-----5:R-:W-:Y:S02]  /*1390*/  MOV R80, R88 ;  /* 0x0000005800507202 */ /* 0x020fe40000000f00 */
.L_x_24025:
[----:B------:R-:W-:Y:S05]  /*13a0*/  @P3 BRA `(.L_x_24026) ;  /* 0x0000007000003947 */ /* 0x000fea0003800000 */
[----:B------:R-:W-:-:S04]  /*13b0*/  ISETP.NE.U32.AND P4, PT, RZ, c[0x0][0x180], PT ;  /* 0x00006000ff007a0c */ /* 0x000fc80003f85070 */
[----:B------:R-:W-:-:S13]  /*13c0*/  ISETP.NE.AND.EX P4, PT, RZ, c[0x0][0x184], PT, P4 ;  /* 0x00006100ff007a0c */ /* 0x000fda0003f85340 */
[----:B------:R-:W-:Y:S05]  /*13d0*/  @P4 BRA `(.L_x_24027) ;  /* 0x0000002000004947 */ /* 0x000fea0003800000 */
[----:B------:R-:W-:Y:S05]  /*13e0*/  @P0 BRA `(.L_x_24028) ;  /* 0x0000005000000947 */ /* 0x000fea0003800000 */
[----:B------:R-:W-:Y:S05]  /*13f0*/  BRA `(.L_x_24029) ;  /* 0x0000005000007947 */ /* 0x000fea0003800000 */
.L_x_24027:
[----:B-----5:R-:W-:Y:S01]  /*1400*/  FADD.FTZ R89, R73, R89 ;  /* 0x0000005949597221 */ /* 0x020fe20000010000 */
[----:B------:R-:W-:Y:S05]  /*1410*/  BRA `(.L_x_24028) ;  /* 0x0000002000007947 */ /* 0x000fea0003800000 */
.L_x_24026:
[----:B-----5:R-:W-:-:S04]  /*1420*/  FADD.FTZ R89, R69, R89 ;  /* 0x0000005945597221 */ /* 0x020fc80000010000 */
[----:B------:R-:W-:-:S05]  /*1430*/  @P2 FADD.FTZ R89, R73, R89 ;  /* 0x0000005949592221 */ /* 0x000fca0000010000 */
.L_x_24028:
[----:B-----5:R-:W-:Y:S02]  /*1440*/  MOV R81, R89 ;  /* 0x0000005900517202 */ /* 0x020fe40000000f00 */
.L_x_24029:
[----:B------:R-:W-:Y:S05]  /*1450*/  @P3 BRA `(.L_x_24030) ;  /* 0x0000007000003947 */ /* 0x000fea0003800000 */
[----:B------:R-:W-:-:S04]  /*1460*/  ISETP.NE.U32.AND P4, PT, RZ, c[0x0][0x180], PT ;  /* 0x00006000ff007a0c */ /* 0x000fc80003f85070 */
[----:B------:R-:W-:-:S13]  /*1470*/  ISETP.NE.AND.EX P4, PT, RZ, c[0x0][0x184], PT, P4 ;  /* 0x00006100ff007a0c */ /* 0x000fda0003f85340 */
[----:B------:R-:W-:Y:S05]  /*1480*/  @P4 BRA `(.L_x_24031) ;  /* 0x0000002000004947 */ /* 0x000fea0003800000 */
[----:B------:R-:W-:Y:S05]  /*1490*/  @P0 BRA `(.L_x_24032) ;  /* 0x0000005000000947 */ /* 0x000fea0003800000 */
[----:B------:R-:W-:Y:S05]  /*14a0*/  BRA `(.L_x_24033) ;  /* 0x0000005000007947 */ /* 0x000fea0003800000 */
.L_x_24031:
[----:B-----5:R-:W-:Y:S01]  /*14b0*/  FADD.FTZ R90, R74, R90 ;  /* 0x0000005a4a5a7221 */ /* 0x020fe20000010000 */
[----:B------:R-:W-:Y:S05]  /*14c0*/  BRA `(.L_x_24032) ;  /* 0x0000002000007947 */ /* 0x000fea0003800000 */
.L_x_24030:
[----:B-----5:R-:W-:-:S04]  /*14d0*/  FADD.FTZ R90, R70, R90 ;  /* 0x0000005a465a7221 */ /* 0x020fc80000010000 */
[----:B------:R-:W-:-:S05]  /*14e0*/  @P2 FADD.FTZ R90, R74, R90 ;  /* 0x0000005a4a5a2221 */ /* 0x000fca0000010000 */
.L_x_24032:
[----:B-----5:R-:W-:Y:S02]  /*14f0*/  MOV R82, R90 ;  /* 0x0000005a00527202 */ /* 0x020fe40000000f00 */
.L_x_24033:
[----:B------:R-:W-:Y:S05]  /*1500*/  @P3 BRA `(.L_x_24034) ;  /* 0x0000007000003947 */ /* 0x000fea0003800000 */
[----:B------:R-:W-:-:S04]  /*1510*/  ISETP.NE.U32.AND P2, PT, RZ, c[0x0][0x180], PT ;  /* 0x00006000ff007a0c */ /* 0x000fc80003f45070 */
[----:B------:R-:W-:-:S13]  /*1520*/  ISETP.NE.AND.EX P2, PT, RZ, c[0x0][0x184], PT, P2 ;  /* 0x00006100ff007a0c */ /* 0x000fda0003f45320 */
[----:B------:R-:W-:Y:S05]  /*1530*/  @P2 BRA `(.L_x_24035) ;  /* 0x0000002000002947 */ /* 0x000fea0003800000 */
[----:B------:R-:W-:Y:S05]  /*1540*/  @P0 BRA `(.L_x_24036) ;  /* 0x0000005000000947 */ /* 0x000fea0003800000 */
[----:B------:R-:W-:Y:S05]  /*1550*/  BRA `(.L_x_24037) ;  /* 0x0000005000007947 */ /* 0x000fea0003800000 */
.L_x_24035:
[----:B-----5:R-:W-:Y:S01]  /*1560*/  FADD.FTZ R91, R75, R91 ;  /* 0x0000005b4b5b7221 */ /* 0x020fe20000010000 */
[----:B------:R-:W-:Y:S05]  /*1570*/  BRA `(.L_x_24036) ;  /* 0x0000002000007947 */ /* 0x000fea0003800000 */
.L_x_24034:
[----:B-----5:R-:W-:-:S04]  /*1580*/  FADD.FTZ R91, R71, R91 ;  /* 0x0000005b475b7221 */ /* 0x020fc80000010000 */
[----:B------:R-:W-:-:S05]  /*1590*/  @P2 FADD.FTZ R91, R75, R91 ;  /* 0x0000005b4b5b2221 */ /* 0x000fca0000010000 */
.L_x_24036:
[----:B-----5:R-:W-:Y:S02]  /*15a0*/  MOV R83, R91 ;  /* 0x0000005b00537202 */ /* 0x020fe40000000f00 */
.L_x_24037:
[----:B------:R-:W-:-:S04]  /*15b0*/  @P0 LEA R112, P2, R2, c[0x0][0x188], 0x4 ;  /* 0x0000620002700a11 */ /* 0x000fc800078420ff */
[C---:B------:R-:W-:Y:S02]  /*15c0*/  @P0 LEA.HI.X R113, R2.reuse, c[0x0][0x18c], RZ, 0x4, P2 ;  /* 0x0000630002710a11 */ /* 0x040fe400010f24ff */
[----:B------:R-:W-:-:S03]  /*15d0*/  IADD3 R2, R2, 0x20, RZ ;  /* 0x0000002002027810 */ /* 0x000fc60007ffe0ff */
[----:B------:R0:W-:Y:S04]  /*15e0*/  @P0 STG.E.128 [R112.64], R80 ;  /* 0x0000005070000986 */ /* 0x0001e8000c101d04 */
.L_x_24021:
[----:B------:R-:W-:Y:S05]  /*15f0*/  BSYNC B0 ;  /* 0x0000000000007941 */ /* 0x000fea0003800000 */
.L_x_24020:
        /* <DEDUP_REMOVED lines=24> */
.L_x_24041:
[----:B-----5:R-:W-:Y:S01]  /*1780*/  FADD.FTZ R92, R72, R92 ;  /* 0x0000005c485c7221 */ /* 0x020fe20000010000 */
[----:B------:R-:W-:Y:S05]  /*1790*/  BRA `(.L_x_24042) ;  /* 0x0000002000007947 */ /* 0x000fea0003800000 */
.L_x_24040:
[----:B0----5:R-:W-:-:S04]  /*17a0*/  FADD.FTZ R92, R68, R92 ;  /* 0x0000005c445c7221 */ /* 0x021fc80000010000 */
[----:B------:R-:W-:-:S05]  /*17b0*/  @P2 FADD.FTZ R92, R72, R92 ;  /* 0x0000005c485c2221 */ /* 0x000fca0000010000 */
.L_x_24042:
[----:B-----5:R-:W-:Y:S02]  /*17c0*/  MOV R80, R92 ;  /* 0x0000005c00507202 */ /* 0x020fe40000000f00 */
.L_x_24043:
[----:B------:R-:W-:Y:S05]  /*17d0*/  @P3 BRA `(.L_x_24044) ;  /* 0x0000007000003947 */ /* 0x000fea0003800000 */
[----:B------:R-:W-:-:S04]  /*17e0*/  ISETP.NE.U32.AND P4, PT, RZ, c[0x0][0x180], PT ;  /* 0x00006000ff007a0c */ /* 0x000fc80003f85070 */
[----:B------:R-:W-:-:S13]  /*17f0*/  ISETP.NE.AND.EX P4, PT, RZ, c[0x0][0x184], PT, P4 ;  /* 0x00006100ff007a0c */ /* 0x000fda0003f85340 */
[----:B------:R-:W-:Y:S05]  /*1800*/  @P4 BRA `(.L_x_24045) ;  /* 0x0000002000004947 */ /* 0x000fea0003800000 */
[----:B------:R-:W-:Y:S05]  /*1810*/  @P0 BRA `(.L_x_24046) ;  /* 0x0000005000000947 */ /* 0x000fea0003800000 */
[----:B------:R-:W-:Y:S05]  /*1820*/  BRA `(.L_x_24047) ;  /* 0x0000005000007947 */ /* 0x000fea0003800000 */
.L_x_24045:
[----:B-----5:R-:W-:Y:S01]  /*1830*/  FADD.FTZ R93, R73, R93 ;  /* 0x0000005d495d7221 */ /* 0x020fe20000010000 */
[----:B------:R-:W-:Y:S05]  /*1840*/  BRA `(.L_x_24046) ;  /* 0x0000002000007947 */ /* 0x000fea0003800000 */
.L_x_24044:
[----:B-----5:R-:W-:-:S04]  /*1850*/  FADD.FTZ R93, R69, R93 ;  /* 0x0000005d455d7221 */ /* 0x020fc80000010000 */
[----:B------:R-:W-:-:S05]  /*1860*/  @P2 FADD.FTZ R93, R73, R93 ;  /* 0x0000005d495d2221 */ /* 0x000fca0000010000 */
.L_x_24046:
[----:B-----5:R-:W-:Y:S02]  /*1870*/  MOV R81, R93 ;  /* 0x0000005d00517202 */ /* 0x020fe40000000f00 */
.L_x_24047:
[----:B------:R-:W-:Y:S05]  /*1880*/  @P3 BRA `(.L_x_24048) ;  /* 0x0000007000003947 */ /* 0x000fea0003800000 */
[----:B------:R-:W-:-:S04]  /*1890*/  ISETP.NE.U32.AND P4, PT, RZ, c[0x0][0x180], PT ;  /* 0x00006000ff007a0c */ /* 0x000fc80003f85070 */
[----:B------:R-:W-:-:S13]  /*18a0*/  ISETP.NE.AND.EX P4, PT, RZ, c[0x0][0x184], PT, P4 ;  /* 0x00006100ff007a0c */ /* 0x000fda0003f85340 */
[----:B------:R-:W-:Y:S05]  /*18b0*/  @P4 BRA `(.L_x_24049) ;  /* 0x0000002000004947 */ /* 0x000fea0003800000 */
[----:B------:R-:W-:Y:S05]  /*18c0*/  @P0 BRA `(.L_x_24050) ;  /* 0x0000005000000947 */ /* 0x000fea0003800000 */
[----:B------:R-:W-:Y:S05]  /*18d0*/  BRA `(.L_x_24051) ;  /* 0x0000005000007947 */ /* 0x000fea0003800000 */
.L_x_24049:
[----:B-----5:R-:W-:Y:S01]  /*18e0*/  FADD.FTZ R94, R74, R94 ;  /* 0x0000005e4a5e7221 */ /* 0x020fe20000010000 */
[----:B------:R-:W-:Y:S05]  /*18f0*/  BRA `(.L_x_24050) ;  /* 0x0000002000007947 */ /* 0x000fea0003800000 */
.L_x_24048:
[----:B-----5:R-:W-:-:S04]  /*1900*/  FADD.FTZ R94, R70, R94 ;  /* 0x0000005e465e7221 */ /* 0x020fc80000010000 */
[----:B------:R-:W-:-:S05]  /*1910*/  @P2 FADD.FTZ R94, R74, R94 ;  /* 0x0000005e4a5e2221 */ /* 0x000fca0000010000 */
.L_x_24050:
[----:B-----5:R-:W-:Y:S02]  /*1920*/  MOV R82, R94 ;  /* 0x0000005e00527202 */ /* 0x020fe40000000f00 */
.L_x_24051:
[----:B------:R-:W-:Y:S05]  /*1930*/  @P3 BRA `(.L_x_24052) ;  /* 0x0000007000003947 */ /* 0x000fea0003800000 */
[----:B------:R-:W-:-:S04]  /*1940*/  ISETP.NE.U32.AND P2, PT, RZ, c[0x0][0x180], PT ;  /* 0x00006000ff007a0c */ /* 0x000fc80003f45070 */
[----:B------:R-:W-:-:S13]  /*1950*/  ISETP.NE.AND.EX P2, PT, RZ, c[0x0][0x184], PT, P2 ;  /* 0x00006100ff007a0c */ /* 0x000fda0003f45320 */
[----:B------:R-:W-:Y:S05]  /*1960*/  @P2 BRA `(.L_x_24053) ;  /* 0x0000002000002947 */ /* 0x000fea0003800000 */
[----:B------:R-:W-:Y:S05]  /*1970*/  @P0 BRA `(.L_x_24054) ;  /* 0x0000005000000947 */ /* 0x000fea0003800000 */
[----:B------:R-:W-:Y:S05]  /*1980*/  BRA `(.L_x_24055) ;  /* 0x0000005000007947 */ /* 0x000fea0003800000 */
.L_x_24053:
[----:B-----5:R-:W-:Y:S01]  /*1990*/  FADD.FTZ R95, R75, R95 ;  /* 0x0000005f4b5f7221 */ /* 0x020fe20000010000 */
[----:B------:R-:W-:Y:S05]  /*19a0*/  BRA `(.L_x_24054) ;  /* 0x0000002000007947 */ /* 0x000fea0003800000 */
.L_x_24052:
[----:B-----5:R-:W-:-:S04]  /*19b0*/  FADD.FTZ R95, R71, R95 ;  /* 0x0000005f475f7221 */ /* 0x020fc80000010000 */
[----:B------:R-:W-:-:S05]  /*19c0*/  @P2 FADD.FTZ R95, R75, R95 ;  /* 0x0000005f4b5f2221 */ /* 0x000fca0000010000 */
.L_x_24054:
[----:B-----5:R-:W-:Y:S02]  /*19d0*/  MOV R83, R95 ;  /* 0x0000005f00537202 */ /* 0x020fe40000000f00 */
.L_x_24055:
[----:B------:R-:W-:-:S04]  /*19e0*/  @P0 LEA R112, P2, R2, c[0x0][0x188], 0x4 ;  /* 0x0000620002700a11 */ /* 0x000fc800078420ff */
[C---:B------:R-:W-:Y:S02]  /*19f0*/  @P0 LEA.HI.X R113, R2.reuse, c[0x0][0x18c], RZ, 0x4, P2 ;  /* 0x0000630002710a11 */ /* 0x040fe400010f24ff */
[----:B------:R-:W-:-:S03]  /*1a00*/  IADD3 R2, R2, 0x20, RZ ;  /* 0x0000002002027810 */ /* 0x000fc60007ffe0ff */
[----:B------:R0:W-:Y:S04]  /*1a10*/  @P0 STG.E.128 [R112.64], R80 ;  /* 0x0000005070000986 */ /* 0x0001e8000c101d04 */
.L_x_24039:
[----:B------:R-:W-:Y:S05]  /*1a20*/  BSYNC B0 ;  /* 0x0000000000007941 */ /* 0x000fea0003800000 */
.L_x_24038:
        /* <DEDUP_REMOVED lines=24> */
.L_x_24059:
[----:B-----5:R-:W-:Y:S01]  /*1bb0*/  FADD.FTZ R96, R72, R96 ;  /* 0x0000006048607221 */ /* 0x020fe20000010000 */
[----:B------:R-:W-:Y:S05]  /*1bc0*/  BRA `(.L_x_24060) ;  /* 0x0000002000007947 */ /* 0x000fea0003800000 */
.L_x_24058:
[----:B0----5:R-:W-:-:S04]  /*1bd0*/  FADD.FTZ R96, R68, R96 ;  /* 0x0000006044607221 */ /* 0x021fc80000010000 */
[----:B------:R-:W-:-:S05]  /*1be0*/  @P2 FADD.FTZ R96, R72, R96 ;  /* 0x0000006048602221 */ /* 0x000fca0000010000 */
.L_x_24060:
[----:B-----5:R-:W-:Y:S02]  /*1bf0*/  MOV R80, R96 ;  /* 0x0000006000507202 */ /* 0x020fe40000000f00 */
.L_x_24061:
[----:B------:R-:W-:Y:S05]  /*1c00*/  @P3 BRA `(.L_x_24062) ;  /* 0x0000007000003947 */ /* 0x000fea0003800000 */
[----:B------:R-:W-:-:S04]  /*1c10*/  ISETP.NE.U32.AND P4, PT, RZ, c[0x0][0x180], PT ;  /* 0x00006000ff007a0c */ /* 0x000fc80003f85070 */
[----:B------:R-:W-:-:S13]  /*1c20*/  ISETP.NE.AND.EX P4, PT, RZ, c[0x0][0x184], PT, P4 ;  /* 0x00006100ff007a0c */ /* 0x000fda0003f85340 */
[----:B------:R-:W-:Y:S05]  /*1c30*/  @P4 BRA `(.L_x_24063) ;  /* 0x0000002000004947 */ /* 0x000fea0003800000 */
[----:B------:R-:W-:Y:S05]  /*1c40*/  @P0 BRA `(.L_x_24064) ;  /* 0x0000005000000947 */ /* 0x000fea0003800000 */
[----:B------:R-:W-:Y:S05]  /*1c50*/  BRA `(.L_x_24065) ;  /* 0x0000005000007947 */ /* 0x000fea0003800000 */
.L_x_24063:
[----:B-----5:R-:W-:Y:S01]  /*1c60*/  FADD.FTZ R97, R73, R97 ;  /* 0x0000006149617221 */ /* 0x020fe20000010000 */
[----:B------:R-:W-:Y:S05]  /*1c70*/  BRA `(.L_x_24064) ;  /* 0x0000002000007947 */ /* 0x000fea0003800000 */
.L_x_24062:
[----:B-----5:R-:W-:-:S04]  /*1c80*/  FADD.FTZ R97, R69, R97 ;  /* 0x0000006145617221 */ /* 0x020fc80000010000 */
[----:B------:R-:W-:-:S05]  /*1c90*/  @P2 FADD.FTZ R97, R73, R97 ;  /* 0x0000006149612221 */ /* 0x000fca0000010000 */
.L_x_24064:
[----:B-----5:R-:W-:Y:S02]  /*1ca0*/  MOV R81, R97 ;  /* 0x0000006100517202 */ /* 0x020fe40000000f00 */
.L_x_24065:
[----:B------:R-:W-:Y:S05]  /*1cb0*/  @P3 BRA `(.L_x_24066) ;  /* 0x0000007000003947 */ /* 0x000fea0003800000 */
[----:B------:R-:W-:-:S04]  /*1cc0*/  ISETP.NE.U32.AND P4, PT, RZ, c[0x0][0x180], PT ;  /* 0x00006000ff007a0c */ /* 0x000fc80003f85070 */
[----:B------:R-:W-:-:S13]  /*1cd0*/  ISETP.NE.AND.EX P4, PT, RZ, c[0x0][0x184], PT, P4 ;  /* 0x00006100ff007a0c */ /* 0x000fda0003f85340 */
[----:B------:R-:W-:Y:S05]  /*1ce0*/  @P4 BRA `(.L_x_24067) ;  /* 0x0000002000004947 */ /* 0x000fea0003800000 */
[----:B------:R-:W-:Y:S05]  /*1cf0*/  @P0 BRA `(.L_x_24068) ;  /* 0x0000005000000947 */ /* 0x000fea0003800000 */
[----:B------:R-:W-:Y:S05]  /*1d00*/  BRA `(.L_x_24069) ;  /* 0x0000005000007947 */ /* 0x000fea0003800000 */
.L_x_24067:
[----:B-----5:R-:W-:Y:S01]  /*1d10*/  FADD.FTZ R98, R74, R98 ;  /* 0x000000624a627221 */ /* 0x020fe20000010000 */
[----:B------:R-:W-:Y:S05]  /*1d20*/  BRA `(.L_x_24068) ;  /* 0x0000002000007947 */ /* 0x000fea0003800000 */
.L_x_24066:
[----:B-----5:R-:W-:-:S04]  /*1d30*/  FADD.FTZ R98, R70, R98 ;  /* 0x0000006246627221 */ /* 0x020fc80000010000 */
[----:B------:R-:W-:-:S05]  /*1d40*/  @P2 FADD.FTZ R98, R74, R98 ;  /* 0x000000624a622221 */ /* 0x000fca0000010000 */
.L_x_24068:
[----:B-----5:R-:W-:Y:S02]  /*1d50*/  MOV R82, R98 ;  /* 0x0000006200527202 */ /* 0x020fe40000000f00 */
.L_x_24069:
[----:B------:R-:W-:Y:S05]  /*1d60*/  @P3 BRA `(.L_x_24070) ;  /* 0x0000007000003947 */ /* 0x000fea0003800000 */
[----:B------:R-:W-:-:S04]  /*1d70*/  ISETP.NE.U32.AND P2, PT, RZ, c[0x0][0x180], PT ;  /* 0x00006000ff007a0c */ /* 0x000fc80003f45070 */
[----:B------:R-:W-:-:S13]  /*1d80*/  ISETP.NE.AND.EX P2, PT, RZ, c[0x0][0x184], PT, P2 ;  /* 0x00006100ff007a0c */ /* 0x000fda0003f45320 */
[----:B------:R-:W-:Y:S05]  /*1d90*/  @P2 BRA `(.L_x_24071) ;  /* 0x0000002000002947 */ /* 0x000fea0003800000 */
[----:B------:R-:W-:Y:S05]  /*1da0*/  @P0 BRA `(.L_x_24072) ;  /* 0x0000005000000947 */ /* 0x000fea0003800000 */
[----:B------:R-:W-:Y:S05]  /*1db0*/  BRA `(.L_x_24073) ;  /* 0x0000005000007947 */ /* 0x000fea0003800000 */
.L_x_24071:
[----:B-----5:R-:W-:Y:S01]  /*1dc0*/  FADD.FTZ R99, R75, R99 ;  /* 0x000000634b637221 */ /* 0x020fe20000010000 */
[----:B------:R-:W-:Y:S05]  /*1dd0*/  BRA `(.L_x_24072) ;  /* 0x0000002000007947 */ /* 0x000fea0003800000 */
.L_x_24070:
[----:B-----5:R-:W-:-:S04]  /*1de0*/  FADD.FTZ R99, R71, R99 ;  /* 0x0000006347637221 */ /* 0x020fc80000010000 */
[----:B------:R-:W-:-:S05]  /*1df0*/  @P2 FADD.FTZ R99, R75, R99 ;  /* 0x000000634b632221 */ /* 0x000fca0000010000 */
.L_x_24072:
[----:B-----5:R-:W-:Y:S02]  /*1e00*/  MOV R83, R99 ;  /* 0x0000006300537202 */ /* 0x020fe40000000f00 */
.L_x_24073:
[----:B------:R-:W-:-:S04]  /*1e10*/  @P0 LEA R112, P2, R2, c[0x0][0x188], 0x4 ;  /* 0x0000620002700a11 */ /* 0x000fc800078420ff */
[C---:B------:R-:W-:Y:S02]  /*1e20*/  @P0 LEA.HI.X R113, R2.reuse, c[0x0][0x18c], RZ, 0x4, P2 ;  /* 0x0000630002710a11 */ /* 0x040fe400010f24ff */
[----:B------:R-:W-:-:S03]  /*1e30*/  IADD3 R2, R2, 0x20, RZ ;  /* 0x0000002002027810 */ /* 0x000fc60007ffe0ff */
[----:B------:R0:W-:Y:S04]  /*1e40*/  @P0 STG.E.128 [R112.64], R80 ;  /* 0x0000005070000986 */ /* 0x0001e8000c101d04 */
.L_x_24057:
[----:B------:R-:W-:Y:S05]  /*1e50*/  BSYNC B0 ;  /* 0x0000000000007941 */ /* 0x000fea0003800000 */
.L_x_24056:
        /* <DEDUP_REMOVED lines=24> */
.L_x_24077:
[----:B-----5:R-:W-:Y:S01]  /*1fe0*/  FADD.FTZ R100, R72, R100 ;  /* 0x0000006448647221 */ /* 0x020fe20000010000 */
[----:B------:R-:W-:Y:S05]  /*1ff0*/  BRA `(.L_x_24078) ;  /* 0x0000002000007947 */ /* 0x000fea0003800000 */
.L_x_24076:
[----:B0----5:R-:W-:-:S04]  /*2000*/  FADD.FTZ R100, R68, R100 ;  /* 0x0000006444647221 */ /* 0x021fc80000010000 */
[----:B------:R-:W-:-:S05]  /*2010*/  @P2 FADD.FTZ R100, R72, R100 ;  /* 0x0000006448642221 */ /* 0x000fca0000010000 */
.L_x_24078:
[----:B-----5:R-:W-:Y:S02]  /*2020*/  MOV R80, R100 ;  /* 0x0000006400507202 */ /* 0x020fe40000000f00 */
.L_x_24079:
[----:B------:R-:W-:Y:S05]  /*2030*/  @P3 BRA `(.L_x_24080) ;  /* 0x0000007000003947 */ /* 0x000fea0003800000 */
[----:B------:R-:W-:-:S04]  /*2040*/  ISETP.NE.U32.AND P4, PT, RZ, c[0x0][0x180], PT ;  /* 0x00006000ff007a0c */ /* 0x000fc80003f85070 */
[----:B------:R-:W-:-:S13]  /*2050*/  ISETP.NE.AND.EX P4, PT, RZ, c[0x0][0x184], PT, P4 ;  /* 0x00006100ff007a0c */ /* 0x000fda0003f85340 */
[----:B------:R-:W-:Y:S05]  /*2060*/  @P4 BRA `(.L_x_24081) ;  /* 0x0000002000004947 */ /* 0x000fea0003800000 */
[----:B------:R-:W-:Y:S05]  /*2070*/  @P0 BRA `(.L_x_24082) ;  /* 0x0000005000000947 */ /* 0x000fea0003800000 */
[----:B------:R-:W-:Y:S05]  /*2080*/  BRA `(.L_x_24083) ;  /* 0x0000005000007947 */ /* 0x000fea0003800000 */
.L_x_24081:
[----:B-----5:R-:W-:Y:S01]  /*2090*/  FADD.FTZ R101, R73, R101 ;  /* 0x0000006549657221 */ /* 0x020fe20000010000 */
[----:B------:R-:W-:Y:S05]  /*20a0*/  BRA `(.L_x_24082) ;  /* 0x0000002000007947 */ /* 0x000fea0003800000 */
.L_x_24080:
[----:B-----5:R-:W-:-:S04]  /*20b0*/  FADD.FTZ R101, R69, R101 ;  /* 0x0000006545657221 */ /* 0x020fc80000010000 */
[----:B------:R-:W-:-:S05]  /*20c0*/  @P2 FADD.FTZ R101, R73, R101 ;  /* 0x0000006549652221 */ /* 0x000fca0000010000 */
.L_x_24082:
[----:B-----5:R-:W-:Y:S02]  /*20d0*/  MOV R81, R101 ;  /* 0x0000006500517202 */ /* 0x020fe40000000f00 */
.L_x_24083:
[----:B------:R-:W-:Y:S05]  /*20e0*/  @P3 BRA `(.L_x_24084) ;  /* 0x0000007000003947 */ /* 0x000fea0003800000 */
[----:B------:R-:W-:-:S04]  /*20f0*/  ISETP.NE.U32.AND P4, PT, RZ, c[0x0][0x180], PT ;  /* 0x00006000ff007a0c */ /* 0x000fc80003f85070 */
[----:B------:R-:W-:-:S13]  /*2100*/  ISETP.NE.AND.EX P4, PT, RZ, c[0x0][0x184], PT, P4 ;  /* 0x00006100ff007a0c */ /* 0x000fda0003f85340 */
[----:B------:R-:W-:Y:S05]  /*2110*/  @P4 BRA `(.L_x_24085) ;  /* 0x0000002000004947 */ /* 0x000fea0003800000 */
[----:B------:R-:W-:Y:S05]  /*2120*/  @P0 BRA `(.L_x_24086) ;  /* 0x0000005000000947 */ /* 0x000fea0003800000 */
[----:B------:R-:W-:Y:S05]  /*2130*/  BRA `(.L_x_24087) ;  /* 0x0000005000007947 */ /* 0x000fea0003800000 */
.L_x_24085:
[----:B-----5:R-:W-:Y:S01]  /*2140*/  FADD.FTZ R102, R74, R102 ;  /* 0x000000664a667221 */ /* 0x020fe20000010000 */
[----:B------:R-:W-:Y:S05]  /*2150*/  BRA `(.L_x_24086) ;  /* 0x0000002000007947 */ /* 0x000fea0003800000 */
.L_x_24084:
[----:B-----5:R-:W-:-:S04]  /*2160*/  FADD.FTZ R102, R70, R102 ;  /* 0x0000006646667221 */ /* 0x020fc80000010000 */
[----:B------:R-:W-:-:S05]  /*2170*/  @P2 FADD.FTZ R102, R74, R102 ;  /* 0x000000664a662221 */ /* 0x000fca0000010000 */
.L_x_24086:
[----:B-----5:R-:W-:Y:S02]  /*2180*/  MOV R82, R102 ;  /* 0x0000006600527202 */ /* 0x020fe40000000f00 */
.L_x_24087:
[----:B------:R-:W-:Y:S05]  /*2190*/  @P3 BRA `(.L_x_24088) ;  /* 0x0000007000003947 */ /* 0x000fea0003800000 */
[----:B------:R-:W-:-:S04]  /*21a0*/  ISETP.NE.U32.AND P2, PT, RZ, c[0x0][0x180], PT ;  /* 0x00006000ff007a0c */ /* 0x000fc80003f45070 */
[----:B------:R-:W-:-:S13]  /*21b0*/  ISETP.NE.AND.EX P2, PT, RZ, c[0x0][0x184], PT, P2 ;  /* 0x00006100ff007a0c */ /* 0x000fda0003f45320 */
[----:B------:R-:W-:Y:S05]  /*21c0*/  @P2 BRA `(.L_x_24089) ;  /* 0x0000002000002947 */ /* 0x000fea0003800000 */
[----:B------:R-:W-:Y:S05]  /*21d0*/  @P0 BRA `(.L_x_24090) ;  /* 0x0000005000000947 */ /* 0x000fea0003800000 */
[----:B------:R-:W-:Y:S05]  /*21e0*/  BRA `(.L_x_24091) ;  /* 0x0000005000007947 */ /* 0x000fea0003800000 */
.L_x_24089:
[----:B-----5:R-:W-:Y:S01]  /*21f0*/  FADD.FTZ R103, R75, R103 ;  /* 0x000000674b677221 */ /* 0x020fe20000010000 */
[----:B------:R-:W-:Y:S05]  /*2200*/  BRA `(.L_x_24090) ;  /* 0x0000002000007947 */ /* 0x000fea0003800000 */
.L_x_24088:
[----:B-----5:R-:W-:-:S04]  /*2210*/  FADD.FTZ R103, R71, R103 ;  /* 0x0000006747677221 */ /* 0x020fc80000010000 */
[----:B------:R-:W-:-:S05]  /*2220*/  @P2 FADD.FTZ R103, R75, R103 ;  /* 0x000000674b672221 */ /* 0x000fca0000010000 */
.L_x_24090:
[----:B-----5:R-:W-:Y:S02]  /*2230*/  MOV R83, R103 ;  /* 0x0000006700537202 */ /* 0x020fe40000000f00 */
.L_x_24091:
[----:B------:R-:W-:-:S04]  /*2240*/  @P0 LEA R112, P2, R2, c[0x0][0x188], 0x4 ;  /* 0x0000620002700a11 */ /* 0x000fc800078420ff */
[C---:B------:R-:W-:Y:S02]  /*2250*/  @P0 LEA.HI.X R113, R2.reuse, c[0x0][0x18c], RZ, 0x4, P2 ;  /* 0x0000630002710a11 */ /* 0x040fe400010f24ff */
[----:B------:R-:W-:-:S03]  /*2260*/  IADD3 R2, R2, 0x20, RZ ;  /* 0x0000002002027810 */ /* 0x000fc60007ffe0ff */
[----:B------:R0:W-:Y:S04]  /*2270*/  @P0 STG.E.128 [R112.64], R80 ;  /* 0x0000005070000986 */ /* 0x0001e8000c101d04 */
.L_x_24075:
[----:B------:R-:W-:Y:S05]  /*2280*/  BSYNC B0 ;  /* 0x0000000000007941 */ /* 0x000fea0003800000 */
.L_x_24074:
        /* <DEDUP_REMOVED lines=24> */
.L_x_24095:
[----:B-----5:R-:W-:Y:S01]  /*2410*/  FADD.FTZ R104, R72, R104 ;  /* 0x0000006848687221 */ /* 0x020fe20000010000 */
[----:B------:R-:W-:Y:S05]  /*2420*/  BRA `(.L_x_24096) ;  /* 0x0000002000007947 */ /* 0x000fea0003800000 */
.L_x_24094:
[----:B0----5:R-:W-:-:S04]  /*2430*/  FADD.FTZ R104, R68, R104 ;  /* 0x0000006844687221 */ /* 0x021fc80000010000 */
[----:B------:R-:W-:-:S05]  /*2440*/  @P2 FADD.FTZ R104, R72, R104 ;  /* 0x0000006848682221 */ /* 0x000fca0000010000 */
.L_x_24096:
[----:B-----5:R-:W-:Y:S02]  /*2450*/  MOV R80, R104 ;  /* 0x0000006800507202 */ /* 0x020fe40000000f00 */
.L_x_24097:
[----:B------:R-:W-:Y:S05]  /*2460*/  @P3 BRA `(.L_x_24098) ;  /* 0x0000007000003947 */ /* 0x000fea0003800000 */
[----:B------:R-:W-:-:S04]  /*2470*/  ISETP.NE.U32.AND P4, PT, RZ, c[0x0][0x180], PT ;  /* 0x00006000ff007a0c */ /* 0x000fc80003f85070 */
[----:B------:R-:W-:-:S13]  /*2480*/  ISETP.NE.AND.EX P4, PT, RZ, c[0x0][0x184], PT, P4 ;  /* 0x00006100ff007a0c */ /* 0x000fda0003f85340 */
[----:B------:R-:W-:Y:S05]  /*2490*/  @P4 BRA `(.L_x_24099) ;  /* 0x0000002000004947 */ /* 0x000fea0003800000 */
[----:B------:R-:W-:Y:S05]  /*24a0*/  @P0 BRA `(.L_x_24100) ;  /* 0x0000005000000947 */ /* 0x000fea0003800000 */
[----:B------:R-:W-:Y:S05]  /*24b0*/  BRA `(.L_x_24101) ;  /* 0x0000005000007947 */ /* 0x000fea0003800000 */
.L_x_24099:
[----:B-----5:R-:W-:Y:S01]  /*24c0*/  FADD.FTZ R105, R73, R105 ;  /* 0x0000006949697221 */ /* 0x020fe20000010000 */
[----:B------:R-:W-:Y:S05]  /*24d0*/  BRA `(.L_x_24100) ;  /* 0x0000002000007947 */ /* 0x000fea0003800000 */
.L_x_24098:
[----:B-----5:R-:W-:-:S04]  /*24e0*/  FADD.FTZ R105, R69, R105 ;  /* 0x0000006945697221 */ /* 0x020fc80000010000 */
[----:B------:R-:W-:-:S05]  /*24f0*/  @P2 FADD.FTZ R105, R73, R105 ;  /* 0x0000006949692221 */ /* 0x000fca0000010000 */
.L_x_24100:
[----:B-----5:R-:W-:Y:S02]  /*2500*/  MOV R81, R105 ;  /* 0x0000006900517202 */ /* 0x020fe40000000f00 */
.L_x_24101:
[----:B------:R-:W-:Y:S05]  /*2510*/  @P3 BRA `(.L_x_24102) ;  /* 0x0000007000003947 */ /* 0x000fea0003800000 */
[----:B------:R-:W-:-:S04]  /*2520*/  ISETP.NE.U32.AND P4, PT, RZ, c[0x0][0x180], PT ;  /* 0x00006000ff007a0c */ /* 0x000fc80003f85070 */
[----:B------:R-:W-:-:S13]  /*2530*/  ISETP.NE.AND.EX P4, PT, RZ, c[0x0][0x184], PT, P4 ;  /* 0x00006100ff007a0c */ /* 0x000fda0003f85340 */
[----:B------:R-:W-:Y:S05]  /*2540*/  @P4 BRA `(.L_x_24103) ;  /* 0x0000002000004947 */ /* 0x000fea0003800000 */
[----:B------:R-:W-:Y:S05]  /*2550*/  @P0 BRA `(.L_x_24104) ;  /* 0x0000005000000947 */ /* 0x000fea0003800000 */
[----:B------:R-:W-:Y:S05]  /*2560*/  BRA `(.L_x_24105) ;  /* 0x0000005000007947 */ /* 0x000fea0003800000 */
.L_x_24103:
[----:B-----5:R-:W-:Y:S01]  /*2570*/  FADD.FTZ R106, R74, R106 ;  /* 0x0000006a4a6a7221 */ /* 0x020fe20000010000 */
[----:B------:R-:W-:Y:S05]  /*2580*/  BRA `(.L_x_24104) ;  /* 0x0000002000007947 */ /* 0x000fea0003800000 */
.L_x_24102:
[----:B-----5:R-:W-:-:S04]  /*2590*/  FADD.FTZ R106, R70, R106 ;  /* 0x0000006a466a7221 */ /* 0x020fc80000010000 */
[----:B------:R-:W-:-:S05]  /*25a0*/  @P2 FADD.FTZ R106, R74, R106 ;  /* 0x0000006a4a6a2221 */ /* 0x000fca0000010000 */
.L_x_24104:
[----:B-----5:R-:W-:Y:S02]  /*25b0*/  MOV R82, R106 ;  /* 0x0000006a00527202 */ /* 0x020fe40000000f00 */
.L_x_24105:
[----:B------:R-:W-:Y:S05]  /*25c0*/  @P3 BRA `(.L_x_24106) ;  /* 0x0000007000003947 */ /* 0x000fea0003800000 */
[----:B------:R-:W-:-:S04]  /*25d0*/  ISETP.NE.U32.AND P2, PT, RZ, c[0x0][0x180], PT ;  /* 0x00006000ff007a0c */ /* 0x000fc80003f45070 */
[----:B------:R-:W-:-:S13]  /*25e0*/  ISETP.NE.AND.EX P2, PT, RZ, c[0x0][0x184], PT, P2 ;  /* 0x00006100ff007a0c */ /* 0x000fda0003f45320 */
[----:B------:R-:W-:Y:S05]  /*25f0*/  @P2 BRA `(.L_x_24107) ;  /* 0x0000002000002947 */ /* 0x000fea0003800000 */
[----:B------:R-:W-:Y:S05]  /*2600*/  @P0 BRA `(.L_x_24108) ;  /* 0x0000005000000947 */ /* 0x000fea0003800000 */
[----:B------:R-:W-:Y:S05]  /*2610*/  BRA `(.L_x_24109) ;  /* 0x0000005000007947 */ /* 0x000fea0003800000 */
.L_x_24107:
[----:B-----5:R-:W-:Y:S01]  /*2620*/  FADD.FTZ R107, R75, R107 ;  /* 0x0000006b4b6b7221 */ /* 0x020fe20000010000 */
[----:B------:R-:W-:Y:S05]  /*2630*/  BRA `(.L_x_24108) ;  /* 0x0000002000007947 */ /* 0x000fea0003800000 */
.L_x_24106:
[----:B-----5:R-:W-:-:S04]  /*2640*/  FADD.FTZ R107, R71, R107 ;  /* 0x0000006b476b7221 */ /* 0x020fc80000010000 */
[----:B------:R-:W-:-:S05]  /*2650*/  @P2 FADD.FTZ R107, R75, R107 ;  /* 0x0000006b4b6b2221 */ /* 0x000fca0000010000 */
.L_x_24108:
[----:B-----5:R-:W-:Y:S02]  /*2660*/  MOV R83, R107 ;  /* 0x0000006b00537202 */ /* 0x020fe40000000f00 */
.L_x_24109:
[----:B------:R-:W-:-:S04]  /*2670*/  @P0 LEA R112, P2, R2, c[0x0][0x188], 0x4 ;  /* 0x0000620002700a11 */ /* 0x000fc800078420ff */
[C---:B------:R-:W-:Y:S02]  /*2680*/  @P0 LEA.HI.X R113, R2.reuse, c[0x0][0x18c], RZ, 0x4, P2 ;  /* 0x0000630002710a11 */ /* 0x040fe400010f24ff */
[----:B------:R-:W-:-:S03]  /*2690*/  IADD3 R2, R2, 0x20, RZ ;  /* 0x0000002002027810 */ /* 0x000fc60007ffe0ff */
[----:B------:R0:W-:Y:S04]  /*26a0*/  @P0 STG.E.128 [R112.64], R80 ;  /* 0x0000005070000986 */ /* 0x0001e8000c101d04 */
.L_x_24093:
[----:B------:R-:W-:Y:S05]  /*26b0*/  BSYNC B0 ;  /* 0x0000000000007941 */ /* 0x000fea0003800000 */
.L_x_24092:
        /* <DEDUP_REMOVED lines=24> */
.L_x_24113:
[----:B-----5:R-:W-:Y:S01]  /*2840*/  FADD.FTZ R108, R72, R108 ;  /* 0x0000006c486c7221 */ /* 0x020fe20000010000 */
[----:B------:R-:W-:Y:S05]  /*2850*/  BRA `(.L_x_24114) ;  /* 0x0000002000007947 */ /* 0x000fea0003800000 */
.L_x_24112:
[----:B0----5:R-:W-:-:S04]  /*2860*/  FADD.FTZ R108, R68, R108 ;  /* 0x0000006c446c7221 */ /* 0x021fc80000010000 */
[----:B------:R-:W-:-:S05]  /*2870*/  @P2 FADD.FTZ R108, R72, R108 ;  /* 0x0000006c486c2221 */ /* 0x000fca0000010000 */
.L_x_24114:
[----:B-----5:R-:W-:Y:S02]  /*2880*/  MOV R80, R108 ;  /* 0x0000006c00507202 */ /* 0x020fe40000000f00 */
.L_x_24115:
[----:B------:R-:W-:Y:S05]  /*2890*/  @P3 BRA `(.L_x_24116) ;  /* 0x0000007000003947 */ /* 0x000fea0003800000 */
[----:B------:R-:W-:-:S04]  /*28a0*/  ISETP.NE.U32.AND P4, PT, RZ, c[0x0][0x180], PT ;  /* 0x00006000ff007a0c */ /* 0x000fc80003f85070 */
[----:B------:R-:W-:-:S13]  /*28b0*/  ISETP.NE.AND.EX P4, PT, RZ, c[0x0][0x184], PT, P4 ;  /* 0x00006100ff007a0c */ /* 0x000fda0003f85340 */
[----:B------:R-:W-:Y:S05]  /*28c0*/  @P4 BRA `(.L_x_24117) ;  /* 0x0000002000004947 */ /* 0x000fea0003800000 */
[----:B------:R-:W-:Y:S05]  /*28d0*/  @P0 BRA `(.L_x_24118) ;  /* 0x0000005000000947 */ /* 0x000fea0003800000 */
[----:B------:R-:W-:Y:S05]  /*28e0*/  BRA `(.L_x_24119) ;  /* 0x0000005000007947 */ /* 0x000fea0003800000 */
.L_x_24117:
[----:B-----5:R-:W-:Y:S01]  /*28f0*/  FADD.FTZ R109, R73, R109 ;  /* 0x0000006d496d7221 */ /* 0x020fe20000010000 */
[----:B------:R-:W-:Y:S05]  /*2900*/  BRA `(.L_x_24118) ;  /* 0x0000002000007947 */ /* 0x000fea0003800000 */
.L_x_24116:
[----:B-----5:R-:W-:-:S04]  /*2910*/  FADD.FTZ R109, R69, R109 ;  /* 0x0000006d456d7221 */ /* 0x020fc80000010000 */
[----:B------:R-:W-:-:S05]  /*2920*/  @P2 FADD.FTZ R109, R73, R109 ;  /* 0x0000006d496d2221 */ /* 0x000fca0000010000 */
.L_x_24118:
[----:B-----5:R-:W-:Y:S02]  /*2930*/  MOV R81, R109 ;  /* 0x0000006d00517202 */ /* 0x020fe40000000f00 */
.L_x_24119:
[----:B------:R-:W-:Y:S05]  /*2940*/  @P3 BRA `(.L_x_24120) ;  /* 0x0000007000003947 */ /* 0x000fea0003800000 */
[----:B------:R-:W-:-:S04]  /*2950*/  ISETP.NE.U32.AND P4, PT, RZ, c[0x0][0x180], PT ;  /* 0x00006000ff007a0c */ /* 0x000fc80003f85070 */
[----:B------:R-:W-:-:S13]  /*2960*/  ISETP.NE.AND.EX P4, PT, RZ, c[0x0][0x184], PT, P4 ;  /* 0x00006100ff007a0c */ /* 0x000fda0003f85340 */
[----:B------:R-:W-:Y:S05]  /*2970*/  @P4 BRA `(.L_x_24121) ;  /* 0x0000002000004947 */ /* 0x000fea0003800000 */
[----:B------:R-:W-:Y:S05]  /*2980*/  @P0 BRA `(.L_x_24122) ;  /* 0x0000005000000947 */ /* 0x000fea0003800000 */
[----:B------:R-:W-:Y:S05]  /*2990*/  BRA `(.L_x_24123) ;  /* 0x0000005000007947 */ /* 0x000fea0003800000 */
.L_x_24121:
[----:B-----5:R-:W-:Y:S01]  /*29a0*/  FADD.FTZ R110, R74, R110 ;  /* 0x0000006e4a6e7221 */ /* 0x020fe20000010000 */
[----:B------:R-:W-:Y:S05]  /*29b0*/  BRA `(.L_x_24122) ;  /* 0x0000002000007947 */ /* 0x000fea0003800000 */
.L_x_24120:
[----:B-----5:R-:W-:-:S04]  /*29c0*/  FADD.FTZ R110, R70, R110 ;  /* 0x0000006e466e7221 */ /* 0x020fc80000010000 */
[----:B------:R-:W-:-:S05]  /*29d0*/  @P2 FADD.FTZ R110, R74, R110 ;  /* 0x0000006e4a6e2221 */ /* 0x000fca0000010000 */
.L_x_24122:
[----:B-----5:R-:W-:Y:S02]  /*29e0*/  MOV R82, R110 ;  /* 0x0000006e00527202 */ /* 0x020fe40000000f00 */
.L_x_24123:
[----:B------:R-:W-:Y:S05]  /*29f0*/  @P3 BRA `(.L_x_24124) ;  /* 0x0000007000003947 */ /* 0x000fea0003800000 */
[----:B------:R-:W-:-:S04]  /*2a00*/  ISETP.NE.U32.AND P2, PT, RZ, c[0x0][0x180], PT ;  /* 0x00006000ff007a0c */ /* 0x000fc80003f45070 */
[----:B------:R-:W-:-:S13]  /*2a10*/  ISETP.NE.AND.EX P2, PT, RZ, c[0x0][0x184], PT, P2 ;  /* 0x00006100ff007a0c */ /* 0x000fda0003f45320 */
[----:B------:R-:W-:Y:S05]  /*2a20*/  @P2 BRA `(.L_x_24125) ;  /* 0x0000002000002947 */ /* 0x000fea0003800000 */
[----:B------:R-:W-:Y:S05]  /*2a30*/  @P0 BRA `(.L_x_24126) ;  /* 0x0000005000000947 */ /* 0x000fea0003800000 */
[----:B------:R-:W-:Y:S05]  /*2a40*/  BRA `(.L_x_24127) ;  /* 0x0000005000007947 */ /* 0x000fea0003800000 */
.L_x_24125:
[----:B-----5:R-:W-:Y:S01]  /*2a50*/  FADD.FTZ R111, R75, R111 ;  /* 0x0000006f4b6f7221 */ /* 0x020fe20000010000 */
[----:B------:R-:W-:Y:S05]  /*2a60*/  BRA `(.L_x_24126) ;  /* 0x0000002000007947 */ /* 0x000fea0003800000 */
.L_x_24124:
[----:B-----5:R-:W-:-:S04]  /*2a70*/  FADD.FTZ R111, R71, R111 ;  /* 0x0000006f476f7221 */ /* 0x020fc80000010000 */
[----:B------:R-:W-:-:S05]  /*2a80*/  @P2 FADD.FTZ R111, R75, R111 ;  /* 0x0000006f4b6f2221 */ /* 0x000fca0000010000 */
.L_x_24126:
[----:B-----5:R-:W-:Y:S02]  /*2a90*/  MOV R83, R111 ;  /* 0x0000006f00537202 */ /* 0x020fe40000000f00 */
.L_x_24127:
[----:B------:R-:W-:-:S04]  /*2aa0*/  @P0 LEA R112, P2, R2, c[0x0][0x188], 0x4 ;  /* 0x0000620002700a11 */ /* 0x000fc800078420ff */
[----:B------:R-:W-:-:S05]  /*2ab0*/  @P0 LEA.HI.X R113, R2, c[0x0][0x18c], RZ, 0x4, P2 ;  /* 0x0000630002710a11 */ /* 0x000fca00010f24ff */
[----:B------:R0:W-:Y:S04]  /*2ac0*/  @P0 STG.E.128 [R112.64], R80 ;  /* 0x0000005070000986 */ /* 0x0001e8000c101d04 */
.L_x_24111:
[----:B------:R-:W-:Y:S05]  /*2ad0*/  BSYNC B0 ;  /* 0x0000000000007941 */ /* 0x000fea0003800000 */
.L_x_24110:
[----:B-----5:R-:W-:Y:S01]  /*2ae0*/  FADD.FTZ R2, RZ, R76 ;  /* 0x0000004cff027221 */ /* 0x020fe20000010000 */
[C---:B------:R-:W-:Y:S02]  /*2af0*/  ISETP.GT.U32.AND P2, PT, R117.reuse, 0x3f, PT ;  /* 0x0000003f7500780c */ /* 0x040fe40003f44070 */
[----:B------:R-:W-:Y:S01]  /*2b00*/  ISETP.GT.U32.AND P3, PT, R117, 0xbf, PT ;  /* 0x000000bf7500780c */ /* 0x000fe20003f64070 */
[----:B0-----:R-:W-:Y:S01]  /*2b10*/  FADD.FTZ R113, R77, R2 ;  /* 0x000000024d717221 */ /* 0x001fe20000010000 */
[----:B------:R-:W-:Y:S02]  /*2b20*/  P2R R112, PR, RZ, 0x4 ;  /* 0x00000004ff707803 */ /* 0x000fe40000000000 */
[C---:B------:R-:W-:Y:S01]  /*2b30*/  ISETP.GT.U32.AND P4, PT, R117.reuse, 0xdf, PT ;  /* 0x000000df7500780c */ /* 0x040fe20003f84070 */
[----:B------:R-:W-:Y:S01]  /*2b40*/  FADD.FTZ R2, R78, R113 ;  /* 0x000000714e027221 */ /* 0x000fe20000010000 */
[----:B------:R-:W-:Y:S02]  /*2b50*/  ISETP.GT.U32.AND P5, PT, R117, 0xff, PT ;  /* 0x000000ff7500780c */ /* 0x000fe40003fa4070 */
[----:B------:R-:W-:Y:S01]  /*2b60*/  ISETP.NE.AND P6, PT, R0, RZ, PT ;  /* 0x000000ff0000720c */ /* 0x000fe20003fc5270 */
[----:B------:R-:W-:-:S05]  /*2b70*/  FADD.FTZ R2, R79, R2 ;  /* 0x000000024f027221 */ /* 0x000fca0000010000 */
[----:B------:R-:W-:-:S05]  /*2b80*/  FSEL R113, R2, RZ, P1 ;  /* 0x000000ff02717208 */ /* 0x000fca0000800000 */
[----:B------:R-:W-:-:S04]  /*2b90*/  FADD.FTZ R2, R84, R113 ;  /* 0x0000007154027221 */ /* 0x000fc80000010000 */
[----:B------:R-:W-:-:S04]  /*2ba0*/  FADD.FTZ R115, R85, R2 ;  /* 0x0000000255737221 */ /* 0x000fc80000010000 */
[----:B------:R-:W-:-:S04]  /*2bb0*/  FADD.FTZ R2, R86, R115 ;  /* 0x0000007356027221 */ /* 0x000fc80000010000 */
[----:B------:R-:W-:Y:S01]  /*2bc0*/  @P2 FADD.FTZ R113, R87, R2 ;  /* 0x0000000257712221 */ /* 0x000fe20000010000 */
[----:B------:R-:W-:-:S03]  /*2bd0*/  ISETP.GT.U32.AND P2, PT, R117, 0x5f, PT ;  /* 0x0000005f7500780c */ /* 0x000fc60003f44070 */
[----:B------:R-:W-:Y:S01]  /*2be0*/  FADD.FTZ R2, R88, R113 ;  /* 0x0000007158027221 */ /* 0x000fe20000010000 */
[----:B------:R-:W-:-:S03]  /*2bf0*/  P2R R112, PR, RZ, 0x4 ;  /* 0x00000004ff707803 */ /* 0x000fc60000000000 */
        /* <DEDUP_REMOVED lines=28> */
.L_x_24148:
[----:B-1----:R-:W-:Y:S01]  /*2dc0*/  FADD.FTZ R120, R113, R119 ;  /* 0x0000007771787221 */ /* 0x002fe20000010000 */
[----:B------:R-:W-:Y:S05]  /*2dd0*/  BRA.DIV ~URZ, `(.L_x_24129) ;  /* 0x000011127f007947 */ /* 0x000fea000b800000 */
[----:B------:R-:W1:Y:S01]  /*2de0*/  SHFL.BFLY PT, R0, R120, 0x2, 0x1f ;  /* 0x0c401f0078007f89 */ /* 0x000e6200000e0000 */
[----:B------:R-:W-:Y:S02]  /*2df0*/  P2R R118, PR, RZ, 0x1 ;  /* 0x00000001ff767803 */ /* 0x000fe40000000000 */
[----:B------:R-:W-:Y:S01]  /*2e00*/  ISETP.GT.U32.AND P0, PT, R117, 0x3f, PT ;  /* 0x0000003f7500780c */ /* 0x000fe20003f04070 */
[----:B-1----:R-:W-:-:S05]  /*2e10*/  FADD.FTZ R0, R120, R0 ;  /* 0x0000000078007221 */ /* 0x002fca0000010000 */
[----:B0-----:R-:W0:Y:S02]  /*2e20*/  SHFL.BFLY PT, R113, R0, 0x4, 0x1f ;  /* 0x0c801f0000717f89 */ /* 0x001e2400000e0000 */
        /* <DEDUP_REMOVED lines=12> */
[----:B------:R-:W-:Y:S02]  /*2ef0*/  FADD.FTZ R2, R85, -R112 ;  /* 0x8000007055027221 */ /* 0x000fe40000010000 */
[----:B------:R-:W-:-:S04]  /*2f00*/  FFMA.FTZ R114, R115, R115, R114 ;  /* 0x0000007373727223 */ /* 0x000fc80000010072 */
        /* <DEDUP_REMOVED lines=69> */
.L_x_24149:
        /* <DEDUP_REMOVED lines=8> */
[----:B------:R-:W-:Y:S01]  /*33e0*/  @!P6 MOV R119, 0x4 ;  /* 0x000000040077e802 */ /* 0x000fe20000000f00 */
[----:B------:R-:W-:-:S04]  /*33f0*/  @!P6 IMAD.WIDE R114, R116, R115, c[0x0][0x1a0] ;  /* 0x000068007472e625 */ /* 0x000fc800078e0273 */
[----:B------:R-:W-:Y:S01]  /*3400*/  FADD.FTZ R2, R0, R113 ;  /* 0x0000007100027221 */ /* 0x000fe20000010000 */
[----:B------:R1:W-:Y:S01]  /*3410*/  @!P6 STG.E [R114.64], R112 ;  /* 0x000000707200e986 */ /* 0x0003e2000c101904 */
[----:B------:R-:W-:Y:S01]  /*3420*/  @!P6 IMAD.WIDE R118, R116, R119, c[0x0][0x1a8] ;  /* 0x00006a007476e625 */ /* 0x000fe200078e0277 */
[----:B------:R-:W-:-:S03]  /*3430*/  FSEL R0, R112, RZ, !P2 ;  /* 0x000000ff70007208 */ /* 0x000fc60005000000 */
[----:B------:R-:W2:Y:S02]  /*3440*/  MUFU.RSQ R2, R2 ;  /* 0x0000000200027308 */ /* 0x000ea40000001400 */
[----:B--2---:R1:W-:Y:S01]  /*3450*/  @!P6 STG.E [R118.64], R2 ;  /* 0x000000027600e986 */ /* 0x0043e2000c101904 */
[----:B------:R-:W-:Y:S05]  /*3460*/  @!P1 BRA `(.L_x_24131) ;  /* 0x0000010000009947 */ /* 0x000fea0003800000 */
[--C-:B------:R-:W-:Y:S01]  /*3470*/  FADD.FTZ R113, R76, -R0.reuse ;  /* 0x800000004c717221 */ /* 0x100fe20000010000 */
[----:B0-----:R-:W-:Y:S01]  /*3480*/  HFMA2.MMA R120, -RZ, RZ, 0, 9.5367431640625e-07 ;  /* 0x00000010ff787435 */ /* 0x001fe200000001ff */
[--C-:B-1----:R-:W-:Y:S02]  /*3490*/  FADD.FTZ R115, R77, -R0.reuse ;  /* 0x800000004d737221 */ /* 0x102fe40000010000 */
[--C-:B------:R-:W-:Y:S02]  /*34a0*/  FADD.FTZ R119, R78, -R0.reuse ;  /* 0x800000004e777221 */ /* 0x100fe40000010000 */
[----:B------:R-:W-:Y:S02]  /*34b0*/  FADD.FTZ R121, R79, -R0 ;  /* 0x800000004f797221 */ /* 0x000fe40000010000 */
        /* <DEDUP_REMOVED lines=8> */
[C---:B------:R-:W-:Y:S01]  /*3540*/  IMAD.WIDE.U32 R118, R3.reuse, R120, c[0x0][0x208] ;  /* 0x0000820003767625 */ /* 0x040fe200078e0078 */
[----:B------:R-:W-:-:S04]  /*3550*/  IADD3 R3, R3, 0x20, RZ ;  /* 0x0000002003037810 */ /* 0x000fc80007ffe0ff */
[----:B------:R0:W-:Y:S03]  /*3560*/  STG.E.128 [R118.64], R112 ;  /* 0x0000007076007986 */ /* 0x0001e6000c101d04 */
.L_x_24131:
[----:B------:R-:W-:Y:S05]  /*3570*/  BSYNC B0 ;  /* 0x0000000000007941 */ /* 0x000fea0003800000 */
.L_x_24130:
[----:B------:R-:W-:Y:S01]  /*3580*/  ISETP.GE.U32.AND P2, PT, R117, 0x40, PT ;  /* 0x000000407500780c */ /* 0x000fe20003f46070 */
[----:B------:R-:W-:-:S12]  /*3590*/  BSSY B0, `(.L_x_24132) ;  /* 0x0000012000007945 */ /* 0x000fd80003800000 */
[----:B------:R-:W-:Y:S05]  /*35a0*/  @!P2 BRA `(.L_x_24133) ;  /* 0x000001000000a947 */ /* 0x000fea0003800000 */
[--C-:B0-----:R-:W-:Y:S01]  /*35b0*/  FADD.FTZ R113, R84, -R0.reuse ;  /* 0x8000000054717221 */ /* 0x101fe20000010000 */
[----:B------:R-:W-:Y:S01]  /*35c0*/  MOV R120, 0x10 ;  /* 0x0000001000787802 */ /* 0x000fe20000000f00 */
[--C-:B-1----:R-:W-:Y:S02]  /*35d0*/  FADD.FTZ R115, R85, -R0.reuse ;  /* 0x8000000055737221 */ /* 0x102fe40000010000 */
[--C-:B------:R-:W-:Y:S02]  /*35e0*/  FADD.FTZ R119, R86, -R0.reuse ;  /* 0x8000000056777221 */ /* 0x100fe40000010000 */
[----:B------:R-:W-:Y:S02]  /*35f0*/  FADD.FTZ R121, R87, -R0 ;  /* 0x8000000057797221 */ /* 0x000fe40000010000 */
        /* <DEDUP_REMOVED lines=11> */
.L_x_24133:
[----:B------:R-:W-:Y:S05]  /*36b0*/  BSYNC B0 ;  /* 0x0000000000007941 */ /* 0x000fea0003800000 */
.L_x_24132:
[----:B------:R-:W-:Y:S01]  /*36c0*/  ISETP.GE.U32.AND P2, PT, R117, 0x60, PT ;  /* 0x000000607500780c */ /* 0x000fe20003f46070 */
[----:B------:R-:W-:-:S12]  /*36d0*/  BSSY B0, `(.L_x_24134) ;  /* 0x0000012000007945 */ /* 0x000fd80003800000 */
[----:B------:R-:W-:Y:S05]  /*36e0*/  @!P2 BRA `(.L_x_24135) ;  /* 0x000001000000a947 */ /* 0x000fea0003800000 */
[--C-:B0-----:R-:W-:Y:S01]  /*36f0*/  FADD.FTZ R113, R88, -R0.reuse ;  /* 0x8000000058717221 */ /* 0x101fe20000010000 */
[----:B------:R-:W-:Y:S01]  /*3700*/  HFMA2.MMA R120, -RZ, RZ, 0, 9.5367431640625e-07 ;  /* 0x00000010ff787435 */ /* 0x000fe200000001ff */
        /* <DEDUP_REMOVED lines=14> */
.L_x_24135:
[----:B------:R-:W-:Y:S05]  /*37f0*/  BSYNC B0 ;  /* 0x0000000000007941 */ /* 0x000fea0003800000 */
.L_x_24134:
        /* <DEDUP_REMOVED lines=19> */
.L_x_24137:
[----:B------:R-:W-:Y:S05]  /*3930*/  BSYNC B0 ;  /* 0x0000000000007941 */ /* 0x000fea0003800000 */
.L_x_24136:
        /* <DEDUP_REMOVED lines=19> */
.L_x_24139:
[----:B------:R-:W-:Y:S05]  /*3a70*/  BSYNC B0 ;  /* 0x0000000000007941 */ /* 0x000fea0003800000 */
.L_x_24138:
        /* <DEDUP_REMOVED lines=19> */
.L_x_24141:
[----:B------:R-:W-:Y:S05]  /*3bb0*/  BSYNC B0 ;  /* 0x0000000000007941 */ /* 0x000fea0003800000 */
.L_x_24140:
        /* <DEDUP_REMOVED lines=19> */
.L_x_24143:
[----:B------:R-:W-:Y:S05]  /*3cf0*/  BSYNC B0 ;  /* 0x0000000000007941 */ /* 0x000fea0003800000 */
.L_x_24142:
[----:B------:R-:W-:Y:S01]  /*3d00*/  ISETP.GE.U32.AND P2, PT, R117, 0x100, PT ;  /* 0x000001007500780c */ /* 0x000fe20003f46070 */
[----:B------:R-:W-:-:S12]  /*3d10*/  BSSY B0, `(.L_x_24144) ;  /* 0x0000011000007945 */ /* 0x000fd80003800000 */
[----:B------:R-:W-:Y:S05]  /*3d20*/  @!P2 BRA `(.L_x_24145) ;  /* 0x000000f00000a947 */ /* 0x000fea0003800000 */
[--C-:B0-----:R-:W-:Y:S02]  /*3d30*/  FADD.FTZ R113, R108, -R0.reuse ;  /* 0x800000006c717221 */ /* 0x101fe40000010000 */
[--C-:B-1----:R-:W-:Y:S02]  /*3d40*/  FADD.FTZ R115, R109, -R0.reuse ;  /* 0x800000006d737221 */ /* 0x102fe40000010000 */
[--C-:B------:R-:W-:Y:S02]  /*3d50*/  FADD.FTZ R119, R110, -R0.reuse ;  /* 0x800000006e777221 */ /* 0x100fe40000010000 */
[----:B------:R-:W-:Y:S02]  /*3d60*/  FADD.FTZ R121, R111, -R0 ;  /* 0x800000006f797221 */ /* 0x000fe40000010000 */
[C---:B------:R-:W-:Y:S02]  /*3d70*/  FMUL.FTZ R113, R2.reuse, R113 ;  /* 0x0000007102717220 */ /* 0x040fe40000410000 */
[----:B------:R-:W-:-:S02]  /*3d80*/  FMUL.FTZ R0, R2, R115 ;  /* 0x0000007302007220 */ /* 0x000fc40000410000 */
[C---:B------:R-:W-:Y:S02]  /*3d90*/  FMUL.FTZ R119, R2.reuse, R119 ;  /* 0x0000007702777220 */ /* 0x040fe40000410000 */
[----:B------:R-:W-:Y:S01]  /*3da0*/  FMUL.FTZ R114, R2, R121 ;  /* 0x0000007902727220 */ /* 0x000fe20000410000 */
[----:B------:R-:W-:Y:S01]  /*3db0*/  MOV R2, 0x10 ;  /* 0x0000001000027802 */ /* 0x000fe20000000f00 */
[----:B------:R-:W-:Y:S02]  /*3dc0*/  FFMA.FTZ R112, R64, R113, R60 ;  /* 0x0000007140707223 */ /* 0x000fe4000001003c */
[----:B------:R-:W-:Y:S02]  /*3dd0*/  FFMA.FTZ R115, R67, R114, R63 ;  /* 0x0000007243737223 */ /* 0x000fe4000001003f */
[----:B------:R-:W-:-:S04]  /*3de0*/  IMAD.WIDE.U32 R2, R3, R2, c[0x0][0x208] ;  /* 0x0000820003027625 */ /* 0x000fc800078e0002 */
[----:B------:R-:W-:Y:S02]  /*3df0*/  FFMA.FTZ R113, R65, R0, R61 ;  /* 0x0000000041717223 */ /* 0x000fe4000001003d */
[----:B------:R-:W-:-:S05]  /*3e00*/  FFMA.FTZ R114, R66, R119, R62 ;  /* 0x0000007742727223 */ /* 0x000fca000001003e */
[----:B------:R0:W-:Y:S02]  /*3e10*/  STG.E.128 [R2.64], R112 ;  /* 0x0000007002007986 */ /* 0x0001e4000c101d04 */
.L_x_24145:
[----:B------:R-:W-:Y:S05]  /*3e20*/  BSYNC B0 ;  /* 0x0000000000007941 */ /* 0x000fea0003800000 */
.L_x_24144:
[----:B0-----:R-:W-:-:S10]  /*3e30*/  HFMA2.MMA R3, -RZ, RZ, 0, 2.384185791015625e-07 ;  /* 0x00000004ff037435 */ /* 0x001fd400000001ff */
[----:B------:R-:W-:-:S05]  /*3e40*/  IMAD R116, R3, c[0x0][0x160], R116 ;  /* 0x0000580003747a24 */ /* 0x000fca00078e0274 */
[----:B------:R-:W-:-:S13]  /*3e50*/  ISETP.GE.AND P2, PT, R116, c[0x0][0x164], PT ;  /* 0x0000590074007a0c */ /* 0x000fda0003f46270 */
[----:B-1----:R-:W-:Y:S01]  /*3e60*/  @P2 CALL.REL.NOINC `(.L_x_24146) ;  /* 0x0000001000002944 */ /* 0x002fe20003c00000 */
[----:B------:R-:W-:Y:S05]  /*3e70*/  BRA `(.L_x_24147) ;  /* 0xffffca9000007947 */ /* 0x000fea000383ffff */
.L_x_24146:
[----:B------:R-:W-:Y:S05]  /*3e80*/  EXIT ;  /* 0x000000000000794d */ /* 0x000fea0003800000 */
.L_x_24128:
[----:B------:R-:W-:Y:S01]  /*3e90*/  HFMA2.MMA R2, -RZ, RZ, 0, 1.847743988037109375e-06 ;  /* 0x0000001fff027435 */ /* 0x000fe200000001ff */
[----:B------:R-:W-:Y:S02]  /*3ea0*/  MOV R118, 0x1 ;  /* 0x0000000100767802 */ /* 0x000fe40000000f00 */
[----:B------:R-:W-:Y:S02]  /*3eb0*/  MOV R119, 0xffffffff ;  /* 0xffffffff00777802 */ /* 0x000fe40000000f00 */
[----:B------:R-:W-:Y:S02]  /*3ec0*/  MOV R114, 0x3ee0 ;  /* 0x00003ee000727802 */ /* 0x000fe40000000f00 */
[----:B------:R-:W-:Y:S05]  /*3ed0*/  CALL.REL.NOINC `($__internal_74_$__cuda_sm70_shflsync_bfly_p) ;  /* 0x0000081000007944 */ /* 0x000fea0003c00000 */
[----:B01----:R-:W-:Y:S05]  /*3ee0*/  BRA `(.L_x_24148) ;  /* 0xffffeed000007947 */ /* 0x003fea000383ffff */
.L_x_24129:
[----:B------:R-:W-:Y:S01]  /*3ef0*/  HFMA2.MMA R118, -RZ, RZ, 0, 1.1920928955078125e-07 ;  /* 0x00000002ff767435 */ /* 0x000fe200000001ff */
[----:B0-----:R-:W-:Y:S02]  /*3f00*/  MOV R113, R120 ;  /* 0x0000007800717202 */ /* 0x001fe40000000f00 */
[----:B------:R-:W-:Y:S02]  /*3f10*/  MOV R2, 0x1f ;  /* 0x0000001f00027802 */ /* 0x000fe40000000f00 */
[----:B------:R-:W-:-:S02]  /*3f20*/  MOV R119, 0xffffffff ;  /* 0xffffffff00777802 */ /* 0x000fc40000000f00 */
[----:B------:R-:W-:Y:S02]  /*3f30*/  MOV R114, 0x3f50 ;  /* 0x00003f5000727802 */ /* 0x000fe40000000f00 */
[----:B------:R-:W-:Y:S05]  /*3f40*/  CALL.REL.NOINC `($__internal_74_$__cuda_sm70_shflsync_bfly_p) ;  /* 0x000007a000007944 */ /* 0x000fea0003c00000 */
[----:B0-----:R-:W-:Y:S01]  /*3f50*/  HFMA2.MMA R118, -RZ, RZ, 0, 2.384185791015625e-07 ;  /* 0x00000004ff767435 */ /* 0x001fe200000001ff */
[----:B-1----:R-:W-:Y:S01]  /*3f60*/  FADD.FTZ R113, R120, R119 ;  /* 0x0000007778717221 */ /* 0x002fe20000010000 */
[----:B------:R-:W-:Y:S02]  /*3f70*/  MOV R2, 0x1f ;  /* 0x0000001f00027802 */ /* 0x000fe40000000f00 */
[----:B------:R-:W-:Y:S02]  /*3f80*/  MOV R119, 0xffffffff ;  /* 0xffffffff00777802 */ /* 0x000fe40000000f00 */
[----:B------:R-:W-:Y:S02]  /*3f90*/  MOV R114, 0x3fb0 ;  /* 0x00003fb000727802 */ /* 0x000fe40000000f00 */
[----:B------:R-:W-:Y:S05]  /*3fa0*/  CALL.REL.NOINC `($__internal_74_$__cuda_sm70_shflsync_bfly_p) ;  /* 0x0000074000007944 */ /* 0x000fea0003c00000 */
[----:B0-----:R-:W-:Y:S01]  /*3fb0*/  HFMA2.MMA R118, -RZ, RZ, 0, 4.76837158203125e-07 ;  /* 0x00000008ff767435 */ /* 0x001fe200000001ff */
[----:B-1----:R-:W-:Y:S01]  /*3fc0*/  FADD.FTZ R113, R113, R119 ;  /* 0x0000007771717221 */ /* 0x002fe20000010000 */
[----:B------:R-:W-:Y:S02]  /*3fd0*/  MOV R2, 0x1f ;  /* 0x0000001f00027802 */ /* 0x000fe40000000f00 */
[----:B------:R-:W-:-:S02]  /*3fe0*/  MOV R119, 0xffffffff ;  /* 0xffffffff00777802 */ /* 0x000fc40000000f00 */
[----:B------:R-:W-:Y:S02]  /*3ff0*/  MOV R114, 0x4010 ;  /* 0x0000401000727802 */ /* 0x000fe40000000f00 */
[----:B------:R-:W-:Y:S05]  /*4000*/  CALL.REL.NOINC `($__internal_74_$__cuda_sm70_shflsync_bfly_p) ;  /* 0x000006e000007944 */ /* 0x000fea0003c00000 */
[----:B0-----:R-:W-:Y:S01]  /*4010*/  HFMA2.MMA R118, -RZ, RZ, 0, 9.5367431640625e-07 ;  /* 0x00000010ff767435 */ /* 0x001fe200000001ff */
[----:B-1----:R-:W-:Y:S01]  /*4020*/  FADD.FTZ R113, R113, R119 ;  /* 0x0000007771717221 */ /* 0x002fe20000010000 */
[----:B------:R-:W-:Y:S02]  /*4030*/  MOV R2, 0x1f ;  /* 0x0000001f00027802 */ /* 0x000fe40000000f00 */
[----:B------:R-:W-:Y:S02]  /*4040*/  MOV R119, 0xffffffff ;  /* 0xffffffff00777802 */ /* 0x000fe40000000f00 */
[----:B------:R-:W-:Y:S02]  /*4050*/  MOV R114, 0x4070 ;  /* 0x0000407000727802 */ /* 0x000fe40000000f00 */
[----:B------:R-:W-:Y:S05]  /*4060*/  CALL.REL.NOINC `($__internal_74_$__cuda_sm70_shflsync_bfly_p) ;  /* 0x0000068000007944 */ /* 0x000fea0003c00000 */
[----:B-1----:R-:W-:Y:S01]  /*4070*/  FADD.FTZ R112, R113, R119 ;  /* 0x0000007771707221 */ /* 0x002fe20000010000 */
[----:B0-----:R-:W-:Y:S01]  /*4080*/  P2R R2, PR, RZ, 0x1 ;  /* 0x00000001ff027803 */ /* 0x001fe20000000000 */
[----:B------:R-:W-:Y:S01]  /*4090*/  HFMA2.MMA R118, -RZ, RZ, 0, 5.9604644775390625e-08 ;  /* 0x00000001ff767435 */ /* 0x000fe200000001ff */
[----:B------:R-:W-:Y:S01]  /*40a0*/  ISETP.GT.U32.AND P0, PT, R117, 0x3f, PT ;  /* 0x0000003f7500780c */ /* 0x000fe20003f04070 */
[----:B------:R-:W-:Y:S01]  /*40b0*/  FMUL.FTZ R112, R112, c[0x0][0x1e0] ;  /* 0x0000780070707a20 */ /* 0x000fe20000410000 */
[----:B------:R-:W-:-:S03]  /*40c0*/  MOV R119, 0xffffffff ;  /* 0xffffffff00777802 */ /* 0x000fc60000000f00 */
[--C-:B------:R-:W-:Y:S02]  /*40d0*/  FADD.FTZ R0, R76, -R112.reuse ;  /* 0x800000704c007221 */ /* 0x100fe40000010000 */
[--C-:B------:R-:W-:Y:S02]  /*40e0*/  FADD.FTZ R113, R77, -R112.reuse ;  /* 0x800000704d717221 */ /* 0x100fe40000010000 */
[----:B------:R-:W-:Y:S02]  /*40f0*/  FFMA.FTZ R0, R0, R0, RZ ;  /* 0x0000000000007223 */ /* 0x000fe400000100ff */
[----:B------:R-:W-:Y:S02]  /*4100*/  FADD.FTZ R114, R85, -R112 ;  /* 0x8000007055727221 */ /* 0x000fe40000010000 */
        /* <DEDUP_REMOVED lines=32> */
[--C-:B------:R-:W-:Y:S01]  /*4310*/  FADD.FTZ R113, R96, -R112.reuse ;  /* 0x8000007060717221 */ /* 0x100fe20000010000 */
[----:B------:R-:W-:Y:S01]  /*4320*/  MOV R114, 0x4550 ;  /* 0x0000455000727802 */ /* 0x000fe20000000f00 */
        /* <DEDUP_REMOVED lines=33> */
[----:B------:R-:W-:Y:S05]  /*4540*/  CALL.REL.NOINC `($__internal_74_$__cuda_sm70_shflsync_bfly_p) ;  /* 0x000001a000007944 */ /* 0x000fea0003c00000 */
[----:B0-----:R-:W-:Y:S01]  /*4550*/  HFMA2.MMA R118, -RZ, RZ, 0, 1.1920928955078125e-07 ;  /* 0x00000002ff767435 */ /* 0x001fe200000001ff */
[----:B-1----:R-:W-:Y:S01]  /*4560*/  FADD.FTZ R113, R0, R119 ;  /* 0x0000007700717221 */ /* 0x002fe20000010000 */
[----:B------:R-:W-:Y:S02]  /*4570*/  MOV R2, 0x1f ;  /* 0x0000001f00027802 */ /* 0x000fe40000000f00 */
[----:B------:R-:W-:Y:S02]  /*4580*/  MOV R119, 0xffffffff ;  /* 0xffffffff00777802 */ /* 0x000fe40000000f00 */
[----:B------:R-:W-:Y:S02]  /*4590*/  MOV R114, 0x45b0 ;  /* 0x000045b000727802 */ /* 0x000fe40000000f00 */
[----:B------:R-:W-:Y:S05]  /*45a0*/  CALL.REL.NOINC `($__internal_74_$__cuda_sm70_shflsync_bfly_p) ;  /* 0x0000014000007944 */ /* 0x000fea0003c00000 */
[----:B0-----:R-:W-:Y:S01]  /*45b0*/  HFMA2.MMA R118, -RZ, RZ, 0, 2.384185791015625e-07 ;  /* 0x00000004ff767435 */ /* 0x001fe200000001ff */
[----:B-1----:R-:W-:Y:S01]  /*45c0*/  FADD.FTZ R113, R113, R119 ;  /* 0x0000007771717221 */ /* 0x002fe20000010000 */
[----:B------:R-:W-:Y:S02]  /*45d0*/  MOV R2, 0x1f ;  /* 0x0000001f00027802 */ /* 0x000fe40000000f00 */
[----:B------:R-:W-:-:S02]  /*45e0*/  MOV R119, 0xffffffff ;  /* 0xffffffff00777802 */ /* 0x000fc40000000f00 */
[----:B------:R-:W-:Y:S02]  /*45f0*/  MOV R114, 0x4610 ;  /* 0x0000461000727802 */ /* 0x000fe40000000f00 */
[----:B------:R-:W-:Y:S05]  /*4600*/  CALL.REL.NOINC `($__internal_74_$__cuda_sm70_shflsync_bfly_p) ;  /* 0x000000e000007944 */ /* 0x000fea0003c00000 */
[----:B0-----:R-:W-:Y:S01]  /*4610*/  HFMA2.MMA R118, -RZ, RZ, 0, 4.76837158203125e-07 ;  /* 0x00000008ff767435 */ /* 0x001fe200000001ff */
[----:B-1----:R-:W-:Y:S01]  /*4620*/  FADD.FTZ R113, R113, R119 ;  /* 0x0000007771717221 */ /* 0x002fe20000010000 */
[----:B------:R-:W-:Y:S02]  /*4630*/  MOV R2, 0x1f ;  /* 0x0000001f00027802 */ /* 0x000fe40000000f00 */
[----:B------:R-:W-:Y:S02]  /*4640*/  MOV R119, 0xffffffff ;  /* 0xffffffff00777802 */ /* 0x000fe40000000f00 */
[----:B------:R-:W-:Y:S02]  /*4650*/  MOV R114, 0x4670 ;  /* 0x0000467000727802 */ /* 0x000fe40000000f00 */
[----:B------:R-:W-:Y:S05]  /*4660*/  CALL.REL.NOINC `($__internal_74_$__cuda_sm70_shflsync_bfly_p) ;  /* 0x0000008000007944 */ /* 0x000fea0003c00000 */
[----:B-1----:R-:W-:Y:S01]  /*4670*/  FADD.FTZ R120, R113, R119 ;  /* 0x0000007771787221 */ /* 0x002fe20000010000 */
[----:B0-----:R-:W-:Y:S01]  /*4680*/  HFMA2.MMA R118, -RZ, RZ, 0, 9.5367431640625e-07 ;  /* 0x00000010ff767435 */ /* 0x001fe200000001ff */
[----:B------:R-:W-:Y:S02]  /*4690*/  MOV R2, 0x1f ;  /* 0x0000001f00027802 */ /* 0x000fe40000000f00 */
[----:B------:R-:W-:-:S02]  /*46a0*/  MOV R119, 0xffffffff ;  /* 0xffffffff00777802 */ /* 0x000fc40000000f00 */
[----:B------:R-:W-:Y:S02]  /*46b0*/  MOV R113, R120 ;  /* 0x0000007800717202 */ /* 0x000fe40000000f00 */
[----:B------:R-:W-:Y:S02]  /*46c0*/  MOV R114, 0x46e0 ;  /* 0x000046e000727802 */ /* 0x000fe40000000f00 */
[----:B------:R-:W-:Y:S05]  /*46d0*/  CALL.REL.NOINC `($__internal_74_$__cuda_sm70_shflsync_bfly_p) ;  /* 0x0000001000007944 */ /* 0x000fea0003c00000 */
[----:B01----:R-:W-:Y:S05]  /*46e0*/  BRA `(.L_x_24149) ;  /* 0xffffec7000007947 */ /* 0x003fea000383ffff */
        .weak           $__internal_74_$__cuda_sm70_shflsync_bfly_p
        .type           $__internal_74_$__cuda_sm70_shflsync_bfly_p,@function
        .size           $__internal_74_$__cuda_sm70_shflsync_bfly_p,(.L_x_26564 - $__internal_74_$__cuda_sm70_shflsync_bfly_p)
$__internal_74_$__cuda_sm70_shflsync_bfly_p:
[----:B------:R-:W-:Y:S01]  /*46f0*/  HFMA2.MMA R115, -RZ, RZ, 0, 0 ;  /* 0x00000000ff737435 */ /* 0x000fe200000001ff */
[----:B------:R-:W-:Y:S04]  /*4700*/  WARPSYNC R119 ;  /* 0x0000007700007348 */ /* 0x000fe80003800000 */
[----:B------:R0:W1:Y:S01]  /*4710*/  SHFL.BFLY PT, R119, R113, R118, R2 ;  /* 0x0c00007671777389 */ /* 0x00006200000e0002 */
[----:B------:R-:W-:Y:S05]  /*4720*/  RET.REL.NODEC R114 `(_ZN10layer_norm31ln_parallel_residual_fwd_kernelINS_13Kernel_traitsIfffffjLj1024ELj1ELj4ELj1ELj16ENS_18Kernel_traits_baseILj1024EfffffjLj128EEEEELb0ELb1ELb0EEEvNS_9FwdParamsE) ;  /* 0xffffb8d072007950 */ /* 0x000fea0003c3ffff */
.L_x_24150:
        /* <DEDUP_REMOVED lines=13> */
.L_x_26564:


//--------------------- .text._ZN10layer_norm31ln_parallel_residual_fwd_kernelINS_13Kernel_traitsIfffffjLj1024ELj1ELj4ELj1ELj16ENS_18Kernel_traits_baseILj1024EfffffjLj128EEEEELb0ELb1ELb1EEEvNS_9FwdParamsE --------------------------
	.section	.text._ZN10layer_norm31ln_parallel_residual_fwd_kernelINS_13Kernel_traitsIfffffjLj1024ELj1ELj4ELj1ELj16ENS_18Kernel_traits_baseILj1024EfffffjLj128EEEEELb0ELb1ELb1EEEvNS_9FwdParamsE,"ax",@progbits
	.sectioninfo	@"SHI_REGISTERS=128"
	.align	128
        .global         _ZN10layer_norm31ln_parallel_residual_fwd_kernelINS_13Kernel_traitsIfffffjLj1024ELj1ELj4ELj1ELj16ENS_18Kernel_traits_baseILj1024EfffffjLj128EEEEELb0ELb1ELb1EEEvNS_9FwdParamsE
        .type           _ZN10layer_norm31ln_parallel_residual_fwd_kernelINS_13Kernel_traitsIfffffjLj1024ELj1ELj4ELj1ELj16ENS_18Kernel_traits_baseILj1024EfffffjLj128EEEEELb0ELb1ELb1EEEvNS_9FwdParamsE,@function
        .size           _ZN10layer_norm31ln_parallel_residual_fwd_kernelINS_13Kernel_traitsIfffffjLj1024ELj1ELj4ELj1ELj16ENS_18Kernel_traits_baseILj1024EfffffjLj128EEEEELb0ELb1ELb1EEEvNS_9FwdParamsE,(.L_x_26565 - _ZN10layer_norm31ln_parallel_residual_fwd_kernelINS_13Kernel_traitsIfffffjLj1024ELj1ELj4ELj1ELj16ENS_18Kernel_traits_baseILj1024EfffffjLj128EEEEELb0ELb1ELb1EEEvNS_9FwdParamsE)
        .other          _ZN10layer_norm31ln_parallel_residual_fwd_kernelINS_13Kernel_traitsIfffffjLj1024ELj1ELj4ELj1ELj16ENS_18Kernel_traits_baseILj1024EfffffjLj128EEEEELb0ELb1ELb1EEEvNS_9FwdParamsE,@"STO_CUDA_ENTRY STV_DEFAULT"
_ZN10layer_norm31ln_parallel_residual_fwd_kernelINS_13Kernel_traitsIfffffjLj1024ELj1ELj4ELj1ELj16ENS_18Kernel_traits_baseILj1024EfffffjLj128EEEEELb0ELb1ELb1EEEvNS_9FwdParamsE:
.text._ZN10layer_norm31ln_parallel_residual_fwd_kernelINS_13Kernel_traitsIfffffjLj1024ELj1ELj4ELj1ELj16ENS_18Kernel_traits_baseILj1024EfffffjLj128EEEEELb0ELb1ELb1EEEvNS_9FwdParamsE:
        /* <DEDUP_REMOVED lines=40> */
[----:B0-----:R0:W5:Y:S04]  /*0280*/  LDG.E.128 R36, [R2.64] ;  /* 0x0000000402247981 */ /* 0x001168000c1e1d00 */
        /* <DEDUP_REMOVED lines=12> */
[----:B0-----:R-:W-:Y:S02]  /*0350*/  LOP3.LUT P0, RZ, R0, c[0x0][0x17c], RZ, 0xfc, P0 ;  /* 0x00005f0000ff7a12 */ /* 0x001fe4000000fcff */
.L_x_24282:
[----:B------:R-:W-:Y:S01]  /*0360*/  ISETP.NE.U32.AND P1, PT, RZ, c[0x0][0x178], PT ;  /* 0x00005e00ff007a0c */ /* 0x000fe20003f25070 */
[----:B------:R-:W-:Y:S01]  /*0370*/  IMAD R0, R118, c[0x0][0x168], RZ ;  /* 0x00005a0076007a24 */ /* 0x000fe200078e02ff */
[----:B------:R-:W-:Y:S01]  /*0380*/  ISETP.NE.U32.AND P2, PT, RZ, c[0x0][0x180], PT ;  /* 0x00006000ff007a0c */ /* 0x000fe20003f45070 */
[----:B------:R-:W-:Y:S01]  /*0390*/  HFMA2.MMA R83, -RZ, RZ, 0, 9.5367431640625e-07 ;  /* 0x00000010ff537435 */ /* 0x000fe200000001ff */
        /* <DEDUP_REMOVED lines=21> */
.L_x_24152:
[----:B-----5:R-:W-:Y:S01]  /*04f0*/  FADD.FTZ R108, R72, R108 ;  /* 0x0000006c486c7221 */ /* 0x020fe20000010000 */
[----:B------:R-:W-:Y:S05]  /*0500*/  BRA `(.L_x_24153) ;  /* 0x0000002000007947 */ /* 0x000fea0003800000 */
.L_x_24151:
[----:B0----5:R-:W-:-:S04]  /*0510*/  FADD.FTZ R108, R68, R108 ;  /* 0x0000006c446c7221 */ /* 0x021fc80000010000 */
[----:B------:R-:W-:-:S05]  /*0520*/  @P2 FADD.FTZ R108, R72, R108 ;  /* 0x0000006c486c2221 */ /* 0x000fca0000010000 */
.L_x_24153:
[----:B-----5:R-:W-:Y:S02]  /*0530*/  MOV R76, R108 ;  /* 0x0000006c004c7202 */ /* 0x020fe40000000f00 */
.L_x_24154:
[----:B------:R-:W-:Y:S05]  /*0540*/  @P3 BRA `(.L_x_24155) ;  /* 0x0000007000003947 */ /* 0x000fea0003800000 */
[----:B------:R-:W-:-:S04]  /*0550*/  ISETP.NE.U32.AND P4, PT, RZ, c[0x0][0x180], PT ;  /* 0x00006000ff007a0c */ /* 0x000fc80003f85070 */
[----:B------:R-:W-:-:S13]  /*0560*/  ISETP.NE.AND.EX P4, PT, RZ, c[0x0][0x184], PT, P4 ;  /* 0x00006100ff007a0c */ /* 0x000fda0003f85340 */
[----:B------:R-:W-:Y:S05]  /*0570*/  @P4 BRA `(.L_x_24156) ;  /* 0x0000002000004947 */ /* 0x000fea0003800000 */
[----:B------:R-:W-:Y:S05]  /*0580*/  @P0 BRA `(.L_x_24157) ;  /* 0x0000005000000947 */ /* 0x000fea0003800000 */
[----:B------:R-:W-:Y:S05]  /*0590*/  BRA `(.L_x_24158) ;  /* 0x0000005000007947 */ /* 0x000fea0003800000 */
.L_x_24156:
[----:B-----5:R-:W-:Y:S01]  /*05a0*/  FADD.FTZ R109, R73, R109 ;  /* 0x0000006d496d7221 */ /* 0x020fe20000010000 */
[----:B------:R-:W-:Y:S05]  /*05b0*/  BRA `(.L_x_24157) ;  /* 0x0000002000007947 */ /* 0x000fea0003800000 */
.L_x_24155:
[----:B-----5:R-:W-:-:S04]  /*05c0*/  FADD.FTZ R109, R69, R109 ;  /* 0x0000006d456d7221 */ /* 0x020fc80000010000 */
[----:B------:R-:W-:-:S05]  /*05d0*/  @P2 FADD.FTZ R109, R73, R109 ;  /* 0x0000006d496d2221 */ /* 0x000fca0000010000 */
.L_x_24157:
[----:B-----5:R-:W-:Y:S02]  /*05e0*/  MOV R77, R109 ;  /* 0x0000006d004d7202 */ /* 0x020fe40000000f00 */
.L_x_24158:
[----:B------:R-:W-:Y:S05]  /*05f0*/  @P3 BRA `(.L_x_24159) ;  /* 0x0000007000003947 */ /* 0x000fea0003800000 */
[----:B------:R-:W-:-:S04]  /*0600*/  ISETP.NE.U32.AND P4, PT, RZ, c[0x0][0x180], PT ;  /* 0x00006000ff007a0c */ /* 0x000fc80003f85070 */
[----:B------:R-:W-:-:S13]  /*0610*/  ISETP.NE.AND.EX P4, PT, RZ, c[0x0][0x184], PT, P4 ;  /* 0x00006100ff007a0c */ /* 0x000fda0003f85340 */
[----:B------:R-:W-:Y:S05]  /*0620*/  @P4 BRA `(.L_x_24160) ;  /* 0x0000002000004947 */ /* 0x000fea0003800000 */
[----:B------:R-:W-:Y:S05]  /*0630*/  @P0 BRA `(.L_x_24161) ;  /* 0x0000005000000947 */ /* 0x000fea0003800000 */
[----:B------:R-:W-:Y:S05]  /*0640*/  BRA `(.L_x_24162) ;  /* 0x0000005000007947 */ /* 0x000fea0003800000 */
.L_x_24160:
[----:B-----5:R-:W-:Y:S01]  /*0650*/  FADD.FTZ R110, R74, R110 ;  /* 0x0000006e4a6e7221 */ /* 0x020fe20000010000 */
[----:B------:R-:W-:Y:S05]  /*0660*/  BRA `(.L_x_24161) ;  /* 0x0000002000007947 */ /* 0x000fea0003800000 */
.L_x_24159:
[----:B-----5:R-:W-:-:S04]  /*0670*/  FADD.FTZ R110, R70, R110 ;  /* 0x0000006e466e7221 */ /* 0x020fc80000010000 */
[----:B------:R-:W-:-:S05]  /*0680*/  @P2 FADD.FTZ R110, R74, R110 ;  /* 0x0000006e4a6e2221 */ /* 0x000fca0000010000 */
.L_x_24161:
[----:B-----5:R-:W-:Y:S02]  /*0690*/  MOV R78, R110 ;  /* 0x0000006e004e7202 */ /* 0x020fe40000000f00 */
.L_x_24162:
[----:B------:R-:W-:Y:S05]  /*06a0*/  @P3 BRA `(.L_x_24163) ;  /* 0x0000007000003947 */ /* 0x000fea0003800000 */
[----:B------:R-:W-:-:S04]  /*06b0*/  ISETP.NE.U32.AND P4, PT, RZ, c[0x0][0x180], PT ;  /* 0x00006000ff007a0c */ /* 0x000fc80003f85070 */
[----:B------:R-:W-:-:S13]  /*06c0*/  ISETP.NE.AND.EX P4, PT, RZ, c[0x0][0x184], PT, P4 ;  /* 0x00006100ff007a0c */ /* 0x000fda0003f85340 */
[----:B------:R-:W-:Y:S05]  /*06d0*/  @P4 BRA `(.L_x_24164) ;  /* 0x0000002000004947 */ /* 0x000fea0003800000 */
[----:B------:R-:W-:Y:S05]  /*06e0*/  @P0 BRA `(.L_x_24165) ;  /* 0x0000005000000947 */ /* 0x000fea0003800000 */
[----:B------:R-:W-:Y:S05]  /*06f0*/  BRA `(.L_x_24166) ;  /* 0x0000005000007947 */ /* 0x000fea0003800000 */
.L_x_24164:
[----:B-----5:R-:W-:Y:S01]  /*0700*/  FADD.FTZ R111, R75, R111 ;  /* 0x0000006f4b6f7221 */ /* 0x020fe20000010000 */
[----:B------:R-:W-:Y:S05]  /*0710*/  BRA `(.L_x_24165) ;  /* 0x0000002000007947 */ /* 0x000fea0003800000 */
.L_x_24163:
[----:B-----5:R-:W-:-:S04]  /*0720*/  FADD.FTZ R111, R71, R111 ;  /* 0x0000006f476f7221 */ /* 0x020fc80000010000 */
[----:B------:R-:W-:-:S05]  /*0730*/  @P2 FADD.FTZ R111, R75, R111 ;  /* 0x0000006f4b6f2221 */ /* 0x000fca0000010000 */
.L_x_24165:
[----:B-----5:R-:W-:Y:S02]  /*0740*/  MOV R79, R111 ;  /* 0x0000006f004f7202 */ /* 0x020fe40000000f00 */
.L_x_24166:
[C---:B------:R-:W-:Y:S02]  /*0750*/  @P0 LEA R2, P4, R121.reuse, c[0x0][0x188], 0x4 ;  /* 0x0000620079020a11 */ /* 0x040fe400078820ff */
[C---:B------:R-:W-:Y:S02]  /*0760*/  IADD3 R120, R121.reuse, 0x20, RZ ;  /* 0x0000002079787810 */ /* 0x040fe40007ffe0ff */
[----:B------:R-:W-:Y:S02]  /*0770*/  @P0 LEA.HI.X R3, R121, c[0x0][0x18c], RZ, 0x4, P4 ;  /* 0x0000630079030a11 */ /* 0x000fe400020f24ff */
[C---:B------:R-:W-:Y:S01]  /*0780*/  @P1 LEA R80, P4, R120.reuse, c[0x0][0x178], 0x4 ;  /* 0x00005e0078501a11 */ /* 0x040fe200078820ff */
[C---:B------:R-:W-:Y:S01]  /*0790*/  IMAD.WIDE.U32 R104, R120.reuse, R83, c[0x0][0x170] ;  /* 0x00005c0078687625 */ /* 0x040fe200078e0053 */
[C---:B------:R-:W-:Y:S01]  /*07a0*/  @P2 LEA R84, P5, R120.reuse, c[0x0][0x180], 0x4 ;  /* 0x0000600078542a11 */ /* 0x040fe200078a20ff */
[----:B------:R0:W-:Y:S01]  /*07b0*/  @P0 STG.E.128 [R2.64], R76 ;  /* 0x0000004c02000986 */ /* 0x0001e2000c101d04 */
[----:B------:R-:W-:-:S02]  /*07c0*/  @P1 LEA.HI.X R81, R120, c[0x0][0x17c], RZ, 0x4, P4 ;  /* 0x00005f0078511a11 */ /* 0x000fc400020f24ff */
[----:B------:R-:W-:Y:S01]  /*07d0*/  @P2 LEA.HI.X R85, R120, c[0x0][0x184], RZ, 0x4, P5 ;  /* 0x0000610078552a11 */ /* 0x000fe200028f24ff */
[----:B------:R-:W5:Y:S04]  /*07e0*/  LDG.E.128 R104, [R104.64] ;  /* 0x0000000468687981 */ /* 0x000f68000c1e1d00 */
        /* <DEDUP_REMOVED lines=8> */
.L_x_24168:
[----:B-----5:R-:W-:Y:S01]  /*0870*/  FADD.FTZ R104, R72, R104 ;  /* 0x0000006848687221 */ /* 0x020fe20000010000 */
[----:B------:R-:W-:Y:S05]  /*0880*/  BRA `(.L_x_24169) ;  /* 0x0000002000007947 */ /* 0x000fea0003800000 */
.L_x_24167:
[----:B-----5:R-:W-:-:S04]  /*0890*/  FADD.FTZ R104, R68, R104 ;  /* 0x0000006844687221 */ /* 0x020fc80000010000 */
[----:B------:R-:W-:-:S05]  /*08a0*/  @P2 FADD.FTZ R104, R72, R104 ;  /* 0x0000006848682221 */ /* 0x000fca0000010000 */
.L_x_24169:
[----:B0-----:R-:W-:Y:S02]  /*08b0*/  MOV R76, R104 ;  /* 0x00000068004c7202 */ /* 0x001fe40000000f00 */
.L_x_24170:
[----:B------:R-:W-:Y:S05]  /*08c0*/  @P3 BRA `(.L_x_24171) ;  /* 0x0000007000003947 */ /* 0x000fea0003800000 */
[----:B------:R-:W-:-:S04]  /*08d0*/  ISETP.NE.U32.AND P4, PT, RZ, c[0x0][0x180], PT ;  /* 0x00006000ff007a0c */ /* 0x000fc80003f85070 */
[----:B------:R-:W-:-:S13]  /*08e0*/  ISETP.NE.AND.EX P4, PT, RZ, c[0x0][0x184], PT, P4 ;  /* 0x00006100ff007a0c */ /* 0x000fda0003f85340 */
[----:B------:R-:W-:Y:S05]  /*08f0*/  @P4 BRA `(.L_x_24172) ;  /* 0x0000002000004947 */ /* 0x000fea0003800000 */
[----:B------:R-:W-:Y:S05]  /*0900*/  @P0 BRA `(.L_x_24173) ;  /* 0x0000005000000947 */ /* 0x000fea0003800000 */
[----:B------:R-:W-:Y:S05]  /*0910*/  BRA `(.L_x_24174) ;  /* 0x0000005000007947 */ /* 0x000fea0003800000 */
.L_x_24172:
[----:B-----5:R-:W-:Y:S01]  /*0920*/  FADD.FTZ R105, R73, R105 ;  /* 0x0000006949697221 */ /* 0x020fe20000010000 */
[----:B------:R-:W-:Y:S05]  /*0930*/  BRA `(.L_x_24173) ;  /* 0x0000002000007947 */ /* 0x000fea0003800000 */
.L_x_24171:
[----:B-----5:R-:W-:-:S04]  /*0940*/  FADD.FTZ R105, R69, R105 ;  /* 0x0000006945697221 */ /* 0x020fc80000010000 */
[----:B------:R-:W-:-:S05]  /*0950*/  @P2 FADD.FTZ R105, R73, R105 ;  /* 0x0000006949692221 */ /* 0x000fca0000010000 */
.L_x_24173:
[----:B0-----:R-:W-:Y:S02]  /*0960*/  MOV R77, R105 ;  /* 0x00000069004d7202 */ /* 0x001fe40000000f00 */
.L_x_24174:
[----:B------:R-:W-:Y:S05]  /*0970*/  @P3 BRA `(.L_x_24175) ;  /* 0x0000007000003947 */ /* 0x000fea0003800000 */
[----:B------:R-:W-:-:S04]  /*0980*/  ISETP.NE.U32.AND P4, PT, RZ, c[0x0][0x180], PT ;  /* 0x00006000ff007a0c */ /* 0x000fc80003f85070 */
[----:B------:R-:W-:-:S13]  /*0990*/  ISETP.NE.AND.EX P4, PT, RZ, c[0x0][0x184], PT, P4 ;  /* 0x00006100ff007a0c */ /* 0x000fda0003f85340 */
[----:B------:R-:W-:Y:S05]  /*09a0*/  @P4 BRA `(.L_x_24176) ;  /* 0x0000002000004947 */ /* 0x000fea0003800000 */
[----:B------:R-:W-:Y:S05]  /*09b0*/  @P0 BRA `(.L_x_24177) ;  /* 0x0000005000000947 */ /* 0x000fea0003800000 */
[----:B------:R-:W-:Y:S05]  /*09c0*/  BRA `(.L_x_24178) ;  /* 0x0000005000007947 */ /* 0x000fea0003800000 */
.L_x_24176:
[----:B-----5:R-:W-:Y:S01]  /*09d0*/  FADD.FTZ R106, R74, R106 ;  /* 0x0000006a4a6a7221 */ /* 0x020fe20000010000 */
[----:B------:R-:W-:Y:S05]  /*09e0*/  BRA `(.L_x_24177) ;  /* 0x0000002000007947 */ /* 0x000fea0003800000 */
.L_x_24175:
[----:B-----5:R-:W-:-:S04]  /*09f0*/  FADD.FTZ R106, R70, R106 ;  /* 0x0000006a466a7221 */ /* 0x020fc80000010000 */
[----:B------:R-:W-:-:S05]  /*0a00*/  @P2 FADD.FTZ R106, R74, R106 ;  /* 0x0000006a4a6a2221 */ /* 0x000fca0000010000 */
.L_x_24177:
[----:B0-----:R-:W-:Y:S02]  /*0a10*/  MOV R78, R106 ;  /* 0x0000006a004e7202 */ /* 0x001fe40000000f00 */
.L_x_24178:
[----:B------:R-:W-:Y:S05]  /*0a20*/  @P3 BRA `(.L_x_24179) ;  /* 0x0000007000003947 */ /* 0x000fea0003800000 */
[----:B------:R-:W-:-:S04]  /*0a30*/  ISETP.NE.U32.AND P4, PT, RZ, c[0x0][0x180], PT ;  /* 0x00006000ff007a0c */ /* 0x000fc80003f85070 */
[----:B------:R-:W-:-:S13]  /*0a40*/  ISETP.NE.AND.EX P4, PT, RZ, c[0x0][0x184], PT, P4 ;  /* 0x00006100ff007a0c */ /* 0x000fda0003f85340 */
[----:B------:R-:W-:Y:S05]  /*0a50*/  @P4 BRA `(.L_x_24180) ;  /* 0x0000002000004947 */ /* 0x000fea0003800000 */
[----:B------:R-:W-:Y:S05]  /*0a60*/  @P0 BRA `(.L_x_24181) ;  /* 0x0000005000000947 */ /* 0x000fea0003800000 */
[----:B------:R-:W-:Y:S05]  /*0a70*/  BRA `(.L_x_24182) ;  /* 0x0000005000007947 */ /* 0x000fea0003800000 */
.L_x_24180:
[----:B-----5:R-:W-:Y:S01]  /*0a80*/  FADD.FTZ R107, R75, R107 ;  /* 0x0000006b4b6b7221 */ /* 0x020fe20000010000 */
[----:B------:R-:W-:Y:S05]  /*0a90*/  BRA `(.L_x_24181) ;  /* 0x0000002000007947 */ /* 0x000fea0003800000 */
.L_x_24179:
[----:B-----5:R-:W-:-:S04]  /*0aa0*/  FADD.FTZ R107, R71, R107 ;  /* 0x0000006b476b7221 */ /* 0x020fc80000010000 */
[----:B------:R-:W-:-:S05]  /*0ab0*/  @P2 FADD.FTZ R107, R75, R107 ;  /* 0x0000006b4b6b2221 */ /* 0x000fca0000010000 */
.L_x_24181:
[----:B0-----:R-:W-:Y:S02]  /*0ac0*/  MOV R79, R107 ;  /* 0x0000006b004f7202 */ /* 0x001fe40000000f00 */
.L_x_24182:
[C---:B0-----:R-:W-:Y:S02]  /*0ad0*/  @P0 LEA R2, P4, R120.reuse, c[0x0][0x188], 0x4 ;  /* 0x0000620078020a11 */ /* 0x041fe400078820ff */
[----:B------:R-:W-:Y:S02]  /*0ae0*/  IADD3 R0, R121, 0x40, RZ ;  /* 0x0000004079007810 */ /* 0x000fe40007ffe0ff */
        /* <DEDUP_REMOVED lines=16> */
.L_x_24184:
[----:B-----5:R-:W-:Y:S01]  /*0bf0*/  FADD.FTZ R100, R72, R100 ;  /* 0x0000006448647221 */ /* 0x020fe20000010000 */
[----:B------:R-:W-:Y:S05]  /*0c00*/  BRA `(.L_x_24185) ;  /* 0x0000002000007947 */ /* 0x000fea0003800000 */
.L_x_24183:
[----:B-----5:R-:W-:-:S04]  /*0c10*/  FADD.FTZ R100, R68, R100 ;  /* 0x0000006444647221 */ /* 0x020fc80000010000 */
[----:B------:R-:W-:-:S05]  /*0c20*/  @P2 FADD.FTZ R100, R72, R100 ;  /* 0x0000006448642221 */ /* 0x000fca0000010000 */
.L_x_24185:
[----:B0-----:R-:W-:Y:S02]  /*0c30*/  MOV R76, R100 ;  /* 0x00000064004c7202 */ /* 0x001fe40000000f00 */
.L_x_24186:
[----:B------:R-:W-:Y:S05]  /*0c40*/  @P3 BRA `(.L_x_24187) ;  /* 0x0000007000003947 */ /* 0x000fea0003800000 */
[----:B------:R-:W-:-:S04]  /*0c50*/  ISETP.NE.U32.AND P4, PT, RZ, c[0x0][0x180], PT ;  /* 0x00006000ff007a0c */ /* 0x000fc80003f85070 */
[----:B------:R-:W-:-:S13]  /*0c60*/  ISETP.NE.AND.EX P4, PT, RZ, c[0x0][0x184], PT, P4 ;  /* 0x00006100ff007a0c */ /* 0x000fda0003f85340 */
[----:B------:R-:W-:Y:S05]  /*0c70*/  @P4 BRA `(.L_x_24188) ;  /* 0x0000002000004947 */ /* 0x000fea0003800000 */
[----:B------:R-:W-:Y:S05]  /*0c80*/  @P0 BRA `(.L_x_24189) ;  /* 0x0000005000000947 */ /* 0x000fea0003800000 */
[----:B------:R-:W-:Y:S05]  /*0c90*/  BRA `(.L_x_24190) ;  /* 0x0000005000007947 */ /* 0x000fea0003800000 */
.L_x_24188:
[----:B-----5:R-:W-:Y:S01]  /*0ca0*/  FADD.FTZ R101, R73, R101 ;  /* 0x0000006549657221 */ /* 0x020fe20000010000 */
[----:B------:R-:W-:Y:S05]  /*0cb0*/  BRA `(.L_x_24189) ;  /* 0x0000002000007947 */ /* 0x000fea0003800000 */
.L_x_24187:
[----:B-----5:R-:W-:-:S04]  /*0cc0*/  FADD.FTZ R101, R69, R101 ;  /* 0x0000006545657221 */ /* 0x020fc80000010000 */
[----:B------:R-:W-:-:S05]  /*0cd0*/  @P2 FADD.FTZ R101, R73, R101 ;  /* 0x0000006549652221 */ /* 0x000fca0000010000 */
.L_x_24189:
[----:B0-----:R-:W-:Y:S02]  /*0ce0*/  MOV R77, R101 ;  /* 0x00000065004d7202 */ /* 0x001fe40000000f00 */
.L_x_24190:
[----:B------:R-:W-:Y:S05]  /*0cf0*/  @P3 BRA `(.L_x_24191) ;  /* 0x0000007000003947 */ /* 0x000fea0003800000 */
[----:B------:R-:W-:-:S04]  /*0d00*/  ISETP.NE.U32.AND P4, PT, RZ, c[0x0][0x180], PT ;  /* 0x00006000ff007a0c */ /* 0x000fc80003f85070 */
[----:B------:R-:W-:-:S13]  /*0d10*/  ISETP.NE.AND.EX P4, PT, RZ, c[0x0][0x184], PT, P4 ;  /* 0x00006100ff007a0c */ /* 0x000fda0003f85340 */
[----:B------:R-:W-:Y:S05]  /*0d20*/  @P4 BRA `(.L_x_24192) ;  /* 0x0000002000004947 */ /* 0x000fea0003800000 */
[----:B------:R-:W-:Y:S05]  /*0d30*/  @P0 BRA `(.L_x_24193) ;  /* 0x0000005000000947 */ /* 0x000fea0003800000 */
[----:B------:R-:W-:Y:S05]  /*0d40*/  BRA `(.L_x_24194) ;  /* 0x0000005000007947 */ /* 0x000fea0003800000 */
.L_x_24192:
[----:B-----5:R-:W-:Y:S01]  /*0d50*/  FADD.FTZ R102, R74, R102 ;  /* 0x000000664a667221 */ /* 0x020fe20000010000 */
[----:B------:R-:W-:Y:S05]  /*0d60*/  BRA `(.L_x_24193) ;  /* 0x0000002000007947 */ /* 0x000fea0003800000 */
.L_x_24191:
[----:B-----5:R-:W-:-:S04]  /*0d70*/  FADD.FTZ R102, R70, R102 ;  /* 0x0000006646667221 */ /* 0x020fc80000010000 */
[----:B------:R-:W-:-:S05]  /*0d80*/  @P2 FADD.FTZ R102, R74, R102 ;  /* 0x000000664a662221 */ /* 0x000fca0000010000 */
.L_x_24193:
[----:B0-----:R-:W-:Y:S02]  /*0d90*/  MOV R78, R102 ;  /* 0x00000066004e7202 */ /* 0x001fe40000000f00 */
.L_x_24194:
[----:B------:R-:W-:Y:S05]  /*0da0*/  @P3 BRA `(.L_x_24195) ;  /* 0x0000007000003947 */ /* 0x000fea0003800000 */
[----:B------:R-:W-:-:S04]  /*0db0*/  ISETP.NE.U32.AND P4, PT, RZ, c[0x0][0x180], PT ;  /* 0x00006000ff007a0c */ /* 0x000fc80003f85070 */
[----:B------:R-:W-:-:S13]  /*0dc0*/  ISETP.NE.AND.EX P4, PT, RZ, c[0x0][0x184], PT, P4 ;  /* 0x00006100ff007a0c */ /* 0x000fda0003f85340 */
[----:B------:R-:W-:Y:S05]  /*0dd0*/  @P4 BRA `(.L_x_24196) ;  /* 0x0000002000004947 */ /* 0x000fea0003800000 */
[----:B------:R-:W-:Y:S05]  /*0de0*/  @P0 BRA `(.L_x_24197) ;  /* 0x0000005000000947 */ /* 0x000fea0003800000 */
[----:B------:R-:W-:Y:S05]  /*0df0*/  BRA `(.L_x_24198) ;  /* 0x0000005000007947 */ /* 0x000fea0003800000 */
.L_x_24196:
[----:B-----5:R-:W-:Y:S01]  /*0e00*/  FADD.FTZ R103, R75, R103 ;  /* 0x000000674b677221 */ /* 0x020fe20000010000 */
[----:B------:R-:W-:Y:S05]  /*0e10*/  BRA `(.L_x_24197) ;  /* 0x0000002000007947 */ /* 0x000fea0003800000 */
.L_x_24195:
[----:B-----5:R-:W-:-:S04]  /*0e20*/  FADD.FTZ R103, R71, R103 ;  /* 0x0000006747677221 */ /* 0x020fc80000010000 */
[----:B------:R-:W-:-:S05]  /*0e30*/  @P2 FADD.FTZ R103, R75, R103 ;  /* 0x000000674b672221 */ /* 0x000fca0000010000 */
.L_x_24197:
[----:B0-----:R-:W-:Y:S02]  /*0e40*/  MOV R79, R103 ;  /* 0x00000067004f7202 */ /* 0x001fe40000000f00 */
.L_x_24198:
        /* <DEDUP_REMOVED lines=18> */
.L_x_24200:
[----:B-----5:R-:W-:Y:S01]  /*0f70*/  FADD.FTZ R96, R72, R96 ;  /* 0x0000006048607221 */ /* 0x020fe20000010000 */
[----:B------:R-:W-:Y:S05]  /*0f80*/  BRA `(.L_x_24201) ;  /* 0x0000002000007947 */ /* 0x000fea0003800000 */
.L_x_24199:
[----:B-----5:R-:W-:-:S04]  /*0f90*/  FADD.FTZ R96, R68, R96 ;  /* 0x0000006044607221 */ /* 0x020fc80000010000 */
[----:B------:R-:W-:-:S05]  /*0fa0*/  @P2 FADD.FTZ R96, R72, R96 ;  /* 0x0000006048602221 */ /* 0x000fca0000010000 */
.L_x_24201:
[----:B0-----:R-:W-:Y:S02]  /*0fb0*/  MOV R76, R96 ;  /* 0x00000060004c7202 */ /* 0x001fe40000000f00 */
.L_x_24202:
[----:B------:R-:W-:Y:S05]  /*0fc0*/  @P3 BRA `(.L_x_24203) ;  /* 0x0000007000003947 */ /* 0x000fea0003800000 */
[----:B------:R-:W-:-:S04]  /*0fd0*/  ISETP.NE.U32.AND P4, PT, RZ, c[0x0][0x180], PT ;  /* 0x00006000ff007a0c */ /* 0x000fc80003f85070 */
[----:B------:R-:W-:-:S13]  /*0fe0*/  ISETP.NE.AND.EX P4, PT, RZ, c[0x0][0x184], PT, P4 ;  /* 0x00006100ff007a0c */ /* 0x000fda0003f85340 */
[----:B------:R-:W-:Y:S05]  /*0ff0*/  @P4 BRA `(.L_x_24204) ;  /* 0x0000002000004947 */ /* 0x000fea0003800000 */
[----:B------:R-:W-:Y:S05]  /*1000*/  @P0 BRA `(.L_x_24205) ;  /* 0x0000005000000947 */ /* 0x000fea0003800000 */
[----:B------:R-:W-:Y:S05]  /*1010*/  BRA `(.L_x_24206) ;  /* 0x0000005000007947 */ /* 0x000fea0003800000 */
.L_x_24204:
[----:B-----5:R-:W-:Y:S01]  /*1020*/  FADD.FTZ R97, R73, R97 ;  /* 0x0000006149617221 */ /* 0x020fe20000010000 */
[----:B------:R-:W-:Y:S05]  /*1030*/  BRA `(.L_x_24205) ;  /* 0x0000002000007947 */ /* 0x000fea0003800000 */
.L_x_24203:
[----:B-----5:R-:W-:-:S04]  /*1040*/  FADD.FTZ R97, R69, R97 ;  /* 0x0000006145617221 */ /* 0x020fc80000010000 */
[----:B------:R-:W-:-:S05]  /*1050*/  @P2 FADD.FTZ R97, R73, R97 ;  /* 0x0000006149612221 */ /* 0x000fca0000010000 */
.L_x_24205:
[----:B0-----:R-:W-:Y:S02]  /*1060*/  MOV R77, R97 ;  /* 0x00000061004d7202 */ /* 0x001fe40000000f00 */
.L_x_24206:
[----:B------:R-:W-:Y:S05]  /*1070*/  @P3 BRA `(.L_x_24207) ;  /* 0x0000007000003947 */ /* 0x000fea0003800000 */
[----:B------:R-:W-:-:S04]  /*1080*/  ISETP.NE.U32.AND P4, PT, RZ, c[0x0][0x180], PT ;  /* 0x00006000ff007a0c */ /* 0x000fc80003f85070 */
[----:B------:R-:W-:-:S13]  /*1090*/  ISETP.NE.AND.EX P4, PT, RZ, c[0x0][0x184], PT, P4 ;  /* 0x00006100ff007a0c */ /* 0x000fda0003f85340 */
[----:B------:R-:W-:Y:S05]  /*10a0*/  @P4 BRA `(.L_x_24208) ;  /* 0x0000002000004947 */ /* 0x000fea0003800000 */
[----:B------:R-:W-:Y:S05]  /*10b0*/  @P0 BRA `(.L_x_24209) ;  /* 0x0000005000000947 */ /* 0x000fea0003800000 */
[----:B------:R-:W-:Y:S05]  /*10c0*/  BRA `(.L_x_24210) ;  /* 0x0000005000007947 */ /* 0x000fea0003800000 */
.L_x_24208:
[----:B-----5:R-:W-:Y:S01]  /*10d0*/  FADD.FTZ R98, R74, R98 ;  /* 0x000000624a627221 */ /* 0x020fe20000010000 */
[----:B------:R-:W-:Y:S05]  /*10e0*/  BRA `(.L_x_24209) ;  /* 0x0000002000007947 */ /* 0x000fea0003800000 */
.L_x_24207:
[----:B-----5:R-:W-:-:S04]  /*10f0*/  FADD.FTZ R98, R70, R98 ;  /* 0x0000006246627221 */ /* 0x020fc80000010000 */
[----:B------:R-:W-:-:S05]  /*1100*/  @P2 FADD.FTZ R98, R74, R98 ;  /* 0x000000624a622221 */ /* 0x000fca0000010000 */
.L_x_24209:
[----:B0-----:R-:W-:Y:S02]  /*1110*/  MOV R78, R98 ;  /* 0x00000062004e7202 */ /* 0x001fe40000000f00 */
.L_x_24210:
[----:B------:R-:W-:Y:S05]  /*1120*/  @P3 BRA `(.L_x_24211) ;  /* 0x0000007000003947 */ /* 0x000fea0003800000 */
[----:B------:R-:W-:-:S04]  /*1130*/  ISETP.NE.U32.AND P4, PT, RZ, c[0x0][0x180], PT ;  /* 0x00006000ff007a0c */ /* 0x000fc80003f85070 */
[----:B------:R-:W-:-:S13]  /*1140*/  ISETP.NE.AND.EX P4, PT, RZ, c[0x0][0x184], PT, P4 ;  /* 0x00006100ff007a0c */ /* 0x000fda0003f85340 */
[----:B------:R-:W-:Y:S05]  /*1150*/  @P4 BRA `(.L_x_24212) ;  /* 0x0000002000004947 */ /* 0x000fea0003800000 */
[----:B------:R-:W-:Y:S05]  /*1160*/  @P0 BRA `(.L_x_24213) ;  /* 0x0000005000000947 */ /* 0x000fea0003800000 */
[----:B------:R-:W-:Y:S05]  /*1170*/  BRA `(.L_x_24214) ;  /* 0x0000005000007947 */ /* 0x000fea0003800000 */
.L_x_24212:
[----:B-----5:R-:W-:Y:S01]  /*1180*/  FADD.FTZ R99, R75, R99 ;  /* 0x000000634b637221 */ /* 0x020fe20000010000 */
[----:B------:R-:W-:Y:S05]  /*1190*/  BRA `(.L_x_24213) ;  /* 0x0000002000007947 */ /* 0x000fea0003800000 */
.L_x_24211:
[----:B-----5:R-:W-:-:S04]  /*11a0*/  FADD.FTZ R99, R71, R99 ;  /* 0x0000006347637221 */ /* 0x020fc80000010000 */
[----:B------:R-:W-:-:S05]  /*11b0*/  @P2 FADD.FTZ R99, R75, R99 ;  /* 0x000000634b632221 */ /* 0x000fca0000010000 */
.L_x_24213:
[----:B0-----:R-:W-:Y:S02]  /*11c0*/  MOV R79, R99 ;  /* 0x00000063004f7202 */ /* 0x001fe40000000f00 */
.L_x_24214:
        /* <DEDUP_REMOVED lines=18> */
.L_x_24216:
[----:B-----5:R-:W-:Y:S01]  /*12f0*/  FADD.FTZ R92, R72, R92 ;  /* 0x0000005c485c7221 */ /* 0x020fe20000010000 */
[----:B------:R-:W-:Y:S05]  /*1300*/  BRA `(.L_x_24217) ;  /* 0x0000002000007947 */ /* 0x000fea0003800000 */
.L_x_24215:
[----:B-----5:R-:W-:-:S04]  /*1310*/  FADD.FTZ R92, R68, R92 ;  /* 0x0000005c445c7221 */ /* 0x020fc80000010000 */
[----:B------:R-:W-:-:S05]  /*1320*/  @P2 FADD.FTZ R92, R72, R92 ;  /* 0x0000005c485c2221 */ /* 0x000fca0000010000 */
.L_x_24217:
[----:B0-----:R-:W-:Y:S02]  /*1330*/  MOV R76, R92 ;  /* 0x0000005c004c7202 */ /* 0x001fe40000000f00 */
.L_x_24218:
[----:B------:R-:W-:Y:S05]  /*1340*/  @P3 BRA `(.L_x_24219) ;  /* 0x0000007000003947 */ /* 0x000fea0003800000 */
[----:B------:R-:W-:-:S04]  /*1350*/  ISETP.NE.U32.AND P4, PT, RZ, c[0x0][0x180], PT ;  /* 0x00006000ff007a0c */ /* 0x000fc80003f85070 */
[----:B------:R-:W-:-:S13]  /*1360*/  ISETP.NE.AND.EX P4, PT, RZ, c[0x0][0x184], PT, P4 ;  /* 0x00006100ff007a0c */ /* 0x000fda0003f85340 */
[----:B------:R-:W-:Y:S05]  /*1370*/  @P4 BRA `(.L_x_24220) ;  /* 0x0000002000004947 */ /* 0x000fea0003800000 */
[----:B------:R-:W-:Y:S05]  /*1380*/  @P0 BRA `(.L_x_24221) ;  /* 0x0000005000000947 */ /* 0x000fea0003800000 */
[----:B------:R-:W-:Y:S05]  /*1390*/  BRA `(.L_x_24222) ;  /* 0x0000005000007947 */ /* 0x000fea0003800000 */
.L_x_24220:
[----:B-----5:R-:W-:Y:S01]  /*13a0*/  FADD.FTZ R93, R73, R93 ;  /* 0x0000005d495d7221 */ /* 0x020fe20000010000 */
[----:B------:R-:W-:Y:S05]  /*13b0*/  BRA `(.L_x_24221) ;  /* 0x0000002000007947 */ /* 0x000fea0003800000 */
.L_x_24219:
[----:B-----5:R-:W-:-:S04]  /*13c0*/  FADD.FTZ R93, R69, R93 ;  /* 0x0000005d455d7221 */ /* 0x020fc80000010000 */
[----:B------:R-:W-:-:S05]  /*13d0*/  @P2 FADD.FTZ R93, R73, R93 ;  /* 0x0000005d495d2221 */ /* 0x000fca0000010000 */
.L_x_24221:
[----:B0-----:R-:W-:Y:S02]  /*13e0*/  MOV R77, R93 ;  /* 0x0000005d004d7202 */ /* 0x001fe40000000f00 */
.L_x_24222:
[----:B------:R-:W-:Y:S05]  /*13f0*/  @P3 BRA `(.L_x_24223) ;  /* 0x0000007000003947 */ /* 0x000fea0003800000 */
[----:B------:R-:W-:-:S04]  /*1400*/  ISETP.NE.U32.AND P4, PT, RZ, c[0x0][0x180], PT ;  /* 0x00006000ff007a0c */ /* 0x000fc80003f85070 */
[----:B------:R-:W-:-:S13]  /*1410*/  ISETP.NE.AND.EX P4, PT, RZ, c[0x0][0x184], PT, P4 ;  /* 0x00006100ff007a0c */ /* 0x000fda0003f85340 */
[----:B------:R-:W-:Y:S05]  /*1420*/  @P4 BRA `(.L_x_24224) ;  /* 0x0000002000004947 */ /* 0x000fea0003800000 */
[----:B------:R-:W-:Y:S05]  /*1430*/  @P0 BRA `(.L_x_24225) ;  /* 0x0000005000000947 */ /* 0x000fea0003800000 */
[----:B------:R-:W-:Y:S05]  /*1440*/  BRA `(.L_x_24226) ;  /* 0x0000005000007947 */ /* 0x000fea0003800000 */
.L_x_24224:
[----:B-----5:R-:W-:Y:S01]  /*1450*/  FADD.FTZ R94, R74, R94 ;  /* 0x0000005e4a5e7221 */ /* 0x020fe20000010000 */
[----:B------:R-:W-:Y:S05]  /*1460*/  BRA `(.L_x_24225) ;  /* 0x0000002000007947 */ /* 0x000fea0003800000 */
.L_x_24223:
[----:B-----5:R-:W-:-:S04]  /*1470*/  FADD.FTZ R94, R70, R94 ;  /* 0x0000005e465e7221 */ /* 0x020fc80000010000 */
[----:B------:R-:W-:-:S05]  /*1480*/  @P2 FADD.FTZ R94, R74, R94 ;  /* 0x0000005e4a5e2221 */ /* 0x000fca0000010000 */
.L_x_24225:
[----:B0-----:R-:W-:Y:S02]  /*1490*/  MOV R78, R94 ;  /* 0x0000005e004e7202 */ /* 0x001fe40000000f00 */
.L_x_24226:
[----:B------:R-:W-:Y:S05]  /*14a0*/  @P3 BRA `(.L_x_24227) ;  /* 0x0000007000003947 */ /* 0x000fea0003800000 */
[----:B------:R-:W-:-:S04]  /*14b0*/  ISETP.NE.U32.AND P4, PT, RZ, c[0x0][0x180], PT ;  /* 0x00006000ff007a0c */ /* 0x000fc80003f85070 */
[----:B------:R-:W-:-:S13]  /*14c0*/  ISETP.NE.AND.EX P4, PT, RZ, c[0x0][0x184], PT, P4 ;  /* 0x00006100ff007a0c */ /* 0x000fda0003f85340 */
[----:B------:R-:W-:Y:S05]  /*14d0*/  @P4 BRA `(.L_x_24228) ;  /* 0x0000002000004947 */ /* 0x000fea0003800000 */
[----:B------:R-:W-:Y:S05]  /*14e0*/  @P0 BRA `(.L_x_24229) ;  /* 0x0000005000000947 */ /* 0x000fea0003800000 */
[----:B------:R-:W-:Y:S05]  /*14f0*/  BRA `(.L_x_24230) ;  /* 0x0000005000007947 */ /* 0x000fea0003800000 */
.L_x_24228:
[----:B-----5:R-:W-:Y:S01]  /*1500*/  FADD.FTZ R95, R75, R95 ;  /* 0x0000005f4b5f7221 */ /* 0x020fe20000010000 */
[----:B------:R-:W-:Y:S05]  /*1510*/  BRA `(.L_x_24229) ;  /* 0x0000002000007947 */ /* 0x000fea0003800000 */
.L_x_24227:
[----:B-----5:R-:W-:-:S04]  /*1520*/  FADD.FTZ R95, R71, R95 ;  /* 0x0000005f475f7221 */ /* 0x020fc80000010000 */
[----:B------:R-:W-:-:S05]  /*1530*/  @P2 FADD.FTZ R95, R75, R95 ;  /* 0x0000005f4b5f2221 */ /* 0x000fca0000010000 */
.L_x_24229:
[----:B0-----:R-:W-:Y:S02]  /*1540*/  MOV R79, R95 ;  /* 0x0000005f004f7202 */ /* 0x001fe40000000f00 */
.L_x_24230:
[----:B0-----:R-:W-:Y:S02]  /*1550*/  @P0 LEA R80, P4, R3, c[0x0][0x188], 0x4 ;  /* 0x0000620003500a11 */ /* 0x001fe400078820ff */
        /* <DEDUP_REMOVED lines=17> */
.L_x_24232:
[----:B-----5:R-:W-:Y:S01]  /*1670*/  FADD.FTZ R88, R72, R88 ;  /* 0x0000005848587221 */ /* 0x020fe20000010000 */
[----:B------:R-:W-:Y:S05]  /*1680*/  BRA `(.L_x_24233) ;  /* 0x0000002000007947 */ /* 0x000fea0003800000 */
.L_x_24231:
[----:B-----5:R-:W-:-:S04]  /*1690*/  FADD.FTZ R88, R68, R88 ;  /* 0x0000005844587221 */ /* 0x020fc80000010000 */
[----:B------:R-:W-:-:S05]  /*16a0*/  @P2 FADD.FTZ R88, R72, R88 ;  /* 0x0000005848582221 */ /* 0x000fca0000010000 */
.L_x_24233:
[----:B0-----:R-:W-:Y:S02]  /*16b0*/  MOV R76, R88 ;  /* 0x00000058004c7202 */ /* 0x001fe40000000f00 */
.L_x_24234:
[----:B------:R-:W-:Y:S05]  /*16c0*/  @P3 BRA `(.L_x_24235) ;  /* 0x0000007000003947 */ /* 0x000fea0003800000 */
[----:B------:R-:W-:-:S04]  /*16d0*/  ISETP.NE.U32.AND P4, PT, RZ, c[0x0][0x180], PT ;  /* 0x00006000ff007a0c */ /* 0x000fc80003f85070 */
[----:B------:R-:W-:-:S13]  /*16e0*/  ISETP.NE.AND.EX P4, PT, RZ, c[0x0][0x184], PT, P4 ;  /* 0x00006100ff007a0c */ /* 0x000fda0003f85340 */
[----:B------:R-:W-:Y:S05]  /*16f0*/  @P4 BRA `(.L_x_24236) ;  /* 0x0000002000004947 */ /* 0x000fea0003800000 */
[----:B------:R-:W-:Y:S05]  /*1700*/  @P0 BRA `(.L_x_24237) ;  /* 0x0000005000000947 */ /* 0x000fea0003800000 */
[----:B------:R-:W-:Y:S05]  /*1710*/  BRA `(.L_x_24238) ;  /* 0x0000005000007947 */ /* 0x000fea0003800000 */
.L_x_24236:
[----:B-----5:R-:W-:Y:S01]  /*1720*/  FADD.FTZ R89, R73, R89 ;  /* 0x0000005949597221 */ /* 0x020fe20000010000 */
[----:B------:R-:W-:Y:S05]  /*1730*/  BRA `(.L_x_24237) ;  /* 0x0000002000007947 */ /* 0x000fea0003800000 */
.L_x_24235:
[----:B-----5:R-:W-:-:S04]  /*1740*/  FADD.FTZ R89, R69, R89 ;  /* 0x0000005945597221 */ /* 0x020fc80000010000 */
[----:B------:R-:W-:-:S05]  /*1750*/  @P2 FADD.FTZ R89, R73, R89 ;  /* 0x0000005949592221 */ /* 0x000fca0000010000 */
.L_x_24237:
[----:B0-----:R-:W-:Y:S02]  /*1760*/  MOV R77, R89 ;  /* 0x00000059004d7202 */ /* 0x001fe40000000f00 */
.L_x_24238:
[----:B------:R-:W-:Y:S05]  /*1770*/  @P3 BRA `(.L_x_24239) ;  /* 0x0000007000003947 */ /* 0x000fea0003800000 */
[----:B------:R-:W-:-:S04]  /*1780*/  ISETP.NE.U32.AND P4, PT, RZ, c[0x0][0x180], PT ;  /* 0x00006000ff007a0c */ /* 0x000fc80003f85070 */
[----:B------:R-:W-:-:S13]  /*1790*/  ISETP.NE.AND.EX P4, PT, RZ, c[0x0][0x184], PT, P4 ;  /* 0x00006100ff007a0c */ /* 0x000fda0003f85340 */
[----:B------:R-:W-:Y:S05]  /*17a0*/  @P4 BRA `(.L_x_24240) ;  /* 0x0000002000004947 */ /* 0x000fea0003800000 */
[----:B------:R-:W-:Y:S05]  /*17b0*/  @P0 BRA `(.L_x_24241) ;  /* 0x0000005000000947 */ /* 0x000fea0003800000 */
[----:B------:R-:W-:Y:S05]  /*17c0*/  BRA `(.L_x_24242) ;  /* 0x0000005000007947 */ /* 0x000fea0003800000 */
.L_x_24240:
[----:B-----5:R-:W-:Y:S01]  /*17d0*/  FADD.FTZ R90, R74, R90 ;  /* 0x0000005a4a5a7221 */ /* 0x020fe20000010000 */
[----:B------:R-:W-:Y:S05]  /*17e0*/  BRA `(.L_x_24241) ;  /* 0x0000002000007947 */ /* 0x000fea0003800000 */
.L_x_24239:
[----:B-----5:R-:W-:-:S04]  /*17f0*/  FADD.FTZ R90, R70, R90 ;  /* 0x0000005a465a7221 */ /* 0x020fc80000010000 */
[----:B------:R-:W-:-:S05]  /*1800*/  @P2 FADD.FTZ R90, R74, R90 ;  /* 0x0000005a4a5a2221 */ /* 0x000fca0000010000 */
.L_x_24241:
[----:B0-----:R-:W-:Y:S02]  /*1810*/  MOV R78, R90 ;  /* 0x0000005a004e7202 */ /* 0x001fe40000000f00 */
.L_x_24242:
[----:B------:R-:W-:Y:S05]  /*1820*/  @P3 BRA `(.L_x_24243) ;  /* 0x0000007000003947 */ /* 0x000fea0003800000 */
[----:B------:R-:W-:-:S04]  /*1830*/  ISETP.NE.U32.AND P4, PT, RZ, c[0x0][0x180], PT ;  /* 0x00006000ff007a0c */ /* 0x000fc80003f85070 */
[----:B------:R-:W-:-:S13]  /*1840*/  ISETP.NE.AND.EX P4, PT, RZ, c[0x0][0x184], PT, P4 ;  /* 0x00006100ff007a0c */ /* 0x000fda0003f85340 */
[----:B------:R-:W-:Y:S05]  /*1850*/  @P4 BRA `(.L_x_24244) ;  /* 0x0000002000004947 */ /* 0x000fea0003800000 */
[----:B------:R-:W-:Y:S05]  /*1860*/  @P0 BRA `(.L_x_24245) ;  /* 0x0000005000000947 */ /* 0x000fea0003800000 */
[----:B------:R-:W-:Y:S05]  /*1870*/  BRA `(.L_x_24246) ;  /* 0x0000005000007947 */ /* 0x000fea0003800000 */
.L_x_24244:
[----:B-----5:R-:W-:Y:S01]  /*1880*/  FADD.FTZ R91, R75, R91 ;  /* 0x0000005b4b5b7221 */ /* 0x020fe20000010000 */
[----:B------:R-:W-:Y:S05]  /*1890*/  BRA `(.L_x_24245) ;  /* 0x0000002000007947 */ /* 0x000fea0003800000 */
.L_x_24243:
[----:B-----5:R-:W-:-:S04]  /*18a0*/  FADD.FTZ R91, R71, R91 ;  /* 0x0000005b475b7221 */ /* 0x020fc80000010000 */
[----:B------:R-:W-:-:S05]  /*18b0*/  @P2 FADD.FTZ R91, R75, R91 ;  /* 0x0000005b4b5b2221 */ /* 0x000fca0000010000 */
.L_x_24245:
[----:B0-----:R-:W-:Y:S02]  /*18c0*/  MOV R79, R91 ;  /* 0x0000005b004f7202 */ /* 0x001fe40000000f00 */
.L_x_24246:
[C---:B------:R-:W-:Y:S02]  /*18d0*/  @P0 LEA R116, P4, R112.reuse, c[0x0][0x188], 0x4 ;  /* 0x0000620070740a11 */ /* 0x040fe400078820ff */
[----:B------:R-:W-:Y:S02]  /*18e0*/  IADD3 R113, R121, 0xc0, RZ ;  /* 0x000000c079717810 */ /* 0x000fe40007ffe0ff */
[----:B------:R-:W-:Y:S02]  /*18f0*/  @P0 LEA.HI.X R117, R112, c[0x0][0x18c], RZ, 0x4, P4 ;  /* 0x0000630070750a11 */ /* 0x000fe400020f24ff */
[C---:B------:R-:W-:Y:S01]  /*1900*/  @P1 LEA R114, P4, R113.reuse, c[0x0][0x178], 0x4 ;  /* 0x00005e0071721a11 */ /* 0x040fe200078820ff */
[C---:B0-----:R-:W-:Y:S02]  /*1910*/  IMAD.WIDE.U32 R84, R113.reuse, R83, c[0x0][0x170] ;  /* 0x00005c0071547625 */ /* 0x041fe400078e0053 */
[----:B------:R0:W-:Y:S01]  /*1920*/  @P0 STG.E.128 [R116.64], R76 ;  /* 0x0000004c74000986 */ /* 0x0001e2000c101d04 */
[----:B------:R-:W-:-:S02]  /*1930*/  @P1 LEA.HI.X R115, R113, c[0x0][0x17c], RZ, 0x4, P4 ;  /* 0x00005f0071731a11 */ /* 0x000fc400020f24ff */
[C---:B------:R-:W-:Y:S01]  /*1940*/  @P2 LEA R80, P4, R113.reuse, c[0x0][0x180], 0x4 ;  /* 0x0000600071502a11 */ /* 0x040fe200078820ff */
[----:B------:R-:W5:Y:S03]  /*1950*/  LDG.E.128 R84, [R84.64] ;  /* 0x0000000454547981 */ /* 0x000f66000c1e1d00 */
[----:B------:R-:W-:Y:S01]  /*1960*/  @P2 LEA.HI.X R81, R113, c[0x0][0x184], RZ, 0x4, P4 ;  /* 0x0000610071512a11 */ /* 0x000fe200020f24ff */
        /* <DEDUP_REMOVED lines=8> */
.L_x_24248:
[----:B-----5:R-:W-:Y:S01]  /*19f0*/  FADD.FTZ R84, R72, R84 ;  /* 0x0000005448547221 */ /* 0x020fe20000010000 */
[----:B------:R-:W-:Y:S05]  /*1a00*/  BRA `(.L_x_24249) ;  /* 0x0000002000007947 */ /* 0x000fea0003800000 */
.L_x_24247:
[----:B-----5:R-:W-:-:S04]  /*1a10*/  FADD.FTZ R84, R68, R84 ;  /* 0x0000005444547221 */ /* 0x020fc80000010000 */
[----:B------:R-:W-:-:S05]  /*1a20*/  @P2 FADD.FTZ R84, R72, R84 ;  /* 0x0000005448542221 */ /* 0x000fca0000010000 */
.L_x_24249:
[----:B0-----:R-:W-:Y:S02]  /*1a30*/  MOV R76, R84 ;  /* 0x00000054004c7202 */ /* 0x001fe40000000f00 */
.L_x_24250:
[----:B------:R-:W-:Y:S05]  /*1a40*/  @P3 BRA `(.L_x_24251) ;  /* 0x0000007000003947 */ /* 0x000fea0003800000 */
[----:B------:R-:W-:-:S04]  /*1a50*/  ISETP.NE.U32.AND P4, PT, RZ, c[0x0][0x180], PT ;  /* 0x00006000ff007a0c */ /* 0x000fc80003f85070 */
[----:B------:R-:W-:-:S13]  /*1a60*/  ISETP.NE.AND.EX P4, PT, RZ, c[0x0][0x184], PT, P4 ;  /* 0x00006100ff007a0c */ /* 0x000fda0003f85340 */
[----:B------:R-:W-:Y:S05]  /*1a70*/  @P4 BRA `(.L_x_24252) ;  /* 0x0000002000004947 */ /* 0x000fea0003800000 */
[----:B------:R-:W-:Y:S05]  /*1a80*/  @P0 BRA `(.L_x_24253) ;  /* 0x0000005000000947 */ /* 0x000fea0003800000 */
[----:B------:R-:W-:Y:S05]  /*1a90*/  BRA `(.L_x_24254) ;  /* 0x0000005000007947 */ /* 0x000fea0003800000 */
.L_x_24252:
[----:B-----5:R-:W-:Y:S01]  /*1aa0*/  FADD.FTZ R85, R73, R85 ;  /* 0x0000005549557221 */ /* 0x020fe20000010000 */
[----:B------:R-:W-:Y:S05]  /*1ab0*/  BRA `(.L_x_24253) ;  /* 0x0000002000007947 */ /* 0x000fea0003800000 */
.L_x_24251:
[----:B-----5:R-:W-:-:S04]  /*1ac0*/  FADD.FTZ R85, R69, R85 ;  /* 0x0000005545557221 */ /* 0x020fc80000010000 */
[----:B------:R-:W-:-:S05]  /*1ad0*/  @P2 FADD.FTZ R85, R73, R85 ;  /* 0x0000005549552221 */ /* 0x000fca0000010000 */
.L_x_24253:
[----:B0-----:R-:W-:Y:S02]  /*1ae0*/  MOV R77, R85 ;  /* 0x00000055004d7202 */ /* 0x001fe40000000f00 */
.L_x_24254:
[----:B------:R-:W-:Y:S05]  /*1af0*/  @P3 BRA `(.L_x_24255) ;  /* 0x0000007000003947 */ /* 0x000fea0003800000 */
[----:B------:R-:W-:-:S04]  /*1b00*/  ISETP.NE.U32.AND P4, PT, RZ, c[0x0][0x180], PT ;  /* 0x00006000ff007a0c */ /* 0x000fc80003f85070 */
[----:B------:R-:W-:-:S13]  /*1b10*/  ISETP.NE.AND.EX P4, PT, RZ, c[0x0][0x184], PT, P4 ;  /* 0x00006100ff007a0c */ /* 0x000fda0003f85340 */
[----:B------:R-:W-:Y:S05]  /*1b20*/  @P4 BRA `(.L_x_24256) ;  /* 0x0000002000004947 */ /* 0x000fea0003800000 */
[----:B------:R-:W-:Y:S05]  /*1b30*/  @P0 BRA `(.L_x_24257) ;  /* 0x0000005000000947 */ /* 0x000fea0003800000 */
[----:B------:R-:W-:Y:S05]  /*1b40*/  BRA `(.L_x_24258) ;  /* 0x0000005000007947 */ /* 0x000fea0003800000 */
.L_x_24256:
[----:B-----5:R-:W-:Y:S01]  /*1b50*/  FADD.FTZ R86, R74, R86 ;  /* 0x000000564a567221 */ /* 0x020fe20000010000 */
[----:B------:R-:W-:Y:S05]  /*1b60*/  BRA `(.L_x_24257) ;  /* 0x0000002000007947 */ /* 0x000fea0003800000 */
.L_x_24255:
[----:B-----5:R-:W-:-:S04]  /*1b70*/  FADD.FTZ R86, R70, R86 ;  /* 0x0000005646567221 */ /* 0x020fc80000010000 */
[----:B------:R-:W-:-:S05]  /*1b80*/  @P2 FADD.FTZ R86, R74, R86 ;  /* 0x000000564a562221 */ /* 0x000fca0000010000 */
.L_x_24257:
[----:B0-----:R-:W-:Y:S02]  /*1b90*/  MOV R78, R86 ;  /* 0x00000056004e7202 */ /* 0x001fe40000000f00 */
.L_x_24258:
[----:B------:R-:W-:Y:S05]  /*1ba0*/  @P3 BRA `(.L_x_24259) ;  /* 0x0000007000003947 */ /* 0x000fea0003800000 */
[----:B------:R-:W-:-:S04]  /*1bb0*/  ISETP.NE.U32.AND P4, PT, RZ, c[0x0][0x180], PT ;  /* 0x00006000ff007a0c */ /* 0x000fc80003f85070 */
[----:B------:R-:W-:-:S13]  /*1bc0*/  ISETP.NE.AND.EX P4, PT, RZ, c[0x0][0x184], PT, P4 ;  /* 0x00006100ff007a0c */ /* 0x000fda0003f85340 */
[----:B------:R-:W-:Y:S05]  /*1bd0*/  @P4 BRA `(.L_x_24260) ;  /* 0x0000002000004947 */ /* 0x000fea0003800000 */
[----:B------:R-:W-:Y:S05]  /*1be0*/  @P0 BRA `(.L_x_24261) ;  /* 0x0000005000000947 */ /* 0x000fea0003800000 */
[----:B------:R-:W-:Y:S05]  /*1bf0*/  BRA `(.L_x_24262) ;  /* 0x0000005000007947 */ /* 0x000fea0003800000 */
.L_x_24260:
[----:B-----5:R-:W-:Y:S01]  /*1c00*/  FADD.FTZ R87, R75, R87 ;  /* 0x000000574b577221 */ /* 0x020fe20000010000 */
[----:B------:R-:W-:Y:S05]  /*1c10*/  BRA `(.L_x_24261) ;  /* 0x0000002000007947 */ /* 0x000fea0003800000 */
.L_x_24259:
[----:B-----5:R-:W-:-:S04]  /*1c20*/  FADD.FTZ R87, R71, R87 ;  /* 0x0000005747577221 */ /* 0x020fc80000010000 */
[----:B------:R-:W-:-:S05]  /*1c30*/  @P2 FADD.FTZ R87, R75, R87 ;  /* 0x000000574b572221 */ /* 0x000fca0000010000 */
.L_x_24261:
[----:B0-----:R-:W-:Y:S02]  /*1c40*/  MOV R79, R87 ;  /* 0x00000057004f7202 */ /* 0x001fe40000000f00 */
.L_x_24262:
[----:B0-----:R-:W-:Y:S02]  /*1c50*/  @P0 LEA R116, P4, R113, c[0x0][0x188], 0x4 ;  /* 0x0000620071740a11 */ /* 0x001fe400078820ff */
[----:B------:R-:W-:Y:S02]  /*1c60*/  IADD3 R114, R121, 0xe0, RZ ;  /* 0x000000e079727810 */ /* 0x000fe40007ffe0ff */
[----:B------:R-:W-:Y:S02]  /*1c70*/  @P0 LEA.HI.X R117, R113, c[0x0][0x18c], RZ, 0x4, P4 ;  /* 0x0000630071750a11 */ /* 0x000fe400020f24ff */
[----:B------:R-:W-:-:S03]  /*1c80*/  @P1 LEA R80, P4, R114, c[0x0][0x178], 0x4 ;  /* 0x00005e0072501a11 */ /* 0x000fc600078820ff */
[----:B------:R0:W-:Y:S01]  /*1c90*/  @P0 STG.E.128 [R116.64], R76 ;  /* 0x0000004c74000986 */ /* 0x0001e2000c101d04 */
[----:B------:R-:W-:-:S05]  /*1ca0*/  @P1 LEA.HI.X R81, R114, c[0x0][0x17c], RZ, 0x4, P4 ;  /* 0x00005f0072511a11 */ /* 0x000fca00020f24ff */
[----:B-----5:R1:W5:Y:S01]  /*1cb0*/  @P1 LDG.E.128 R68, [R80.64] ;  /* 0x0000000450441981 */ /* 0x020362000c1e1d00 */
[C---:B------:R-:W-:Y:S01]  /*1cc0*/  IMAD.WIDE.U32 R82, R114.reuse, R83, c[0x0][0x170] ;  /* 0x00005c0072527625 */ /* 0x040fe200078e0053 */
[----:B-1----:R-:W-:-:S04]  /*1cd0*/  @P2 LEA R80, P1, R114, c[0x0][0x180], 0x4 ;  /* 0x0000600072502a11 */ /* 0x002fc800078220ff */
[----:B------:R-:W-:-:S05]  /*1ce0*/  @P2 LEA.HI.X R81, R114, c[0x0][0x184], RZ, 0x4, P1 ;  /* 0x0000610072512a11 */ /* 0x000fca00008f24ff */
[----:B------:R1:W5:Y:S04]  /*1cf0*/  @P2 LDG.E.128 R72, [R80.64] ;  /* 0x0000000450482981 */ /* 0x000368000c1e1d00 */
[----:B-1----:R-:W5:Y:S01]  /*1d00*/  LDG.E.128 R80, [R82.64] ;  /* 0x0000000452507981 */ /* 0x002f62000c1e1d00 */
[----:B------:R-:W-:Y:S05]  /*1d10*/  @P3 BRA `(.L_x_24263) ;  /* 0x0000007000003947 */ /* 0x000fea0003800000 */
[----:B0-----:R-:W-:-:S04]  /*1d20*/  ISETP.NE.U32.AND P1, PT, RZ, c[0x0][0x180], PT ;  /* 0x00006000ff007a0c */ /* 0x001fc80003f25070 */
[----:B------:R-:W-:-:S13]  /*1d30*/  ISETP.NE.AND.EX P1, PT, RZ, c[0x0][0x184], PT, P1 ;  /* 0x00006100ff007a0c */ /* 0x000fda0003f25310 */
[----:B------:R-:W-:Y:S05]  /*1d40*/  @P1 BRA `(.L_x_24264) ;  /* 0x0000002000001947 */ /* 0x000fea0003800000 */
[----:B------:R-:W-:Y:S05]  /*1d50*/  @P0 BRA `(.L_x_24265) ;  /* 0x0000005000000947 */ /* 0x000fea0003800000 */
[----:B------:R-:W-:Y:S05]  /*1d60*/  BRA `(.L_x_24266) ;  /* 0x0000005000007947 */ /* 0x000fea0003800000 */
.L_x_24264:
[----:B-----5:R-:W-:Y:S01]  /*1d70*/  FADD.FTZ R80, R72, R80 ;  /* 0x0000005048507221 */ /* 0x020fe20000010000 */
[----:B------:R-:W-:Y:S05]  /*1d80*/  BRA `(.L_x_24265) ;  /* 0x0000002000007947 */ /* 0x000fea0003800000 */
.L_x_24263:
[----:B0----5:R-:W-:-:S04]  /*1d90*/  FADD.FTZ R80, R68, R80 ;  /* 0x0000005044507221 */ /* 0x021fc80000010000 */
[----:B------:R-:W-:-:S05]  /*1da0*/  @P2 FADD.FTZ R80, R72, R80 ;  /* 0x0000005048502221 */ /* 0x000fca0000010000 */
.L_x_24265:
[----:B-----5:R-:W-:Y:S02]  /*1db0*/  MOV R76, R80 ;  /* 0x00000050004c7202 */ /* 0x020fe40000000f00 */
.L_x_24266:
[----:B------:R-:W-:Y:S05]  /*1dc0*/  @P3 BRA `(.L_x_24267) ;  /* 0x0000007000003947 */ /* 0x000fea0003800000 */
[----:B------:R-:W-:-:S04]  /*1dd0*/  ISETP.NE.U32.AND P1, PT, RZ, c[0x0][0x180], PT ;  /* 0x00006000ff007a0c */ /* 0x000fc80003f25070 */
[----:B------:R-:W-:-:S13]  /*1de0*/  ISETP.NE.AND.EX P1, PT, RZ, c[0x0][0x184], PT, P1 ;  /* 0x00006100ff007a0c */ /* 0x000fda0003f25310 */
[----:B------:R-:W-:Y:S05]  /*1df0*/  @P1 BRA `(.L_x_24268) ;  /* 0x0000002000001947 */ /* 0x000fea0003800000 */
[----:B------:R-:W-:Y:S05]  /*1e00*/  @P0 BRA `(.L_x_24269) ;  /* 0x0000005000000947 */ /* 0x000fea0003800000 */
[----:B------:R-:W-:Y:S05]  /*1e10*/  BRA `(.L_x_24270) ;  /* 0x0000005000007947 */ /* 0x000fea0003800000 */
.L_x_24268:
[----:B-----5:R-:W-:Y:S01]  /*1e20*/  FADD.FTZ R81, R73, R81 ;  /* 0x0000005149517221 */ /* 0x020fe20000010000 */
[----:B------:R-:W-:Y:S05]  /*1e30*/  BRA `(.L_x_24269) ;  /* 0x0000002000007947 */ /* 0x000fea0003800000 */
.L_x_24267:
[----:B-----5:R-:W-:-:S04]  /*1e40*/  FADD.FTZ R81, R69, R81 ;  /* 0x0000005145517221 */ /* 0x020fc80000010000 */
[----:B------:R-:W-:-:S05]  /*1e50*/  @P2 FADD.FTZ R81, R73, R81 ;  /* 0x0000005149512221 */ /* 0x000fca0000010000 */
.L_x_24269:
[----:B-----5:R-:W-:Y:S02]  /*1e60*/  MOV R77, R81 ;  /* 0x00000051004d7202 */ /* 0x020fe40000000f00 */
.L_x_24270:
[----:B------:R-:W-:Y:S05]  /*1e70*/  @P3 BRA `(.L_x_24271) ;  /* 0x0000007000003947 */ /* 0x000fea0003800000 */
[----:B------:R-:W-:-:S04]  /*1e80*/  ISETP.NE.U32.AND P1, PT, RZ, c[0x0][0x180], PT ;  /* 0x00006000ff007a0c */ /* 0x000fc80003f25070 */
[----:B------:R-:W-:-:S13]  /*1e90*/  ISETP.NE.AND.EX P1, PT, RZ, c[0x0][0x184], PT, P1 ;  /* 0x00006100ff007a0c */ /* 0x000fda0003f25310 */
[----:B------:R-:W-:Y:S05]  /*1ea0*/  @P1 BRA `(.L_x_24272) ;  /* 0x0000002000001947 */ /* 0x000fea0003800000 */
[----:B------:R-:W-:Y:S05]  /*1eb0*/  @P0 BRA `(.L_x_24273) ;  /* 0x0000005000000947 */ /* 0x000fea0003800000 */
[----:B------:R-:W-:Y:S05]  /*1ec0*/  BRA `(.L_x_24274) ;  /* 0x0000005000007947 */ /* 0x000fea0003800000 */
.L_x_24272:
[----:B-----5:R-:W-:Y:S01]  /*1ed0*/  FADD.FTZ R82, R74, R82 ;  /* 0x000000524a527221 */ /* 0x020fe20000010000 */
[----:B------:R-:W-:Y:S05]  /*1ee0*/  BRA `(.L_x_24273) ;  /* 0x0000002000007947 */ /* 0x000fea0003800000 */
.L_x_24271:
[----:B-----5:R-:W-:-:S04]  /*1ef0*/  FADD.FTZ R82, R70, R82 ;  /* 0x0000005246527221 */ /* 0x020fc80000010000 */
[----:B------:R-:W-:-:S05]  /*1f00*/  @P2 FADD.FTZ R82, R74, R82 ;  /* 0x000000524a522221 */ /* 0x000fca0000010000 */
.L_x_24273:
[----:B-----5:R-:W-:Y:S02]  /*1f10*/  MOV R78, R82 ;  /* 0x00000052004e7202 */ /* 0x020fe40000000f00 */
.L_x_24274:
[----:B------:R-:W-:Y:S05]  /*1f20*/  @P3 BRA `(.L_x_24275) ;  /* 0x0000007000003947 */ /* 0x000fea0003800000 */
[----:B------:R-:W-:-:S04]  /*1f30*/  ISETP.NE.U32.AND P1, PT, RZ, c[0x0][0x180], PT ;  /* 0x00006000ff007a0c */ /* 0x000fc80003f25070 */
[----:B------:R-:W-:-:S13]  /*1f40*/  ISETP.NE.AND.EX P1, PT, RZ, c[0x0][0x184], PT, P1 ;  /* 0x00006100ff007a0c */ /* 0x000fda0003f25310 */
[----:B------:R-:W-:Y:S05]  /*1f50*/  @P1 BRA `(.L_x_24276) ;  /* 0x0000002000001947 */ /* 0x000fea0003800000 */
[----:B------:R-:W-:Y:S05]  /*1f60*/  @P0 BRA `(.L_x_24277) ;  /* 0x0000005000000947 */ /* 0x000fea0003800000 */
[----:B------:R-:W-:Y:S05]  /*1f70*/  BRA `(.L_x_24278) ;  /* 0x0000005000007947 */ /* 0x000fea0003800000 */
.L_x_24276:
[----:B-----5:R-:W-:Y:S01]  /*1f80*/  FADD.FTZ R83, R75, R83 ;  /* 0x000000534b537221 */ /* 0x020fe20000010000 */
[----:B------:R-:W-:Y:S05]  /*1f90*/  BRA `(.L_x_24277) ;  /* 0x0000002000007947 */ /* 0x000fea0003800000 */
.L_x_24275:
[----:B-----5:R-:W-:-:S04]  /*1fa0*/  FADD.FTZ R83, R71, R83 ;  /* 0x0000005347537221 */ /* 0x020fc80000010000 */
[----:B------:R-:W-:-:S05]  /*1fb0*/  @P2 FADD.FTZ R83, R75, R83 ;  /* 0x000000534b532221 */ /* 0x000fca0000010000 */
.L_x_24277:
[----:B-----5:R-:W-:Y:S02]  /*1fc0*/  MOV R79, R83 ;  /* 0x00000053004f7202 */ /* 0x020fe40000000f00 */
.L_x_24278:
        /* <DEDUP_REMOVED lines=38> */
.L_x_24283:
        /* <DEDUP_REMOVED lines=84> */
.L_x_24284:
[----:B------:R-:W-:Y:S01]  /*2770*/  FMUL.FTZ R116, R117, R117 ;  /* 0x0000007575747220 */ /* 0x000fe20000410000 */
[----:B------:R-:W-:Y:S01]  /*2780*/  MOV R115, c[0x0][0x1e0] ;  /* 0x0000780000737a02 */ /* 0x000fe20000000f00 */
[----:B01----:R-:W-:Y:S01]  /*2790*/  FADD.FTZ R124, R125, R124 ;  /* 0x0000007c7d7c7221 */ /* 0x003fe20000010000 */
[----:B------:R-:W-:-:S03]  /*27a0*/  ISETP.NE.AND P1, PT, RZ, UR6, PT ;  /* 0x00000006ff007c0c */ /* 0x000fc6000bf25270 */
[----:B------:R-:W-:Y:S01]  /*27b0*/  FFMA.FTZ R115, R124, R115, c[0x0][0x228] ;  /* 0x00008a007c737623 */ /* 0x000fe20000010073 */
[----:B------:R-:W-:-:S05]  /*27c0*/  FSEL R116, R116, RZ, P1 ;  /* 0x000000ff74747208 */ /* 0x000fca0000800000 */
[----:B------:R-:W-:Y:S01]  /*27d0*/  FADD.FTZ R115, R115, R116 ;  /* 0x0000007473737221 */ /* 0x000fe20000010000 */
[----:B------:R-:W-:-:S05]  /*27e0*/  HFMA2.MMA R116, -RZ, RZ, 0, 2.384185791015625e-07 ;  /* 0x00000004ff747435 */ /* 0x000fca00000001ff */
[----:B------:R-:W0:Y:S05]  /*27f0*/  MUFU.RSQ R115, R115 ;  /* 0x0000007300737308 */ /* 0x000e2a0000001400 */
[----:B------:R-:W-:-:S05]  /*2800*/  @!P2 IMAD.WIDE R122, R118, R116, c[0x0][0x1a0] ;  /* 0x00006800767aa625 */ /* 0x000fca00078e0274 */
[----:B------:R1:W-:Y:S02]  /*2810*/  @!P2 STG.E [R122.64], R117 ;  /* 0x000000757a00a986 */ /* 0x0003e4000c101904 */
[----:B-1----:R-:W-:Y:S01]  /*2820*/  @!P2 IMAD.WIDE R122, R118, R116, c[0x0][0x1a8] ;  /* 0x00006a00767aa625 */ /* 0x002fe200078e0274 */
[----:B------:R-:W-:-:S03]  /*2830*/  FSEL R117, R117, RZ, !P1 ;  /* 0x000000ff75757208 */ /* 0x000fc60004800000 */
[----:B------:R-:W-:Y:S01]  /*2840*/  IMAD R118, R116, c[0x0][0x160], R118 ;  /* 0x0000580074767a24 */ /* 0x000fe200078e0276 */
[----:B0-----:R0:W-:Y:S01]  /*2850*/  @!P2 STG.E [R122.64], R115 ;  /* 0x000000737a00a986 */ /* 0x0011e2000c101904 */
[C---:B------:R-:W-:Y:S02]  /*2860*/  FADD.FTZ R124, -R117.reuse, R110 ;  /* 0x0000006e757c7221 */ /* 0x040fe40000010100 */
[C---:B------:R-:W-:Y:S02]  /*2870*/  FADD.FTZ R108, -R117.reuse, R108 ;  /* 0x0000006c756c7221 */ /* 0x040fe40000010100 */
[C---:B------:R-:W-:Y:S02]  /*2880*/  FADD.FTZ R111, -R117.reuse, R111 ;  /* 0x0000006f756f7221 */ /* 0x040fe40000010100 */
[----:B------:R-:W-:Y:S02]  /*2890*/  FADD.FTZ R110, -R117, R109 ;  /* 0x0000006d756e7221 */ /* 0x000fe40000010100 */
[----:B------:R-:W-:-:S02]  /*28a0*/  FMUL.FTZ R109, R115, R124 ;  /* 0x0000007c736d7220 */ /* 0x000fc40000410000 */
[----:B------:R-:W-:Y:S01]  /*28b0*/  FMUL.FTZ R111, R115, R111 ;  /* 0x0000006f736f7220 */ /* 0x000fe20000410000 */
[----:B0-----:R-:W-:Y:S01]  /*28c0*/  LEA R122, P1, R121, c[0x0][0x208], 0x4 ;  /* 0x00008200797a7a11 */ /* 0x001fe200078220ff */
[----:B------:R-:W-:Y:S02]  /*28d0*/  FMUL.FTZ R124, R115, R110 ;  /* 0x0000006e737c7220 */ /* 0x000fe40000410000 */
[----:B------:R-:W-:Y:S01]  /*28e0*/  FFMA.FTZ R110, R38, R109, R6 ;  /* 0x0000006d266e7223 */ /* 0x000fe20000010006 */
[----:B------:R-:W-:Y:S01]  /*28f0*/  LEA.HI.X R123, R121, c[0x0][0x20c], RZ, 0x4, P1 ;  /* 0x00008300797b7a11 */ /* 0x000fe200008f24ff */
[----:B------:R-:W-:Y:S02]  /*2900*/  FMUL.FTZ R121, R115, R108 ;  /* 0x0000006c73797220 */ /* 0x000fe40000410000 */
[----:B------:R-:W-:Y:S02]  /*2910*/  FFMA.FTZ R111, R39, R111, R7 ;  /* 0x0000006f276f7223 */ /* 0x000fe40000010007 */
[----:B------:R-:W-:-:S02]  /*2920*/  FFMA.FTZ R109, R37, R124, R5 ;  /* 0x0000007c256d7223 */ /* 0x000fc40000010005 */
[----:B------:R-:W-:Y:S02]  /*2930*/  FFMA.FTZ R108, R36, R121, R4 ;  /* 0x00000079246c7223 */ /* 0x000fe40000010004 */
[C---:B------:R-:W-:Y:S02]  /*2940*/  FADD.FTZ R124, -R117.reuse, R106 ;  /* 0x0000006a757c7221 */ /* 0x040fe40000010100 */
[C---:B------:R-:W-:Y:S01]  /*2950*/  FADD.FTZ R104, -R117.reuse, R104 ;  /* 0x0000006875687221 */ /* 0x040fe20000010100 */
[----:B------:R0:W-:Y:S01]  /*2960*/  STG.E.128 [R122.64], R108 ;  /* 0x0000006c7a007986 */ /* 0x0001e2000c101d04 */
[C---:B------:R-:W-:Y:S02]  /*2970*/  FADD.FTZ R107, -R117.reuse, R107 ;  /* 0x0000006b756b7221 */ /* 0x040fe40000010100 */
[----:B------:R-:W-:Y:S02]  /*2980*/  FADD.FTZ R106, -R117, R105 ;  /* 0x00000069756a7221 */ /* 0x000fe40000010100 */
[----:B------:R-:W-:-:S02]  /*2990*/  FMUL.FTZ R105, R115, R124 ;  /* 0x0000007c73697220 */ /* 0x000fc40000410000 */
[C---:B------:R-:W-:Y:S02]  /*29a0*/  FMUL.FTZ R107, R115.reuse, R107 ;  /* 0x0000006b736b7220 */ /* 0x040fe40000410000 */
[----:B------:R-:W-:Y:S02]  /*29b0*/  FMUL.FTZ R121, R115, R104 ;  /* 0x0000006873797220 */ /* 0x000fe40000410000 */
[----:B------:R-:W-:Y:S02]  /*29c0*/  FFMA.FTZ R107, R43, R107, R11 ;  /* 0x0000006b2b6b7223 */ /* 0x000fe4000001000b */
[----:B------:R-:W-:Y:S02]  /*29d0*/  FFMA.FTZ R104, R40, R121, R8 ;  /* 0x0000007928687223 */ /* 0x000fe40000010008 */
[C---:B------:R-:W-:Y:S02]  /*29e0*/  FADD.FTZ R100, -R117.reuse, R100 ;  /* 0x0000006475647221 */ /* 0x040fe40000010100 */
[C---:B------:R-:W-:Y:S01]  /*29f0*/  FADD.FTZ R101, -R117.reuse, R101 ;  /* 0x0000006575657221 */ /* 0x040fe20000010100 */
[----:B0-----:R-:W-:Y:S01]  /*2a00*/  LEA R108, P1, R120, c[0x0][0x208], 0x4 ;  /* 0x00008200786c7a11 */ /* 0x001fe200078220ff */
[----:B------:R-:W-:-:S02]  /*2a10*/  FADD.FTZ R102, -R117, R102 ;  /* 0x0000006675667221 */ /* 0x000fc40000010100 */
[----:B------:R-:W-:Y:S01]  /*2a20*/  FADD.FTZ R103, -R117, R103 ;  /* 0x0000006775677221 */ /* 0x000fe20000010100 */
[----:B------:R-:W-:Y:S01]  /*2a30*/  LEA.HI.X R109, R120, c[0x0][0x20c], RZ, 0x4, P1 ;  /* 0x00008300786d7a11 */ /* 0x000fe200008f24ff */
[----:B------:R-:W-:Y:S02]  /*2a40*/  FMUL.FTZ R120, R115, R106 ;  /* 0x0000006a73787220 */ /* 0x000fe40000410000 */
[----:B------:R-:W-:Y:S02]  /*2a50*/  FFMA.FTZ R106, R42, R105, R10 ;  /* 0x000000692a6a7223 */ /* 0x000fe4000001000a */
[----:B------:R-:W-:Y:S02]  /*2a60*/  FFMA.FTZ R105, R41, R120, R9 ;  /* 0x0000007829697223 */ /* 0x000fe40000010009 */
[C---:B------:R-:W-:Y:S02]  /*2a70*/  FMUL.FTZ R100, R115.reuse, R100 ;  /* 0x0000006473647220 */ /* 0x040fe40000410000 */
[C---:B------:R-:W-:Y:S01]  /*2a80*/  FMUL.FTZ R101, R115.reuse, R101 ;  /* 0x0000006573657220 */ /* 0x040fe20000410000 */
[----:B------:R0:W-:Y:S01]  /*2a90*/  STG.E.128 [R108.64], R104 ;  /* 0x000000686c007986 */ /* 0x0001e2000c101d04 */
[----:B------:R-:W-:-:S02]  /*2aa0*/  FMUL.FTZ R102, R115, R102 ;  /* 0x0000006673667220 */ /* 0x000fc40000410000 */
[----:B------:R-:W-:Y:S02]  /*2ab0*/  FMUL.FTZ R103, R115, R103 ;  /* 0x0000006773677220 */ /* 0x000fe40000410000 */
[C---:B------:R-:W-:Y:S02]  /*2ac0*/  FADD.FTZ R96, -R117.reuse, R96 ;  /* 0x0000006075607221 */ /* 0x040fe40000010100 */
[C---:B------:R-:W-:Y:S02]  /*2ad0*/  FADD.FTZ R97, -R117.reuse, R97 ;  /* 0x0000006175617221 */ /* 0x040fe40000010100 */
[C---:B------:R-:W-:Y:S02]  /*2ae0*/  FADD.FTZ R98, -R117.reuse, R98 ;  /* 0x0000006275627221 */ /* 0x040fe40000010100 */
[----:B------:R-:W-:Y:S02]  /*2af0*/  FADD.FTZ R99, -R117, R99 ;  /* 0x0000006375637221 */ /* 0x000fe40000010100 */
[----:B------:R-:W-:-:S02]  /*2b00*/  FFMA.FTZ R103, R47, R103, R15 ;  /* 0x000000672f677223 */ /* 0x000fc4000001000f */
[----:B------:R-:W-:Y:S02]  /*2b10*/  FFMA.FTZ R102, R46, R102, R14 ;  /* 0x000000662e667223 */ /* 0x000fe4000001000e */
[----:B------:R-:W-:Y:S01]  /*2b20*/  FFMA.FTZ R101, R45, R101, R13 ;  /* 0x000000652d657223 */ /* 0x000fe2000001000d */
[----:B0-----:R-:W-:Y:S01]  /*2b30*/  LEA R106, P1, R0, c[0x0][0x208], 0x4 ;  /* 0x00008200006a7a11 */ /* 0x001fe200078220ff */
[----:B------:R-:W-:Y:S01]  /*2b40*/  FFMA.FTZ R100, R44, R100, R12 ;  /* 0x000000642c647223 */ /* 0x000fe2000001000c */
[----:B------:R-:W-:Y:S01]  /*2b50*/  LEA R104, P2, R2, c[0x0][0x208], 0x4 ;  /* 0x0000820002687a11 */ /* 0x000fe200078420ff */
[C---:B------:R-:W-:Y:S01]  /*2b60*/  FMUL.FTZ R96, R115.reuse, R96 ;  /* 0x0000006073607220 */ /* 0x040fe20000410000 */
[----:B------:R-:W-:Y:S01]  /*2b70*/  LEA.HI.X R107, R0, c[0x0][0x20c], RZ, 0x4, P1 ;  /* 0x00008300006b7a11 */ /* 0x000fe200008f24ff */
[C---:B------:R-:W-:Y:S01]  /*2b80*/  FMUL.FTZ R97, R115.reuse, R97 ;  /* 0x0000006173617220 */ /* 0x040fe20000410000 */
[----:B------:R-:W-:Y:S01]  /*2b90*/  LEA.HI.X R105, R2, c[0x0][0x20c], RZ, 0x4, P2 ;  /* 0x0000830002697a11 */ /* 0x000fe200010f24ff */
[C---:B------:R-:W-:Y:S01]  /*2ba0*/  FMUL.FTZ R98, R115.reuse, R98 ;  /* 0x0000006273627220 */ /* 0x040fe20000410000 */
[----:B------:R-:W-:Y:S01]  /*2bb0*/  LEA R2, P2, R112, c[0x0][0x208], 0x4 ;  /* 0x0000820070027a11 */ /* 0x000fe200078420ff */
[----:B------:R-:W-:Y:S01]  /*2bc0*/  FMUL.FTZ R99, R115, R99 ;  /* 0x0000006373637220 */ /* 0x000fe20000410000 */
[----:B------:R0:W-:Y:S01]  /*2bd0*/  STG.E.128 [R106.64], R100 ;  /* 0x000000646a007986 */ /* 0x0001e2000c101d04 */
[----:B------:R-:W-:-:S02]  /*2be0*/  FADD.FTZ R92, -R117, R92 ;  /* 0x0000005c755c7221 */ /* 0x000fc40000010100 */
[C---:B------:R-:W-:Y:S02]  /*2bf0*/  FADD.FTZ R93, -R117.reuse, R93 ;  /* 0x0000005d755d7221 */ /* 0x040fe40000010100 */
[C---:B------:R-:W-:Y:S02]  /*2c00*/  FADD.FTZ R94, -R117.reuse, R94 ;  /* 0x0000005e755e7221 */ /* 0x040fe40000010100 */
[----:B------:R-:W-:Y:S02]  /*2c10*/  FADD.FTZ R95, -R117, R95 ;  /* 0x0000005f755f7221 */ /* 0x000fe40000010100 */
[----:B------:R-:W-:Y:S02]  /*2c20*/  FFMA.FTZ R99, R51, R99, R19 ;  /* 0x0000006333637223 */ /* 0x000fe40000010013 */
[----:B------:R-:W-:Y:S02]  /*2c30*/  FFMA.FTZ R98, R50, R98, R18 ;  /* 0x0000006232627223 */ /* 0x000fe40000010012 */
[----:B------:R-:W-:-:S02]  /*2c40*/  FFMA.FTZ R97, R49, R97, R17 ;  /* 0x0000006131617223 */ /* 0x000fc40000010011 */
[----:B------:R-:W-:Y:S02]  /*2c50*/  FFMA.FTZ R96, R48, R96, R16 ;  /* 0x0000006030607223 */ /* 0x000fe40000010010 */
[----:B------:R-:W-:Y:S01]  /*2c60*/  FADD.FTZ R88, -R117, R88 ;  /* 0x0000005875587221 */ /* 0x000fe20000010100 */
[----:B0-----:R-:W-:Y:S01]  /*2c70*/  LEA R100, P1, R3, c[0x0][0x208], 0x4 ;  /* 0x0000820003647a11 */ /* 0x001fe200078220ff */
[C---:B------:R-:W-:Y:S01]  /*2c80*/  FADD.FTZ R89, -R117.reuse, R89 ;  /* 0x0000005975597221 */ /* 0x040fe20000010100 */
[----:B------:R0:W-:Y:S01]  /*2c90*/  STG.E.128 [R104.64], R96 ;  /* 0x0000006068007986 */ /* 0x0001e2000c101d04 */
[----:B------:R-:W-:Y:S01]  /*2ca0*/  FADD.FTZ R90, -R117, R90 ;  /* 0x0000005a755a7221 */ /* 0x000fe20000010100 */
[----:B------:R-:W-:Y:S01]  /*2cb0*/  LEA.HI.X R101, R3, c[0x0][0x20c], RZ, 0x4, P1 ;  /* 0x0000830003657a11 */ /* 0x000fe200008f24ff */
[C---:B------:R-:W-:Y:S01]  /*2cc0*/  FADD.FTZ R91, -R117.reuse, R91 ;  /* 0x0000005b755b7221 */ /* 0x040fe20000010100 */
[----:B------:R-:W-:Y:S01]  /*2cd0*/  LEA.HI.X R3, R112, c[0x0][0x20c], RZ, 0x4, P2 ;  /* 0x0000830070037a11 */ /* 0x000fe200010f24ff */
[----:B------:R-:W-:-:S02]  /*2ce0*/  FADD.FTZ R84, -R117, R84 ;  /* 0x0000005475547221 */ /* 0x000fc40000010100 */
[C---:B------:R-:W-:Y:S02]  /*2cf0*/  FADD.FTZ R85, -R117.reuse, R85 ;  /* 0x0000005575557221 */ /* 0x040fe40000010100 */
[C---:B------:R-:W-:Y:S02]  /*2d00*/  FADD.FTZ R86, -R117.reuse, R86 ;  /* 0x0000005675567221 */ /* 0x040fe40000010100 */
[C---:B------:R-:W-:Y:S02]  /*2d10*/  FADD.FTZ R87, -R117.reuse, R87 ;  /* 0x0000005775577221 */ /* 0x040fe40000010100 */
[C---:B------:R-:W-:Y:S02]  /*2d20*/  FADD.FTZ R80, -R117.reuse, R80 ;  /* 0x0000005075507221 */ /* 0x040fe40000010100 */
[C---:B------:R-:W-:Y:S02]  /*2d30*/  FADD.FTZ R81, -R117.reuse, R81 ;  /* 0x0000005175517221 */ /* 0x040fe40000010100 */
[----:B------:R-:W-:Y:S01]  /*2d40*/  FADD.FTZ R82, -R117, R82 ;  /* 0x0000005275527221 */ /* 0x000fe20000010100 */
[----:B0-----:R-:W-:Y:S01]  /*2d50*/  LEA R98, P1, R113, c[0x0][0x208], 0x4 ;  /* 0x0000820071627a11 */ /* 0x001fe200078220ff */
[----:B------:R-:W-:Y:S01]  /*2d60*/  FADD.FTZ R117, -R117, R83 ;  /* 0x0000005375757221 */ /* 0x000fe20000010100 */
[C---:B------:R-:W-:Y:S01]  /*2d70*/  LEA R96, P3, R114.reuse, c[0x0][0x208], 0x4 ;  /* 0x0000820072607a11 */ /* 0x040fe200078620ff */
[----:B------:R-:W-:Y:S01]  /*2d80*/  FMUL.FTZ R92, R115, R92 ;  /* 0x0000005c735c7220 */ /* 0x000fe20000410000 */
[----:B------:R-:W-:Y:S01]  /*2d90*/  LEA.HI.X R99, R113, c[0x0][0x20c], RZ, 0x4, P1 ;  /* 0x0000830071637a11 */ /* 0x000fe200008f24ff */
[C---:B------:R-:W-:Y:S01]  /*2da0*/  FMUL.FTZ R93, R115.reuse, R93 ;  /* 0x0000005d735d7220 */ /* 0x040fe20000410000 */
[----:B------:R-:W-:Y:S01]  /*2db0*/  LEA.HI.X R97, R114, c[0x0][0x20c], RZ, 0x4, P3 ;  /* 0x0000830072617a11 */ /* 0x000fe200018f24ff */
[C---:B------:R-:W-:Y:S01]  /*2dc0*/  FMUL.FTZ R94, R115.reuse, R94 ;  /* 0x0000005e735e7220 */ /* 0x040fe20000410000 */
[----:B------:R-:W-:Y:S01]  /*2dd0*/  ISETP.GE.AND P1, PT, R118, c[0x0][0x164], PT ;  /* 0x0000590076007a0c */ /* 0x000fe20003f26270 */
        /* <DEDUP_REMOVED lines=17> */
[----:B------:R-:W-:Y:S02]  /*2ef0*/  FFMA.FTZ R91, R59, R91, R27 ;  /* 0x0000005b3b5b7223 */ /* 0x000fe4000001001b */
[----:B------:R-:W-:Y:S01]  /*2f00*/  FFMA.FTZ R90, R58, R90, R26 ;  /* 0x0000005a3a5a7223 */ /* 0x000fe2000001001a */
[----:B------:R0:W-:Y:S01]  /*2f10*/  STG.E.128 [R100.64], R92 ;  /* 0x0000005c64007986 */ /* 0x0001e2000c101d04 */
[----:B------:R-:W-:-:S02]  /*2f20*/  FFMA.FTZ R89, R57, R89, R25 ;  /* 0x0000005939597223 */ /* 0x000fc40000010019 */
[----:B------:R-:W-:Y:S02]  /*2f30*/  FFMA.FTZ R88, R56, R88, R24 ;  /* 0x0000005838587223 */ /* 0x000fe40000010018 */
[----:B------:R-:W-:Y:S02]  /*2f40*/  FFMA.FTZ R87, R63, R87, R31 ;  /* 0x000000573f577223 */ /* 0x000fe4000001001f */
[----:B------:R-:W-:Y:S01]  /*2f50*/  FFMA.FTZ R86, R62, R86, R30 ;  /* 0x000000563e567223 */ /* 0x000fe2000001001e */
[----:B------:R0:W-:Y:S01]  /*2f60*/  STG.E.128 [R2.64], R88 ;  /* 0x0000005802007986 */ /* 0x0001e2000c101d04 */
[----:B------:R-:W-:Y:S02]  /*2f70*/  FFMA.FTZ R85, R61, R85, R29 ;  /* 0x000000553d557223 */ /* 0x000fe4000001001d */
[----:B------:R-:W-:Y:S02]  /*2f80*/  FFMA.FTZ R84, R60, R84, R28 ;  /* 0x000000543c547223 */ /* 0x000fe4000001001c */
[----:B------:R-:W-:-:S02]  /*2f90*/  FFMA.FTZ R83, R67, R117, R35 ;  /* 0x0000007543537223 */ /* 0x000fc40000010023 */
[----:B------:R-:W-:Y:S01]  /*2fa0*/  FFMA.FTZ R82, R66, R82, R34 ;  /* 0x0000005242527223 */ /* 0x000fe20000010022 */
[----:B------:R0:W-:Y:S01]  /*2fb0*/  STG.E.128 [R98.64], R84 ;  /* 0x0000005462007986 */ /* 0x0001e2000c101d04 */
[----:B------:R-:W-:Y:S02]  /*2fc0*/  FFMA.FTZ R81, R65, R81, R33 ;  /* 0x0000005141517223 */ /* 0x000fe40000010021 */
[----:B------:R-:W-:-:S05]  /*2fd0*/  FFMA.FTZ R80, R64, R80, R32 ;  /* 0x0000005040507223 */ /* 0x000fca0000010020 */
[----:B------:R0:W-:Y:S02]  /*2fe0*/  STG.E.128 [R96.64], R80 ;  /* 0x0000005060007986 */ /* 0x0001e4000c101d04 */
[----:B0-----:R-:W-:Y:S01]  /*2ff0*/  @P1 CALL.REL.NOINC `(.L_x_24281) ;  /* 0x0000001000001944 */ /* 0x001fe20003c00000 */
[----:B------:R-:W-:Y:S05]  /*3000*/  BRA `(.L_x_24282) ;  /* 0xffffd35000007947 */ /* 0x000fea000383ffff */
.L_x_24281:
[----:B------:R-:W-:Y:S05]  /*3010*/  EXIT ;  /* 0x000000000000794d */ /* 0x000fea0003800000 */
.L_x_24279:
[----:B------:R-:W-:Y:S01]  /*3020*/  HFMA2.MMA R122, -RZ, RZ, 0, 5.9604644775390625e-08 ;  /* 0x00000001ff7a7435 */ /* 0x000fe200000001ff */
[----:B------:R-:W-:Y:S02]  /*3030*/  MOV R124, R117 ;  /* 0x00000075007c7202 */ /* 0x000fe40000000f00 */
[----:B------:R-:W-:Y:S02]  /*3040*/  MOV R116, 0x1f ;  /* 0x0000001f00747802 */ /* 0x000fe40000000f00 */
[----:B------:R-:W-:Y:S02]  /*3050*/  MOV R115, 0xffffffff ;  /* 0xffffffff00737802 */ /* 0x000fe40000000f00 */
[----:B------:R-:W-:Y:S02]  /*3060*/  MOV R123, 0x3080 ;  /* 0x00003080007b7802 */ /* 0x000fe40000000f00 */
[----:B------:R-:W-:Y:S05]  /*3070*/  CALL.REL.NOINC `($__internal_75_$__cuda_sm70_shflsync_bfly_p) ;  /* 0x000007d000007944 */ /* 0x000fea0003c00000 */
[----:B-1----:R-:W-:Y:S05]  /*3080*/  BRA `(.L_x_24283) ;  /* 0xfffff1a000007947 */ /* 0x002fea000383ffff */
.L_x_24280:
[----:B------:R-:W-:Y:S01]  /*3090*/  HFMA2.MMA R122, -RZ, RZ, 0, 1.1920928955078125e-07 ;  /* 0x00000002ff7a7435 */ /* 0x000fe200000001ff */
[----:B------:R-:W-:-:S02]  /*30a0*/  MOV R124, R117 ;  /* 0x00000075007c7202 */ /* 0x000fc40000000f00 */
[----:B------:R-:W-:Y:S02]  /*30b0*/  MOV R116, 0x1f ;  /* 0x0000001f00747802 */ /* 0x000fe40000000f00 */
[----:B------:R-:W-:Y:S02]  /*30c0*/  MOV R115, 0xffffffff ;  /* 0xffffffff00737802 */ /* 0x000fe40000000f00 */
[----:B------:R-:W-:Y:S02]  /*30d0*/  MOV R123, 0x30f0 ;  /* 0x000030f0007b7802 */ /* 0x000fe40000000f00 */
[----:B------:R-:W-:Y:S05]  /*30e0*/  CALL.REL.NOINC `($__internal_75_$__cuda_sm70_shflsync_bfly_p) ;  /* 0x0000076000007944 */ /* 0x000fea0003c00000 */
[----:B-1----:R-:W-:Y:S01]  /*30f0*/  FADD.FTZ R117, R117, R116 ;  /* 0x0000007475757221 */ /* 0x002fe20000010000 */
[----:B------:R-:W-:Y:S01]  /*3100*/  HFMA2.MMA R122, -RZ, RZ, 0, 2.384185791015625e-07 ;  /* 0x00000004ff7a7435 */ /* 0x000fe200000001ff */
[----:B------:R-:W-:Y:S02]  /*3110*/  MOV R116, 0x1f ;  /* 0x0000001f00747802 */ /* 0x000fe40000000f00 */
[----:B------:R-:W-:Y:S02]  /*3120*/  MOV R115, 0xffffffff ;  /* 0xffffffff00737802 */ /* 0x000fe40000000f00 */
[----:B------:R-:W-:-:S02]  /*3130*/  MOV R124, R117 ;  /* 0x00000075007c7202 */ /* 0x000fc40000000f00 */
[----:B------:R-:W-:Y:S02]  /*3140*/  MOV R123, 0x3160 ;  /* 0x00003160007b7802 */ /* 0x000fe40000000f00 */
[----:B------:R-:W-:Y:S05]  /*3150*/  CALL.REL.NOINC `($__internal_75_$__cuda_sm70_shflsync_bfly_p) ;  /* 0x000006f000007944 */ /* 0x000fea0003c00000 */
[----:B-1----:R-:W-:Y:S01]  /*3160*/  FADD.FTZ R117, R117, R116 ;  /* 0x0000007475757221 */ /* 0x002fe20000010000 */
[----:B------:R-:W-:Y:S01]  /*3170*/  HFMA2.MMA R122, -RZ, RZ, 0, 4.76837158203125e-07 ;  /* 0x00000008ff7a7435 */ /* 0x000fe200000001ff */
[----:B------:R-:W-:Y:S02]  /*3180*/  MOV R116, 0x1f ;  /* 0x0000001f00747802 */ /* 0x000fe40000000f00 */
[----:B------:R-:W-:Y:S02]  /*3190*/  MOV R115, 0xffffffff ;  /* 0xffffffff00737802 */ /* 0x000fe40000000f00 */
[----:B------:R-:W-:Y:S02]  /*31a0*/  MOV R124, R117 ;  /* 0x00000075007c7202 */ /* 0x000fe40000000f00 */
[----:B------:R-:W-:Y:S02]  /*31b0*/  MOV R123, 0x31d0 ;  /* 0x000031d0007b7802 */ /* 0x000fe40000000f00 */
[----:B------:R-:W-:Y:S05]  /*31c0*/  CALL.REL.NOINC `($__internal_75_$__cuda_sm70_shflsync_bfly_p) ;  /* 0x0000068000007944 */ /* 0x000fea0003c00000 */
[----:B-1----:R-:W-:Y:S01]  /*31d0*/  FADD.FTZ R117, R117, R116 ;  /* 0x0000007475757221 */ /* 0x002fe20000010000 */
[----:B------:R-:W-:Y:S01]  /*31e0*/  HFMA2.MMA R122, -RZ, RZ, 0, 9.5367431640625e-07 ;  /* 0x00000010ff7a7435 */ /* 0x000fe200000001ff */
[----:B------:R-:W-:-:S02]  /*31f0*/  MOV R116, 0x1f ;  /* 0x0000001f00747802 */ /* 0x000fc40000000f00 */
[----:B------:R-:W-:Y:S02]  /*3200*/  MOV R115, 0xffffffff ;  /* 0xffffffff00737802 */ /* 0x000fe40000000f00 */
[----:B------:R-:W-:Y:S02]  /*3210*/  MOV R124, R117 ;  /* 0x00000075007c7202 */ /* 0x000fe40000000f00 */
[----:B------:R-:W-:Y:S02]  /*3220*/  MOV R123, 0x3240 ;  /* 0x00003240007b7802 */ /* 0x000fe40000000f00 */
[----:B------:R-:W-:Y:S05]  /*3230*/  CALL.REL.NOINC `($__internal_75_$__cuda_sm70_shflsync_bfly_p) ;  /* 0x0000061000007944 */ /* 0x000fea0003c00000 */
[----:B-1----:R-:W-:Y:S01]  /*3240*/  FADD.FTZ R117, R117, R116 ;  /* 0x0000007475757221 */ /* 0x002fe20000010000 */
[----:B------:R-:W-:Y:S01]  /*3250*/  HFMA2.MMA R122, -RZ, RZ, 0, 5.9604644775390625e-08 ;  /* 0x00000001ff7a7435 */ /* 0x000fe200000001ff */
[----:B------:R-:W-:Y:S02]  /*3260*/  MOV R123, 0x36b0 ;  /* 0x000036b0007b7802 */ /* 0x000fe40000000f00 */
[----:B------:R-:W-:-:S04]  /*3270*/  FMUL.FTZ R117, R117, c[0x0][0x1e0] ;  /* 0x0000780075757a20 */ /* 0x000fc80000410000 */
[C---:B------:R-:W-:Y:S02]  /*3280*/  FADD.FTZ R115, -R117.reuse, R108 ;  /* 0x0000006c75737221 */ /* 0x040fe40000010100 */
[----:B------:R-:W-:Y:S02]  /*3290*/  FADD.FTZ R116, -R117, R109 ;  /* 0x0000006d75747221 */ /* 0x000fe40000010100 */
[----:B------:R-:W-:Y:S02]  /*32a0*/  FFMA.FTZ R115, R115, R115, RZ ;  /* 0x0000007373737223 */ /* 0x000fe400000100ff */
[C---:B------:R-:W-:Y:S02]  /*32b0*/  FADD.FTZ R124, -R117.reuse, R83 ;  /* 0x00000053757c7221 */ /* 0x040fe40000010100 */
        /* <DEDUP_REMOVED lines=59> */
[----:B------:R-:W-:-:S03]  /*3670*/  MOV R116, 0x1f ;  /* 0x0000001f00747802 */ /* 0x000fc60000000f00 */
[----:B------:R-:W-:Y:S01]  /*3680*/  FFMA.FTZ R124, R124, R124, R115 ;  /* 0x0000007c7c7c7223 */ /* 0x000fe20000010073 */
[----:B------:R-:W-:Y:S02]  /*3690*/  MOV R115, 0xffffffff ;  /* 0xffffffff00737802 */ /* 0x000fe40000000f00 */
[----:B------:R-:W-:Y:S05]  /*36a0*/  CALL.REL.NOINC `($__internal_75_$__cuda_sm70_shflsync_bfly_p) ;  /* 0x000001a000007944 */ /* 0x000fea0003c00000 */
[----:B------:R-:W-:Y:S01]  /*36b0*/  HFMA2.MMA R122, -RZ, RZ, 0, 1.1920928955078125e-07 ;  /* 0x00000002ff7a7435 */ /* 0x000fe200000001ff */
[----:B-1----:R-:W-:Y:S01]  /*36c0*/  FADD.FTZ R124, R124, R116 ;  /* 0x000000747c7c7221 */ /* 0x002fe20000010000 */
[----:B------:R-:W-:Y:S02]  /*36d0*/  MOV R116, 0x1f ;  /* 0x0000001f00747802 */ /* 0x000fe40000000f00 */
[----:B------:R-:W-:Y:S02]  /*36e0*/  MOV R115, 0xffffffff ;  /* 0xffffffff00737802 */ /* 0x000fe40000000f00 */
[----:B------:R-:W-:Y:S02]  /*36f0*/  MOV R123, 0x3710 ;  /* 0x00003710007b7802 */ /* 0x000fe40000000f00 */
[----:B------:R-:W-:Y:S05]  /*3700*/  CALL.REL.NOINC `($__internal_75_$__cuda_sm70_shflsync_bfly_p) ;  /* 0x0000014000007944 */ /* 0x000fea0003c00000 */
[----:B------:R-:W-:Y:S01]  /*3710*/  HFMA2.MMA R122, -RZ, RZ, 0, 2.384185791015625e-07 ;  /* 0x00000004ff7a7435 */ /* 0x000fe200000001ff */
[----:B-1----:R-:W-:Y:S01]  /*3720*/  FADD.FTZ R124, R124, R116 ;  /* 0x000000747c7c7221 */ /* 0x002fe20000010000 */
[----:B------:R-:W-:Y:S02]  /*3730*/  MOV R116, 0x1f ;  /* 0x0000001f00747802 */ /* 0x000fe40000000f00 */
[----:B------:R-:W-:-:S02]  /*3740*/  MOV R115, 0xffffffff ;  /* 0xffffffff00737802 */ /* 0x000fc40000000f00 */
[----:B------:R-:W-:Y:S02]  /*3750*/  MOV R123, 0x3770 ;  /* 0x00003770007b7802 */ /* 0x000fe40000000f00 */
[----:B------:R-:W-:Y:S05]  /*3760*/  CALL.REL.NOINC `($__internal_75_$__cuda_sm70_shflsync_bfly_p) ;  /* 0x000000e000007944 */ /* 0x000fea0003c00000 */
[----:B------:R-:W-:Y:S01]  /*3770*/  HFMA2.MMA R122, -RZ, RZ, 0, 4.76837158203125e-07 ;  /* 0x00000008ff7a7435 */ /* 0x000fe200000001ff */
[----:B-1----:R-:W-:Y:S01]  /*3780*/  FADD.FTZ R124, R124, R116 ;  /* 0x000000747c7c7221 */ /* 0x002fe20000010000 */
[----:B------:R-:W-:Y:S02]  /*3790*/  MOV R116, 0x1f ;  /* 0x0000001f00747802 */ /* 0x000fe40000000f00 */
[----:B------:R-:W-:Y:S02]  /*37a0*/  MOV R115, 0xffffffff ;  /* 0xffffffff00737802 */ /* 0x000fe40000000f00 */
[----:B------:R-:W-:Y:S02]  /*37b0*/  MOV R123, 0x37d0 ;  /* 0x000037d0007b7802 */ /* 0x000fe40000000f00 */
[----:B------:R-:W-:Y:S05]  /*37c0*/  CALL.REL.NOINC `($__internal_75_$__cuda_sm70_shflsync_bfly_p) ;  /* 0x0000008000007944 */ /* 0x000fea0003c00000 */
[----:B------:R-:W-:Y:S01]  /*37d0*/  HFMA2.MMA R122, -RZ, RZ, 0, 9.5367431640625e-07 ;  /* 0x00000010ff7a7435 */ /* 0x000fe200000001ff */
[----:B-1----:R-:W-:Y:S01]  /*37e0*/  FADD.FTZ R124, R124, R116 ;  /* 0x000000747c7c7221 */ /* 0x002fe20000010000 */
[----:B------:R-:W-:Y:S02]  /*37f0*/  MOV R116, 0x1f ;  /* 0x0000001f00747802 */ /* 0x000fe40000000f00 */
[----:B------:R-:W-:-:S02]  /*3800*/  MOV R115, 0xffffffff ;  /* 0xffffffff00737802 */ /* 0x000fc40000000f00 */
[----:B------:R-:W-:Y:S02]  /*3810*/  MOV R123, 0x3830 ;  /* 0x00003830007b7802 */ /* 0x000fe40000000f00 */
[----:B------:R-:W-:Y:S05]  /*3820*/  CALL.REL.NOINC `($__internal_75_$__cuda_sm70_shflsync_bfly_p) ;  /* 0x0000002000007944 */ /* 0x000fea0003c00000 */
[----:B-1----:R-:W-:Y:S01]  /*3830*/  MOV R125, R116 ;  /* 0x00000074007d7202 */ /* 0x002fe20000000f00 */
[----:B------:R-:W-:Y:S05]  /*3840*/  BRA `(.L_x_24284) ;  /* 0xffffef2000007947 */ /* 0x000fea000383ffff */
        .weak           $__internal_75_$__cuda_sm70_shflsync_bfly_p
        .type           $__internal_75_$__cuda_sm70_shflsync_bfly_p,@function
        .size           $__internal_75_$__cuda_sm70_shflsync_bfly_p,(.L_x_26565 - $__internal_75_$__cuda_sm70_shflsync_bfly_p)
$__internal_75_$__cuda_sm70_shflsync_bfly_p:
[----:B------:R-:W-:Y:S04]  /*3850*/  WARPSYNC R115 ;  /* 0x0000007300007348 */ /* 0x000fe80003800000 */
[----:B------:R0:W1:Y:S02]  /*3860*/  SHFL.BFLY PT, R116, R124, R122, R116 ;  /* 0x0c00007a7c747389 */ /* 0x00006400000e0074 */
[----:B0-----:R-:W-:Y:S01]  /*3870*/  MOV R122, R123 ;  /* 0x0000007b007a7202 */ /* 0x001fe20000000f00 */
[----:B------:R-:W-:-:S06]  /*3880*/  HFMA2.MMA R123, -RZ, RZ, 0, 0 ;  /* 0x00000000ff7b7435 */ /* 0x000fcc00000001ff */
[----:B------:R-:W-:Y:S05]  /*3890*/  RET.REL.NODEC R122 `(_ZN10layer_norm31ln_parallel_residual_fwd_kernelINS_13Kernel_traitsIfffffjLj1024ELj1ELj4ELj1ELj16ENS_18Kernel_traits_baseILj1024EfffffjLj128EEEEELb0ELb1ELb1EEEvNS_9FwdParamsE) ;  /* 0xffffc7607a007950 */ /* 0x000fea0003c3ffff */
.L_x_24285:
        /* <DEDUP_REMOVED lines=14> */
.L_x_26565:


//--------------------- .text._ZN10layer_norm31ln_parallel_residual_fwd_kernelINS_13Kernel_traitsIfffffjLj1024ELj1ELj4ELj1ELj16ENS_18Kernel_traits_baseILj1024EfffffjLj128EEEEELb1ELb0ELb0EEEvNS_9FwdParamsE --------------------------
	.section	.text._ZN10layer_norm31ln_parallel_residual_fwd_kernelINS_13Kernel_traitsIfffffjLj1024ELj1ELj4ELj1ELj16ENS_18Kernel_traits_baseILj1024EfffffjLj128EEEEELb1ELb0ELb0EEEvNS_9FwdParamsE,"ax",@progbits
	.sectioninfo	@"SHI_REGISTERS=224"
	.align	128
        .global         _ZN10layer_norm31ln_parallel_residual_fwd_kernelINS_13Kernel_traitsIfffffjLj1024ELj1ELj4ELj1ELj16ENS_18Kernel_traits_baseILj1024EfffffjLj128EEEEELb1ELb0ELb0EEEvNS_9FwdParamsE
        .type           _ZN10layer_norm31ln_parallel_residual_fwd_kernelINS_13Kernel_traitsIfffffjLj1024ELj1ELj4ELj1ELj16ENS_18Kernel_traits_baseILj1024EfffffjLj128EEEEELb1ELb0ELb0EEEvNS_9FwdParamsE,@function
        .size           _ZN10layer_norm31ln_parallel_residual_fwd_kernelINS_13Kernel_traitsIfffffjLj1024ELj1ELj4ELj1ELj16ENS_18Kernel_traits_baseILj1024EfffffjLj128EEEEELb1ELb0ELb0EEEvNS_9FwdParamsE,(.L_x_26566 - _ZN10layer_norm31ln_parallel_residual_fwd_kernelINS_13Kernel_traitsIfffffjLj1024ELj1ELj4ELj1ELj16ENS_18Kernel_traits_baseILj1024EfffffjLj128EEEEELb1ELb0ELb0EEEvNS_9FwdParamsE)
        .other          _ZN10layer_norm31ln_parallel_residual_fwd_kernelINS_13Kernel_traitsIfffffjLj1024ELj1ELj4ELj1ELj16ENS_18Kernel_traits_baseILj1024EfffffjLj128EEEEELb1ELb0ELb0EEEvNS_9FwdParamsE,@"STO_CUDA_ENTRY STV_DEFAULT"
_ZN10layer_norm31ln_parallel_residual_fwd_kernelINS_13Kernel_traitsIfffffjLj1024ELj1ELj4ELj1ELj16ENS_18Kernel_traits_baseILj1024EfffffjLj128EEEEELb1ELb0ELb0EEEvNS_9FwdParamsE:
.text._ZN10layer_norm31ln_parallel_residual_fwd_kernelINS_13Kernel_traitsIfffffjLj1024ELj1ELj4ELj1ELj16ENS_18Kernel_traits_baseILj1024EfffffjLj128EEEEELb1ELb0ELb0EEEvNS_9FwdParamsE:
        /* <DEDUP_REMOVED lines=12> */
[----:B------:R-:W-:Y:S01]  /*00c0*/  LOP3.LUT R210, R210, 0xfffffffd, RZ, 0xc0, !PT ;  /* 0xfffffffdd2d27812 */ /* 0x000fe200078ec0ff */
[----:B------:R-:W-:Y:S02]  /*00d0*/  BSSY B0, `(.L_x_24286) ;  /* 0x000004e000007945 */ /* 0x000fe40003800000 */
[----:B------:R-:W0:Y:S04]  /*00e0*/  S2R R209, SR_TID.X ;  /* 0x0000000000d17919 */ /* 0x000e280000002100 */
[----:B------:R-:W1:Y:S01]  /*00f0*/  S2R R120, SR_CTAID.X ;  /* 0x0000000000787919 */ /* 0x000e620000002500 */
[----:B0-----:R-:W-:Y:S01]  /*0100*/  LOP3.LUT R0, R209, 0x1f, RZ, 0xc0, !PT ;  /* 0x0000001fd1007812 */ /* 0x001fe200078ec0ff */
[----:B-1----:R-:W-:-:S03]  /*0110*/  IMAD R208, R120, c[0x0][0x0], R209 ;  /* 0x0000000078d07a24 */ /* 0x002fc600078e02d1 */
[----:B------:R-:W-:Y:S01]  /*0120*/  LOP3.LUT R10, R0, 0x1f, RZ, 0x3c, !PT ;  /* 0x0000001f000a7812 */ /* 0x000fe200078e3cff */
        /* <DEDUP_REMOVED lines=18> */
[----:B------:R-:W-:Y:S01]  /*0250*/  IMAD.MOV.U32 R9, RZ, RZ, c[0x0][0x168] ;  /* 0x00005a00ff097624 */ /* 0x000fe200078e00ff */
[----:B------:R-:W-:Y:S01]  /*0260*/  IADD3 R12, R214, 0x78dde6e4, RZ ;  /* 0x78dde6e4d60c7810 */ /* 0x000fe20007ffe0ff */
[----:B------:R-:W-:Y:S01]  /*0270*/  IMAD.WIDE.U32 R4, R5, -0x326172a9, RZ ;  /* 0xcd9e8d5705047825 */ /* 0x000fe200078e00ff */
[----:B------:R-:W-:-:S02]  /*0280*/  IADD3 R11, R215, -0x126145ec, RZ ;  /* 0xed9eba14d70b7810 */ /* 0x000fc40007ffe0ff */
[----:B------:R-:W-:Y:S01]  /*0290*/  SHF.R.S32.HI R9, RZ, 0x1f, R9 ;  /* 0x0000001fff097819 */ /* 0x000fe20000011409 */
[----:B------:R-:W-:Y:S01]  /*02a0*/  IMAD.WIDE.U32 R2, R2, -0x2daee0ad, RZ ;  /* 0xd2511f5302027825 */ /* 0x000fe200078e00ff */
[----:B------:R-:W-:Y:S02]  /*02b0*/  LOP3.LUT R7, R5, R8, R17, 0x96, !PT ;  /* 0x0000000805077212 */ /* 0x000fe400078e9611 */
[----:B------:R-:W-:Y:S02]  /*02c0*/  LEA.HI R13, R9, c[0x0][0x168], RZ, 0x2 ;  /* 0x00005a00090d7a11 */ /* 0x000fe400078f10ff */
[----:B------:R-:W-:Y:S01]  /*02d0*/  LOP3.LUT R8, R3, R6, R16, 0x96, !PT ;  /* 0x0000000603087212 */ /* 0x000fe200078e9610 */
[----:B------:R-:W-:Y:S01]  /*02e0*/  IMAD.WIDE.U32 R6, R7, -0x2daee0ad, RZ ;  /* 0xd2511f5307067825 */ /* 0x000fe200078e00ff */
[----:B------:R-:W-:Y:S02]  /*02f0*/  LEA.HI.SX32 R13, R13, R10, 0x1e ;  /* 0x0000000a0d0d7211 */ /* 0x000fe400078ff2ff */
[----:B------:R-:W-:Y:S01]  /*0300*/  IADD3 R10, R215, -0x56f99767, RZ ;  /* 0xa9066899d70a7810 */ /* 0x000fe20007ffe0ff */
[----:B------:R-:W-:Y:S01]  /*0310*/  IMAD.WIDE.U32 R8, R8, -0x326172a9, RZ ;  /* 0xcd9e8d5708087825 */ /* 0x000fe200078e00ff */
[----:B------:R-:W-:-:S02]  /*0320*/  LOP3.LUT P2, RZ, R13, 0xffffffe0, RZ, 0xc0, !PT ;  /* 0xffffffe00dff7812 */ /* 0x000fc4000784c0ff */
[C---:B------:R-:W-:Y:S02]  /*0330*/  ISETP.GE.U32.AND P5, PT, R13.reuse, 0x40, PT ;  /* 0x000000400d00780c */ /* 0x040fe40003fa6070 */
[C---:B------:R-:W-:Y:S02]  /*0340*/  ISETP.GE.U32.AND P4, PT, R13.reuse, 0x60, PT ;  /* 0x000000600d00780c */ /* 0x040fe40003f86070 */
[----:B------:R-:W-:Y:S02]  /*0350*/  ISETP.GE.U32.AND P3, PT, R13, 0x80, PT ;  /* 0x000000800d00780c */ /* 0x000fe40003f66070 */
[----:B------:R-:W-:Y:S02]  /*0360*/  LOP3.LUT R5, R7, R2, R15, 0x96, !PT ;  /* 0x0000000207057212 */ /* 0x000fe400078e960f */
[----:B------:R-:W-:-:S03]  /*0370*/  LOP3.LUT R2, R9, R4, R14, 0x96, !PT ;  /* 0x0000000409027212 */ /* 0x000fc600078e960e */
[----:B------:R-:W-:Y:S01]  /*0380*/  @P2 LOP3.LUT R210, R210, 0x2, RZ, 0xfc, !PT ;  /* 0x00000002d2d22812 */ /* 0x000fe200078efcff */
[----:B------:R-:W-:-:S03]  /*0390*/  IMAD.WIDE.U32 R4, R5, -0x326172a9, RZ ;  /* 0xcd9e8d5705047825 */ /* 0x000fc600078e00ff */
[----:B------:R-:W-:Y:S01]  /*03a0*/  LOP3.LUT R210, R210, 0xfffffeff, RZ, 0xc0, !PT ;  /* 0xfffffeffd2d27812 */ /* 0x000fe200078ec0ff */
[----:B------:R-:W-:Y:S01]  /*03b0*/  IMAD.WIDE.U32 R2, R2, -0x2daee0ad, RZ ;  /* 0xd2511f5302027825 */ /* 0x000fe200078e00ff */
[----:B------:R-:W-:Y:S02]  /*03c0*/  LOP3.LUT R84, R5, R8, R12, 0x96, !PT ;  /* 0x0000000805547212 */ /* 0x000fe400078e960c */
[----:B------:R-:W-:Y:S02]  /*03d0*/  @P5 LOP3.LUT R210, R210, 0x100, RZ, 0xfc, !PT ;  /* 0x00000100d2d25812 */ /* 0x000fe400078efcff */
[----:B------:R-:W-:Y:S02]  /*03e0*/  LOP3.LUT R100, R3, R6, R11, 0x96, !PT ;  /* 0x0000000603647212 */ /* 0x000fe400078e960b */
        /* <DEDUP_REMOVED lines=8> */
[----:B------:R-:W-:Y:S01]  /*0470*/  HFMA2.MMA R29, -RZ, RZ, 0, 9.5367431640625e-07 ;  /* 0x00000010ff1d7435 */ /* 0x000fe200000001ff */
[----:B------:R-:W-:Y:S01]  /*0480*/  ISETP.NE.AND.EX P0, PT, RZ, c[0x0][0x21c], PT, P0 ;  /* 0x00008700ff007a0c */ /* 0x000fe20003f05300 */
[----:B------:R-:W-:Y:S01]  /*0490*/  CS2R R22, SRZ ;  /* 0x0000000000167805 */ /* 0x000fe2000001ff00 */
[----:B------:R-:W-:Y:S01]  /*04a0*/  ISETP.NE.AND.EX P1, PT, RZ, c[0x0][0x224], PT, P1 ;  /* 0x00008900ff007a0c */ /* 0x000fe20003f25310 */
[----:B------:R-:W-:Y:S01]  /*04b0*/  CS2R R20, SRZ ;  /* 0x0000000000147805 */ /* 0x000fe2000001ff00 */
[----:B------:R-:W-:Y:S01]  /*04c0*/  SHF.L.U64.HI R9, R0, 0x4, RZ ;  /* 0x0000000400097819 */ /* 0x000fe200000102ff */
[----:B------:R-:W-:Y:S01]  /*04d0*/  CS2R R26, SRZ ;  /* 0x00000000001a7805 */ /* 0x000fe2000001ff00 */
[----:B------:R-:W-:-:S03]  /*04e0*/  CS2R R24, SRZ ;  /* 0x0000000000187805 */ /* 0x000fc6000001ff00 */
[----:B------:R-:W-:-:S04]  /*04f0*/  IMAD.WIDE.U32 R28, R0, R29, c[0x0][0x1b0] ;  /* 0x00006c00001c7625 */ /* 0x000fc800078e001d */
[C---:B------:R-:W-:Y:S02]  /*0500*/  @P0 LEA R6, P2, R0.reuse, c[0x0][0x218], 0x4 ;  /* 0x0000860000060a11 */ /* 0x040fe400078420ff */
[----:B------:R-:W5:Y:S02]  /*0510*/  LDG.E.128 R28, [R28.64] ;  /* 0x000000041c1c7981 */ /* 0x000f64000c1e1d00 */
[----:B------:R-:W-:Y:S02]  /*0520*/  @P0 LEA.HI.X R7, R0, c[0x0][0x21c], RZ, 0x4, P2 ;  /* 0x0000870000070a11 */ /* 0x000fe400010f24ff */
[----:B------:R-:W-:-:S03]  /*0530*/  IADD3 R32, P2, R8, c[0x0][0x1b8], RZ ;  /* 0x00006e0008207a10 */ /* 0x000fc60007f5e0ff */
[----:B------:R0:W5:Y:S01]  /*0540*/  @P0 LDG.E.128 R20, [R6.64] ;  /* 0x0000000406140981 */ /* 0x000162000c1e1d00 */
[----:B------:R-:W-:Y:S02]  /*0550*/  IADD3.X R33, R9, c[0x0][0x1bc], RZ, P2, !PT ;  /* 0x00006f0009217a10 */ /* 0x000fe400017fe4ff */
[----:B------:R-:W-:-:S04]  /*0560*/  @P1 IADD3 R8, P2, R8, c[0x0][0x220], RZ ;  /* 0x0000880008081a10 */ /* 0x000fc80007f5e0ff */
[----:B------:R-:W-:Y:S01]  /*0570*/  @P1 IADD3.X R9, R9, c[0x0][0x224], RZ, P2, !PT ;  /* 0x0000890009091a10 */ /* 0x000fe200017fe4ff */
[----:B------:R-:W5:Y:S04]  /*0580*/  LDG.E.128 R32, [R32.64] ;  /* 0x0000000420207981 */ /* 0x000f68000c1e1d00 */
[----:B------:R0:W5:Y:S01]  /*0590*/  @P1 LDG.E.128 R24, [R8.64] ;  /* 0x0000000408181981 */ /* 0x000162000c1e1d00 */
[----:B------:R-:W-:-:S03]  /*05a0*/  LOP3.LUT R0, R0, 0x20, RZ, 0xfc, !PT ;  /* 0x0000002000007812 */ /* 0x000fc600078efcff */
.L_x_24287:
[----:B------:R-:W-:Y:S05]  /*05b0*/  BSYNC B0 ;  /* 0x0000000000007941 */ /* 0x000fea0003800000 */
.L_x_24286:
[----:B------:R-:W-:Y:S01]  /*05c0*/  BSSY B0, `(.L_x_24288) ;  /* 0x0000019000007945 */ /* 0x000fe20003800000 */
[----:B------:R-:W-:Y:S05]  /*05d0*/  @!P5 BRA `(.L_x_24289) ;  /* 0x000001700000d947 */ /* 0x000fea0003800000 */
[----:B------:R-:W-:Y:S01]  /*05e0*/  ISETP.NE.U32.AND P0, PT, RZ, c[0x0][0x218], PT ;  /* 0x00008600ff007a0c */ /* 0x000fe20003f05070 */
[C---:B0-----:R-:W-:Y:S01]  /*05f0*/  IMAD.SHL.U32 R8, R0.reuse, 0x10, RZ ;  /* 0x0000001000087824 */ /* 0x041fe200078e00ff */
[----:B------:R-:W-:Y:S01]  /*0600*/  ISETP.NE.U32.AND P1, PT, RZ, c[0x0][0x220], PT ;  /* 0x00008800ff007a0c */ /* 0x000fe20003f25070 */
[----:B------:R-:W-:Y:S01]  /*0610*/  IMAD.MOV.U32 R45, RZ, RZ, 0x10 ;  /* 0x00000010ff2d7424 */ /* 0x000fe200078e00ff */
[----:B------:R-:W-:Y:S01]  /*0620*/  ISETP.NE.AND.EX P0, PT, RZ, c[0x0][0x21c], PT, P0 ;  /* 0x00008700ff007a0c */ /* 0x000fe20003f05300 */
[----:B------:R-:W-:Y:S01]  /*0630*/  CS2R R38, SRZ ;  /* 0x0000000000267805 */ /* 0x000fe2000001ff00 */
[----:B------:R-:W-:Y:S01]  /*0640*/  ISETP.NE.AND.EX P1, PT, RZ, c[0x0][0x224], PT, P1 ;  /* 0x00008900ff007a0c */ /* 0x000fe20003f25310 */
[----:B------:R-:W-:Y:S01]  /*0650*/  CS2R R36, SRZ ;  /* 0x0000000000247805 */ /* 0x000fe2000001ff00 */
[C---:B------:R-:W-:Y:S01]  /*0660*/  SHF.L.U64.HI R9, R0.reuse, 0x4, RZ ;  /* 0x0000000400097819 */ /* 0x040fe200000102ff */
[----:B------:R-:W-:Y:S01]  /*0670*/  CS2R R42, SRZ ;  /* 0x00000000002a7805 */ /* 0x000fe2000001ff00 */
[----:B------:R-:W-:Y:S01]  /*0680*/  CS2R R40, SRZ ;  /* 0x0000000000287805 */ /* 0x000fe2000001ff00 */
        /* <DEDUP_REMOVED lines=11> */
[----:B------:R-:W-:-:S03]  /*0740*/  IADD3 R0, R0, 0x20, RZ ;  /* 0x0000002000007810 */ /* 0x000fc60007ffe0ff */
.L_x_24289:
[----:B------:R-:W-:Y:S05]  /*0750*/  BSYNC B0 ;  /* 0x0000000000007941 */ /* 0x000fea0003800000 */
.L_x_24288:
        /* <DEDUP_REMOVED lines=25> */
.L_x_24291:
[----:B------:R-:W-:Y:S05]  /*08f0*/  BSYNC B0 ;  /* 0x0000000000007941 */ /* 0x000fea0003800000 */
.L_x_24290:
        /* <DEDUP_REMOVED lines=25> */
.L_x_24293:
[----:B------:R-:W-:Y:S05]  /*0a90*/  BSYNC B0 ;  /* 0x0000000000007941 */ /* 0x000fea0003800000 */
.L_x_24292:
[----:B------:R-:W-:Y:S01]  /*0aa0*/  ISETP.GE.U32.AND P0, PT, R13, 0xa0, PT ;  /* 0x000000a00d00780c */ /* 0x000fe20003f06070 */
[----:B0-----:R-:W-:Y:S01]  /*0ab0*/  IMAD.WIDE.U32 R6, R84, -0x2daee0ad, RZ ;  /* 0xd2511f5354067825 */ /* 0x001fe200078e00ff */
        /* <DEDUP_REMOVED lines=10> */
[----:B------:R-:W-:Y:S01]  /*0b60*/  CS2R R86, SRZ ;  /* 0x0000000000567805 */ /* 0x000fe2000001ff00 */
[----:B------:R-:W-:Y:S01]  /*0b70*/  CS2R R84, SRZ ;  /* 0x0000000000547805 */ /* 0x000fe2000001ff00 */
[----:B------:R-:W-:Y:S01]  /*0b80*/  IMAD.SHL.U32 R4, R0, 0x10, RZ ;  /* 0x0000001000047824 */ /* 0x000fe200078e00ff */
[----:B------:R-:W-:-:S13]  /*0b90*/  ISETP.NE.AND.EX P0, PT, RZ, c[0x0][0x21c], PT, P0 ;  /* 0x00008700ff007a0c */ /* 0x000fda0003f05300 */
[----:B------:R-:W-:-:S04]  /*0ba0*/  @P0 LEA R2, P1, R0, c[0x0][0x218], 0x4 ;  /* 0x0000860000020a11 */ /* 0x000fc800078220ff */
[C---:B------:R-:W-:Y:S02]  /*0bb0*/  @P0 LEA.HI.X R3, R0.reuse, c[0x0][0x21c], RZ, 0x4, P1 ;  /* 0x0000870000030a11 */ /* 0x040fe400008f24ff */
[----:B------:R-:W-:Y:S02]  /*0bc0*/  ISETP.NE.U32.AND P1, PT, RZ, c[0x0][0x220], PT ;  /* 0x00008800ff007a0c */ /* 0x000fe40003f25070 */
[----:B------:R-:W-:Y:S01]  /*0bd0*/  SHF.L.U64.HI R5, R0, 0x4, RZ ;  /* 0x0000000400057819 */ /* 0x000fe200000102ff */
[----:B------:R0:W5:Y:S01]  /*0be0*/  @P0 LDG.E.128 R84, [R2.64] ;  /* 0x0000000402540981 */ /* 0x000162000c1e1d00 */
[----:B------:R-:W-:Y:S02]  /*0bf0*/  ISETP.NE.AND.EX P1, PT, RZ, c[0x0][0x224], PT, P1 ;  /* 0x00008900ff007a0c */ /* 0x000fe40003f25310 */
[----:B------:R-:W-:Y:S01]  /*0c00*/  IADD3 R96, P0, R4, c[0x0][0x1b8], RZ ;  /* 0x00006e0004607a10 */ /* 0x000fe20007f1e0ff */
[----:B------:R-:W-:-:S03]  /*0c10*/  IMAD.MOV.U32 R93, RZ, RZ, 0x10 ;  /* 0x00000010ff5d7424 */ /* 0x000fc600078e00ff */
[----:B------:R-:W-:Y:S01]  /*0c20*/  IADD3.X R97, R5, c[0x0][0x1bc], RZ, P0, !PT ;  /* 0x00006f0005617a10 */ /* 0x000fe200007fe4ff */
[----:B------:R-:W-:Y:S01]  /*0c30*/  CS2R R90, SRZ ;  /* 0x00000000005a7805 */ /* 0x000fe2000001ff00 */
[----:B------:R-:W-:Y:S01]  /*0c40*/  CS2R R88, SRZ ;  /* 0x0000000000587805 */ /* 0x000fe2000001ff00 */
[----:B------:R-:W-:-:S03]  /*0c50*/  IMAD.WIDE.U32 R92, R0, R93, c[0x0][0x1b0] ;  /* 0x00006c00005c7625 */ /* 0x000fc600078e005d */
[----:B------:R-:W5:Y:S01]  /*0c60*/  LDG.E.128 R96, [R96.64] ;  /* 0x0000000460607981 */ /* 0x000f62000c1e1d00 */
[----:B------:R-:W-:-:S03]  /*0c70*/  @P1 IADD3 R4, P0, R4, c[0x0][0x220], RZ ;  /* 0x0000880004041a10 */ /* 0x000fc60007f1e0ff */
[----:B------:R-:W5:Y:S01]  /*0c80*/  LDG.E.128 R92, [R92.64] ;  /* 0x000000045c5c7981 */ /* 0x000f62000c1e1d00 */
[----:B------:R-:W-:-:S05]  /*0c90*/  @P1 IADD3.X R5, R5, c[0x0][0x224], RZ, P0, !PT ;  /* 0x0000890005051a10 */ /* 0x000fca00007fe4ff */
[----:B------:R0:W5:Y:S01]  /*0ca0*/  @P1 LDG.E.128 R88, [R4.64] ;  /* 0x0000000404581981 */ /* 0x000162000c1e1d00 */
[----:B------:R-:W-:-:S03]  /*0cb0*/  IADD3 R0, R0, 0x20, RZ ;  /* 0x0000002000007810 */ /* 0x000fc60007ffe0ff */
.L_x_24295:
[----:B------:R-:W-:Y:S05]  /*0cc0*/  BSYNC B0 ;  /* 0x0000000000007941 */ /* 0x000fea0003800000 */
.L_x_24294:
[----:B------:R-:W-:Y:S01]  /*0cd0*/  ISETP.GE.U32.AND P0, PT, R13, 0xc0, PT ;  /* 0x000000c00d00780c */ /* 0x000fe20003f06070 */
[----:B0-----:R-:W-:Y:S01]  /*0ce0*/  IMAD.WIDE.U32 R2, R102, -0x2daee0ad, RZ ;  /* 0xd2511f5366027825 */ /* 0x001fe200078e00ff */
[----:B------:R-:W-:Y:S01]  /*0cf0*/  IADD3 R7, R215, 0x646e171e, RZ ;  /* 0x646e171ed7077810 */ /* 0x000fe20007ffe0ff */
[----:B------:R-:W-:Y:S01]  /*0d00*/  BSSY B0, `(.L_x_24296) ;  /* 0x0000020000007945 */ /* 0x000fe20003800000 */
[----:B------:R-:W-:Y:S01]  /*0d10*/  LOP3.LUT R210, R210, 0xffffffef, RZ, 0xc0, !PT ;  /* 0xffffffefd2d27812 */ /* 0x000fe200078ec0ff */
[----:B------:R-:W-:Y:S01]  /*0d20*/  IMAD.WIDE.U32 R4, R103, -0x326172a9, RZ ;  /* 0xcd9e8d5767047825 */ /* 0x000fe200078e00ff */
[----:B------:R-:W-:Y:S02]  /*0d30*/  LOP3.LUT R152, R3, R6, R7, 0x96, !PT ;  /* 0x0000000603987212 */ /* 0x000fe400078e9607 */
[----:B------:R-:W-:Y:S02]  /*0d40*/  SHF.R.U32.HI R209, RZ, 0x5, R209 ;  /* 0x00000005ffd17819 */ /* 0x000fe400000116d1 */
[----:B------:R-:W-:-:S02]  /*0d50*/  LOP3.LUT R150, R5, R100, R8, 0x96, !PT ;  /* 0x0000006405967212 */ /* 0x000fc400078e9608 */
[----:B------:R-:W-:Y:S02]  /*0d60*/  IADD3 R6, R215, 0x1fd5c5a3, RZ ;  /* 0x1fd5c5a3d7067810 */ /* 0x000fe40007ffe0ff */
[----:B------:R-:W-:Y:S01]  /*0d70*/  @P0 LOP3.LUT R210, R210, 0x10, RZ, 0xfc, !PT ;  /* 0x00000010d2d20812 */ /* 0x000fe200078efcff */
[----:B------:R-:W-:Y:S05]  /*0d80*/  @!P0 BRA `(.L_x_24297) ;  /* 0x0000017000008947 */ /* 0x000fea0003800000 */
[C---:B------:R-:W-:Y:S01]  /*0d90*/  IMAD.SHL.U32 R118, R0.reuse, 0x10, RZ ;  /* 0x0000001000767824 */ /* 0x040fe200078e00ff */
[----:B------:R-:W-:Y:S01]  /*0da0*/  SHF.L.U64.HI R100, R0, 0x4, RZ ;  /* 0x0000000400647819 */ /* 0x000fe200000102ff */
[----:B------:R-:W-:-:S03]  /*0db0*/  CS2R R102, SRZ ;  /* 0x0000000000667805 */ /* 0x000fc6000001ff00 */
        /* <DEDUP_REMOVED lines=11> */
[----:B------:R-:W-:Y:S01]  /*0e70*/  CS2R R100, SRZ ;  /* 0x0000000000647805 */ /* 0x000fe2000001ff00 */
[----:B------:R-:W-:Y:S01]  /*0e80*/  IMAD.WIDE.U32 R108, R0, R109, c[0x0][0x1b0] ;  /* 0x00006c00006c7625 */ /* 0x000fe200078e006d */
[----:B------:R0:W5:Y:S01]  /*0e90*/  @P0 LDG.E.128 R104, [R118.64] ;  /* 0x0000000476680981 */ /* 0x000162000c1e1d00 */
[----:B------:R-:W-:-:S04]  /*0ea0*/  ISETP.NE.AND.EX P1, PT, RZ, c[0x0][0x21c], PT, P1 ;  /* 0x00008700ff007a0c */ /* 0x000fc80003f25310 */
[----:B------:R-:W5:Y:S09]  /*0eb0*/  LDG.E.128 R108, [R108.64] ;  /* 0x000000046c6c7981 */ /* 0x000f72000c1e1d00 */
[----:B------:R-:W-:-:S04]  /*0ec0*/  @P1 LEA R116, P2, R0, c[0x0][0x218], 0x4 ;  /* 0x0000860000741a11 */ /* 0x000fc800078420ff */
[----:B------:R-:W-:-:S05]  /*0ed0*/  @P1 LEA.HI.X R117, R0, c[0x0][0x21c], RZ, 0x4, P2 ;  /* 0x0000870000751a11 */ /* 0x000fca00010f24ff */
[----:B------:R0:W5:Y:S01]  /*0ee0*/  @P1 LDG.E.128 R100, [R116.64] ;  /* 0x0000000474641981 */ /* 0x000162000c1e1d00 */
[----:B------:R-:W-:-:S03]  /*0ef0*/  IADD3 R0, R0, 0x20, RZ ;  /* 0x0000002000007810 */ /* 0x000fc60007ffe0ff */
.L_x_24297:
[----:B------:R-:W-:Y:S05]  /*0f00*/  BSYNC B0 ;  /* 0x0000000000007941 */ /* 0x000fea0003800000 */
.L_x_24296:
[----:B------:R-:W-:Y:S01]  /*0f10*/  ISETP.GE.U32.AND P0, PT, R13, 0xe0, PT ;  /* 0x000000e00d00780c */ /* 0x000fe20003f06070 */
[----:B------:R-:W-:Y:S01]  /*0f20*/  IMAD.WIDE.U32 R152, R152, -0x326172a9, RZ ;  /* 0xcd9e8d5798987825 */ /* 0x000fe200078e00ff */
[----:B------:R-:W-:Y:S01]  /*0f30*/  IADD3 R5, R214, 0x5384540f, RZ ;  /* 0x5384540fd6057810 */ /* 0x000fe20007ffe0ff */
[----:B------:R-:W-:Y:S01]  /*0f40*/  BSSY B0, `(.L_x_24298) ;  /* 0x0000021000007945 */ /* 0x000fe20003800000 */
[----:B------:R-:W-:Y:S01]  /*0f50*/  LOP3.LUT R210, R210, 0xfffffff7, RZ, 0xc0, !PT ;  /* 0xfffffff7d2d27812 */ /* 0x000fe200078ec0ff */
[----:B------:R-:W-:Y:S01]  /*0f60*/  IMAD.WIDE.U32 R150, R150, -0x2daee0ad, RZ ;  /* 0xd2511f5396967825 */ /* 0x000fe200078e00ff */
[----:B------:R-:W-:Y:S02]  /*0f70*/  LOP3.LUT R158, R153, R4, R5, 0x96, !PT ;  /* 0x00000004999e7212 */ /* 0x000fe400078e9605 */
[----:B------:R-:W-:Y:S02]  /*0f80*/  LEA R209, R120, R209, 0x2 ;  /* 0x000000d178d17211 */ /* 0x000fe400078e10ff */
[----:B------:R-:W-:-:S02]  /*0f90*/  LOP3.LUT R201, R151, R2, R6, 0x96, !PT ;  /* 0x0000000297c97212 */ /* 0x000fc400078e9606 */
[----:B------:R-:W-:Y:S02]  /*0fa0*/  IADD3 R4, R215, -0x24c28bd8, RZ ;  /* 0xdb3d7428d7047810 */ /* 0x000fe40007ffe0ff */
[----:B------:R-:W-:Y:S02]  /*0fb0*/  @P0 LOP3.LUT R210, R210, 0x8, RZ, 0xfc, !PT ;  /* 0x00000008d2d20812 */ /* 0x000fe400078efcff */
[----:B------:R-:W-:Y:S01]  /*0fc0*/  IADD3 R3, R214, -0xe443238, RZ ;  /* 0xf1bbcdc8d6037810 */ /* 0x000fe20007ffe0ff */
[----:B------:R-:W-:Y:S05]  /*0fd0*/  @!P0 BRA `(.L_x_24299) ;  /* 0x0000017000008947 */ /* 0x000fea0003800000 */
[C---:B------:R-:W-:Y:S01]  /*0fe0*/  IMAD.SHL.U32 R134, R0.reuse, 0x10, RZ ;  /* 0x0000001000867824 */ /* 0x040fe200078e00ff */
[----:B------:R-:W-:Y:S01]  /*0ff0*/  SHF.L.U64.HI R2, R0, 0x4, RZ ;  /* 0x0000000400027819 */ /* 0x000fe200000102ff */
[----:B0-----:R-:W-:Y:S01]  /*1000*/  CS2R R118, SRZ ;  /* 0x0000000000767805 */ /* 0x001fe2000001ff00 */
[----:B------:R-:W-:Y:S02]  /*1010*/  CS2R R116, SRZ ;  /* 0x0000000000747805 */ /* 0x000fe4000001ff00 */
        /* <DEDUP_REMOVED lines=19> */
.L_x_24299:
[----:B------:R-:W-:Y:S05]  /*1150*/  BSYNC B0 ;  /* 0x0000000000007941 */ /* 0x000fea0003800000 */
.L_x_24298:
[----:B------:R-:W-:Y:S01]  /*1160*/  ISETP.GE.U32.AND P0, PT, R13, 0x100, PT ;  /* 0x000001000d00780c */ /* 0x000fe20003f06070 */
[----:B------:R-:W-:Y:S01]  /*1170*/  BSSY B0, `(.L_x_24300) ;  /* 0x000001c000007945 */ /* 0x000fe20003800000 */
[----:B------:R-:W-:Y:S01]  /*1180*/  LOP3.LUT R210, R210, 0xfffffffb, RZ, 0xc0, !PT ;  /* 0xfffffffbd2d27812 */ /* 0x000fe200078ec0ff */
[----:B------:R-:W-:-:S04]  /*1190*/  IMAD.HI.U32 R2, R201, -0x326172a9, RZ ;  /* 0xcd9e8d57c9027827 */ /* 0x000fc800078e00ff */
[----:B------:R-:W-:-:S06]  /*11a0*/  IMAD.HI.U32 R149, R158, -0x2daee0ad, RZ ;  /* 0xd2511f539e957827 */ /* 0x000fcc00078e00ff */
[----:B------:R-:W-:Y:S01]  /*11b0*/  @P0 LOP3.LUT R210, R210, 0x4, RZ, 0xfc, !PT ;  /* 0x00000004d2d20812 */ /* 0x000fe200078efcff */
[----:B------:R-:W-:Y:S05]  /*11c0*/  @!P0 BRA `(.L_x_24301) ;  /* 0x0000016000008947 */ /* 0x000fea0003800000 */
[----:B------:R-:W-:Y:S01]  /*11d0*/  IMAD.SHL.U32 R156, R0, 0x10, RZ ;  /* 0x00000010009c7824 */ /* 0x000fe200078e00ff */
[----:B0-----:R-:W-:Y:S01]  /*11e0*/  SHF.R.U32.HI R132, RZ, 0x1c, R0 ;  /* 0x0000001cff847819 */ /* 0x001fe20000011600 */
        /* <DEDUP_REMOVED lines=19> */
[----:B------:R0:W5:Y:S04]  /*1320*/  @P1 LDG.E.128 R132, [R154.64] ;  /* 0x000000049a841981 */ /* 0x000168000c1e1d00 */
.L_x_24301:
[----:B------:R-:W-:Y:S05]  /*1330*/  BSYNC B0 ;  /* 0x0000000000007941 */ /* 0x000fea0003800000 */
.L_x_24300:
[----:B------:R-:W-:Y:S02]  /*1340*/  ISETP.GE.AND P0, PT, R209, c[0x0][0x164], PT ;  /* 0x00005900d1007a0c */ /* 0x000fe40003f06270 */
[----:B------:R-:W-:Y:S02]  /*1350*/  LOP3.LUT R152, R2, R152, R3, 0x96, !PT ;  /* 0x0000009802987212 */ /* 0x000fe400078e9603 */
[----:B------:R-:W-:Y:S02]  /*1360*/  LOP3.LUT R151, R149, R150, R4, 0x96, !PT ;  /* 0x0000009695977212 */ /* 0x000fe400078e9604 */
[----:B------:R-:W-:-:S07]  /*1370*/  IADD3 R2, R215, -0x695add53, RZ ;  /* 0x96a522add7027810 */ /* 0x000fce0007ffe0ff */
[----:B------:R-:W-:Y:S05]  /*1380*/  @P0 EXIT ;  /* 0x000000000000094d */ /* 0x000fea0003800000 */
[----:B------:R-:W-:Y:S01]  /*1390*/  IMAD R149, R158, -0x2daee0ad, RZ ;  /* 0xd2511f539e957824 */ /* 0x000fe200078e02ff */
[----:B------:R-:W-:Y:S01]  /*13a0*/  IADD3 R0, R214, -0x700cb87f, RZ ;  /* 0x8ff34781d6007810 */ /* 0x000fe20007ffe0ff */
[----:B------:R-:W-:Y:S01]  /*13b0*/  IMAD.HI.U32 R202, R152, -0x2daee0ad, RZ ;  /* 0xd2511f5398ca7827 */ /* 0x000fe200078e00ff */
[----:B------:R-:W-:Y:S01]  /*13c0*/  LOP3.LUT R203, R148, 0x3, RZ, 0xc0, !PT ;  /* 0x0000000394cb7812 */ /* 0x000fe200078ec0ff */
[----:B------:R-:W-:Y:S02]  /*13d0*/  ULDC.U8 UR6, c[0x0][0x1f0] ;  /* 0x00007c0000067ab9 */ /* 0x000fe40000000000 */
[----:B------:R-:W-:Y:S01]  /*13e0*/  IMAD R201, R201, -0x326172a9, RZ ;  /* 0xcd9e8d57c9c97824 */ /* 0x000fe200078e02ff */
[----:B------:R-:W-:Y:S01]  /*13f0*/  LOP3.LUT R202, R202, R149, R2, 0x96, !PT ;  /* 0x00000095caca7212 */ /* 0x000fe200078e9602 */
[----:B------:R-:W-:-:S04]  /*1400*/  IMAD.HI.U32 R150, R151, -0x326172a9, RZ ;  /* 0xcd9e8d5797967827 */ /* 0x000fc800078e00ff */
[----:B------:R-:W-:Y:S01]  /*1410*/  IMAD R204, R152, -0x2daee0ad, RZ ;  /* 0xd2511f5398cc7824 */ /* 0x000fe200078e02ff */
[----:B------:R-:W-:Y:S01]  /*1420*/  LOP3.LUT R201, R150, R201, R0, 0x96, !PT ;  /* 0x000000c996c97212 */ /* 0x000fe200078e9600 */
[----:B------:R-:W-:Y:S02]  /*1430*/  IMAD.MOV.U32 R200, RZ, RZ, RZ ;  /* 0x000000ffffc87224 */ /* 0x000fe400078e00ff */
[----:B------:R-:W-:Y:S02]  /*1440*/  IMAD R206, R151, -0x326172a9, RZ ;  /* 0xcd9e8d5797ce7824 */ /* 0x000fe400078e02ff */
.L_x_24856:
[----:B------:R-:W1:Y:S01]  /*1450*/  S2R R188, SR_TID.X ;  /* 0x0000000000bc7919 */ /* 0x000e620000002100 */
[----:B------:R-:W-:Y:S01]  /*1460*/  IMAD R189, R209, c[0x0][0x168], RZ ;  /* 0x00005a00d1bd7a24 */ /* 0x000fe200078e02ff */
[----:B------:R-:W-:Y:S01]  /*1470*/  LOP3.LUT P0, RZ, R210, 0x2, RZ, 0xc0, !PT ;  /* 0x00000002d2ff7812 */ /* 0x000fe2000780c0ff */
[----:B------:R-:W-:Y:S03]  /*1480*/  BSSY B0, `(.L_x_24302) ;  /* 0x00002e1000007945 */ /* 0x000fe60003800000 */
[----:B------:R-:W-:-:S04]  /*1490*/  SHF.R.S32.HI R190, RZ, 0x1f, R189 ;  /* 0x0000001fffbe7819 */ /* 0x000fc800000114bd */
[----:B------:R-:W-:Y:S02]  /*14a0*/  LEA.HI R189, R190, R189, RZ, 0x2 ;  /* 0x000000bdbebd7211 */ /* 0x000fe400078f10ff */
[----:B-1----:R-:W-:-:S04]  /*14b0*/  LOP3.LUT R188, R188, 0x1f, RZ, 0xc0, !PT ;  /* 0x0000001fbcbc7812 */ /* 0x002fc800078ec0ff */
[----:B------:R-:W-:-:S05]  /*14c0*/  LEA.HI.SX32 R211, R189, R188, 0x1e ;  /* 0x000000bcbdd37211 */ /* 0x000fca00078ff2ff */
[----:B------:R-:W-:Y:S01]  /*14d0*/  IMAD.MOV.U32 R189, RZ, RZ, R211 ;  /* 0x000000ffffbd7224 */ /* 0x000fe200078e00d3 */
[----:B------:R-:W-:Y:S05]  /*14e0*/  @!P0 BRA `(.L_x_24303) ;  /* 0x00002da000008947 */ /* 0x000fea0003800000 */
[----:B------:R-:W-:Y:S01]  /*14f0*/  ISETP.NE.U32.AND P0, PT, RZ, c[0x0][0x178], PT ;  /* 0x00005e00ff007a0c */ /* 0x000fe20003f05070 */
[----:B0-----:R-:W-:Y:S01]  /*1500*/  IMAD.MOV.U32 R156, RZ, RZ, 0x10 ;  /* 0x00000010ff9c7424 */ /* 0x001fe200078e00ff */
        /* <DEDUP_REMOVED lines=25> */
.L_x_24305:
[----:B0-----:R-:W-:Y:S02]  /*16a0*/  MOV R192, R206 ;  /* 0x000000ce00c07202 */ /* 0x001fe40000000f00 */
.L_x_24306:
[----:B------:R-:W-:Y:S05]  /*16b0*/  BSYNC B1 ;  /* 0x0000000000017941 */ /* 0x000fea0003800000 */
.L_x_24304:
        /* <DEDUP_REMOVED lines=16> */
.L_x_24310:
[----:B------:R-:W-:Y:S05]  /*17c0*/  BSYNC B2 ;  /* 0x0000000000027941 */ /* 0x000fea0003800000 */
.L_x_24309:
        /* <DEDUP_REMOVED lines=44> */
.L_x_24308:
[----:B------:R-:W-:Y:S05]  /*1a90*/  BSYNC B1 ;  /* 0x0000000000017941 */ /* 0x000fea0003800000 */
.L_x_24307:
        /* <DEDUP_REMOVED lines=14> */
.L_x_24311:
        /* <DEDUP_REMOVED lines=12> */
.L_x_24314:
[----:B------:R-:W-:Y:S02]  /*1c40*/  IMAD.MOV.U32 R212, RZ, RZ, R206 ;  /* 0x000000ffffd47224 */ /* 0x000fe400078e00ce */
.L_x_24315:
[----:B------:R-:W-:Y:S05]  /*1c50*/  BSYNC B1 ;  /* 0x0000000000017941 */ /* 0x000fea0003800000 */
.L_x_24313:
        /* <DEDUP_REMOVED lines=16> */
.L_x_24319:
[----:B------:R-:W-:Y:S05]  /*1d60*/  BSYNC B2 ;  /* 0x0000000000027941 */ /* 0x000fea0003800000 */
.L_x_24318:
        /* <DEDUP_REMOVED lines=44> */
.L_x_24317:
[----:B------:R-:W-:Y:S05]  /*2030*/  BSYNC B1 ;  /* 0x0000000000017941 */ /* 0x000fea0003800000 */
.L_x_24316:
        /* <DEDUP_REMOVED lines=8> */
.L_x_24312:
        /* <DEDUP_REMOVED lines=12> */
.L_x_24321:
[----:B------:R-:W-:Y:S02]  /*2180*/  IMAD.MOV.U32 R194, RZ, RZ, R206 ;  /* 0x000000ffffc27224 */ /* 0x000fe400078e00ce */
.L_x_24322:
[----:B------:R-:W-:Y:S05]  /*2190*/  BSYNC B1 ;  /* 0x0000000000017941 */ /* 0x000fea0003800000 */
.L_x_24320:
        /* <DEDUP_REMOVED lines=16> */
.L_x_24326:
[----:B------:R-:W-:Y:S05]  /*22a0*/  BSYNC B2 ;  /* 0x0000000000027941 */ /* 0x000fea0003800000 */
.L_x_24325:
        /* <DEDUP_REMOVED lines=44> */
.L_x_24324:
[----:B------:R-:W-:Y:S05]  /*2570*/  BSYNC B1 ;  /* 0x0000000000017941 */ /* 0x000fea0003800000 */
.L_x_24323:
        /* <DEDUP_REMOVED lines=11> */
.L_x_24327:
        /* <DEDUP_REMOVED lines=12> */
.L_x_24330:
[----:B------:R-:W-:Y:S02]  /*26f0*/  IMAD.MOV.U32 R192, RZ, RZ, R206 ;  /* 0x000000ffffc07224 */ /* 0x000fe400078e00ce */
.L_x_24331:
[----:B------:R-:W-:Y:S05]  /*2700*/  BSYNC B1 ;  /* 0x0000000000017941 */ /* 0x000fea0003800000 */
.L_x_24329:
        /* <DEDUP_REMOVED lines=16> */
.L_x_24335:
[----:B------:R-:W-:Y:S05]  /*2810*/  BSYNC B2 ;  /* 0x0000000000027941 */ /* 0x000fea0003800000 */
.L_x_24334:
        /* <DEDUP_REMOVED lines=44> */
.L_x_24333:
[----:B------:R-:W-:Y:S05]  /*2ae0*/  BSYNC B1 ;  /* 0x0000000000017941 */ /* 0x000fea0003800000 */
.L_x_24332:
        /* <DEDUP_REMOVED lines=8> */
.L_x_24328:
        /* <DEDUP_REMOVED lines=12> */
.L_x_24337:
[----:B------:R-:W-:Y:S02]  /*2c30*/  IMAD.MOV.U32 R194, RZ, RZ, R206 ;  /* 0x000000ffffc27224 */ /* 0x000fe400078e00ce */
.L_x_24338:
[----:B------:R-:W-:Y:S05]  /*2c40*/  BSYNC B1 ;  /* 0x0000000000017941 */ /* 0x000fea0003800000 */
.L_x_24336:
        /* <DEDUP_REMOVED lines=16> */
.L_x_24342:
[----:B------:R-:W-:Y:S05]  /*2d50*/  BSYNC B2 ;  /* 0x0000000000027941 */ /* 0x000fea0003800000 */
.L_x_24341:
        /* <DEDUP_REMOVED lines=44> */
.L_x_24340:
[----:B------:R-:W-:Y:S05]  /*3020*/  BSYNC B1 ;  /* 0x0000000000017941 */ /* 0x000fea0003800000 */
.L_x_24339:
        /* <DEDUP_REMOVED lines=11> */
.L_x_24343:
        /* <DEDUP_REMOVED lines=12> */
.L_x_24346:
[----:B------:R-:W-:Y:S02]  /*31a0*/  IMAD.MOV.U32 R212, RZ, RZ, R206 ;  /* 0x000000ffffd47224 */ /* 0x000fe400078e00ce */
.L_x_24347:
[----:B------:R-:W-:Y:S05]  /*31b0*/  BSYNC B1 ;  /* 0x0000000000017941 */ /* 0x000fea0003800000 */
.L_x_24345:
        /* <DEDUP_REMOVED lines=16> */
.L_x_24351:
[----:B------:R-:W-:Y:S05]  /*32c0*/  BSYNC B2 ;  /* 0x0000000000027941 */ /* 0x000fea0003800000 */
.L_x_24350:
        /* <DEDUP_REMOVED lines=44> */
.L_x_24349:
[----:B------:R-:W-:Y:S05]  /*3590*/  BSYNC B1 ;  /* 0x0000000000017941 */ /* 0x000fea0003800000 */
.L_x_24348:
        /* <DEDUP_REMOVED lines=8> */
.L_x_24344:
        /* <DEDUP_REMOVED lines=12> */
.L_x_24353:
[----:B------:R-:W-:Y:S02]  /*36e0*/  IMAD.MOV.U32 R194, RZ, RZ, R206 ;  /* 0x000000ffffc27224 */ /* 0x000fe400078e00ce */
.L_x_24354:
[----:B------:R-:W-:Y:S05]  /*36f0*/  BSYNC B1 ;  /* 0x0000000000017941 */ /* 0x000fea0003800000 */
.L_x_24352:
        /* <DEDUP_REMOVED lines=16> */
.L_x_24358:
[----:B------:R-:W-:Y:S05]  /*3800*/  BSYNC B2 ;  /* 0x0000000000027941 */ /* 0x000fea0003800000 */
.L_x_24357:
        /* <DEDUP_REMOVED lines=44> */
.L_x_24356:
[----:B------:R-:W-:Y:S05]  /*3ad0*/  BSYNC B1 ;  /* 0x0000000000017941 */ /* 0x000fea0003800000 */
.L_x_24355:
        /* <DEDUP_REMOVED lines=11> */
.L_x_24359:
        /* <DEDUP_REMOVED lines=12> */
.L_x_24362:
[----:B------:R-:W-:Y:S02]  /*3c50*/  IMAD.MOV.U32 R192, RZ, RZ, R206 ;  /* 0x000000ffffc07224 */ /* 0x000fe400078e00ce */
.L_x_24363:
[----:B------:R-:W-:Y:S05]  /*3c60*/  BSYNC B1 ;  /* 0x0000000000017941 */ /* 0x000fea0003800000 */
.L_x_24361:
        /* <DEDUP_REMOVED lines=16> */
.L_x_24367:
[----:B------:R-:W-:Y:S05]  /*3d70*/  BSYNC B2 ;  /* 0x0000000000027941 */ /* 0x000fea0003800000 */
.L_x_24366:
        /* <DEDUP_REMOVED lines=44> */
.L_x_24365:
[----:B------:R-:W-:Y:S05]  /*4040*/  BSYNC B1 ;  /* 0x0000000000017941 */ /* 0x000fea0003800000 */
.L_x_24364:
[----:B------:R-:W0:Y:S02]  /*4050*/  I2F.U32 R190, R192 ;  /* 0x000000c000be7306 */ /* 0x000e240000201000 */
[----:B0-----:R-:W-:Y:S02]  /*4060*/  FFMA.FTZ R190, R190, R189, 1.1641532182693481445e-10 ;  /* 0x2f000000bebe7423 */ /* 0x001fe400000100bd */
[----:B------:R-:W-:-:S03]  /*4070*/  FMUL.FTZ R189, R151, c[0x0][0x1e8] ;  /* 0x00007a0097bd7a20 */ /* 0x000fc60000410000 */
[----:B------:R-:W-:-:S04]  /*4080*/  FSETP.GTU.FTZ.AND P1, PT, R190, c[0x0][0x1e4], PT ;  /* 0x00007900be007a0b */ /* 0x000fc80003f3c000 */
[----:B------:R-:W-:Y:S02]  /*4090*/  FSEL R190, R189, RZ, !P1 ;  /* 0x000000ffbdbe7208 */ /* 0x000fe40004800000 */
[----:B------:R-:W-:-:S03]  /*40a0*/  SEL R196, RZ, 0x1, P1 ;  /* 0x00000001ffc47807 */ /* 0x000fc60000800000 */
[----:B------:R-:W-:-:S04]  /*40b0*/  FADD.FTZ R159, R190, R159 ;  /* 0x0000009fbe9f7221 */ /* 0x000fc80000010000 */
[----:B------:R-:W-:Y:S02]  /*40c0*/  @P0 FADD.FTZ R159, R155, R159 ;  /* 0x0000009f9b9f0221 */ /* 0x000fe40000010000 */
.L_x_24360:
        /* <DEDUP_REMOVED lines=17> */
[----:B------:R-:W-:Y:S02]  /*41e0*/  LOP3.LUT R189, R196, 0xffff, RZ, 0xc0, !PT ;  /* 0x0000ffffc4bd7812 */ /* 0x000fe400078ec0ff */
[----:B------:R-:W-:-:S02]  /*41f0*/  LOP3.LUT R192, R192, 0xff0000, RZ, 0xc0, !PT ;  /* 0x00ff0000c0c07812 */ /* 0x000fc400078ec0ff */
[----:B------:R-:W-:Y:S02]  /*4200*/  LOP3.LUT R194, R198, 0xff, RZ, 0xc0, !PT ;  /* 0x000000ffc6c27812 */ /* 0x000fe400078ec0ff */
[----:B------:R-:W-:Y:S01]  /*4210*/  IADD3 R190, P0, R213, c[0x0][0x198], RZ ;  /* 0x00006600d5be7a10 */ /* 0x000fe20007f1e0ff */
[----:B------:R-:W-:Y:S01]  /*4220*/  IMAD R189, R189, 0x1000000, R192 ;  /* 0x01000000bdbd7824 */ /* 0x000fe200078e02c0 */
[----:B------:R-:W-:Y:S02]  /*4230*/  LOP3.LUT R192, R199, 0xff, RZ, 0xc0, !PT ;  /* 0x000000ffc7c07812 */ /* 0x000fe400078ec0ff */
[----:B------:R-:W-:Y:S01]  /*4240*/  IADD3.X R191, R216, c[0x0][0x19c], RZ, P0, !PT ;  /* 0x00006700d8bf7a10 */ /* 0x000fe200007fe4ff */
[----:B------:R-:W-:-:S04]  /*4250*/  IMAD R189, R194, 0x100, R189 ;  /* 0x00000100c2bd7824 */ /* 0x000fc800078e02bd */
[----:B------:R-:W-:-:S05]  /*4260*/  IMAD.IADD R189, R189, 0x1, R192 ;  /* 0x00000001bdbd7824 */ /* 0x000fca00078e02c0 */
[----:B------:R0:W-:Y:S02]  /*4270*/  STG.E [R190.64], R189 ;  /* 0x000000bdbe007986 */ /* 0x0001e4000c101904 */
.L_x_24368:
[----:B0-----:R-:W-:Y:S02]  /*4280*/  IADD3 R189, R211, 0x20, RZ ;  /* 0x00000020d3bd7810 */ /* 0x001fe40007ffe0ff */
.L_x_24303:
[----:B------:R-:W-:Y:S05]  /*4290*/  BSYNC B0 ;  /* 0x0000000000007941 */ /* 0x000fea0003800000 */
.L_x_24302:
        /* <DEDUP_REMOVED lines=18> */
[----:B0-----:R1:W5:Y:S01]  /*43c0*/  @P0 LDG.E.128 R152, [R192.64] ;  /* 0x00000004c0980981 */ /* 0x001362000c1e1d00 */
[C---:B------:R-:W-:Y:S02]  /*43d0*/  ISETP.NE.AND P1, PT, R203.reuse, 0x1, PT ;  /* 0x00000001cb00780c */ /* 0x040fe40003f25270 */
        /* <DEDUP_REMOVED lines=10> */
.L_x_24372:
[----:B-1----:R-:W-:Y:S02]  /*4480*/  IMAD.MOV.U32 R194, RZ, RZ, R206 ;  /* 0x000000ffffc27224 */ /* 0x002fe400078e00ce */
.L_x_24373:
[----:B------:R-:W-:Y:S05]  /*4490*/  BSYNC B1 ;  /* 0x0000000000017941 */ /* 0x000fea0003800000 */
.L_x_24371:
        /* <DEDUP_REMOVED lines=16> */
.L_x_24377:
[----:B------:R-:W-:Y:S05]  /*45a0*/  BSYNC B2 ;  /* 0x0000000000027941 */ /* 0x000fea0003800000 */
.L_x_24376:
        /* <DEDUP_REMOVED lines=44> */
.L_x_24375:
[----:B------:R-:W-:Y:S05]  /*4870*/  BSYNC B1 ;  /* 0x0000000000017941 */ /* 0x000fea0003800000 */
.L_x_24374:
        /* <DEDUP_REMOVED lines=14> */
.L_x_24378:
        /* <DEDUP_REMOVED lines=12> */
.L_x_24381:
[----:B------:R-:W-:Y:S02]  /*4a20*/  IMAD.MOV.U32 R191, RZ, RZ, R206 ;  /* 0x000000ffffbf7224 */ /* 0x000fe400078e00ce */
.L_x_24382:
[----:B------:R-:W-:Y:S05]  /*4a30*/  BSYNC B1 ;  /* 0x0000000000017941 */ /* 0x000fea0003800000 */
.L_x_24380:
        /* <DEDUP_REMOVED lines=16> */
.L_x_24386:
[----:B------:R-:W-:Y:S05]  /*4b40*/  BSYNC B2 ;  /* 0x0000000000027941 */ /* 0x000fea0003800000 */
.L_x_24385:
        /* <DEDUP_REMOVED lines=44> */
.L_x_24384:
[----:B------:R-:W-:Y:S05]  /*4e10*/  BSYNC B1 ;  /* 0x0000000000017941 */ /* 0x000fea0003800000 */
.L_x_24383:
        /* <DEDUP_REMOVED lines=8> */
.L_x_24379:
        /* <DEDUP_REMOVED lines=12> */
.L_x_24388:
[----:B------:R-:W-:Y:S02]  /*4f60*/  IMAD.MOV.U32 R191, RZ, RZ, R206 ;  /* 0x000000ffffbf7224 */ /* 0x000fe400078e00ce */
.L_x_24389:
[----:B------:R-:W-:Y:S05]  /*4f70*/  BSYNC B1 ;  /* 0x0000000000017941 */ /* 0x000fea0003800000 */
.L_x_24387:
        /* <DEDUP_REMOVED lines=16> */
.L_x_24393:
[----:B------:R-:W-:Y:S05]  /*5080*/  BSYNC B2 ;  /* 0x0000000000027941 */ /* 0x000fea0003800000 */
.L_x_24392:
[----:B------:R-:W-:Y:S01]  /*5090*/  IMAD.HI.U32 R192, R208, -0x326172a9, RZ ;  /* 0xcd9e8d57d0c07827 */ /* 0x000fe200078e00ff */
[----:B------:R-:W-:-:S03]  /*50a0*/  LOP3.LUT R193, R193, R200, R215, 0x96, !PT ;  /* 0x000000c8c1c17212 */ /* 0x000fc600078e96d7 */
[----:B------:R-:W-:Y:S01]  /*50b0*/  IMAD R195, R208, -0x326172a9, RZ ;  /* 0xcd9e8d57d0c37824 */ /* 0x000fe200078e02ff */
[----:B------:R-:W-:Y:S01]  /*50c0*/  LOP3.LUT R192, R192, R205, R214, 0x96, !PT ;  /* 0x000000cdc0c07212 */ /* 0x000fe200078e96d6 */
[----:B------:R-:W-:-:S04]  /*50d0*/  IMAD.WIDE.U32 R202, R193, -0x326172a9, RZ ;  /* 0xcd9e8d57c1ca7825 */ /* 0x000fc800078e00ff */
[----:B------:R-:W-:Y:S02]  /*50e0*/  IMAD R193, R207, -0x2daee0ad, RZ ;  /* 0xd2511f53cfc17824 */ /* 0x000fe400078e02ff */
        /* <DEDUP_REMOVED lines=38> */
.L_x_24391:
[----:B------:R-:W-:Y:S05]  /*5350*/  BSYNC B1 ;  /* 0x0000000000017941 */ /* 0x000fea0003800000 */
.L_x_24390:
        /* <DEDUP_REMOVED lines=11> */
.L_x_24394:
        /* <DEDUP_REMOVED lines=12> */
.L_x_24397:
[----:B------:R-:W-:Y:S02]  /*54d0*/  IMAD.MOV.U32 R191, RZ, RZ, R206 ;  /* 0x000000ffffbf7224 */ /* 0x000fe400078e00ce */
.L_x_24398:
[----:B------:R-:W-:Y:S05]  /*54e0*/  BSYNC B1 ;  /* 0x0000000000017941 */ /* 0x000fea0003800000 */
.L_x_24396:
        /* <DEDUP_REMOVED lines=16> */
.L_x_24402:
[----:B------:R-:W-:Y:S05]  /*55f0*/  BSYNC B2 ;  /* 0x0000000000027941 */ /* 0x000fea0003800000 */
.L_x_24401:
        /* <DEDUP_REMOVED lines=44> */
.L_x_24400:
[----:B------:R-:W-:Y:S05]  /*58c0*/  BSYNC B1 ;  /* 0x0000000000017941 */ /* 0x000fea0003800000 */
.L_x_24399:
        /* <DEDUP_REMOVED lines=8> */
.L_x_24395:
        /* <DEDUP_REMOVED lines=12> */
.L_x_24404:
[----:B------:R-:W-:Y:S02]  /*5a10*/  IMAD.MOV.U32 R191, RZ, RZ, R206 ;  /* 0x000000ffffbf7224 */ /* 0x000fe400078e00ce */
.L_x_24405:
[----:B------:R-:W-:Y:S05]  /*5a20*/  BSYNC B1 ;  /* 0x0000000000017941 */ /* 0x000fea0003800000 */
.L_x_24403:
        /* <DEDUP_REMOVED lines=16> */
.L_x_24409:
[----:B------:R-:W-:Y:S05]  /*5b30*/  BSYNC B2 ;  /* 0x0000000000027941 */ /* 0x000fea0003800000 */
.L_x_24408:
        /* <DEDUP_REMOVED lines=44> */
.L_x_24407:
[----:B------:R-:W-:Y:S05]  /*5e00*/  BSYNC B1 ;  /* 0x0000000000017941 */ /* 0x000fea0003800000 */
.L_x_24406:
        /* <DEDUP_REMOVED lines=11> */
.L_x_24410:
        /* <DEDUP_REMOVED lines=12> */
.L_x_24413:
[----:B------:R-:W-:Y:S02]  /*5f80*/  IMAD.MOV.U32 R191, RZ, RZ, R206 ;  /* 0x000000ffffbf7224 */ /* 0x000fe400078e00ce */
.L_x_24414:
[----:B------:R-:W-:Y:S05]  /*5f90*/  BSYNC B1 ;  /* 0x0000000000017941 */ /* 0x000fea0003800000 */
.L_x_24412:
        /* <DEDUP_REMOVED lines=16> */
.L_x_24418:
[----:B------:R-:W-:Y:S05]  /*60a0*/  BSYNC B2 ;  /* 0x0000000000027941 */ /* 0x000fea0003800000 */
.L_x_24417:
        /* <DEDUP_REMOVED lines=44> */
.L_x_24416:
[----:B------:R-:W-:Y:S05]  /*6370*/  BSYNC B1 ;  /* 0x0000000000017941 */ /* 0x000fea0003800000 */
.L_x_24415:
        /* <DEDUP_REMOVED lines=8> */
.L_x_24411:
        /* <DEDUP_REMOVED lines=12> */
.L_x_24420:
[----:B------:R-:W-:Y:S02]  /*64c0*/  IMAD.MOV.U32 R191, RZ, RZ, R206 ;  /* 0x000000ffffbf7224 */ /* 0x000fe400078e00ce */
.L_x_24421:
[----:B------:R-:W-:Y:S05]  /*64d0*/  BSYNC B1 ;  /* 0x0000000000017941 */ /* 0x000fea0003800000 */
.L_x_24419:
        /* <DEDUP_REMOVED lines=16> */
.L_x_24425:
[----:B------:R-:W-:Y:S05]  /*65e0*/  BSYNC B2 ;  /* 0x0000000000027941 */ /* 0x000fea0003800000 */
.L_x_24424:
        /* <DEDUP_REMOVED lines=44> */
.L_x_24423:
[----:B------:R-:W-:Y:S05]  /*68b0*/  BSYNC B1 ;  /* 0x0000000000017941 */ /* 0x000fea0003800000 */
.L_x_24422:
        /* <DEDUP_REMOVED lines=11> */
.L_x_24426:
        /* <DEDUP_REMOVED lines=12> */
.L_x_24429:
[----:B------:R-:W-:Y:S02]  /*6a30*/  IMAD.MOV.U32 R191, RZ, RZ, R206 ;  /* 0x000000ffffbf7224 */ /* 0x000fe400078e00ce */
.L_x_24430:
[----:B------:R-:W-:Y:S05]  /*6a40*/  BSYNC B1 ;  /* 0x0000000000017941 */ /* 0x000fea0003800000 */
.L_x_24428:
        /* <DEDUP_REMOVED lines=16> */
.L_x_24434:
[----:B------:R-:W-:Y:S05]  /*6b50*/  BSYNC B2 ;  /* 0x0000000000027941 */ /* 0x000fea0003800000 */
.L_x_24433:
        /* <DEDUP_REMOVED lines=44> */
.L_x_24432:
[----:B------:R-:W-:Y:S05]  /*6e20*/  BSYNC B1 ;  /* 0x0000000000017941 */ /* 0x000fea0003800000 */
.L_x_24431:
        /* <DEDUP_REMOVED lines=8> */
.L_x_24427:
        /* <DEDUP_REMOVED lines=27> */
.L_x_24435:
[----:B------:R-:W-:Y:S02]  /*7060*/  IADD3 R189, R189, 0x20, RZ ;  /* 0x00000020bdbd7810 */ /* 0x000fe40007ffe0ff */
.L_x_24370:
[----:B------:R-:W-:Y:S05]  /*7070*/  BSYNC B0 ;  /* 0x0000000000007941 */ /* 0x000fea0003800000 */
.L_x_24369:
        /* <DEDUP_REMOVED lines=30> */
.L_x_24439:
[----:B0-----:R-:W-:Y:S02]  /*7260*/  IMAD.MOV.U32 R194, RZ, RZ, R206 ;  /* 0x000000ffffc27224 */ /* 0x001fe400078e00ce */
.L_x_24440:
[----:B------:R-:W-:Y:S05]  /*7270*/  BSYNC B1 ;  /* 0x0000000000017941 */ /* 0x000fea0003800000 */
.L_x_24438:
        /* <DEDUP_REMOVED lines=16> */
.L_x_24444:
[----:B------:R-:W-:Y:S05]  /*7380*/  BSYNC B2 ;  /* 0x0000000000027941 */ /* 0x000fea0003800000 */
.L_x_24443:
        /* <DEDUP_REMOVED lines=9> */
[----:B------:R-:W-:Y:S01]  /*7420*/  LOP3.LUT R201, R193, R201, R19, 0x96, !PT ;  /* 0x000000c9c1c97212 */ /* 0x000fe200078e9613 */
[----:B------:R-:W-:-:S03]  /*7430*/  HFMA2.MMA R195, -RZ, RZ, 0, 0 ;  /* 0x00000000ffc37435 */ /* 0x000fc600000001ff */
        /* <DEDUP_REMOVED lines=33> */
.L_x_24442:
[----:B------:R-:W-:Y:S05]  /*7650*/  BSYNC B1 ;  /* 0x0000000000017941 */ /* 0x000fea0003800000 */
.L_x_24441:
        /* <DEDUP_REMOVED lines=14> */
.L_x_24445:
        /* <DEDUP_REMOVED lines=12> */
.L_x_24448:
[----:B------:R-:W-:Y:S02]  /*7800*/  IMAD.MOV.U32 R191, RZ, RZ, R206 ;  /* 0x000000ffffbf7224 */ /* 0x000fe400078e00ce */
.L_x_24449:
[----:B------:R-:W-:Y:S05]  /*7810*/  BSYNC B1 ;  /* 0x0000000000017941 */ /* 0x000fea0003800000 */
.L_x_24447:
        /* <DEDUP_REMOVED lines=16> */
.L_x_24453:
[----:B------:R-:W-:Y:S05]  /*7920*/  BSYNC B2 ;  /* 0x0000000000027941 */ /* 0x000fea0003800000 */
.L_x_24452:
        /* <DEDUP_REMOVED lines=44> */
.L_x_24451:
[----:B------:R-:W-:Y:S05]  /*7bf0*/  BSYNC B1 ;  /* 0x0000000000017941 */ /* 0x000fea0003800000 */
.L_x_24450:
        /* <DEDUP_REMOVED lines=8> */
.L_x_24446:
        /* <DEDUP_REMOVED lines=12> */
.L_x_24455:
[----:B------:R-:W-:Y:S02]  /*7d40*/  IMAD.MOV.U32 R191, RZ, RZ, R206 ;  /* 0x000000ffffbf7224 */ /* 0x000fe400078e00ce */
.L_x_24456:
[----:B------:R-:W-:Y:S05]  /*7d50*/  BSYNC B1 ;  /* 0x0000000000017941 */ /* 0x000fea0003800000 */
.L_x_24454:
        /* <DEDUP_REMOVED lines=16> */
.L_x_24460:
[----:B------:R-:W-:Y:S05]  /*7e60*/  BSYNC B2 ;  /* 0x0000000000027941 */ /* 0x000fea0003800000 */
.L_x_24459:
        /* <DEDUP_REMOVED lines=44> */
.L_x_24458:
[----:B------:R-:W-:Y:S05]  /*8130*/  BSYNC B1 ;  /* 0x0000000000017941 */ /* 0x000fea0003800000 */
.L_x_24457:
        /* <DEDUP_REMOVED lines=11> */
.L_x_24461:
        /* <DEDUP_REMOVED lines=12> */
.L_x_24464:
[----:B------:R-:W-:Y:S02]  /*82b0*/  IMAD.MOV.U32 R191, RZ, RZ, R206 ;  /* 0x000000ffffbf7224 */ /* 0x000fe400078e00ce */
.L_x_24465:
[----:B------:R-:W-:Y:S05]  /*82c0*/  BSYNC B1 ;  /* 0x0000000000017941 */ /* 0x000fea0003800000 */
.L_x_24463:
        /* <DEDUP_REMOVED lines=16> */
.L_x_24469:
[----:B------:R-:W-:Y:S05]  /*83d0*/  BSYNC B2 ;  /* 0x0000000000027941 */ /* 0x000fea0003800000 */
.L_x_24468:
        /* <DEDUP_REMOVED lines=44> */
.L_x_24467:
[----:B------:R-:W-:Y:S05]  /*86a0*/  BSYNC B1 ;  /* 0x0000000000017941 */ /* 0x000fea0003800000 */
.L_x_24466:
        /* <DEDUP_REMOVED lines=8> */
.L_x_24462:
        /* <DEDUP_REMOVED lines=12> */
.L_x_24471:
[----:B------:R-:W-:Y:S02]  /*87f0*/  IMAD.MOV.U32 R191, RZ, RZ, R206 ;  /* 0x000000ffffbf7224 */ /* 0x000fe400078e00ce */
.L_x_24472:
[----:B------:R-:W-:Y:S05]  /*8800*/  BSYNC B1 ;  /* 0x0000000000017941 */ /* 0x000fea0003800000 */
.L_x_24470:
        /* <DEDUP_REMOVED lines=16> */
.L_x_24476:
[----:B------:R-:W-:Y:S05]  /*8910*/  BSYNC B2 ;  /* 0x0000000000027941 */ /* 0x000fea0003800000 */
.L_x_24475:
        /* <DEDUP_REMOVED lines=44> */
.L_x_24474:
[----:B------:R-:W-:Y:S05]  /*8be0*/  BSYNC B1 ;  /* 0x0000000000017941 */ /* 0x000fea0003800000 */
.L_x_24473:
        /* <DEDUP_REMOVED lines=11> */
.L_x_24477:
        /* <DEDUP_REMOVED lines=12> */
.L_x_24480:
[----:B------:R-:W-:Y:S02]  /*8d60*/  IMAD.MOV.U32 R191, RZ, RZ, R206 ;  /* 0x000000ffffbf7224 */ /* 0x000fe400078e00ce */
.L_x_24481:
[----:B------:R-:W-:Y:S05]  /*8d70*/  BSYNC B1 ;  /* 0x0000000000017941 */ /* 0x000fea0003800000 */
.L_x_24479:
        /* <DEDUP_REMOVED lines=16> */
.L_x_24485:
[----:B------:R-:W-:Y:S05]  /*8e80*/  BSYNC B2 ;  /* 0x0000000000027941 */ /* 0x000fea0003800000 */
.L_x_24484:
        /* <DEDUP_REMOVED lines=44> */
.L_x_24483:
[----:B------:R-:W-:Y:S05]  /*9150*/  BSYNC B1 ;  /* 0x0000000000017941 */ /* 0x000fea0003800000 */
.L_x_24482:
        /* <DEDUP_REMOVED lines=8> */
.L_x_24478:
        /* <DEDUP_REMOVED lines=12> */
.L_x_24487:
[----:B------:R-:W-:Y:S02]  /*92a0*/  IMAD.MOV.U32 R191, RZ, RZ, R206 ;  /* 0x000000ffffbf7224 */ /* 0x000fe400078e00ce */
.L_x_24488:
[----:B------:R-:W-:Y:S05]  /*92b0*/  BSYNC B1 ;  /* 0x0000000000017941 */ /* 0x000fea0003800000 */
.L_x_24486:
        /* <DEDUP_REMOVED lines=16> */
.L_x_24492:
[----:B------:R-:W-:Y:S05]  /*93c0*/  BSYNC B2 ;  /* 0x0000000000027941 */ /* 0x000fea0003800000 */
.L_x_24491:
        /* <DEDUP_REMOVED lines=44> */
.L_x_24490:
[----:B------:R-:W-:Y:S05]  /*9690*/  BSYNC B1 ;  /* 0x0000000000017941 */ /* 0x000fea0003800000 */
.L_x_24489:
        /* <DEDUP_REMOVED lines=11> */
.L_x_24493:
        /* <DEDUP_REMOVED lines=12> */
.L_x_24496:
[----:B------:R-:W-:Y:S02]  /*9810*/  IMAD.MOV.U32 R191, RZ, RZ, R206 ;  /* 0x000000ffffbf7224 */ /* 0x000fe400078e00ce */
.L_x_24497:
[----:B------:R-:W-:Y:S05]  /*9820*/  BSYNC B1 ;  /* 0x0000000000017941 */ /* 0x000fea0003800000 */
.L_x_24495:
        /* <DEDUP_REMOVED lines=16> */
.L_x_24501:
[----:B------:R-:W-:Y:S05]  /*9930*/  BSYNC B2 ;  /* 0x0000000000027941 */ /* 0x000fea0003800000 */
.L_x_24500:
        /* <DEDUP_REMOVED lines=44> */
.L_x_24499:
[----:B------:R-:W-:Y:S05]  /*9c00*/  BSYNC B1 ;  /* 0x0000000000017941 */ /* 0x000fea0003800000 */
.L_x_24498:
        /* <DEDUP_REMOVED lines=8> */
.L_x_24494:
        /* <DEDUP_REMOVED lines=27> */
.L_x_24502:
[----:B------:R-:W-:Y:S02]  /*9e40*/  IADD3 R189, R189, 0x20, RZ ;  /* 0x00000020bdbd7810 */ /* 0x000fe40007ffe0ff */
.L_x_24437:
[----:B------:R-:W-:Y:S05]  /*9e50*/  BSYNC B0 ;  /* 0x0000000000007941 */ /* 0x000fea0003800000 */
.L_x_24436:
        /* <DEDUP_REMOVED lines=30> */
.L_x_24506:
[----:B0-----:R-:W-:Y:S02]  /*a040*/  IMAD.MOV.U32 R194, RZ, RZ, R206 ;  /* 0x000000ffffc27224 */ /* 0x001fe400078e00ce */
.L_x_24507:
[----:B------:R-:W-:Y:S05]  /*a050*/  BSYNC B1 ;  /* 0x0000000000017941 */ /* 0x000fea0003800000 */
.L_x_24505:
        /* <DEDUP_REMOVED lines=16> */
.L_x_24511:
[----:B------:R-:W-:Y:S05]  /*a160*/  BSYNC B2 ;  /* 0x0000000000027941 */ /* 0x000fea0003800000 */
.L_x_24510:
        /* <DEDUP_REMOVED lines=44> */
.L_x_24509:
[----:B------:R-:W-:Y:S05]  /*a430*/  BSYNC B1 ;  /* 0x0000000000017941 */ /* 0x000fea0003800000 */
.L_x_24508:
        /* <DEDUP_REMOVED lines=14> */
.L_x_24512:
        /* <DEDUP_REMOVED lines=12> */
.L_x_24515:
[----:B------:R-:W-:Y:S02]  /*a5e0*/  IMAD.MOV.U32 R191, RZ, RZ, R206 ;  /* 0x000000ffffbf7224 */ /* 0x000fe400078e00ce */
.L_x_24516:
[----:B------:R-:W-:Y:S05]  /*a5f0*/  BSYNC B1 ;  /* 0x0000000000017941 */ /* 0x000fea0003800000 */
.L_x_24514:
        /* <DEDUP_REMOVED lines=16> */
.L_x_24520:
[----:B------:R-:W-:Y:S05]  /*a700*/  BSYNC B2 ;  /* 0x0000000000027941 */ /* 0x000fea0003800000 */
.L_x_24519:
        /* <DEDUP_REMOVED lines=44> */
.L_x_24518:
[----:B------:R-:W-:Y:S05]  /*a9d0*/  BSYNC B1 ;  /* 0x0000000000017941 */ /* 0x000fea0003800000 */
.L_x_24517:
        /* <DEDUP_REMOVED lines=8> */
.L_x_24513:
        /* <DEDUP_REMOVED lines=12> */
.L_x_24522:
[----:B------:R-:W-:Y:S02]  /*ab20*/  IMAD.MOV.U32 R191, RZ, RZ, R206 ;  /* 0x000000ffffbf7224 */ /* 0x000fe400078e00ce */
.L_x_24523:
[----:B------:R-:W-:Y:S05]  /*ab30*/  BSYNC B1 ;  /* 0x0000000000017941 */ /* 0x000fea0003800000 */
.L_x_24521:
        /* <DEDUP_REMOVED lines=16> */
.L_x_24527:
[----:B------:R-:W-:Y:S05]  /*ac40*/  BSYNC B2 ;  /* 0x0000000000027941 */ /* 0x000fea0003800000 */
.L_x_24526:
        /* <DEDUP_REMOVED lines=44> */
.L_x_24525:
[----:B------:R-:W-:Y:S05]  /*af10*/  BSYNC B1 ;  /* 0x0000000000017941 */ /* 0x000fea0003800000 */
.L_x_24524:
        /* <DEDUP_REMOVED lines=11> */
.L_x_24528:
        /* <DEDUP_REMOVED lines=12> */
.L_x_24531:
[----:B------:R-:W-:Y:S02]  /*b090*/  IMAD.MOV.U32 R191, RZ, RZ, R206 ;  /* 0x000000ffffbf7224 */ /* 0x000fe400078e00ce */
.L_x_24532:
[----:B------:R-:W-:Y:S05]  /*b0a0*/  BSYNC B1 ;  /* 0x0000000000017941 */ /* 0x000fea0003800000 */
.L_x_24530:
        /* <DEDUP_REMOVED lines=16> */
.L_x_24536:
[----:B------:R-:W-:Y:S05]  /*b1b0*/  BSYNC B2 ;  /* 0x0000000000027941 */ /* 0x000fea0003800000 */
.L_x_24535:
        /* <DEDUP_REMOVED lines=44> */
.L_x_24534:
[----:B------:R-:W-:Y:S05]  /*b480*/  BSYNC B1 ;  /* 0x0000000000017941 */ /* 0x000fea0003800000 */
.L_x_24533:
        /* <DEDUP_REMOVED lines=8> */
.L_x_24529:
        /* <DEDUP_REMOVED lines=12> */
.L_x_24538:
[----:B------:R-:W-:Y:S02]  /*b5d0*/  IMAD.MOV.U32 R191, RZ, RZ, R206 ;  /* 0x000000ffffbf7224 */ /* 0x000fe400078e00ce */
.L_x_24539:
[----:B------:R-:W-:Y:S05]  /*b5e0*/  BSYNC B1 ;  /* 0x0000000000017941 */ /* 0x000fea0003800000 */
.L_x_24537:
        /* <DEDUP_REMOVED lines=16> */
.L_x_24543:
[----:B------:R-:W-:Y:S05]  /*b6f0*/  BSYNC B2 ;  /* 0x0000000000027941 */ /* 0x000fea0003800000 */
.L_x_24542:
        /* <DEDUP_REMOVED lines=44> */
.L_x_24541:
[----:B------:R-:W-:Y:S05]  /*b9c0*/  BSYNC B1 ;  /* 0x0000000000017941 */ /* 0x000fea0003800000 */
.L_x_24540:
        /* <DEDUP_REMOVED lines=11> */
.L_x_24544:
        /* <DEDUP_REMOVED lines=12> */
.L_x_24547:
[----:B------:R-:W-:Y:S02]  /*bb40*/  IMAD.MOV.U32 R191, RZ, RZ, R206 ;  /* 0x000000ffffbf7224 */ /* 0x000fe400078e00ce */
.L_x_24548:
[----:B------:R-:W-:Y:S05]  /*bb50*/  BSYNC B1 ;  /* 0x0000000000017941 */ /* 0x000fea0003800000 */
.L_x_24546:
        /* <DEDUP_REMOVED lines=16> */
.L_x_24552:
[----:B------:R-:W-:Y:S05]  /*bc60*/  BSYNC B2 ;  /* 0x0000000000027941 */ /* 0x000fea0003800000 */
.L_x_24551:
        /* <DEDUP_REMOVED lines=44> */
.L_x_24550:
[----:B------:R-:W-:Y:S05]  /*bf30*/  BSYNC B1 ;  /* 0x0000000000017941 */ /* 0x000fea0003800000 */
.L_x_24549:
        /* <DEDUP_REMOVED lines=8> */
.L_x_24545:
        /* <DEDUP_REMOVED lines=12> */
.L_x_24554:
[----:B------:R-:W-:Y:S02]  /*c080*/  IMAD.MOV.U32 R191, RZ, RZ, R206 ;  /* 0x000000ffffbf7224 */ /* 0x000fe400078e00ce */
.L_x_24555:
[----:B------:R-:W-:Y:S05]  /*c090*/  BSYNC B1 ;  /* 0x0000000000017941 */ /* 0x000fea0003800000 */
.L_x_24553:
        /* <DEDUP_REMOVED lines=16> */
.L_x_24559:
[----:B------:R-:W-:Y:S05]  /*c1a0*/  BSYNC B2 ;  /* 0x0000000000027941 */ /* 0x000fea0003800000 */
.L_x_24558:
        /* <DEDUP_REMOVED lines=44> */
.L_x_24557:
[----:B------:R-:W-:Y:S05]  /*c470*/  BSYNC B1 ;  /* 0x0000000000017941 */ /* 0x000fea0003800000 */
.L_x_24556:
        /* <DEDUP_REMOVED lines=11> */
.L_x_24560:
        /* <DEDUP_REMOVED lines=12> */
.L_x_24563:
[----:B------:R-:W-:Y:S02]  /*c5f0*/  IMAD.MOV.U32 R191, RZ, RZ, R206 ;  /* 0x000000ffffbf7224 */ /* 0x000fe400078e00ce */
.L_x_24564:
[----:B------:R-:W-:Y:S05]  /*c600*/  BSYNC B1 ;  /* 0x0000000000017941 */ /* 0x000fea0003800000 */
.L_x_24562:
        /* <DEDUP_REMOVED lines=16> */
.L_x_24568:
[----:B------:R-:W-:Y:S05]  /*c710*/  BSYNC B2 ;  /* 0x0000000000027941 */ /* 0x000fea0003800000 */
.L_x_24567:
        /* <DEDUP_REMOVED lines=43> */
[----:B------:R-:W-:Y:S02]  /*c9d0*/  MOV R204, R192 ;  /* 0x000000c000cc7202 */ /* 0x000fe40000000f00 */
.L_x_24566:
[----:B------:R-:W-:Y:S05]  /*c9e0*/  BSYNC B1 ;  /* 0x0000000000017941 */ /* 0x000fea0003800000 */
.L_x_24565:
        /* <DEDUP_REMOVED lines=8> */
.L_x_24561:
        /* <DEDUP_REMOVED lines=27> */
.L_x_24569:
[----:B------:R-:W-:Y:S02]  /*cc20*/  IADD3 R189, R189, 0x20, RZ ;  /* 0x00000020bdbd7810 */ /* 0x000fe40007ffe0ff */
.L_x_24504:
[----:B------:R-:W-:Y:S05]  /*cc30*/  BSYNC B0 ;  /* 0x0000000000007941 */ /* 0x000fea0003800000 */
.L_x_24503:
        /* <DEDUP_REMOVED lines=30> */
.L_x_24573:
[----:B0-----:R-:W-:Y:S02]  /*ce20*/  IMAD.MOV.U32 R194, RZ, RZ, R206 ;  /* 0x000000ffffc27224 */ /* 0x001fe400078e00ce */
.L_x_24574:
[----:B------:R-:W-:Y:S05]  /*ce30*/  BSYNC B1 ;  /* 0x0000000000017941 */ /* 0x000fea0003800000 */
.L_x_24572:
        /* <DEDUP_REMOVED lines=16> */
.L_x_24578:
[----:B------:R-:W-:Y:S05]  /*cf40*/  BSYNC B2 ;  /* 0x0000000000027941 */ /* 0x000fea0003800000 */
.L_x_24577:
        /* <DEDUP_REMOVED lines=44> */
.L_x_24576:
[----:B------:R-:W-:Y:S05]  /*d210*/  BSYNC B1 ;  /* 0x0000000000017941 */ /* 0x000fea0003800000 */
.L_x_24575:
        /* <DEDUP_REMOVED lines=9> */
[----:B------:R-:W-:Y:S01]  /*d2b0*/  MOV R192, R195 ;  /* 0x000000c300c07202 */ /* 0x000fe20000000f00 */
[----:B------:R-:W-:Y:S05]  /*d2c0*/  @!P0 BRA `(.L_x_24580) ;  /* 0x0000057000008947 */ /* 0x000fea0003800000 */
[----:B------:R-:W-:Y:S02]  /*d2d0*/  IMAD.MOV.U32 R192, RZ, RZ, R195 ;  /* 0x000000ffffc07224 */ /* 0x000fe400078e00c3 */
[----:B------:R-:W-:Y:S01]  /*d2e0*/  FADD.FTZ R172, R152, R172 ;  /* 0x000000ac98ac7221 */ /* 0x000fe20000010000 */
[----:B------:R-:W-:Y:S05]  /*d2f0*/  BRA `(.L_x_24580) ;  /* 0x0000054000007947 */ /* 0x000fea0003800000 */
.L_x_24579:
        /* <DEDUP_REMOVED lines=12> */
.L_x_24582:
[----:B------:R-:W-:Y:S02]  /*d3c0*/  IMAD.MOV.U32 R191, RZ, RZ, R206 ;  /* 0x000000ffffbf7224 */ /* 0x000fe400078e00ce */
.L_x_24583:
[----:B------:R-:W-:Y:S05]  /*d3d0*/  BSYNC B1 ;  /* 0x0000000000017941 */ /* 0x000fea0003800000 */
.L_x_24581:
        /* <DEDUP_REMOVED lines=16> */
.L_x_24587:
[----:B------:R-:W-:Y:S05]  /*d4e0*/  BSYNC B2 ;  /* 0x0000000000027941 */ /* 0x000fea0003800000 */
.L_x_24586:
        /* <DEDUP_REMOVED lines=44> */
.L_x_24585:
[----:B------:R-:W-:Y:S05]  /*d7b0*/  BSYNC B1 ;  /* 0x0000000000017941 */ /* 0x000fea0003800000 */
.L_x_24584:
        /* <DEDUP_REMOVED lines=8> */
.L_x_24580:
        /* <DEDUP_REMOVED lines=12> */
.L_x_24589:
[----:B------:R-:W-:Y:S02]  /*d900*/  IMAD.MOV.U32 R191, RZ, RZ, R206 ;  /* 0x000000ffffbf7224 */ /* 0x000fe400078e00ce */
.L_x_24590:
[----:B------:R-:W-:Y:S05]  /*d910*/  BSYNC B1 ;  /* 0x0000000000017941 */ /* 0x000fea0003800000 */
.L_x_24588:
        /* <DEDUP_REMOVED lines=16> */
.L_x_24594:
[----:B------:R-:W-:Y:S05]  /*da20*/  BSYNC B2 ;  /* 0x0000000000027941 */ /* 0x000fea0003800000 */
.L_x_24593:
        /* <DEDUP_REMOVED lines=44> */
.L_x_24592:
[----:B------:R-:W-:Y:S05]  /*dcf0*/  BSYNC B1 ;  /* 0x0000000000017941 */ /* 0x000fea0003800000 */
.L_x_24591:
        /* <DEDUP_REMOVED lines=11> */
.L_x_24595:
        /* <DEDUP_REMOVED lines=12> */
.L_x_24598:
[----:B------:R-:W-:Y:S02]  /*de70*/  IMAD.MOV.U32 R191, RZ, RZ, R206 ;  /* 0x000000ffffbf7224 */ /* 0x000fe400078e00ce */
.L_x_24599:
[----:B------:R-:W-:Y:S05]  /*de80*/  BSYNC B1 ;  /* 0x0000000000017941 */ /* 0x000fea0003800000 */
.L_x_24597:
        /* <DEDUP_REMOVED lines=16> */
.L_x_24603:
[----:B------:R-:W-:Y:S05]  /*df90*/  BSYNC B2 ;  /* 0x0000000000027941 */ /* 0x000fea0003800000 */
.L_x_24602:
        /* <DEDUP_REMOVED lines=44> */
.L_x_24601:
[----:B------:R-:W-:Y:S05]  /*e260*/  BSYNC B1 ;  /* 0x0000000000017941 */ /* 0x000fea0003800000 */
.L_x_24600:
        /* <DEDUP_REMOVED lines=8> */
.L_x_24596:
        /* <DEDUP_REMOVED lines=12> */
.L_x_24605:
[----:B------:R-:W-:Y:S02]  /*e3b0*/  IMAD.MOV.U32 R191, RZ, RZ, R206 ;  /* 0x000000ffffbf7224 */ /* 0x000fe400078e00ce */
.L_x_24606:
[----:B------:R-:W-:Y:S05]  /*e3c0*/  BSYNC B1 ;  /* 0x0000000000017941 */ /* 0x000fea0003800000 */
.L_x_24604:
        /* <DEDUP_REMOVED lines=16> */
.L_x_24610:
[----:B------:R-:W-:Y:S05]  /*e4d0*/  BSYNC B2 ;  /* 0x0000000000027941 */ /* 0x000fea0003800000 */
.L_x_24609:
        /* <DEDUP_REMOVED lines=44> */
.L_x_24608:
[----:B------:R-:W-:Y:S05]  /*e7a0*/  BSYNC B1 ;  /* 0x0000000000017941 */ /* 0x000fea0003800000 */
.L_x_24607:
        /* <DEDUP_REMOVED lines=11> */
.L_x_24611:
        /* <DEDUP_REMOVED lines=12> */
.L_x_24614:
[----:B------:R-:W-:Y:S02]  /*e920*/  IMAD.MOV.U32 R191, RZ, RZ, R206 ;  /* 0x000000ffffbf7224 */ /* 0x000fe400078e00ce */
.L_x_24615:
[----:B------:R-:W-:Y:S05]  /*e930*/  BSYNC B1 ;  /* 0x0000000000017941 */ /* 0x000fea0003800000 */
.L_x_24613:
        /* <DEDUP_REMOVED lines=16> */
.L_x_24619:
[----:B------:R-:W-:Y:S05]  /*ea40*/  BSYNC B2 ;  /* 0x0000000000027941 */ /* 0x000fea0003800000 */
.L_x_24618:
        /* <DEDUP_REMOVED lines=44> */
.L_x_24617:
[----:B------:R-:W-:Y:S05]  /*ed10*/  BSYNC B1 ;  /* 0x0000000000017941 */ /* 0x000fea0003800000 */
.L_x_24616:
        /* <DEDUP_REMOVED lines=8> */
.L_x_24612:
        /* <DEDUP_REMOVED lines=12> */
.L_x_24621:
[----:B------:R-:W-:Y:S02]  /*ee60*/  IMAD.MOV.U32 R191, RZ, RZ, R206 ;  /* 0x000000ffffbf7224 */ /* 0x000fe400078e00ce */
.L_x_24622:
[----:B------:R-:W-:Y:S05]  /*ee70*/  BSYNC B1 ;  /* 0x0000000000017941 */ /* 0x000fea0003800000 */
.L_x_24620:
        /* <DEDUP_REMOVED lines=16> */
.L_x_24626:
[----:B------:R-:W-:Y:S05]  /*ef80*/  BSYNC B2 ;  /* 0x0000000000027941 */ /* 0x000fea0003800000 */
.L_x_24625:
        /* <DEDUP_REMOVED lines=44> */
.L_x_24624:
[----:B------:R-:W-:Y:S05]  /*f250*/  BSYNC B1 ;  /* 0x0000000000017941 */ /* 0x000fea0003800000 */
.L_x_24623:
        /* <DEDUP_REMOVED lines=11> */
.L_x_24627:
        /* <DEDUP_REMOVED lines=12> */
.L_x_24630:
[----:B------:R-:W-:Y:S02]  /*f3d0*/  IMAD.MOV.U32 R191, RZ, RZ, R206 ;  /* 0x000000ffffbf7224 */ /* 0x000fe400078e00ce */
.L_x_24631:
[----:B------:R-:W-:Y:S05]  /*f3e0*/  BSYNC B1 ;  /* 0x0000000000017941 */ /* 0x000fea0003800000 */
.L_x_24629:
        /* <DEDUP_REMOVED lines=16> */
.L_x_24635:
[----:B------:R-:W-:Y:S05]  /*f4f0*/  BSYNC B2 ;  /* 0x0000000000027941 */ /* 0x000fea0003800000 */
.L_x_24634:
        /* <DEDUP_REMOVED lines=44> */
.L_x_24633:
[----:B------:R-:W-:Y:S05]  /*f7c0*/  BSYNC B1 ;  /* 0x0000000000017941 */ /* 0x000fea0003800000 */
.L_x_24632:
        /* <DEDUP_REMOVED lines=8> */
.L_x_24628:
        /* <DEDUP_REMOVED lines=27> */
.L_x_24636:
[----:B------:R-:W-:Y:S02]  /*fa00*/  IADD3 R189, R189, 0x20, RZ ;  /* 0x00000020bdbd7810 */ /* 0x000fe40007ffe0ff */
.L_x_24571:
[----:B------:R-:W-:Y:S05]  /*fa10*/  BSYNC B0 ;  /* 0x0000000000007941 */ /* 0x000fea0003800000 */
.L_x_24570:
        /* <DEDUP_REMOVED lines=30> */
.L_x_24640:
[----:B0-----:R-:W-:Y:S02]  /*fc00*/  IMAD.MOV.U32 R194, RZ, RZ, R206 ;  /* 0x000000ffffc27224 */ /* 0x001fe400078e00ce */
.L_x_24641:
[----:B------:R-:W-:Y:S05]  /*fc10*/  BSYNC B1 ;  /* 0x0000000000017941 */ /* 0x000fea0003800000 */
.L_x_24639:
        /* <DEDUP_REMOVED lines=16> */
.L_x_24645:
[----:B------:R-:W-:Y:S05]  /*fd20*/  BSYNC B2 ;  /* 0x0000000000027941 */ /* 0x000fea0003800000 */
.L_x_24644:
        /* <DEDUP_REMOVED lines=44> */
.L_x_24643:
[----:B------:R-:W-:Y:S05]  /*fff0*/  BSYNC B1 ;  /* 0x0000000000017941 */ /* 0x000fea0003800000 */
.L_x_24642:
        /* <DEDUP_REMOVED lines=14> */
.L_x_24646:
        /* <DEDUP_REMOVED lines=12> */
.L_x_24649:
[----:B------:R-:W-:Y:S02]  /*101a0*/  IMAD.MOV.U32 R191, RZ, RZ, R206 ;  /* 0x000000ffffbf7224 */ /* 0x000fe400078e00ce */
.L_x_24650:
[----:B------:R-:W-:Y:S05]  /*101b0*/  BSYNC B1 ;  /* 0x0000000000017941 */ /* 0x000fea0003800000 */
.L_x_24648:
        /* <DEDUP_REMOVED lines=16> */
.L_x_24654:
[----:B------:R-:W-:Y:S05]  /*102c0*/  BSYNC B2 ;  /* 0x0000000000027941 */ /* 0x000fea0003800000 */
.L_x_24653:
        /* <DEDUP_REMOVED lines=44> */
.L_x_24652:
[----:B------:R-:W-:Y:S05]  /*10590*/  BSYNC B1 ;  /* 0x0000000000017941 */ /* 0x000fea0003800000 */
.L_x_24651:
        /* <DEDUP_REMOVED lines=8> */
.L_x_24647:
        /* <DEDUP_REMOVED lines=12> */
.L_x_24656:
[----:B------:R-:W-:Y:S02]  /*106e0*/  IMAD.MOV.U32 R191, RZ, RZ, R206 ;  /* 0x000000ffffbf7224 */ /* 0x000fe400078e00ce */
.L_x_24657:
[----:B------:R-:W-:Y:S05]  /*106f0*/  BSYNC B1 ;  /* 0x0000000000017941 */ /* 0x000fea0003800000 */
.L_x_24655:
        /* <DEDUP_REMOVED lines=16> */
.L_x_24661:
[----:B------:R-:W-:Y:S05]  /*10800*/  BSYNC B2 ;  /* 0x0000000000027941 */ /* 0x000fea0003800000 */
.L_x_24660:
        /* <DEDUP_REMOVED lines=44> */
.L_x_24659:
[----:B------:R-:W-:Y:S05]  /*10ad0*/  BSYNC B1 ;  /* 0x0000000000017941 */ /* 0x000fea0003800000 */
.L_x_24658:
        /* <DEDUP_REMOVED lines=11> */
.L_x_24662:
        /* <DEDUP_REMOVED lines=12> */
.L_x_24665:
[----:B------:R-:W-:Y:S02]  /*10c50*/  IMAD.MOV.U32 R191, RZ, RZ, R206 ;  /* 0x000000ffffbf7224 */ /* 0x000fe400078e00ce */
.L_x_24666:
[----:B------:R-:W-:Y:S05]  /*10c60*/  BSYNC B1 ;  /* 0x0000000000017941 */ /* 0x000fea0003800000 */
.L_x_24664:
        /* <DEDUP_REMOVED lines=16> */
.L_x_24670:
[----:B------:R-:W-:Y:S05]  /*10d70*/  BSYNC B2 ;  /* 0x0000000000027941 */ /* 0x000fea0003800000 */
.L_x_24669:
        /* <DEDUP_REMOVED lines=44> */
.L_x_24668:
[----:B------:R-:W-:Y:S05]  /*11040*/  BSYNC B1 ;  /* 0x0000000000017941 */ /* 0x000fea0003800000 */
.L_x_24667:
        /* <DEDUP_REMOVED lines=8> */
.L_x_24663:
        /* <DEDUP_REMOVED lines=12> */
.L_x_24672:
[----:B------:R-:W-:Y:S02]  /*11190*/  IMAD.MOV.U32 R191, RZ, RZ, R206 ;  /* 0x000000ffffbf7224 */ /* 0x000fe400078e00ce */
.L_x_24673:
[----:B------:R-:W-:Y:S05]  /*111a0*/  BSYNC B1 ;  /* 0x0000000000017941 */ /* 0x000fea0003800000 */
.L_x_24671:
        /* <DEDUP_REMOVED lines=16> */
.L_x_24677:
[----:B------:R-:W-:Y:S05]  /*112b0*/  BSYNC B2 ;  /* 0x0000000000027941 */ /* 0x000fea0003800000 */
.L_x_24676:
        /* <DEDUP_REMOVED lines=44> */
.L_x_24675:
[----:B------:R-:W-:Y:S05]  /*11580*/  BSYNC B1 ;  /* 0x0000000000017941 */ /* 0x000fea0003800000 */
.L_x_24674:
        /* <DEDUP_REMOVED lines=11> */
.L_x_24678:
        /* <DEDUP_REMOVED lines=12> */
.L_x_24681:
[----:B------:R-:W-:Y:S02]  /*11700*/  IMAD.MOV.U32 R191, RZ, RZ, R206 ;  /* 0x000000ffffbf7224 */ /* 0x000fe400078e00ce */
.L_x_24682:
[----:B------:R-:W-:Y:S05]  /*11710*/  BSYNC B1 ;  /* 0x0000000000017941 */ /* 0x000fea0003800000 */
.L_x_24680:
        /* <DEDUP_REMOVED lines=16> */
.L_x_24686:
[----:B------:R-:W-:Y:S05]  /*11820*/  BSYNC B2 ;  /* 0x0000000000027941 */ /* 0x000fea0003800000 */
.L_x_24685:
        /* <DEDUP_REMOVED lines=44> */
.L_x_24684:
[----:B------:R-:W-:Y:S05]  /*11af0*/  BSYNC B1 ;  /* 0x0000000000017941 */ /* 0x000fea0003800000 */
.L_x_24683:
        /* <DEDUP_REMOVED lines=8> */
.L_x_24679:
        /* <DEDUP_REMOVED lines=12> */
.L_x_24688:
[----:B------:R-:W-:Y:S02]  /*11c40*/  IMAD.MOV.U32 R191, RZ, RZ, R206 ;  /* 0x000000ffffbf7224 */ /* 0x000fe400078e00ce */
.L_x_24689:
[----:B------:R-:W-:Y:S05]  /*11c50*/  BSYNC B1 ;  /* 0x0000000000017941 */ /* 0x000fea0003800000 */
.L_x_24687:
        /* <DEDUP_REMOVED lines=16> */
.L_x_24693:
[----:B------:R-:W-:Y:S05]  /*11d60*/  BSYNC B2 ;  /* 0x0000000000027941 */ /* 0x000fea0003800000 */
.L_x_24692:
        /* <DEDUP_REMOVED lines=44> */
.L_x_24691:
[----:B------:R-:W-:Y:S05]  /*12030*/  BSYNC B1 ;  /* 0x0000000000017941 */ /* 0x000fea0003800000 */
.L_x_24690:
        /* <DEDUP_REMOVED lines=11> */
.L_x_24694:
        /* <DEDUP_REMOVED lines=12> */
.L_x_24697:
[----:B------:R-:W-:Y:S02]  /*121b0*/  IMAD.MOV.U32 R191, RZ, RZ, R206 ;  /* 0x000000ffffbf7224 */ /* 0x000fe400078e00ce */
.L_x_24698:
[----:B------:R-:W-:Y:S05]  /*121c0*/  BSYNC B1 ;  /* 0x0000000000017941 */ /* 0x000fea0003800000 */
.L_x_24696:
        /* <DEDUP_REMOVED lines=16> */
.L_x_24702:
[----:B------:R-:W-:Y:S05]  /*122d0*/  BSYNC B2 ;  /* 0x0000000000027941 */ /* 0x000fea0003800000 */
.L_x_24701:
        /* <DEDUP_REMOVED lines=44> */
.L_x_24700:
[----:B------:R-:W-:Y:S05]  /*125a0*/  BSYNC B1 ;  /* 0x0000000000017941 */ /* 0x000fea0003800000 */
.L_x_24699:
        /* <DEDUP_REMOVED lines=8> */
.L_x_24695:
        /* <DEDUP_REMOVED lines=27> */
.L_x_24703:
[----:B------:R-:W-:Y:S02]  /*127e0*/  IADD3 R189, R189, 0x20, RZ ;  /* 0x00000020bdbd7810 */ /* 0x000fe40007ffe0ff */
.L_x_24638:
[----:B------:R-:W-:Y:S05]  /*127f0*/  BSYNC B0 ;  /* 0x0000000000007941 */ /* 0x000fea0003800000 */
.L_x_24637:
[----:B------:R-:W-:Y:S01]  /*12800*/  LOP3.LUT P0, RZ, R210, 0x8, RZ, 0xc0, !PT ;  /* 0x00000008d2ff7812 */ /* 0x000fe2000780c0ff */
[----:B------:R-:W-:-:S12]  /*12810*/  BSSY B0, `(.L_x_24704) ;  /* 0x00002dc000007945 */ /* 0x000fd80003800000 */
[----:B------:R-:W-:Y:S05]  /*12820*/  @!P0 BRA `(.L_x_24705) ;  /* 0x00002da000008947 */ /* 0x000fea0003800000 */
[----:B------:R-:W-:Y:S01]  /*12830*/  ISETP.NE.U32.AND P0, PT, RZ, c[0x0][0x178], PT ;  /* 0x00005e00ff007a0c */ /* 0x000fe20003f05070 */
[----:B------:R-:W-:Y:S01]  /*12840*/  HFMA2.MMA R180, -RZ, RZ, 0, 9.5367431640625e-07 ;  /* 0x00000010ffb47435 */ /* 0x000fe200000001ff */
[----:B------:R-:W-:Y:S02]  /*12850*/  LOP3.LUT R210, R210, 0xfffffffe, RZ, 0xc0, !PT ;  /* 0xfffffffed2d27812 */ /* 0x000fe400078ec0ff */
[----:B------:R-:W-:-:S07]  /*12860*/  ISETP.NE.AND.EX P2, PT, RZ, c[0x0][0x17c], PT, P0 ;  /* 0x00005f00ff007a0c */ /* 0x000fce0003f45300 */
[----:B------:R-:W-:-:S06]  /*12870*/  IMAD.WIDE.U32 R180, R189, R180, c[0x0][0x170] ;  /* 0x00005c00bdb47625 */ /* 0x000fcc00078e00b4 */
[C---:B0-----:R-:W-:Y:S01]  /*12880*/  @P2 LEA R190, P0, R189.reuse, c[0x0][0x178], 0x4 ;  /* 0x00005e00bdbe2a11 */ /* 0x041fe200078020ff */
[----:B------:R-:W5:Y:S01]  /*12890*/  LDG.E.128 R180, [R180.64] ;  /* 0x00000004b4b47981 */ /* 0x000f62000c1e1d00 */
[----:B------:R-:W-:Y:S01]  /*128a0*/  BSSY B1, `(.L_x_24706) ;  /* 0x0000015000017945 */ /* 0x000fe20003800000 */
[----:B------:R-:W-:Y:S02]  /*128b0*/  @P2 LOP3.LUT R210, R210, 0x1, RZ, 0xfc, !PT ;  /* 0x00000001d2d22812 */ /* 0x000fe400078efcff */
[----:B------:R-:W-:Y:S02]  /*128c0*/  @P2 LEA.HI.X R191, R189, c[0x0][0x17c], RZ, 0x4, P0 ;  /* 0x00005f00bdbf2a11 */ /* 0x000fe400000f24ff */
        /* <DEDUP_REMOVED lines=17> */
.L_x_24707:
[----:B0-----:R-:W-:Y:S02]  /*129e0*/  IMAD.MOV.U32 R194, RZ, RZ, R206 ;  /* 0x000000ffffc27224 */ /* 0x001fe400078e00ce */
.L_x_24708:
[----:B------:R-:W-:Y:S05]  /*129f0*/  BSYNC B1 ;  /* 0x0000000000017941 */ /* 0x000fea0003800000 */
.L_x_24706:
        /* <DEDUP_REMOVED lines=16> */
.L_x_24712:
[----:B------:R-:W-:Y:S05]  /*12b00*/  BSYNC B2 ;  /* 0x0000000000027941 */ /* 0x000fea0003800000 */
.L_x_24711:
        /* <DEDUP_REMOVED lines=9> */
[----:B------:R-:W-:Y:S02]  /*12ba0*/  LOP3.LUT R201, R193, R201, R19, 0x96, !PT ;  /* 0x000000c9c1c97212 */ /* 0x000fe400078e9613 */
[----:B------:R-:W-:Y:S02]  /*12bb0*/  MOV R195, RZ ;  /* 0x000000ff00c37202 */ /* 0x000fe40000000f00 */
        /* <DEDUP_REMOVED lines=33> */
.L_x_24710:
[----:B------:R-:W-:Y:S05]  /*12dd0*/  BSYNC B1 ;  /* 0x0000000000017941 */ /* 0x000fea0003800000 */
.L_x_24709:
        /* <DEDUP_REMOVED lines=14> */
.L_x_24713:
        /* <DEDUP_REMOVED lines=12> */
.L_x_24716:
[----:B------:R-:W-:Y:S02]  /*12f80*/  IMAD.MOV.U32 R191, RZ, RZ, R206 ;  /* 0x000000ffffbf7224 */ /* 0x000fe400078e00ce */
.L_x_24717:
[----:B------:R-:W-:Y:S05]  /*12f90*/  BSYNC B1 ;  /* 0x0000000000017941 */ /* 0x000fea0003800000 */
.L_x_24715:
        /* <DEDUP_REMOVED lines=16> */
.L_x_24721:
[----:B------:R-:W-:Y:S05]  /*130a0*/  BSYNC B2 ;  /* 0x0000000000027941 */ /* 0x000fea0003800000 */
.L_x_24720:
        /* <DEDUP_REMOVED lines=44> */
.L_x_24719:
[----:B------:R-:W-:Y:S05]  /*13370*/  BSYNC B1 ;  /* 0x0000000000017941 */ /* 0x000fea0003800000 */
.L_x_24718:
        /* <DEDUP_REMOVED lines=8> */
.L_x_24714:
        /* <DEDUP_REMOVED lines=12> */
.L_x_24723:
[----:B------:R-:W-:Y:S02]  /*134c0*/  IMAD.MOV.U32 R191, RZ, RZ, R206 ;  /* 0x000000ffffbf7224 */ /* 0x000fe400078e00ce */
.L_x_24724:
[----:B------:R-:W-:Y:S05]  /*134d0*/  BSYNC B1 ;  /* 0x0000000000017941 */ /* 0x000fea0003800000 */
.L_x_24722:
        /* <DEDUP_REMOVED lines=16> */
.L_x_24728:
[----:B------:R-:W-:Y:S05]  /*135e0*/  BSYNC B2 ;  /* 0x0000000000027941 */ /* 0x000fea0003800000 */
.L_x_24727:
        /* <DEDUP_REMOVED lines=44> */
.L_x_24726:
[----:B------:R-:W-:Y:S05]  /*138b0*/  BSYNC B1 ;  /* 0x0000000000017941 */ /* 0x000fea0003800000 */
.L_x_24725:
        /* <DEDUP_REMOVED lines=11> */
.L_x_24729:
        /* <DEDUP_REMOVED lines=12> */
.L_x_24732:
[----:B------:R-:W-:Y:S02]  /*13a30*/  IMAD.MOV.U32 R191, RZ, RZ, R206 ;  /* 0x000000ffffbf7224 */ /* 0x000fe400078e00ce */
.L_x_24733:
[----:B------:R-:W-:Y:S05]  /*13a40*/  BSYNC B1 ;  /* 0x0000000000017941 */ /* 0x000fea0003800000 */
.L_x_24731:
        /* <DEDUP_REMOVED lines=16> */
.L_x_24737:
[----:B------:R-:W-:Y:S05]  /*13b50*/  BSYNC B2 ;  /* 0x0000000000027941 */ /* 0x000fea0003800000 */
.L_x_24736:
        /* <DEDUP_REMOVED lines=44> */
.L_x_24735:
[----:B------:R-:W-:Y:S05]  /*13e20*/  BSYNC B1 ;  /* 0x0000000000017941 */ /* 0x000fea0003800000 */
.L_x_24734:
        /* <DEDUP_REMOVED lines=8> */
.L_x_24730:
        /* <DEDUP_REMOVED lines=12> */
.L_x_24739:
[----:B------:R-:W-:Y:S02]  /*13f70*/  IMAD.MOV.U32 R191, RZ, RZ, R206 ;  /* 0x000000ffffbf7224 */ /* 0x000fe400078e00ce */
.L_x_24740:
[----:B------:R-:W-:Y:S05]  /*13f80*/  BSYNC B1 ;  /* 0x0000000000017941 */ /* 0x000fea0003800000 */
.L_x_24738:
        /* <DEDUP_REMOVED lines=16> */
.L_x_24744:
[----:B------:R-:W-:Y:S05]  /*14090*/  BSYNC B2 ;  /* 0x0000000000027941 */ /* 0x000fea0003800000 */
.L_x_24743:
        /* <DEDUP_REMOVED lines=44> */
.L_x_24742:
[----:B------:R-:W-:Y:S05]  /*14360*/  BSYNC B1 ;  /* 0x0000000000017941 */ /* 0x000fea0003800000 */
.L_x_24741:
        /* <DEDUP_REMOVED lines=11> */
.L_x_24745:
        /* <DEDUP_REMOVED lines=12> */
.L_x_24748:
[----:B------:R-:W-:Y:S02]  /*144e0*/  IMAD.MOV.U32 R191, RZ, RZ, R206 ;  /* 0x000000ffffbf7224 */ /* 0x000fe400078e00ce */
.L_x_24749:
[----:B------:R-:W-:Y:S05]  /*144f0*/  BSYNC B1 ;  /* 0x0000000000017941 */ /* 0x000fea0003800000 */
.L_x_24747:
        /* <DEDUP_REMOVED lines=16> */
.L_x_24753:
[----:B------:R-:W-:Y:S05]  /*14600*/  BSYNC B2 ;  /* 0x0000000000027941 */ /* 0x000fea0003800000 */
.L_x_24752:
        /* <DEDUP_REMOVED lines=44> */
.L_x_24751:
[----:B------:R-:W-:Y:S05]  /*148d0*/  BSYNC B1 ;  /* 0x0000000000017941 */ /* 0x000fea0003800000 */
.L_x_24750:
        /* <DEDUP_REMOVED lines=8> */
.L_x_24746:
        /* <DEDUP_REMOVED lines=12> */
.L_x_24755:
[----:B------:R-:W-:Y:S02]  /*14a20*/  IMAD.MOV.U32 R191, RZ, RZ, R206 ;  /* 0x000000ffffbf7224 */ /* 0x000fe400078e00ce */
.L_x_24756:
[----:B------:R-:W-:Y:S05]  /*14a30*/  BSYNC B1 ;  /* 0x0000000000017941 */ /* 0x000fea0003800000 */
.L_x_24754:
        /* <DEDUP_REMOVED lines=16> */
.L_x_24760:
[----:B------:R-:W-:Y:S05]  /*14b40*/  BSYNC B2 ;  /* 0x0000000000027941 */ /* 0x000fea0003800000 */
.L_x_24759:
        /* <DEDUP_REMOVED lines=44> */
.L_x_24758:
[----:B------:R-:W-:Y:S05]  /*14e10*/  BSYNC B1 ;  /* 0x0000000000017941 */ /* 0x000fea0003800000 */
.L_x_24757:
        /* <DEDUP_REMOVED lines=11> */
.L_x_24761:
        /* <DEDUP_REMOVED lines=12> */
.L_x_24764:
[----:B------:R-:W-:Y:S02]  /*14f90*/  IMAD.MOV.U32 R191, RZ, RZ, R206 ;  /* 0x000000ffffbf7224 */ /* 0x000fe400078e00ce */
.L_x_24765:
[----:B------:R-:W-:Y:S05]  /*14fa0*/  BSYNC B1 ;  /* 0x0000000000017941 */ /* 0x000fea0003800000 */
.L_x_24763:
        /* <DEDUP_REMOVED lines=16> */
.L_x_24769:
[----:B------:R-:W-:Y:S05]  /*150b0*/  BSYNC B2 ;  /* 0x0000000000027941 */ /* 0x000fea0003800000 */
.L_x_24768:
        /* <DEDUP_REMOVED lines=44> */
.L_x_24767:
[----:B------:R-:W-:Y:S05]  /*15380*/  BSYNC B1 ;  /* 0x0000000000017941 */ /* 0x000fea0003800000 */
.L_x_24766:
        /* <DEDUP_REMOVED lines=8> */
.L_x_24762:
[----:B------:R-:W-:Y:S02]  /*15410*/  SEL R194, RZ, 0x1000000, P5 ;  /* 0x01000000ffc27807 */ /* 0x000fe40002800000 */
[----:B------:R-:W-:Y:S02]  /*15420*/  SEL R195, RZ, 0x10000, P4 ;  /* 0x00010000ffc37807 */ /* 0x000fe40002000000 */
[----:B------:R-:W-:Y:S02]  /*15430*/  SEL R212, RZ, 0x100, P3 ;  /* 0x00000100ffd47807 */ /* 0x000fe40001800000 */
[C---:B------:R-:W-:Y:S02]  /*15440*/  LEA R190, P0, R189.reuse, c[0x0][0x188], 0x4 ;  /* 0x00006200bdbe7a11 */ /* 0x040fe400078020ff */
[----:B------:R-:W-:Y:S02]  /*15450*/  SHF.L.U32 R216, R189, 0x2, RZ ;  /* 0x00000002bdd87819 */ /* 0x000fe400000006ff */
[----:B------:R-:W-:-:S02]  /*15460*/  SEL R213, RZ, 0x1, P2 ;  /* 0x00000001ffd57807 */ /* 0x000fc40001000000 */
[C---:B------:R-:W-:Y:S02]  /*15470*/  LEA.HI.X R191, R189.reuse, c[0x0][0x18c], RZ, 0x4, P0 ;  /* 0x00006300bdbf7a11 */ /* 0x040fe400000f24ff */
        /* <DEDUP_REMOVED lines=20> */
.L_x_24770:
[----:B------:R-:W-:Y:S02]  /*155c0*/  IADD3 R189, R189, 0x20, RZ ;  /* 0x00000020bdbd7810 */ /* 0x000fe40007ffe0ff */
.L_x_24705:
[----:B------:R-:W-:Y:S05]  /*155d0*/  BSYNC B0 ;  /* 0x0000000000007941 */ /* 0x000fea0003800000 */
.L_x_24704:
        /* <DEDUP_REMOVED lines=30> */
.L_x_24774:
[----:B0-----:R-:W-:Y:S02]  /*157c0*/  MOV R194, R206 ;  /* 0x000000ce00c27202 */ /* 0x001fe40000000f00 */
.L_x_24775:
[----:B------:R-:W-:Y:S05]  /*157d0*/  BSYNC B1 ;  /* 0x0000000000017941 */ /* 0x000fea0003800000 */
.L_x_24773:
        /* <DEDUP_REMOVED lines=16> */
.L_x_24779:
[----:B------:R-:W-:Y:S05]  /*158e0*/  BSYNC B2 ;  /* 0x0000000000027941 */ /* 0x000fea0003800000 */
.L_x_24778:
        /* <DEDUP_REMOVED lines=44> */
.L_x_24777:
[----:B------:R-:W-:Y:S05]  /*15bb0*/  BSYNC B1 ;  /* 0x0000000000017941 */ /* 0x000fea0003800000 */
.L_x_24776:
        /* <DEDUP_REMOVED lines=14> */
.L_x_24780:
        /* <DEDUP_REMOVED lines=12> */
.L_x_24783:
[----:B------:R-:W-:Y:S02]  /*15d60*/  IMAD.MOV.U32 R191, RZ, RZ, R206 ;  /* 0x000000ffffbf7224 */ /* 0x000fe400078e00ce */
.L_x_24784:
[----:B------:R-:W-:Y:S05]  /*15d70*/  BSYNC B1 ;  /* 0x0000000000017941 */ /* 0x000fea0003800000 */
.L_x_24782:
        /* <DEDUP_REMOVED lines=16> */
.L_x_24788:
[----:B------:R-:W-:Y:S05]  /*15e80*/  BSYNC B2 ;  /* 0x0000000000027941 */ /* 0x000fea0003800000 */
.L_x_24787:
        /* <DEDUP_REMOVED lines=44> */
.L_x_24786:
[----:B------:R-:W-:Y:S05]  /*16150*/  BSYNC B1 ;  /* 0x0000000000017941 */ /* 0x000fea0003800000 */
.L_x_24785:
        /* <DEDUP_REMOVED lines=8> */
.L_x_24781:
        /* <DEDUP_REMOVED lines=12> */
.L_x_24790:
[----:B------:R-:W-:Y:S02]  /*162a0*/  IMAD.MOV.U32 R191, RZ, RZ, R206 ;  /* 0x000000ffffbf7224 */ /* 0x000fe400078e00ce */
.L_x_24791:
[----:B------:R-:W-:Y:S05]  /*162b0*/  BSYNC B1 ;  /* 0x0000000000017941 */ /* 0x000fea0003800000 */
.L_x_24789:
        /* <DEDUP_REMOVED lines=16> */
.L_x_24795:
[----:B------:R-:W-:Y:S05]  /*163c0*/  BSYNC B2 ;  /* 0x0000000000027941 */ /* 0x000fea0003800000 */
.L_x_24794:
        /* <DEDUP_REMOVED lines=44> */
.L_x_24793:
[----:B------:R-:W-:Y:S05]  /*16690*/  BSYNC B1 ;  /* 0x0000000000017941 */ /* 0x000fea0003800000 */
.L_x_24792:
        /* <DEDUP_REMOVED lines=11> */
.L_x_24796:
        /* <DEDUP_REMOVED lines=12> */
.L_x_24799:
[----:B------:R-:W-:Y:S02]  /*16810*/  IMAD.MOV.U32 R191, RZ, RZ, R206 ;  /* 0x000000ffffbf7224 */ /* 0x000fe400078e00ce */
.L_x_24800:
[----:B------:R-:W-:Y:S05]  /*16820*/  BSYNC B1 ;  /* 0x0000000000017941 */ /* 0x000fea0003800000 */
.L_x_24798:
        /* <DEDUP_REMOVED lines=16> */
.L_x_24804:
[----:B------:R-:W-:Y:S05]  /*16930*/  BSYNC B2 ;  /* 0x0000000000027941 */ /* 0x000fea0003800000 */
.L_x_24803:
        /* <DEDUP_REMOVED lines=44> */
.L_x_24802:
[----:B------:R-:W-:Y:S05]  /*16c00*/  BSYNC B1 ;  /* 0x0000000000017941 */ /* 0x000fea0003800000 */
.L_x_24801:
        /* <DEDUP_REMOVED lines=8> */
.L_x_24797:
        /* <DEDUP_REMOVED lines=12> */
.L_x_24806:
[----:B------:R-:W-:Y:S02]  /*16d50*/  IMAD.MOV.U32 R191, RZ, RZ, R206 ;  /* 0x000000ffffbf7224 */ /* 0x000fe400078e00ce */
.L_x_24807:
[----:B------:R-:W-:Y:S05]  /*16d60*/  BSYNC B1 ;  /* 0x0000000000017941 */ /* 0x000fea0003800000 */
.L_x_24805:
        /* <DEDUP_REMOVED lines=16> */
.L_x_24811:
[----:B------:R-:W-:Y:S05]  /*16e70*/  BSYNC B2 ;  /* 0x0000000000027941 */ /* 0x000fea0003800000 */
.L_x_24810:
        /* <DEDUP_REMOVED lines=44> */
.L_x_24809:
[----:B------:R-:W-:Y:S05]  /*17140*/  BSYNC B1 ;  /* 0x0000000000017941 */ /* 0x000fea0003800000 */
.L_x_24808:
        /* <DEDUP_REMOVED lines=11> */
.L_x_24812:
        /* <DEDUP_REMOVED lines=12> */
.L_x_24815:
[----:B------:R-:W-:Y:S02]  /*172c0*/  IMAD.MOV.U32 R191, RZ, RZ, R206 ;  /* 0x000000ffffbf7224 */ /* 0x000fe400078e00ce */
.L_x_24816:
[----:B------:R-:W-:Y:S05]  /*172d0*/  BSYNC B1 ;  /* 0x0000000000017941 */ /* 0x000fea0003800000 */
.L_x_24814:
        /* <DEDUP_REMOVED lines=16> */
.L_x_24820:
[----:B------:R-:W-:Y:S05]  /*173e0*/  BSYNC B2 ;  /* 0x0000000000027941 */ /* 0x000fea0003800000 */
.L_x_24819:
        /* <DEDUP_REMOVED lines=44> */
.L_x_24818:
[----:B------:R-:W-:Y:S05]  /*176b0*/  BSYNC B1 ;  /* 0x0000000000017941 */ /* 0x000fea0003800000 */
.L_x_24817:
        /* <DEDUP_REMOVED lines=8> */
.L_x_24813:
        /* <DEDUP_REMOVED lines=12> */
.L_x_24822:
[----:B------:R-:W-:Y:S02]  /*17800*/  IMAD.MOV.U32 R191, RZ, RZ, R206 ;  /* 0x000000ffffbf7224 */ /* 0x000fe400078e00ce */
.L_x_24823:
[----:B------:R-:W-:Y:S05]  /*17810*/  BSYNC B1 ;  /* 0x0000000000017941 */ /* 0x000fea0003800000 */
.L_x_24821:
        /* <DEDUP_REMOVED lines=16> */
.L_x_24827:
[----:B------:R-:W-:Y:S05]  /*17920*/  BSYNC B2 ;  /* 0x0000000000027941 */ /* 0x000fea0003800000 */
.L_x_24826:
        /* <DEDUP_REMOVED lines=44> */
.L_x_24825:
[----:B------:R-:W-:Y:S05]  /*17bf0*/  BSYNC B1 ;  /* 0x0000000000017941 */ /* 0x000fea0003800000 */
.L_x_24824:
        /* <DEDUP_REMOVED lines=11> */
.L_x_24828:
        /* <DEDUP_REMOVED lines=12> */
.L_x_24831:
[----:B------:R-:W-:Y:S02]  /*17d70*/  IMAD.MOV.U32 R191, RZ, RZ, R206 ;  /* 0x000000ffffbf7224 */ /* 0x000fe400078e00ce */
.L_x_24832:
[----:B------:R-:W-:Y:S05]  /*17d80*/  BSYNC B1 ;  /* 0x0000000000017941 */ /* 0x000fea0003800000 */
.L_x_24830:
        /* <DEDUP_REMOVED lines=16> */
.L_x_24836:
[----:B------:R-:W-:Y:S05]  /*17e90*/  BSYNC B2 ;  /* 0x0000000000027941 */ /* 0x000fea0003800000 */
.L_x_24835:
        /* <DEDUP_REMOVED lines=44> */
.L_x_24834:
[----:B------:R-:W-:Y:S05]  /*18160*/  BSYNC B1 ;  /* 0x0000000000017941 */ /* 0x000fea0003800000 */
.L_x_24833:
        /* <DEDUP_REMOVED lines=8> */
.L_x_24829:
        /* <DEDUP_REMOVED lines=16> */
[----:B0-----:R-:W-:Y:S01]  /*182f0*/  IADD3 R190, P0, R216, c[0x0][0x198], RZ ;  /* 0x00006600d8be7a10 */ /* 0x001fe20007f1e0ff */
[----:B------:R-:W-:Y:S01]  /*18300*/  IMAD.U32 R192, R197, 0x10000, RZ ;  /* 0x00010000c5c07824 */ /* 0x000fe200078e00ff */
[----:B------:R-:W-:Y:S02]  /*18310*/  LOP3.LUT R194, R198, 0xff, RZ, 0xc0, !PT ;  /* 0x000000ffc6c27812 */ /* 0x000fe400078ec0ff */
[----:B------:R-:W-:-:S02]  /*18320*/  IADD3.X R191, R189, c[0x0][0x19c], RZ, P0, !PT ;  /* 0x00006700bdbf7a10 */ /* 0x000fc400007fe4ff */
[----:B------:R-:W-:Y:S02]  /*18330*/  LOP3.LUT R189, R196, 0xffff, RZ, 0xc0, !PT ;  /* 0x0000ffffc4bd7812 */ /* 0x000fe400078ec0ff */
[----:B------:R-:W-:-:S05]  /*18340*/  LOP3.LUT R192, R192, 0xff0000, RZ, 0xc0, !PT ;  /* 0x00ff0000c0c07812 */ /* 0x000fca00078ec0ff */
[----:B------:R-:W-:Y:S01]  /*18350*/  IMAD R189, R189, 0x1000000, R192 ;  /* 0x01000000bdbd7824 */ /* 0x000fe200078e02c0 */
[----:B------:R-:W-:-:S04]  /*18360*/  LOP3.LUT R192, R199, 0xff, RZ, 0xc0, !PT ;  /* 0x000000ffc7c07812 */ /* 0x000fc800078ec0ff */
[----:B------:R-:W-:-:S05]  /*18370*/  LEA R189, R194, R189, 0x8 ;  /* 0x000000bdc2bd7211 */ /* 0x000fca00078e40ff */
[----:B------:R-:W-:-:S05]  /*18380*/  IMAD.IADD R189, R189, 0x1, R192 ;  /* 0x00000001bdbd7824 */ /* 0x000fca00078e02c0 */
[----:B------:R0:W-:Y:S02]  /*18390*/  STG.E [R190.64], R189 ;  /* 0x000000bdbe007986 */ /* 0x0001e4000c101904 */
.L_x_24772:
[----:B------:R-:W-:Y:S05]  /*183a0*/  BSYNC B0 ;  /* 0x0000000000007941 */ /* 0x000fea0003800000 */
.L_x_24771:
[----:B0-----:R-:W-:Y:S01]  /*183b0*/  FADD.FTZ R190, RZ, R156 ;  /* 0x0000009cffbe7221 */ /* 0x001fe20000010000 */
[C---:B------:R-:W-:Y:S02]  /*183c0*/  LOP3.LUT P0, RZ, R210.reuse, 0x2, RZ, 0xc0, !PT ;  /* 0x00000002d2ff7812 */ /* 0x040fe4000780c0ff */
[----:B------:R-:W-:Y:S01]  /*183d0*/  LOP3.LUT R210, R210, 0xfffffffe, RZ, 0xc0, !PT ;  /* 0xfffffffed2d27812 */ /* 0x000fe200078ec0ff */
[----:B------:R-:W-:Y:S01]  /*183e0*/  FADD.FTZ R189, R157, R190 ;  /* 0x000000be9dbd7221 */ /* 0x000fe20000010000 */
[C---:B------:R-:W-:Y:S02]  /*183f0*/  ISETP.GT.U32.AND P1, PT, R13.reuse, 0x7f, PT ;  /* 0x0000007f0d00780c */ /* 0x040fe40003f24070 */
[C---:B------:R-:W-:Y:S01]  /*18400*/  ISETP.GT.U32.AND P2, PT, R13.reuse, 0x9f, PT ;  /* 0x0000009f0d00780c */ /* 0x040fe20003f44070 */
[----:B------:R-:W-:Y:S01]  /*18410*/  FADD.FTZ R190, R158, R189 ;  /* 0x000000bd9ebe7221 */ /* 0x000fe20000010000 */
[C---:B------:R-:W-:Y:S02]  /*18420*/  ISETP.GT.U32.AND P3, PT, R13.reuse, 0xbf, PT ;  /* 0x000000bf0d00780c */ /* 0x040fe40003f64070 */
[----:B------:R-:W-:Y:S01]  /*18430*/  ISETP.GT.U32.AND P4, PT, R13, 0xdf, PT ;  /* 0x000000df0d00780c */ /* 0x000fe20003f84070 */
        /* <DEDUP_REMOVED lines=37> */
.L_x_24857:
        /* <DEDUP_REMOVED lines=91> */
.L_x_24858:
        /* <DEDUP_REMOVED lines=13> */
[----:B------:R-:W-:-:S05]  /*18d10*/  @!P6 IMAD.WIDE R188, R209, R188, c[0x0][0x1a0] ;  /* 0x00006800d1bce625 */ /* 0x000fca00078e02bc */
        /* <DEDUP_REMOVED lines=13> */
[-C--:B-----5:R-:W-:Y:S02]  /*18df0*/  FFMA.FTZ R191, R31, R190.reuse, R23 ;  /* 0x000000be1fbf7223 */ /* 0x0a0fe40000010017 */
[----:B------:R-:W-:Y:S02]  /*18e00*/  FFMA.FTZ R195, R35, R190, R27 ;  /* 0x000000be23c37223 */ /* 0x000fe4000001001b */
[-C--:B------:R-:W-:Y:S02]  /*18e10*/  FFMA.FTZ R190, R30, R193.reuse, R22 ;  /* 0x000000c11ebe7223 */ /* 0x080fe40000010016 */
[----:B------:R-:W-:-:S02]  /*18e20*/  FFMA.FTZ R194, R34, R193, R26 ;  /* 0x000000c122c27223 */ /* 0x000fc4000001001a */
[-C--:B------:R-:W-:Y:S02]  /*18e30*/  FFMA.FTZ R189, R29, R188.reuse, R21 ;  /* 0x000000bc1dbd7223 */ /* 0x080fe40000010015 */
[----:B------:R-:W-:Y:S02]  /*18e40*/  FFMA.FTZ R193, R33, R188, R25 ;  /* 0x000000bc21c17223 */ /* 0x000fe40000010019 */
[----:B------:R-:W-:-:S04]  /*18e50*/  IMAD.WIDE.U32 R218, R211, R216, c[0x0][0x208] ;  /* 0x00008200d3da7625 */ /* 0x000fc800078e00d8 */
[-C--:B------:R-:W-:Y:S02]  /*18e60*/  FFMA.FTZ R188, R28, R221.reuse, R20 ;  /* 0x000000dd1cbc7223 */ /* 0x080fe40000010014 */
[C---:B------:R-:W-:Y:S01]  /*18e70*/  IMAD.WIDE.U32 R216, R211.reuse, R216, c[0x0][0x210] ;  /* 0x00008400d3d87625 */ /* 0x040fe200078e00d8 */
[----:B------:R-:W-:Y:S02]  /*18e80*/  IADD3 R211, R211, 0x20, RZ ;  /* 0x00000020d3d37810 */ /* 0x000fe40007ffe0ff */
[----:B------:R1:W-:Y:S01]  /*18e90*/  STG.E.128 [R218.64], R188 ;  /* 0x000000bcda007986 */ /* 0x0003e2000c101d04 */
[----:B0-----:R-:W-:-:S05]  /*18ea0*/  FFMA.FTZ R192, R32, R221, R24 ;  /* 0x000000dd20c07223 */ /* 0x001fca0000010018 */
[----:B------:R1:W-:Y:S02]  /*18eb0*/  STG.E.128 [R216.64], R192 ;  /* 0x000000c0d8007986 */ /* 0x0003e4000c101d04 */
.L_x_24840:
[----:B------:R-:W-:Y:S05]  /*18ec0*/  BSYNC B0 ;  /* 0x0000000000007941 */ /* 0x000fea0003800000 */
.L_x_24839:
[----:B------:R-:W-:Y:S01]  /*18ed0*/  LOP3.LUT P1, RZ, R210, 0x100, RZ, 0xc0, !PT ;  /* 0x00000100d2ff7812 */ /* 0x000fe2000782c0ff */
[----:B------:R-:W-:-:S12]  /*18ee0*/  BSSY B0, `(.L_x_24841) ;  /* 0x0000019000007945 */ /* 0x000fd80003800000 */
[----:B------:R-:W-:Y:S05]  /*18ef0*/  @!P1 BRA `(.L_x_24842) ;  /* 0x0000017000009947 */ /* 0x000fea0003800000 */
[----:B-1----:R-:W-:Y:S01]  /*18f00*/  FSEL R193, R213, RZ, !P0 ;  /* 0x000000ffd5c17208 */ /* 0x002fe20004000000 */
        /* <DEDUP_REMOVED lines=22> */
.L_x_24842:
[----:B------:R-:W-:Y:S05]  /*19070*/  BSYNC B0 ;  /* 0x0000000000007941 */ /* 0x000fea0003800000 */
.L_x_24841:
        /* <DEDUP_REMOVED lines=26> */
.L_x_24844:
[----:B------:R-:W-:Y:S05]  /*19220*/  BSYNC B0 ;  /* 0x0000000000007941 */ /* 0x000fea0003800000 */
.L_x_24843:
        /* <DEDUP_REMOVED lines=26> */
.L_x_24846:
[----:B------:R-:W-:Y:S05]  /*193d0*/  BSYNC B0 ;  /* 0x0000000000007941 */ /* 0x000fea0003800000 */
.L_x_24845:
        /* <DEDUP_REMOVED lines=26> */
.L_x_24848:
[----:B------:R-:W-:Y:S05]  /*19580*/  BSYNC B0 ;  /* 0x0000000000007941 */ /* 0x000fea0003800000 */
.L_x_24847:
[----:B------:R-:W-:Y:S01]  /*19590*/  LOP3.LUT P1, RZ, R210, 0x10, RZ, 0xc0, !PT ;  /* 0x00000010d2ff7812 */ /* 0x000fe2000782c0ff */
[----:B------:R-:W-:-:S12]  /*195a0*/  BSSY B0, `(.L_x_24849) ;  /* 0x0000019000007945 */ /* 0x000fd80003800000 */
[----:B------:R-:W-:Y:S05]  /*195b0*/  @!P1 BRA `(.L_x_24850) ;  /* 0x0000017000009947 */ /* 0x000fea0003800000 */
[----:B-1----:R-:W-:Y:S01]  /*195c0*/  FSEL R193, R213, RZ, !P0 ;  /* 0x000000ffd5c17208 */ /* 0x002fe20004000000 */
        /* <DEDUP_REMOVED lines=22> */
.L_x_24850:
[----:B------:R-:W-:Y:S05]  /*19730*/  BSYNC B0 ;  /* 0x0000000000007941 */ /* 0x000fea0003800000 */
.L_x_24849:
        /* <DEDUP_REMOVED lines=26> */
.L_x_24852:
[----:B------:R-:W-:Y:S05]  /*198e0*/  BSYNC B0 ;  /* 0x0000000000007941 */ /* 0x000fea0003800000 */
.L_x_24851:
        /* <DEDUP_REMOVED lines=20> */
[----:B------:R-:W-:Y:S02]  /*19a30*/  FFMA.FTZ R188, R140, R219, R132 ;  /* 0x000000db8cbc7223 */ /* 0x000fe40000010084 */
[----:B------:R-:W-:-:S03]  /*19a40*/  IMAD.WIDE.U32 R216, R211, R216, c[0x0][0x210] ;  /* 0x00008400d3d87625 */ /* 0x000fc600078e00d8 */
[----:B------:R1:W-:Y:S01]  /*19a50*/  STG.E.128 [R212.64], R188 ;  /* 0x000000bcd4007986 */ /* 0x0003e2000c101d04 */
[----:B0-----:R-:W-:-:S05]  /*19a60*/  FFMA.FTZ R192, R144, R219, R136 ;  /* 0x000000db90c07223 */ /* 0x001fca0000010088 */
[----:B------:R1:W-:Y:S02]  /*19a70*/  STG.E.128 [R216.64], R192 ;  /* 0x000000c0d8007986 */ /* 0x0003e4000c101d04 */
.L_x_24854:
[----:B------:R-:W-:Y:S05]  /*19a80*/  BSYNC B0 ;  /* 0x0000000000007941 */ /* 0x000fea0003800000 */
.L_x_24853:
[----:B-12---:R-:W-:-:S04]  /*19a90*/  IMAD.MOV.U32 R188, RZ, RZ, 0x4 ;  /* 0x00000004ffbc7424 */ /* 0x006fc800078e00ff */
[----:B------:R-:W-:-:S05]  /*19aa0*/  IMAD R209, R188, c[0x0][0x160], R209 ;  /* 0x00005800bcd17a24 */ /* 0x000fca00078e02d1 */
[----:B------:R-:W-:-:S13]  /*19ab0*/  ISETP.GE.AND P0, PT, R209, c[0x0][0x164], PT ;  /* 0x00005900d1007a0c */ /* 0x000fda0003f06270 */
[----:B0----5:R-:W-:Y:S01]  /*19ac0*/  @P0 CALL.REL.NOINC `(.L_x_24855) ;  /* 0x0000001000000944 */ /* 0x021fe20003c00000 */
[----:B------:R-:W-:Y:S05]  /*19ad0*/  BRA `(.L_x_24856) ;  /* 0xfffe797000007947 */ /* 0x000fea000383ffff */
.L_x_24855:
[----:B------:R-:W-:Y:S05]  /*19ae0*/  EXIT ;  /* 0x000000000000794d */ /* 0x000fea0003800000 */
.L_x_24837:
[----:B------:R-:W-:Y:S01]  /*19af0*/  IMAD.MOV.U32 R190, RZ, RZ, R191 ;  /* 0x000000ffffbe7224 */ /* 0x000fe200078e00bf */
[----:B------:R-:W-:Y:S01]  /*19b00*/  MOV R188, 0x19b50 ;  /* 0x00019b5000bc7802 */ /* 0x000fe20000000f00 */
[----:B------:R-:W-:Y:S02]  /*19b10*/  IMAD.MOV.U32 R193, RZ, RZ, 0x1 ;  /* 0x00000001ffc17424 */ /* 0x000fe400078e00ff */
[----:B------:R-:W-:Y:S02]  /*19b20*/  IMAD.MOV.U32 R194, RZ, RZ, 0x1f ;  /* 0x0000001fffc27424 */ /* 0x000fe400078e00ff */
[----:B------:R-:W-:Y:S02]  /*19b30*/  IMAD.MOV.U32 R195, RZ, RZ, -0x1 ;  /* 0xffffffffffc37424 */ /* 0x000fe400078e00ff */
[----:B-----5:R-:W-:Y:S05]  /*19b40*/  CALL.REL.NOINC `($__internal_76_$__cuda_sm70_shflsync_bfly_p) ;  /* 0x0000082000007944 */ /* 0x020fea0003c00000 */
[----:B-1----:R-:W-:Y:S01]  /*19b50*/  IMAD.MOV.U32 R188, RZ, RZ, R193 ;  /* 0x000000ffffbc7224 */ /* 0x002fe200078e00c1 */
[----:B0-----:R-:W-:Y:S05]  /*19b60*/  BRA `(.L_x_24857) ;  /* 0xffffeb2000007947 */ /* 0x001fea000383ffff */
.L_x_24838:
[----:B------:R-:W-:Y:S01]  /*19b70*/  IMAD.MOV.U32 R190, RZ, RZ, R212 ;  /* 0x000000ffffbe7224 */ /* 0x000fe200078e00d4 */
[----:B------:R-:W-:Y:S01]  /*19b80*/  MOV R193, 0x2 ;  /* 0x0000000200c17802 */ /* 0x000fe20000000f00 */
[----:B------:R-:W-:Y:S01]  /*19b90*/  IMAD.MOV.U32 R194, RZ, RZ, 0x1f ;  /* 0x0000001fffc27424 */ /* 0x000fe200078e00ff */
[----:B------:R-:W-:Y:S01]  /*19ba0*/  MOV R188, 0x19bd0 ;  /* 0x00019bd000bc7802 */ /* 0x000fe20000000f00 */
[----:B------:R-:W-:-:S02]  /*19bb0*/  IMAD.MOV.U32 R195, RZ, RZ, -0x1 ;  /* 0xffffffffffc37424 */ /* 0x000fc400078e00ff */
[----:B0----5:R-:W-:Y:S05]  /*19bc0*/  CALL.REL.NOINC `($__internal_76_$__cuda_sm70_shflsync_bfly_p) ;  /* 0x000007a000007944 */ /* 0x021fea0003c00000 */
[----:B01----:R-:W-:Y:S01]  /*19bd0*/  FADD.FTZ R190, R212, R193 ;  /* 0x000000c1d4be7221 */ /* 0x003fe20000010000 */
[----:B------:R-:W-:Y:S01]  /*19be0*/  MOV R188, 0x19c30 ;  /* 0x00019c3000bc7802 */ /* 0x000fe20000000f00 */
[----:B------:R-:W-:-:S02]  /*19bf0*/  IMAD.MOV.U32 R193, RZ, RZ, 0x4 ;  /* 0x00000004ffc17424 */ /* 0x000fc400078e00ff */
[----:B------:R-:W-:Y:S02]  /*19c00*/  IMAD.MOV.U32 R194, RZ, RZ, 0x1f ;  /* 0x0000001fffc27424 */ /* 0x000fe400078e00ff */
[----:B------:R-:W-:Y:S02]  /*19c10*/  IMAD.MOV.U32 R195, RZ, RZ, -0x1 ;  /* 0xffffffffffc37424 */ /* 0x000fe400078e00ff */
[----:B------:R-:W-:Y:S05]  /*19c20*/  CALL.REL.NOINC `($__internal_76_$__cuda_sm70_shflsync_bfly_p) ;  /* 0x0000074000007944 */ /* 0x000fea0003c00000 */
[----:B01----:R-:W-:Y:S01]  /*19c30*/  FADD.FTZ R190, R190, R193 ;  /* 0x000000c1bebe7221 */ /* 0x003fe20000010000 */
[----:B------:R-:W-:Y:S01]  /*19c40*/  MOV R188, 0x19c90 ;  /* 0x00019c9000bc7802 */ /* 0x000fe20000000f00 */
[----:B------:R-:W-:Y:S02]  /*19c50*/  IMAD.MOV.U32 R193, RZ, RZ, 0x8 ;  /* 0x00000008ffc17424 */ /* 0x000fe400078e00ff */
[----:B------:R-:W-:Y:S02]  /*19c60*/  IMAD.MOV.U32 R194, RZ, RZ, 0x1f ;  /* 0x0000001fffc27424 */ /* 0x000fe400078e00ff */
[----:B------:R-:W-:Y:S02]  /*19c70*/  IMAD.MOV.U32 R195, RZ, RZ, -0x1 ;  /* 0xffffffffffc37424 */ /* 0x000fe400078e00ff */
[----:B------:R-:W-:Y:S05]  /*19c80*/  CALL.REL.NOINC `($__internal_76_$__cuda_sm70_shflsync_bfly_p) ;  /* 0x000006e000007944 */ /* 0x000fea0003c00000 */
[----:B0-----:R-:W-:Y:S01]  /*19c90*/  HFMA2.MMA R194, -RZ, RZ, 0, 1.847743988037109375e-06 ;  /* 0x0000001fffc27435 */ /* 0x001fe200000001ff */
[----:B-1----:R-:W-:Y:S01]  /*19ca0*/  FADD.FTZ R190, R190, R193 ;  /* 0x000000c1bebe7221 */ /* 0x002fe20000010000 */
[----:B------:R-:W-:Y:S01]  /*19cb0*/  MOV R188, 0x19cf0 ;  /* 0x00019cf000bc7802 */ /* 0x000fe20000000f00 */
[----:B------:R-:W-:-:S02]  /*19cc0*/  IMAD.MOV.U32 R193, RZ, RZ, 0x10 ;  /* 0x00000010ffc17424 */ /* 0x000fc400078e00ff */
[----:B------:R-:W-:Y:S02]  /*19cd0*/  IMAD.MOV.U32 R195, RZ, RZ, -0x1 ;  /* 0xffffffffffc37424 */ /* 0x000fe400078e00ff */
[----:B------:R-:W-:Y:S05]  /*19ce0*/  CALL.REL.NOINC `($__internal_76_$__cuda_sm70_shflsync_bfly_p) ;  /* 0x0000068000007944 */ /* 0x000fea0003c00000 */
        /* <DEDUP_REMOVED lines=8> */
[--C-:B------:R-:W-:Y:S02]  /*19d70*/  FADD.FTZ R188, R156, -R213.reuse ;  /* 0x800000d59cbc7221 */ /* 0x100fe40000010000 */
[----:B------:R-:W-:-:S02]  /*19d80*/  FADD.FTZ R189, R157, -R213 ;  /* 0x800000d59dbd7221 */ /* 0x000fc40000010000 */
        /* <DEDUP_REMOVED lines=67> */
[----:B------:R-:W-:Y:S05]  /*1a1c0*/  CALL.REL.NOINC `($__internal_76_$__cuda_sm70_shflsync_bfly_p) ;  /* 0x000001a000007944 */ /* 0x000fea0003c00000 */
[----:B01----:R-:W-:Y:S01]  /*1a1d0*/  FADD.FTZ R190, R190, R193 ;  /* 0x000000c1bebe7221 */ /* 0x003fe20000010000 */
[----:B------:R-:W-:Y:S01]  /*1a1e0*/  MOV R188, 0x1a230 ;  /* 0x0001a23000bc7802 */ /* 0x000fe20000000f00 */
[----:B------:R-:W-:Y:S02]  /*1a1f0*/  IMAD.MOV.U32 R193, RZ, RZ, 0x2 ;  /* 0x00000002ffc17424 */ /* 0x000fe400078e00ff */
[----:B------:R-:W-:Y:S02]  /*1a200*/  IMAD.MOV.U32 R194, RZ, RZ, 0x1f ;  /* 0x0000001fffc27424 */ /* 0x000fe400078e00ff */
[----:B------:R-:W-:Y:S02]  /*1a210*/  IMAD.MOV.U32 R195, RZ, RZ, -0x1 ;  /* 0xffffffffffc37424 */ /* 0x000fe400078e00ff */
[----:B------:R-:W-:Y:S05]  /*1a220*/  CALL.REL.NOINC `($__internal_76_$__cuda_sm70_shflsync_bfly_p) ;  /* 0x0000014000007944 */ /* 0x000fea0003c00000 */
[----:B01----:R-:W-:Y:S01]  /*1a230*/  FADD.FTZ R190, R190, R193 ;  /* 0x000000c1bebe7221 */ /* 0x003fe20000010000 */
[----:B------:R-:W-:Y:S01]  /*1a240*/  MOV R195, 0xffffffff ;  /* 0xffffffff00c37802 */ /* 0x000fe20000000f00 */
[----:B------:R-:W-:Y:S01]  /*1a250*/  IMAD.MOV.U32 R193, RZ, RZ, 0x4 ;  /* 0x00000004ffc17424 */ /* 0x000fe200078e00ff */
[----:B------:R-:W-:Y:S01]  /*1a260*/  MOV R188, 0x1a290 ;  /* 0x0001a29000bc7802 */ /* 0x000fe20000000f00 */
[----:B------:R-:W-:-:S02]  /*1a270*/  IMAD.MOV.U32 R194, RZ, RZ, 0x1f ;  /* 0x0000001fffc27424 */ /* 0x000fc400078e00ff */
[----:B------:R-:W-:Y:S05]  /*1a280*/  CALL.REL.NOINC `($__internal_76_$__cuda_sm70_shflsync_bfly_p) ;  /* 0x000000e000007944 */ /* 0x000fea0003c00000 */
[----:B01----:R-:W-:Y:S01]  /*1a290*/  FADD.FTZ R190, R190, R193 ;  /* 0x000000c1bebe7221 */ /* 0x003fe20000010000 */
[----:B------:R-:W-:Y:S01]  /*1a2a0*/  MOV R188, 0x1a2f0 ;  /* 0x0001a2f000bc7802 */ /* 0x000fe20000000f00 */
[----:B------:R-:W-:-:S02]  /*1a2b0*/  IMAD.MOV.U32 R193, RZ, RZ, 0x8 ;  /* 0x00000008ffc17424 */ /* 0x000fc400078e00ff */
[----:B------:R-:W-:Y:S02]  /*1a2c0*/  IMAD.MOV.U32 R194, RZ, RZ, 0x1f ;  /* 0x0000001fffc27424 */ /* 0x000fe400078e00ff */
[----:B------:R-:W-:Y:S02]  /*1a2d0*/  IMAD.MOV.U32 R195, RZ, RZ, -0x1 ;  /* 0xffffffffffc37424 */ /* 0x000fe400078e00ff */
[----:B------:R-:W-:Y:S05]  /*1a2e0*/  CALL.REL.NOINC `($__internal_76_$__cuda_sm70_shflsync_bfly_p) ;  /* 0x0000008000007944 */ /* 0x000fea0003c00000 */
[----:B-1----:R-:W-:Y:S01]  /*1a2f0*/  FADD.FTZ R192, R190, R193 ;  /* 0x000000c1bec07221 */ /* 0x002fe20000010000 */
[----:B------:R-:W-:Y:S01]  /*1a300*/  MOV R188, 0x1a360 ;  /* 0x0001a36000bc7802 */ /* 0x000fe20000000f00 */
[----:B------:R-:W-:Y:S02]  /*1a310*/  IMAD.MOV.U32 R193, RZ, RZ, 0x10 ;  /* 0x00000010ffc17424 */ /* 0x000fe400078e00ff */
[----:B0-----:R-:W-:Y:S02]  /*1a320*/  IMAD.MOV.U32 R194, RZ, RZ, 0x1f ;  /* 0x0000001fffc27424 */ /* 0x001fe400078e00ff */
[----:B------:R-:W-:Y:S02]  /*1a330*/  IMAD.MOV.U32 R195, RZ, RZ, -0x1 ;  /* 0xffffffffffc37424 */ /* 0x000fe400078e00ff */
[----:B------:R-:W-:-:S02]  /*1a340*/  IMAD.MOV.U32 R190, RZ, RZ, R192 ;  /* 0x000000ffffbe7224 */ /* 0x000fc400078e00c0 */
[----:B------:R-:W-:Y:S05]  /*1a350*/  CALL.REL.NOINC `($__internal_76_$__cuda_sm70_shflsync_bfly_p) ;  /* 0x0000001000007944 */ /* 0x000fea0003c00000 */
[----:B01----:R-:W-:Y:S05]  /*1a360*/  BRA `(.L_x_24858) ;  /* 0xffffe8d000007947 */ /* 0x003fea000383ffff */
        .weak           $__internal_76_$__cuda_sm70_shflsync_bfly_p
        .type           $__internal_76_$__cuda_sm70_shflsync_bfly_p,@function
        .size           $__internal_76_$__cuda_sm70_shflsync_bfly_p,(.L_x_26566 - $__internal_76_$__cuda_sm70_shflsync_bfly_p)
$__internal_76_$__cuda_sm70_shflsync_bfly_p:
[----:B------:R-:W-:Y:S01]  /*1a370*/  IMAD.MOV.U32 R189, RZ, RZ, 0x0 ;  /* 0x00000000ffbd7424 */ /* 0x000fe200078e00ff */
[----:B------:R-:W-:Y:S04]  /*1a380*/  WARPSYNC R195 ;  /* 0x000000c300007348 */ /* 0x000fe80003800000 */
[----:B------:R0:W1:Y:S01]  /*1a390*/  SHFL.BFLY PT, R193, R190, R193, R194 ;  /* 0x0c0000c1bec17389 */ /* 0x00006200000e00c2 */
[----:B------:R-:W-:Y:S05]  /*1a3a0*/  RET.REL.NODEC R188 `(_ZN10layer_norm31ln_parallel_residual_fwd_kernelINS_13Kernel_traitsIfffffjLj1024ELj1ELj4ELj1ELj16ENS_18Kernel_traits_baseILj1024EfffffjLj128EEEEELb1ELb0ELb0EEEvNS_9FwdParamsE) ;  /* 0xfffe5c50bc007950 */ /* 0x000fea0003c3ffff */
.L_x_24859:
        /* <DEDUP_REMOVED lines=13> */
.L_x_26566:


//--------------------- .text._ZN10layer_norm31ln_parallel_residual_fwd_kernelINS_13Kernel_traitsIfffffjLj1024ELj1ELj4ELj1ELj16ENS_18Kernel_traits_baseILj1024EfffffjLj128EEEEELb1ELb0ELb1EEEvNS_9FwdParamsE --------------------------
	.section	.text._ZN10layer_norm31ln_parallel_residual_fwd_kernelINS_13Kernel_traitsIfffffjLj1024ELj1ELj4ELj1ELj16ENS_18Kernel_traits_baseILj1024EfffffjLj128EEEEELb1ELb0ELb1EEEvNS_9FwdParamsE,"ax",@progbits
	.sectioninfo	@"SHI_REGISTERS=255"
	.align	128
        .global         _ZN10layer_norm31ln_parallel_residual_fwd_kernelINS_13Kernel_traitsIfffffjLj1024ELj1ELj4ELj1ELj16ENS_18Kernel_traits_baseILj1024EfffffjLj128EEEEELb1ELb0ELb1EEEvNS_9FwdParamsE
        .type           _ZN10layer_norm31ln_parallel_residual_fwd_kernelINS_13Kernel_traitsIfffffjLj1024ELj1ELj4ELj1ELj16ENS_18Kernel_traits_baseILj1024EfffffjLj128EEEEELb1ELb0ELb1EEEvNS_9FwdParamsE,@function
        .size           _ZN10layer_norm31ln_parallel_residual_fwd_kernelINS_13Kernel_traitsIfffffjLj1024ELj1ELj4ELj1ELj16ENS_18Kernel_traits_baseILj1024EfffffjLj128EEEEELb1ELb0ELb1EEEvNS_9FwdParamsE,(.L_x_26567 - _ZN10layer_norm31ln_parallel_residual_fwd_kernelINS_13Kernel_traitsIfffffjLj1024ELj1ELj4ELj1ELj16ENS_18Kernel_traits_baseILj1024EfffffjLj128EEEEELb1ELb0ELb1EEEvNS_9FwdParamsE)
        .other          _ZN10layer_norm31ln_parallel_residual_fwd_kernelINS_13Kernel_traitsIfffffjLj1024ELj1ELj4ELj1ELj16ENS_18Kernel_traits_baseILj1024EfffffjLj128EEEEELb1ELb0ELb1EEEvNS_9FwdParamsE,@"STO_CUDA_ENTRY STV_DEFAULT"
_ZN10layer_norm31ln_parallel_residual_fwd_kernelINS_13Kernel_traitsIfffffjLj1024ELj1ELj4ELj1ELj16ENS_18Kernel_traits_baseILj1024EfffffjLj128EEEEELb1ELb0ELb1EEEvNS_9FwdParamsE:
.text._ZN10layer_norm31ln_parallel_residual_fwd_kernelINS_13Kernel_traitsIfffffjLj1024ELj1ELj4ELj1ELj16ENS_18Kernel_traits_baseILj1024EfffffjLj128EEEEELb1ELb0ELb1EEEvNS_9FwdParamsE:
[----:B------:R-:W-:Y:S02]  /*0000*/  IMAD.MOV.U32 R1, RZ, RZ, c[0x0][0x28] ;  /* 0x00000a00ff017624 */ /* 0x000fe400078e00ff */
[----:B------:R-:W0:Y:S01]  /*0010*/  S2R R198, SR_TID.X ;  /* 0x0000000000c67919 */ /* 0x000e220000002100 */
[----:B------:R-:W-:Y:S01]  /*0020*/  ISETP.NE.U32.AND P0, PT, RZ, c[0x0][0x218], PT ;  /* 0x00008600ff007a0c */ /* 0x000fe20003f05070 */
[----:B------:R-:W-:Y:S01]  /*0030*/  CS2R R180, SRZ ;  /* 0x0000000000b47805 */ /* 0x000fe2000001ff00 */
[----:B------:R-:W-:Y:S01]  /*0040*/  CS2R R182, SRZ ;  /* 0x0000000000b67805 */ /* 0x000fe2000001ff00 */
[----:B------:R-:W-:Y:S01]  /*0050*/  ULDC.64 UR4, c[0x0][0x118] ;  /* 0x0000460000047ab9 */ /* 0x000fe20000000a00 */
[----:B------:R-:W-:Y:S01]  /*0060*/  ISETP.NE.AND.EX P0, PT, RZ, c[0x0][0x21c], PT, P0 ;  /* 0x00008700ff007a0c */ /* 0x000fe20003f05300 */
[----:B------:R-:W-:Y:S01]  /*0070*/  CS2R R184, SRZ ;  /* 0x0000000000b87805 */ /* 0x000fe2000001ff00 */
[----:B------:R-:W-:Y:S01]  /*0080*/  CS2R R186, SRZ ;  /* 0x0000000000ba7805 */ /* 0x000fe2000001ff00 */
[----:B0-----:R-:W-:-:S04]  /*0090*/  LOP3.LUT R200, R198, 0x1f, RZ, 0xc0, !PT ;  /* 0x0000001fc6c87812 */ /* 0x001fc800078ec0ff */
[----:B------:R-:W-:-:S06]  /*00a0*/  LOP3.LUT R116, R200, 0x20, RZ, 0xfc, !PT ;  /* 0x00000020c8747812 */ /* 0x000fcc00078efcff */
[----:B------:R-:W-:Y:S02]  /*00b0*/  @P0 LEA R2, P1, R200, c[0x0][0x218], 0x4 ;  /* 0x00008600c8020a11 */ /* 0x000fe400078220ff */
[----:B------:R-:W-:Y:S02]  /*00c0*/  @P0 LEA R4, P2, R116, c[0x0][0x218], 0x4 ;  /* 0x0000860074040a11 */ /* 0x000fe400078420ff */
[C---:B------:R-:W-:Y:S01]  /*00d0*/  LOP3.LUT R100, R200.reuse, 0x60, RZ, 0xfc, !PT ;  /* 0x00000060c8647812 */ /* 0x040fe200078efcff */
[----:B------:R-:W-:Y:S02]  /*00e0*/  @P0 IMAD.X R3, RZ, RZ, c[0x0][0x21c], P1 ;  /* 0x00008700ff030624 */ /* 0x000fe400008e06ff */
[----:B------:R-:W-:Y:S01]  /*00f0*/  @P0 IMAD.X R5, RZ, RZ, c[0x0][0x21c], P2 ;  /* 0x00008700ff050624 */ /* 0x000fe200010e06ff */
[C---:B------:R-:W-:Y:S02]  /*0100*/  LOP3.LUT R108, R200.reuse, 0x40, RZ, 0xfc, !PT ;  /* 0x00000040c86c7812 */ /* 0x040fe400078efcff */
[----:B------:R-:W-:Y:S01]  /*0110*/  LOP3.LUT R84, R200, 0xa0, RZ, 0xfc, !PT ;  /* 0x000000a0c8547812 */ /* 0x000fe200078efcff */
[----:B------:R0:W5:Y:S01]  /*0120*/  @P0 LDG.E.128 R184, [R2.64] ;  /* 0x0000000402b80981 */ /* 0x000162000c1e1d00 */
[----:B------:R-:W-:-:S03]  /*0130*/  CS2R R176, SRZ ;  /* 0x0000000000b07805 */ /* 0x000fc6000001ff00 */
[----:B------:R1:W5:Y:S01]  /*0140*/  @P0 LDG.E.128 R180, [R4.64] ;  /* 0x0000000404b40981 */ /* 0x000362000c1e1d00 */
[----:B------:R-:W-:Y:S01]  /*0150*/  LOP3.LUT R92, R200, 0x80, RZ, 0xfc, !PT ;  /* 0x00000080c85c7812 */ /* 0x000fe200078efcff */
[----:B------:R-:W-:Y:S01]  /*0160*/  CS2R R178, SRZ ;  /* 0x0000000000b27805 */ /* 0x000fe2000001ff00 */
[----:B------:R-:W-:Y:S01]  /*0170*/  ULDC.U8 UR6, c[0x0][0x244] ;  /* 0x0000910000067ab9 */ /* 0x000fe20000000000 */
[----:B------:R-:W-:Y:S01]  /*0180*/  CS2R R172, SRZ ;  /* 0x0000000000ac7805 */ /* 0x000fe2000001ff00 */
[----:B------:R-:W-:Y:S01]  /*0190*/  @P0 LEA R6, P3, R92, c[0x0][0x218], 0x4 ;  /* 0x000086005c060a11 */ /* 0x000fe200078620ff */
[----:B------:R-:W-:Y:S01]  /*01a0*/  CS2R R174, SRZ ;  /* 0x0000000000ae7805 */ /* 0x000fe2000001ff00 */
[----:B0-----:R-:W-:Y:S01]  /*01b0*/  @P0 LEA R2, P1, R108, c[0x0][0x218], 0x4 ;  /* 0x000086006c020a11 */ /* 0x001fe200078220ff */
[----:B------:R-:W-:Y:S01]  /*01c0*/  CS2R R168, SRZ ;  /* 0x0000000000a87805 */ /* 0x000fe2000001ff00 */
[----:B------:R-:W-:Y:S01]  /*01d0*/  CS2R R170, SRZ ;  /* 0x0000000000aa7805 */ /* 0x000fe2000001ff00 */
[----:B-1----:R-:W-:Y:S01]  /*01e0*/  @P0 LEA R4, P2, R100, c[0x0][0x218], 0x4 ;  /* 0x0000860064040a11 */ /* 0x002fe200078420ff */
[----:B------:R-:W-:Y:S01]  /*01f0*/  @P0 IMAD.X R7, RZ, RZ, c[0x0][0x21c], P3 ;  /* 0x00008700ff070624 */ /* 0x000fe200018e06ff */
[----:B------:R-:W-:-:S03]  /*0200*/  @P0 IADD3.X R3, RZ, c[0x0][0x21c], RZ, P1, !PT ;  /* 0x00008700ff030a10 */ /* 0x000fc60000ffe4ff */
[----:B------:R-:W-:Y:S01]  /*0210*/  @P0 IMAD.X R5, RZ, RZ, c[0x0][0x21c], P2 ;  /* 0x00008700ff050624 */ /* 0x000fe200010e06ff */
[----:B------:R-:W-:Y:S01]  /*0220*/  @P0 LEA R8, P2, R84, c[0x0][0x218], 0x4 ;  /* 0x0000860054080a11 */ /* 0x000fe200078420ff */
[----:B------:R0:W5:Y:S01]  /*0230*/  @P0 LDG.E.128 R176, [R2.64] ;  /* 0x0000000402b00981 */ /* 0x000162000c1e1d00 */
[----:B------:R-:W-:-:S03]  /*0240*/  LOP3.LUT R76, R200, 0xc0, RZ, 0xfc, !PT ;  /* 0x000000c0c84c7812 */ /* 0x000fc600078efcff */
[----:B------:R-:W-:Y:S01]  /*0250*/  @P0 IMAD.X R9, RZ, RZ, c[0x0][0x21c], P2 ;  /* 0x00008700ff090624 */ /* 0x000fe200010e06ff */
[----:B------:R-:W-:Y:S01]  /*0260*/  ISETP.NE.AND P2, PT, RZ, UR6, PT ;  /* 0x00000006ff007c0c */ /* 0x000fe2000bf45270 */
[----:B------:R-:W-:Y:S01]  /*0270*/  CS2R R160, SRZ ;  /* 0x0000000000a07805 */ /* 0x000fe2000001ff00 */
[----:B------:R-:W-:Y:S01]  /*0280*/  CS2R R162, SRZ ;  /* 0x0000000000a27805 */ /* 0x000fe2000001ff00 */
[----:B------:R-:W-:Y:S01]  /*0290*/  MOV R0, c[0x0][0x238] ;  /* 0x00008e0000007a02 */ /* 0x000fe20000000f00 */
[----:B------:R-:W-:Y:S01]  /*02a0*/  IMAD.MOV.U32 R195, RZ, RZ, c[0x0][0x23c] ;  /* 0x00008f00ffc37624 */ /* 0x000fe200078e00ff */
[----:B0-----:R-:W-:Y:S01]  /*02b0*/  @P0 LEA R2, P3, R76, c[0x0][0x218], 0x4 ;  /* 0x000086004c020a11 */ /* 0x001fe200078620ff */
[----:B------:R-:W-:Y:S02]  /*02c0*/  IMAD.MOV.U32 R206, RZ, RZ, c[0x0][0x230] ;  /* 0x00008c00ffce7624 */ /* 0x000fe400078e00ff */
[----:B------:R-:W-:Y:S01]  /*02d0*/  IMAD.MOV.U32 R207, RZ, RZ, c[0x0][0x234] ;  /* 0x00008d00ffcf7624 */ /* 0x000fe200078e00ff */
[----:B------:R-:W-:Y:S01]  /*02e0*/  @P0 IADD3.X R3, RZ, c[0x0][0x21c], RZ, P3, !PT ;  /* 0x00008700ff030a10 */ /* 0x000fe20001ffe4ff */
[C---:B------:R-:W-:Y:S01]  /*02f0*/  IMAD.SHL.U32 R120, R200.reuse, 0x10, RZ ;  /* 0x00000010c8787824 */ /* 0x040fe200078e00ff */
[----:B------:R-:W-:Y:S01]  /*0300*/  ISETP.NE.U32.AND P1, PT, RZ, c[0x0][0x220], PT ;  /* 0x00008800ff007a0c */ /* 0x000fe20003f25070 */
[----:B------:R0:W5:Y:S04]  /*0310*/  @P0 LDG.E.128 R172, [R4.64] ;  /* 0x0000000404ac0981 */ /* 0x000168000c1e1d00 */
[----:B------:R1:W5:Y:S04]  /*0320*/  @P0 LDG.E.128 R160, [R2.64] ;  /* 0x0000000402a00981 */ /* 0x000368000c1e1d00 */
[----:B------:R-:W5:Y:S01]  /*0330*/  @P2 LDG.E.64 R206, [R206.64] ;  /* 0x00000004cece2981 */ /* 0x000f62000c1e1b00 */
[----:B------:R-:W-:Y:S01]  /*0340*/  LOP3.LUT R68, R200, 0xe0, RZ, 0xfc, !PT ;  /* 0x000000e0c8447812 */ /* 0x000fe200078efcff */
[----:B------:R-:W-:Y:S01]  /*0350*/  CS2R R154, SRZ ;  /* 0x00000000009a7805 */ /* 0x000fe2000001ff00 */
[----:B------:R-:W-:Y:S01]  /*0360*/  CS2R R152, SRZ ;  /* 0x0000000000987805 */ /* 0x000fe2000001ff00 */
[----:B------:R2:W5:Y:S01]  /*0370*/  @P0 LDG.E.128 R168, [R6.64] ;  /* 0x0000000406a80981 */ /* 0x000562000c1e1d00 */
[----:B------:R-:W-:Y:S01]  /*0380*/  CS2R R164, SRZ ;  /* 0x0000000000a47805 */ /* 0x000fe2000001ff00 */
[----:B-1----:R-:W-:Y:S01]  /*0390*/  @P2 MOV R2, R0 ;  /* 0x0000000000022202 */ /* 0x002fe20000000f00 */
[----:B------:R-:W-:Y:S01]  /*03a0*/  @P2 IMAD.MOV.U32 R3, RZ, RZ, R195 ;  /* 0x000000ffff032224 */ /* 0x000fe200078e00c3 */
[----:B------:R-:W-:-:S05]  /*03b0*/  CS2R R166, SRZ ;  /* 0x0000000000a67805 */ /* 0x000fca000001ff00 */
[----:B------:R-:W5:Y:S01]  /*03c0*/  @P2 LDG.E.64 R2, [R2.64] ;  /* 0x0000000402022981 */ /* 0x000f62000c1e1b00 */
[----:B------:R-:W-:Y:S01]  /*03d0*/  ISETP.NE.AND.EX P1, PT, RZ, c[0x0][0x224], PT, P1 ;  /* 0x00008900ff007a0c */ /* 0x000fe20003f25310 */
[----:B------:R-:W-:Y:S01]  /*03e0*/  IMAD.SHL.U32 R104, R108, 0x10, RZ ;  /* 0x000000106c687824 */ /* 0x000fe200078e00ff */
[----:B--2---:R-:W-:Y:S01]  /*03f0*/  @P0 LEA R6, P4, R68, c[0x0][0x218], 0x4 ;  /* 0x0000860044060a11 */ /* 0x004fe200078820ff */
[----:B------:R-:W1:Y:S01]  /*0400*/  S2R R12, SR_CTAID.X ;  /* 0x00000000000c7919 */ /* 0x000e620000002500 */
[----:B------:R-:W-:Y:S01]  /*0410*/  CS2R R156, SRZ ;  /* 0x00000000009c7805 */ /* 0x000fe2000001ff00 */
[----:B------:R-:W-:Y:S01]  /*0420*/  CS2R R158, SRZ ;  /* 0x00000000009e7805 */ /* 0x000fe2000001ff00 */
[----:B------:R-:W-:Y:S01]  /*0430*/  IMAD.SHL.U32 R112, R116, 0x10, RZ ;  /* 0x0000001074707824 */ /* 0x000fe200078e00ff */
[----:B------:R-:W-:Y:S01]  /*0440*/  CS2R R146, SRZ ;  /* 0x0000000000927805 */ /* 0x000fe2000001ff00 */
[----:B------:R-:W-:Y:S01]  /*0450*/  CS2R R144, SRZ ;  /* 0x0000000000907805 */ /* 0x000fe2000001ff00 */
[----:B------:R2:W5:Y:S04]  /*0460*/  @P0 LDG.E.128 R164, [R8.64] ;  /* 0x0000000408a40981 */ /* 0x000568000c1e1d00 */
[----:B0-----:R-:W-:-:S05]  /*0470*/  @P1 IADD3 R4, P3, R120, c[0x0][0x220], RZ ;  /* 0x0000880078041a10 */ /* 0x001fca0007f7e0ff */
[----:B------:R-:W-:Y:S02]  /*0480*/  @P1 IMAD.X R5, RZ, RZ, c[0x0][0x224], P3 ;  /* 0x00008900ff051624 */ /* 0x000fe400018e06ff */
[----:B------:R-:W-:-:S03]  /*0490*/  @P0 IMAD.X R7, RZ, RZ, c[0x0][0x21c], P4 ;  /* 0x00008700ff070624 */ /* 0x000fc600020e06ff */
[----:B------:R0:W5:Y:S01]  /*04a0*/  @P1 LDG.E.128 R152, [R4.64] ;  /* 0x0000000404981981 */ /* 0x000162000c1e1d00 */
[----:B------:R-:W-:-:S03]  /*04b0*/  IMAD.SHL.U32 R96, R100, 0x10, RZ ;  /* 0x0000001064607824 */ /* 0x000fc600078e00ff */
[----:B------:R3:W5:Y:S01]  /*04c0*/  @P0 LDG.E.128 R156, [R6.64] ;  /* 0x00000004069c0981 */ /* 0x000762000c1e1d00 */
[----:B0-----:R-:W-:Y:S01]  /*04d0*/  @P1 IADD3 R4, P3, R104, c[0x0][0x220], RZ ;  /* 0x0000880068041a10 */ /* 0x001fe20007f7e0ff */
[----:B------:R-:W-:Y:S01]  /*04e0*/  CS2R R150, SRZ ;  /* 0x0000000000967805 */ /* 0x000fe2000001ff00 */
[----:B---3--:R-:W-:-:S03]  /*04f0*/  @P1 IADD3 R6, P0, R112, c[0x0][0x220], RZ ;  /* 0x0000880070061a10 */ /* 0x008fc60007f1e0ff */
[----:B------:R-:W-:Y:S01]  /*0500*/  @P1 IMAD.X R5, RZ, RZ, c[0x0][0x224], P3 ;  /* 0x00008900ff051624 */ /* 0x000fe200018e06ff */
[----:B------:R-:W-:Y:S01]  /*0510*/  CS2R R148, SRZ ;  /* 0x0000000000947805 */ /* 0x000fe2000001ff00 */
[----:B------:R-:W-:Y:S01]  /*0520*/  IMAD.SHL.U32 R88, R92, 0x10, RZ ;  /* 0x000000105c587824 */ /* 0x000fe200078e00ff */
[----:B------:R-:W-:Y:S02]  /*0530*/  @P1 IADD3.X R7, RZ, c[0x0][0x224], RZ, P0, !PT ;  /* 0x00008900ff071a10 */ /* 0x000fe400007fe4ff */
[----:B------:R0:W5:Y:S01]  /*0540*/  @P1 LDG.E.128 R144, [R4.64] ;  /* 0x0000000404901981 */ /* 0x000162000c1e1d00 */
[----:B------:R-:W-:Y:S01]  /*0550*/  CS2R R142, SRZ ;  /* 0x00000000008e7805 */ /* 0x000fe2000001ff00 */
[----:B------:R-:W-:Y:S02]  /*0560*/  CS2R R140, SRZ ;  /* 0x00000000008c7805 */ /* 0x000fe4000001ff00 */
[----:B------:R3:W5:Y:S01]  /*0570*/  @P1 LDG.E.128 R148, [R6.64] ;  /* 0x0000000406941981 */ /* 0x000762000c1e1d00 */
[----:B0-----:R-:W-:Y:S01]  /*0580*/  @P1 IADD3 R4, P0, R96, c[0x0][0x220], RZ ;  /* 0x0000880060041a10 */ /* 0x001fe20007f1e0ff */
[----:B------:R-:W-:Y:S01]  /*0590*/  IMAD.SHL.U32 R64, R68, 0x10, RZ ;  /* 0x0000001044407824 */ /* 0x000fe200078e00ff */
[----:B------:R-:W-:-:S02]  /*05a0*/  SHF.L.U32 R72, R76, 0x4, RZ ;  /* 0x000000044c487819 */ /* 0x000fc400000006ff */
[----:B---3--:R-:W-:Y:S01]  /*05b0*/  @P1 IADD3 R6, P3, R88, c[0x0][0x220], RZ ;  /* 0x0000880058061a10 */ /* 0x008fe20007f7e0ff */
[----:B------:R-:W-:Y:S01]  /*05c0*/  @P1 IMAD.X R5, RZ, RZ, c[0x0][0x224], P0 ;  /* 0x00008900ff051624 */ /* 0x000fe200000e06ff */
[----:B------:R-:W-:Y:S02]  /*05d0*/  SHF.R.U32.HI R199, RZ, 0x5, R198 ;  /* 0x00000005ffc77819 */ /* 0x000fe400000116c6 */
[----:B------:R-:W-:Y:S01]  /*05e0*/  SHF.L.U32 R80, R84, 0x4, RZ ;  /* 0x0000000454507819 */ /* 0x000fe200000006ff */
[----:B------:R-:W-:Y:S01]  /*05f0*/  @P1 IMAD.X R7, RZ, RZ, c[0x0][0x224], P3 ;  /* 0x00008900ff071624 */ /* 0x000fe200018e06ff */
[----:B------:R0:W5:Y:S01]  /*0600*/  @P1 LDG.E.128 R140, [R4.64] ;  /* 0x00000004048c1981 */ /* 0x000162000c1e1d00 */
[----:B------:R-:W-:Y:S01]  /*0610*/  @P1 IADD3 R10, P0, R72, c[0x0][0x220], RZ ;  /* 0x00008800480a1a10 */ /* 0x000fe20007f1e0ff */
[----:B-1----:R-:W-:Y:S01]  /*0620*/  IMAD R199, R12, 0x4, R199 ;  /* 0x000000040cc77824 */ /* 0x002fe200078e02c7 */
[----:B--2---:R-:W-:Y:S01]  /*0630*/  @P1 IADD3 R8, P4, R80, c[0x0][0x220], RZ ;  /* 0x0000880050081a10 */ /* 0x004fe20007f9e0ff */
[----:B------:R-:W-:Y:S01]  /*0640*/  CS2R R138, SRZ ;  /* 0x00000000008a7805 */ /* 0x000fe2000001ff00 */
[----:B------:R-:W-:Y:S01]  /*0650*/  CS2R R136, SRZ ;  /* 0x0000000000887805 */ /* 0x000fe2000001ff00 */
[----:B------:R-:W-:Y:S01]  /*0660*/  CS2R R134, SRZ ;  /* 0x0000000000867805 */ /* 0x000fe2000001ff00 */
[----:B0-----:R-:W-:Y:S01]  /*0670*/  @P1 IADD3 R4, P3, R64, c[0x0][0x220], RZ ;  /* 0x0000880040041a10 */ /* 0x001fe20007f7e0ff */
[----:B------:R-:W-:Y:S01]  /*0680*/  CS2R R132, SRZ ;  /* 0x0000000000847805 */ /* 0x000fe2000001ff00 */
[----:B------:R-:W-:Y:S01]  /*0690*/  CS2R R128, SRZ ;  /* 0x0000000000807805 */ /* 0x000fe2000001ff00 */
[----:B------:R-:W-:Y:S01]  /*06a0*/  CS2R R130, SRZ ;  /* 0x0000000000827805 */ /* 0x000fe2000001ff00 */
[----:B------:R-:W-:Y:S01]  /*06b0*/  CS2R R124, SRZ ;  /* 0x00000000007c7805 */ /* 0x000fe2000001ff00 */
[----:B------:R-:W-:Y:S01]  /*06c0*/  @P1 IMAD.X R11, RZ, RZ, c[0x0][0x224], P0 ;  /* 0x00008900ff0b1624 */ /* 0x000fe200000e06ff */
[----:B------:R-:W-:Y:S01]  /*06d0*/  CS2R R126, SRZ ;  /* 0x00000000007e7805 */ /* 0x000fe2000001ff00 */
[----:B------:R-:W-:Y:S01]  /*06e0*/  @P1 IMAD.X R9, RZ, RZ, c[0x0][0x224], P4 ;  /* 0x00008900ff091624 */ /* 0x000fe200020e06ff */
[----:B------:R-:W-:Y:S01]  /*06f0*/  ISETP.GE.AND P0, PT, R199, c[0x0][0x164], PT ;  /* 0x00005900c7007a0c */ /* 0x000fe20003f06270 */
[----:B------:R-:W-:Y:S01]  /*0700*/  @P1 IMAD.X R5, RZ, RZ, c[0x0][0x224], P3 ;  /* 0x00008900ff051624 */ /* 0x000fe200018e06ff */
[----:B------:R-:W-:Y:S01]  /*0710*/  IADD3 R120, P4, R120, c[0x0][0x1b8], RZ ;  /* 0x00006e0078787a10 */ /* 0x000fe20007f9e0ff */
[----:B------:R0:W5:Y:S01]  /*0720*/  @P1 LDG.E.128 R136, [R6.64] ;  /* 0x0000000406881981 */ /* 0x000162000c1e1d00 */
[----:B------:R-:W-:Y:S01]  /*0730*/  IADD3 R112, P5, R112, c[0x0][0x1b8], RZ ;  /* 0x00006e0070707a10 */ /* 0x000fe20007fbe0ff */
[----:B------:R-:W-:Y:S01]  /*0740*/  HFMA2.MMA R61, -RZ, RZ, 0, 9.5367431640625e-07 ;  /* 0x00000010ff3d7435 */ /* 0x000fe200000001ff */
[----:B------:R-:W-:Y:S01]  /*0750*/  IADD3 R96, P3, R96, c[0x0][0x1b8], RZ ;  /* 0x00006e0060607a10 */ /* 0x000fe20007f7e0ff */
[----:B------:R0:W5:Y:S04]  /*0760*/  @P1 LDG.E.128 R132, [R8.64] ;  /* 0x0000000408841981 */ /* 0x000168000c1e1d00 */
[----:B------:R0:W5:Y:S04]  /*0770*/  @P1 LDG.E.128 R128, [R10.64] ;  /* 0x000000040a801981 */ /* 0x000168000c1e1d00 */
[----:B------:R0:W5:Y:S01]  /*0780*/  @P1 LDG.E.128 R124, [R4.64] ;  /* 0x00000004047c1981 */ /* 0x000162000c1e1d00 */
[----:B------:R-:W-:Y:S01]  /*0790*/  IADD3 R104, P1, R104, c[0x0][0x1b8], RZ ;  /* 0x00006e0068687a10 */ /* 0x000fe20007f3e0ff */
[----:B------:R-:W-:Y:S01]  /*07a0*/  IMAD.X R121, RZ, RZ, c[0x0][0x1bc], P4 ;  /* 0x00006f00ff797624 */ /* 0x000fe200020e06ff */
[----:B------:R-:W-:Y:S01]  /*07b0*/  IADD3 R88, P4, R88, c[0x0][0x1b8], RZ ;  /* 0x00006e0058587a10 */ /* 0x000fe20007f9e0ff */
[----:B------:R-:W-:Y:S01]  /*07c0*/  IMAD.X R113, RZ, RZ, c[0x0][0x1bc], P5 ;  /* 0x00006f00ff717624 */ /* 0x000fe200028e06ff */
[----:B------:R-:W-:Y:S01]  /*07d0*/  IADD3 R80, P5, R80, c[0x0][0x1b8], RZ ;  /* 0x00006e0050507a10 */ /* 0x000fe20007fbe0ff */
[----:B------:R-:W-:Y:S01]  /*07e0*/  IMAD.X R97, RZ, RZ, c[0x0][0x1bc], P3 ;  /* 0x00006f00ff617624 */ /* 0x000fe200018e06ff */
[----:B------:R-:W-:-:S02]  /*07f0*/  IADD3.X R105, RZ, c[0x0][0x1bc], RZ, P1, !PT ;  /* 0x00006f00ff697a10 */ /* 0x000fc40000ffe4ff */
[----:B------:R-:W-:Y:S02]  /*0800*/  IADD3 R64, P3, R64, c[0x0][0x1b8], RZ ;  /* 0x00006e0040407a10 */ /* 0x000fe40007f7e0ff */
[----:B------:R-:W-:Y:S01]  /*0810*/  IADD3 R72, P1, R72, c[0x0][0x1b8], RZ ;  /* 0x00006e0048487a10 */ /* 0x000fe20007f3e0ff */
[----:B------:R-:W-:-:S03]  /*0820*/  IMAD.WIDE.U32 R116, R116, R61, c[0x0][0x1b0] ;  /* 0x00006c0074747625 */ /* 0x000fc600078e003d */
[----:B------:R-:W-:Y:S01]  /*0830*/  IADD3.X R73, RZ, c[0x0][0x1bc], RZ, P1, !PT ;  /* 0x00006f00ff497a10 */ /* 0x000fe20000ffe4ff */
[----:B------:R-:W-:-:S04]  /*0840*/  IMAD.WIDE.U32 R108, R108, R61, c[0x0][0x1b0] ;  /* 0x00006c006c6c7625 */ /* 0x000fc800078e003d */
[----:B------:R-:W-:-:S04]  /*0850*/  IMAD.WIDE.U32 R100, R100, R61, c[0x0][0x1b0] ;  /* 0x00006c0064647625 */ /* 0x000fc800078e003d */
[----:B------:R-:W-:-:S04]  /*0860*/  IMAD.WIDE.U32 R92, R92, R61, c[0x0][0x1b0] ;  /* 0x00006c005c5c7625 */ /* 0x000fc800078e003d */
[----:B------:R-:W-:-:S04]  /*0870*/  IMAD.WIDE.U32 R84, R84, R61, c[0x0][0x1b0] ;  /* 0x00006c0054547625 */ /* 0x000fc800078e003d */
[----:B------:R-:W-:-:S04]  /*0880*/  IMAD.WIDE.U32 R76, R76, R61, c[0x0][0x1b0] ;  /* 0x00006c004c4c7625 */ /* 0x000fc800078e003d */
[----:B------:R-:W-:-:S04]  /*0890*/  IMAD.WIDE.U32 R68, R68, R61, c[0x0][0x1b0] ;  /* 0x00006c0044447625 */ /* 0x000fc800078e003d */
[----:B------:R-:W-:Y:S02]  /*08a0*/  IMAD.X R89, RZ, RZ, c[0x0][0x1bc], P4 ;  /* 0x00006f00ff597624 */ /* 0x000fe400020e06ff */
[----:B------:R-:W-:Y:S02]  /*08b0*/  IMAD.X R81, RZ, RZ, c[0x0][0x1bc], P5 ;  /* 0x00006f00ff517624 */ /* 0x000fe400028e06ff */
[----:B------:R-:W-:Y:S01]  /*08c0*/  IMAD.X R65, RZ, RZ, c[0x0][0x1bc], P3 ;  /* 0x00006f00ff417624 */ /* 0x000fe200018e06ff */
[----:B------:R-:W-:Y:S06]  /*08d0*/  @P0 EXIT ;  /* 0x000000000000094d */ /* 0x000fec0003800000 */
[----:B0-----:R-:W-:Y:S01]  /*08e0*/  IMAD.WIDE.U32 R60, R200, R61, c[0x0][0x1b0] ;  /* 0x00006c00c83c7625 */ /* 0x001fe200078e003d */
        /* <DEDUP_REMOVED lines=15> */
[----:B------:R-:W5:Y:S02]  /*09e0*/  LDG.E.128 R60, [R60.64] ;  /* 0x000000043c3c7981 */ /* 0x000f64000c1e1d00 */
[----:B-----5:R-:W-:Y:S01]  /*09f0*/  @P2 IADD3 R0, P0, R2, c[0x0][0x240], RZ ;  /* 0x0000900002002a10 */ /* 0x020fe20007f1e0ff */
[----:B------:R-:W-:Y:S01]  /*0a00*/  IMAD R198, R12, c[0x0][0x0], R198 ;  /* 0x000000000cc67a24 */ /* 0x000fe200078e02c6 */
[----:B------:R-:W-:Y:S01]  /*0a10*/  IADD3 R2, R207, -0x4498517b, RZ ;  /* 0xbb67ae85cf027810 */ /* 0x000fe20007ffe0ff */
[----:B------:R-:W-:Y:S01]  /*0a20*/  ULDC.U8 UR6, c[0x0][0x1f0] ;  /* 0x00007c0000067ab9 */ /* 0x000fe20000000000 */
[----:B------:R-:W-:Y:S01]  /*0a30*/  LOP3.LUT R201, R0, 0x3, RZ, 0xc0, !PT ;  /* 0x0000000300c97812 */ /* 0x000fe200078ec0ff */
[----:B------:R-:W-:Y:S01]  /*0a40*/  @P2 IMAD.X R195, RZ, RZ, R3, P0 ;  /* 0x000000ffffc32224 */ /* 0x000fe200000e0603 */
[----:B------:R-:W-:Y:S01]  /*0a50*/  IADD3 R3, R206, -0x61c88647, RZ ;  /* 0x9e3779b9ce037810 */ /* 0x000fe20007ffe0ff */
[----:B------:R-:W-:-:S03]  /*0a60*/  IMAD.WIDE.U32 R6, R198, -0x326172a9, RZ ;  /* 0xcd9e8d57c6067825 */ /* 0x000fc600078e00ff */
[--C-:B------:R-:W-:Y:S02]  /*0a70*/  SHF.R.U64 R197, R0, 0x2, R195.reuse ;  /* 0x0000000200c57819 */ /* 0x100fe400000012c3 */
[----:B------:R-:W-:-:S03]  /*0a80*/  SHF.R.U32.HI R195, RZ, 0x2, R195 ;  /* 0x00000002ffc37819 */ /* 0x000fc600000116c3 */
[----:B------:R-:W-:Y:S01]  /*0a90*/  IMAD.WIDE.U32 R4, R197, -0x2daee0ad, RZ ;  /* 0xd2511f53c5047825 */ /* 0x000fe200078e00ff */
[----:B------:R-:W-:Y:S02]  /*0aa0*/  LOP3.LUT R8, R7, R195, R206, 0x96, !PT ;  /* 0x000000c307087212 */ /* 0x000fe400078e96ce */
[----:B------:R-:W-:Y:S02]  /*0ab0*/  IADD3 R7, R206, -0x255992d5, RZ ;  /* 0xdaa66d2bce077810 */ /* 0x000fe40007ffe0ff */
[----:B------:R-:W-:Y:S01]  /*0ac0*/  LOP3.LUT R10, R5, R207, RZ, 0x3c, !PT ;  /* 0x000000cf050a7212 */ /* 0x000fe200078e3cff */
[----:B------:R-:W-:Y:S01]  /*0ad0*/  IMAD.WIDE.U32 R8, R8, -0x2daee0ad, RZ ;  /* 0xd2511f5308087825 */ /* 0x000fe200078e00ff */
[----:B------:R-:W-:-:S03]  /*0ae0*/  IADD3 R5, R207, 0x76cf5d0a, RZ ;  /* 0x76cf5d0acf057810 */ /* 0x000fc60007ffe0ff */
        /* <DEDUP_REMOVED lines=8> */
[----:B------:R-:W-:-:S04]  /*0b70*/  LOP3.LUT R10, R15, R10, R4, 0x96, !PT ;  /* 0x0000000a0f0a7212 */ /* 0x000fc800078e9604 */
[----:B------:R-:W-:Y:S01]  /*0b80*/  LOP3.LUT R16, R13, R8, R5, 0x96, !PT ;  /* 0x000000080d107212 */ /* 0x000fe200078e9605 */
[----:B------:R-:W-:Y:S01]  /*0b90*/  IMAD.WIDE.U32 R10, R10, -0x2daee0ad, RZ ;  /* 0xd2511f530a0a7825 */ /* 0x000fe200078e00ff */
[----:B------:R-:W-:-:S03]  /*0ba0*/  IADD3 R8, R206, 0x78dde6e4, RZ ;  /* 0x78dde6e4ce087810 */ /* 0x000fc60007ffe0ff */
[----:B------:R-:W-:Y:S01]  /*0bb0*/  IMAD.WIDE.U32 R16, R16, -0x326172a9, RZ ;  /* 0xcd9e8d5710107825 */ /* 0x000fe200078e00ff */
[----:B------:R-:W-:Y:S02]  /*0bc0*/  LOP3.LUT R15, R11, R12, R6, 0x96, !PT ;  /* 0x0000000c0b0f7212 */ /* 0x000fe400078e9606 */
[----:B------:R-:W-:Y:S02]  /*0bd0*/  IADD3 R11, R206, 0x1715609d, RZ ;  /* 0x1715609dce0b7810 */ /* 0x000fe40007ffe0ff */
[----:B------:R-:W-:Y:S01]  /*0be0*/  LOP3.LUT R12, R17, R14, R7, 0x96, !PT ;  /* 0x0000000e110c7212 */ /* 0x000fe200078e9607 */
[----:B------:R-:W-:-:S04]  /*0bf0*/  IMAD.WIDE.U32 R14, R15, -0x326172a9, RZ ;  /* 0xcd9e8d570f0e7825 */ /* 0x000fc800078e00ff */
[----:B------:R-:W-:Y:S01]  /*0c00*/  IMAD.WIDE.U32 R12, R12, -0x2daee0ad, RZ ;  /* 0xd2511f530c0c7825 */ /* 0x000fe200078e00ff */
[----:B------:R-:W-:Y:S02]  /*0c10*/  LOP3.LUT R16, R15, R16, R8, 0x96, !PT ;  /* 0x000000100f107212 */ /* 0x000fe400078e9608 */
[----:B------:R-:W-:Y:S02]  /*0c20*/  IADD3 R15, R206, 0x5384540f, RZ ;  /* 0x5384540fce0f7810 */ /* 0x000fe40007ffe0ff */
[----:B------:R-:W-:Y:S01]  /*0c30*/  LOP3.LUT R18, R13, R10, R9, 0x96, !PT ;  /* 0x0000000a0d127212 */ /* 0x000fe200078e9609 */
[----:B------:R-:W-:Y:S01]  /*0c40*/  IMAD.WIDE.U32 R16, R16, -0x2daee0ad, RZ ;  /* 0xd2511f5310107825 */ /* 0x000fe200078e00ff */
[C---:B------:R-:W-:Y:S02]  /*0c50*/  IADD3 R10, R207.reuse, -0x56f99767, RZ ;  /* 0xa9066899cf0a7810 */ /* 0x040fe40007ffe0ff */
[----:B------:R-:W-:Y:S01]  /*0c60*/  IADD3 R13, R207, 0x646e171e, RZ ;  /* 0x646e171ecf0d7810 */ /* 0x000fe20007ffe0ff */
[----:B------:R-:W-:Y:S01]  /*0c70*/  IMAD.WIDE.U32 R18, R18, -0x326172a9, RZ ;  /* 0xcd9e8d5712127825 */ /* 0x000fe200078e00ff */
[----:B------:R-:W-:-:S02]  /*0c80*/  LOP3.LUT R22, R17, R12, R10, 0x96, !PT ;  /* 0x0000000c11167212 */ /* 0x000fc400078e960a */
[----:B------:R-:W-:Y:S02]  /*0c90*/  IADD3 R12, R206, -0x4ab325aa, RZ ;  /* 0xb54cda56ce0c7810 */ /* 0x000fe40007ffe0ff */
        /* <DEDUP_REMOVED lines=8> */
[----:B------:R-:W-:-:S03]  /*0d20*/  IADD3 R16, R206, -0xe443238, RZ ;  /* 0xf1bbcdc8ce107810 */ /* 0x000fc60007ffe0ff */
        /* <DEDUP_REMOVED lines=8> */
[----:B------:R-:W-:Y:S01]  /*0db0*/  IMAD R193, R22, -0x2daee0ad, RZ ;  /* 0xd2511f5316c17824 */ /* 0x000fe200078e02ff */
[----:B------:R-:W-:Y:S01]  /*0dc0*/  IADD3 R18, R207, -0x695add53, RZ ;  /* 0x96a522adcf127810 */ /* 0x000fe20007ffe0ff */
[----:B------:R-:W-:Y:S01]  /*0dd0*/  IMAD.HI.U32 R20, R24, -0x2daee0ad, RZ ;  /* 0xd2511f5318147827 */ /* 0x000fe200078e00ff */
[----:B------:R-:W-:-:S03]  /*0de0*/  IADD3 R19, R206, -0x700cb87f, RZ ;  /* 0x8ff34781ce137810 */ /* 0x000fc60007ffe0ff */
[----:B------:R-:W-:Y:S01]  /*0df0*/  IMAD.HI.U32 R21, R196, -0x326172a9, RZ ;  /* 0xcd9e8d57c4157827 */ /* 0x000fe200078e00ff */
[----:B------:R-:W-:-:S03]  /*0e00*/  LOP3.LUT R193, R20, R193, R18, 0x96, !PT ;  /* 0x000000c114c17212 */ /* 0x000fc600078e9612 */
[----:B------:R-:W-:Y:S01]  /*0e10*/  IMAD.MOV.U32 R20, RZ, RZ, RZ ;  /* 0x000000ffff147224 */ /* 0x000fe200078e00ff */
[----:B------:R-:W-:Y:S01]  /*0e20*/  LOP3.LUT R192, R21, R192, R19, 0x96, !PT ;  /* 0x000000c015c07212 */ /* 0x000fe200078e9613 */
[----:B------:R-:W-:Y:S02]  /*0e30*/  IMAD R194, R24, -0x2daee0ad, RZ ;  /* 0xd2511f5318c27824 */ /* 0x000fe400078e02ff */
[----:B------:R-:W-:Y:S02]  /*0e40*/  IMAD R196, R196, -0x326172a9, RZ ;  /* 0xcd9e8d57c4c47824 */ /* 0x000fe400078e02ff */
.L_x_25383:
[----:B------:R-:W-:Y:S01]  /*0e50*/  ISETP.NE.U32.AND P0, PT, RZ, c[0x0][0x178], PT ;  /* 0x00005e00ff007a0c */ /* 0x000fe20003f05070 */
[----:B------:R-:W-:Y:S01]  /*0e60*/  IMAD R24, R199, c[0x0][0x168], RZ ;  /* 0x00005a00c7187a24 */ /* 0x000fe200078e02ff */
[----:B------:R-:W-:Y:S02]  /*0e70*/  ISETP.NE.U32.AND P1, PT, RZ, c[0x0][0x180], PT ;  /* 0x00006000ff007a0c */ /* 0x000fe40003f25070 */
[----:B------:R-:W-:Y:S02]  /*0e80*/  ISETP.NE.AND.EX P3, PT, RZ, c[0x0][0x17c], PT, P0 ;  /* 0x00005f00ff007a0c */ /* 0x000fe40003f65300 */
[----:B------:R-:W-:-:S02]  /*0e90*/  ISETP.NE.AND.EX P0, PT, RZ, c[0x0][0x184], PT, P1 ;  /* 0x00006100ff007a0c */ /* 0x000fc40003f05310 */
[----:B------:R-:W-:Y:S02]  /*0ea0*/  SHF.R.S32.HI R25, RZ, 0x1f, R24 ;  /* 0x0000001fff197819 */ /* 0x000fe40000011418 */
[----:B------:R-:W-:Y:S02]  /*0eb0*/  MOV R202, 0x10 ;  /* 0x0000001000ca7802 */ /* 0x000fe40000000f00 */
[----:B------:R-:W-:Y:S01]  /*0ec0*/  LEA.HI R25, R25, R24, RZ, 0x2 ;  /* 0x0000001819197211 */ /* 0x000fe200078f10ff */
[----:B------:R-:W-:Y:S01]  /*0ed0*/  BSSY B0, `(.L_x_24860) ;  /* 0x0000017000007945 */ /* 0x000fe20003800000 */
[----:B------:R-:W-:Y:S02]  /*0ee0*/  P2R R217, PR, RZ, 0x8 ;  /* 0x00000008ffd97803 */ /* 0x000fe40000000000 */
        /* <DEDUP_REMOVED lines=20> */
.L_x_24861:
[----:B0-----:R-:W-:Y:S02]  /*1030*/  MOV R36, R196 ;  /* 0x000000c400247202 */ /* 0x001fe40000000f00 */
.L_x_24862:
[----:B------:R-:W-:Y:S05]  /*1040*/  BSYNC B0 ;  /* 0x0000000000007941 */ /* 0x000fea0003800000 */
.L_x_24860:
        /* <DEDUP_REMOVED lines=16> */
.L_x_24866:
[----:B------:R-:W-:Y:S05]  /*1150*/  BSYNC B1 ;  /* 0x0000000000017941 */ /* 0x000fea0003800000 */
.L_x_24865:
        /* <DEDUP_REMOVED lines=44> */
.L_x_24864:
[----:B------:R-:W-:Y:S05]  /*1420*/  BSYNC B0 ;  /* 0x0000000000007941 */ /* 0x000fea0003800000 */
.L_x_24863:
[----:B------:R-:W0:Y:S01]  /*1430*/  I2F.U32 R29, R36 ;  /* 0x00000024001d7306 */ /* 0x000e220000201000 */
[----:B------:R-:W-:Y:S01]  /*1440*/  ISETP.NE.U32.AND P1, PT, RZ, c[0x0][0x178], PT ;  /* 0x00005e00ff007a0c */ /* 0x000fe20003f25070 */
[----:B------:R-:W-:Y:S02]  /*1450*/  IMAD.MOV.U32 R216, RZ, RZ, 0x2f800000 ;  /* 0x2f800000ffd87424 */ /* 0x000fe400078e00ff */
[----:B-----5:R-:W-:Y:S01]  /*1460*/  FMUL.FTZ R24, R24, c[0x0][0x1e8] ;  /* 0x00007a0018187a20 */ /* 0x020fe20000410000 */
[----:B------:R-:W-:-:S04]  /*1470*/  ISETP.NE.AND.EX P6, PT, RZ, c[0x0][0x17c], PT, P1 ;  /* 0x00005f00ff007a0c */ /* 0x000fc80003fc5310 */
[----:B------:R-:W-:Y:S01]  /*1480*/  P2R R201, PR, RZ, 0x40 ;  /* 0x00000040ffc97803 */ /* 0x000fe20000000000 */
        /* <DEDUP_REMOVED lines=9> */
.L_x_24867:
        /* <DEDUP_REMOVED lines=12> */
.L_x_24870:
[----:B------:R-:W-:Y:S02]  /*15e0*/  IMAD.MOV.U32 R36, RZ, RZ, R196 ;  /* 0x000000ffff247224 */ /* 0x000fe400078e00c4 */
.L_x_24871:
[----:B------:R-:W-:Y:S05]  /*15f0*/  BSYNC B0 ;  /* 0x0000000000007941 */ /* 0x000fea0003800000 */
.L_x_24869:
        /* <DEDUP_REMOVED lines=16> */
.L_x_24875:
[----:B------:R-:W-:Y:S05]  /*1700*/  BSYNC B1 ;  /* 0x0000000000017941 */ /* 0x000fea0003800000 */
.L_x_24874:
        /* <DEDUP_REMOVED lines=44> */
.L_x_24873:
[----:B------:R-:W-:Y:S05]  /*19d0*/  BSYNC B0 ;  /* 0x0000000000007941 */ /* 0x000fea0003800000 */
.L_x_24872:
        /* <DEDUP_REMOVED lines=8> */
.L_x_24868:
        /* <DEDUP_REMOVED lines=12> */
.L_x_24877:
[----:B------:R-:W-:Y:S02]  /*1b20*/  IMAD.MOV.U32 R36, RZ, RZ, R196 ;  /* 0x000000ffff247224 */ /* 0x000fe400078e00c4 */
.L_x_24878:
[----:B------:R-:W-:Y:S05]  /*1b30*/  BSYNC B0 ;  /* 0x0000000000007941 */ /* 0x000fea0003800000 */
.L_x_24876:
        /* <DEDUP_REMOVED lines=16> */
.L_x_24882:
[----:B------:R-:W-:Y:S05]  /*1c40*/  BSYNC B1 ;  /* 0x0000000000017941 */ /* 0x000fea0003800000 */
.L_x_24881:
        /* <DEDUP_REMOVED lines=44> */
.L_x_24880:
[----:B------:R-:W-:Y:S05]  /*1f10*/  BSYNC B0 ;  /* 0x0000000000007941 */ /* 0x000fea0003800000 */
.L_x_24879:
        /* <DEDUP_REMOVED lines=11> */
.L_x_24883:
        /* <DEDUP_REMOVED lines=12> */
.L_x_24886:
[----:B------:R-:W-:Y:S02]  /*2090*/  IMAD.MOV.U32 R34, RZ, RZ, R196 ;  /* 0x000000ffff227224 */ /* 0x000fe400078e00c4 */
.L_x_24887:
[----:B------:R-:W-:Y:S05]  /*20a0*/  BSYNC B0 ;  /* 0x0000000000007941 */ /* 0x000fea0003800000 */
.L_x_24885:
        /* <DEDUP_REMOVED lines=16> */
.L_x_24891:
[----:B------:R-:W-:Y:S05]  /*21b0*/  BSYNC B1 ;  /* 0x0000000000017941 */ /* 0x000fea0003800000 */
.L_x_24890:
        /* <DEDUP_REMOVED lines=44> */
.L_x_24889:
[----:B------:R-:W-:Y:S05]  /*2480*/  BSYNC B0 ;  /* 0x0000000000007941 */ /* 0x000fea0003800000 */
.L_x_24888:
        /* <DEDUP_REMOVED lines=8> */
.L_x_24884:
        /* <DEDUP_REMOVED lines=12> */
.L_x_24893:
[----:B------:R-:W-:Y:S02]  /*25d0*/  IMAD.MOV.U32 R34, RZ, RZ, R196 ;  /* 0x000000ffff227224 */ /* 0x000fe400078e00c4 */
.L_x_24894:
[----:B------:R-:W-:Y:S05]  /*25e0*/  BSYNC B0 ;  /* 0x0000000000007941 */ /* 0x000fea0003800000 */
.L_x_24892:
        /* <DEDUP_REMOVED lines=16> */
.L_x_24898:
[----:B------:R-:W-:Y:S05]  /*26f0*/  BSYNC B1 ;  /* 0x0000000000017941 */ /* 0x000fea0003800000 */
.L_x_24897:
        /* <DEDUP_REMOVED lines=44> */
.L_x_24896:
[----:B------:R-:W-:Y:S05]  /*29c0*/  BSYNC B0 ;  /* 0x0000000000007941 */ /* 0x000fea0003800000 */
.L_x_24895:
        /* <DEDUP_REMOVED lines=11> */
.L_x_24899:
        /* <DEDUP_REMOVED lines=12> */
.L_x_24902:
[----:B------:R-:W-:Y:S02]  /*2b40*/  IMAD.MOV.U32 R26, RZ, RZ, R196 ;  /* 0x000000ffff1a7224 */ /* 0x000fe400078e00c4 */
.L_x_24903:
[----:B------:R-:W-:Y:S05]  /*2b50*/  BSYNC B0 ;  /* 0x0000000000007941 */ /* 0x000fea0003800000 */
.L_x_24901:
        /* <DEDUP_REMOVED lines=16> */
.L_x_24907:
[----:B------:R-:W-:Y:S05]  /*2c60*/  BSYNC B1 ;  /* 0x0000000000017941 */ /* 0x000fea0003800000 */
.L_x_24906:
        /* <DEDUP_REMOVED lines=44> */
.L_x_24905:
[----:B------:R-:W-:Y:S05]  /*2f30*/  BSYNC B0 ;  /* 0x0000000000007941 */ /* 0x000fea0003800000 */
.L_x_24904:
        /* <DEDUP_REMOVED lines=8> */
.L_x_24900:
        /* <DEDUP_REMOVED lines=12> */
.L_x_24909:
[----:B------:R-:W-:Y:S02]  /*3080*/  IMAD.MOV.U32 R26, RZ, RZ, R196 ;  /* 0x000000ffff1a7224 */ /* 0x000fe400078e00c4 */
.L_x_24910:
[----:B------:R-:W-:Y:S05]  /*3090*/  BSYNC B0 ;  /* 0x0000000000007941 */ /* 0x000fea0003800000 */
.L_x_24908:
        /* <DEDUP_REMOVED lines=16> */
.L_x_24914:
[----:B------:R-:W-:Y:S05]  /*31a0*/  BSYNC B1 ;  /* 0x0000000000017941 */ /* 0x000fea0003800000 */
.L_x_24913:
        /* <DEDUP_REMOVED lines=44> */
.L_x_24912:
[----:B------:R-:W-:Y:S05]  /*3470*/  BSYNC B0 ;  /* 0x0000000000007941 */ /* 0x000fea0003800000 */
.L_x_24911:
        /* <DEDUP_REMOVED lines=11> */
.L_x_24915:
        /* <DEDUP_REMOVED lines=12> */
.L_x_24918:
[----:B------:R-:W-:Y:S02]  /*35f0*/  IMAD.MOV.U32 R32, RZ, RZ, R196 ;  /* 0x000000ffff207224 */ /* 0x000fe400078e00c4 */
.L_x_24919:
[----:B------:R-:W-:Y:S05]  /*3600*/  BSYNC B0 ;  /* 0x0000000000007941 */ /* 0x000fea0003800000 */
.L_x_24917:
        /* <DEDUP_REMOVED lines=16> */
.L_x_24923:
[----:B------:R-:W-:Y:S05]  /*3710*/  BSYNC B1 ;  /* 0x0000000000017941 */ /* 0x000fea0003800000 */
.L_x_24922:
        /* <DEDUP_REMOVED lines=44> */
.L_x_24921:
[----:B------:R-:W-:Y:S05]  /*39e0*/  BSYNC B0 ;  /* 0x0000000000007941 */ /* 0x000fea0003800000 */
.L_x_24920:
        /* <DEDUP_REMOVED lines=8> */
.L_x_24916:
        /* <DEDUP_REMOVED lines=31> */
.L_x_24924:
        /* <DEDUP_REMOVED lines=15> */
.L_x_24926:
[----:B-1----:R-:W-:Y:S02]  /*3d50*/  IMAD.MOV.U32 R36, RZ, RZ, R196 ;  /* 0x000000ffff247224 */ /* 0x002fe400078e00c4 */
.L_x_24927:
[----:B------:R-:W-:Y:S05]  /*3d60*/  BSYNC B0 ;  /* 0x0000000000007941 */ /* 0x000fea0003800000 */
.L_x_24925:
        /* <DEDUP_REMOVED lines=16> */
.L_x_24931:
[----:B------:R-:W-:Y:S05]  /*3e70*/  BSYNC B1 ;  /* 0x0000000000017941 */ /* 0x000fea0003800000 */
.L_x_24930:
        /* <DEDUP_REMOVED lines=44> */
.L_x_24929:
[----:B------:R-:W-:Y:S05]  /*4140*/  BSYNC B0 ;  /* 0x0000000000007941 */ /* 0x000fea0003800000 */
.L_x_24928:
        /* <DEDUP_REMOVED lines=12> */
.L_x_24932:
        /* <DEDUP_REMOVED lines=12> */
.L_x_24935:
[----:B------:R-:W-:Y:S02]  /*42d0*/  IMAD.MOV.U32 R36, RZ, RZ, R196 ;  /* 0x000000ffff247224 */ /* 0x000fe400078e00c4 */
.L_x_24936:
[----:B------:R-:W-:Y:S05]  /*42e0*/  BSYNC B0 ;  /* 0x0000000000007941 */ /* 0x000fea0003800000 */
.L_x_24934:
        /* <DEDUP_REMOVED lines=16> */
.L_x_24940:
[----:B------:R-:W-:Y:S05]  /*43f0*/  BSYNC B1 ;  /* 0x0000000000017941 */ /* 0x000fea0003800000 */
.L_x_24939:
        /* <DEDUP_REMOVED lines=44> */
.L_x_24938:
[----:B------:R-:W-:Y:S05]  /*46c0*/  BSYNC B0 ;  /* 0x0000000000007941 */ /* 0x000fea0003800000 */
.L_x_24937:
        /* <DEDUP_REMOVED lines=8> */
.L_x_24933:
        /* <DEDUP_REMOVED lines=12> */
.L_x_24942:
[----:B------:R-:W-:Y:S02]  /*4810*/  IMAD.MOV.U32 R36, RZ, RZ, R196 ;  /* 0x000000ffff247224 */ /* 0x000fe400078e00c4 */
.L_x_24943:
[----:B------:R-:W-:Y:S05]  /*4820*/  BSYNC B0 ;  /* 0x0000000000007941 */ /* 0x000fea0003800000 */
.L_x_24941:
        /* <DEDUP_REMOVED lines=16> */
.L_x_24947:
[----:B------:R-:W-:Y:S05]  /*4930*/  BSYNC B1 ;  /* 0x0000000000017941 */ /* 0x000fea0003800000 */
.L_x_24946:
        /* <DEDUP_REMOVED lines=44> */
.L_x_24945:
[----:B------:R-:W-:Y:S05]  /*4c00*/  BSYNC B0 ;  /* 0x0000000000007941 */ /* 0x000fea0003800000 */
.L_x_24944:
        /* <DEDUP_REMOVED lines=11> */
.L_x_24948:
        /* <DEDUP_REMOVED lines=12> */
.L_x_24951:
[----:B------:R-:W-:Y:S02]  /*4d80*/  IMAD.MOV.U32 R34, RZ, RZ, R196 ;  /* 0x000000ffff227224 */ /* 0x000fe400078e00c4 */
.L_x_24952:
[----:B------:R-:W-:Y:S05]  /*4d90*/  BSYNC B0 ;  /* 0x0000000000007941 */ /* 0x000fea0003800000 */
.L_x_24950:
        /* <DEDUP_REMOVED lines=16> */
.L_x_24956:
[----:B------:R-:W-:Y:S05]  /*4ea0*/  BSYNC B1 ;  /* 0x0000000000017941 */ /* 0x000fea0003800000 */
.L_x_24955:
        /* <DEDUP_REMOVED lines=44> */
.L_x_24954:
[----:B------:R-:W-:Y:S05]  /*5170*/  BSYNC B0 ;  /* 0x0000000000007941 */ /* 0x000fea0003800000 */
.L_x_24953:
        /* <DEDUP_REMOVED lines=8> */
.L_x_24949:
        /* <DEDUP_REMOVED lines=12> */
.L_x_24958:
[----:B------:R-:W-:Y:S02]  /*52c0*/  IMAD.MOV.U32 R34, RZ, RZ, R196 ;  /* 0x000000ffff227224 */ /* 0x000fe400078e00c4 */
.L_x_24959:
[----:B------:R-:W-:Y:S05]  /*52d0*/  BSYNC B0 ;  /* 0x0000000000007941 */ /* 0x000fea0003800000 */
.L_x_24957:
        /* <DEDUP_REMOVED lines=16> */
.L_x_24963:
[----:B------:R-:W-:Y:S05]  /*53e0*/  BSYNC B1 ;  /* 0x0000000000017941 */ /* 0x000fea0003800000 */
.L_x_24962:
        /* <DEDUP_REMOVED lines=44> */
.L_x_24961:
[----:B------:R-:W-:Y:S05]  /*56b0*/  BSYNC B0 ;  /* 0x0000000000007941 */ /* 0x000fea0003800000 */
.L_x_24960:
        /* <DEDUP_REMOVED lines=11> */
.L_x_24964:
        /* <DEDUP_REMOVED lines=12> */
.L_x_24967:
[----:B------:R-:W-:Y:S02]  /*5830*/  IMAD.MOV.U32 R26, RZ, RZ, R196 ;  /* 0x000000ffff1a7224 */ /* 0x000fe400078e00c4 */
.L_x_24968:
[----:B------:R-:W-:Y:S05]  /*5840*/  BSYNC B0 ;  /* 0x0000000000007941 */ /* 0x000fea0003800000 */
.L_x_24966:
        /* <DEDUP_REMOVED lines=16> */
.L_x_24972:
[----:B------:R-:W-:Y:S05]  /*5950*/  BSYNC B1 ;  /* 0x0000000000017941 */ /* 0x000fea0003800000 */
.L_x_24971:
        /* <DEDUP_REMOVED lines=44> */
.L_x_24970:
[----:B------:R-:W-:Y:S05]  /*5c20*/  BSYNC B0 ;  /* 0x0000000000007941 */ /* 0x000fea0003800000 */
.L_x_24969:
        /* <DEDUP_REMOVED lines=8> */
.L_x_24965:
        /* <DEDUP_REMOVED lines=12> */
.L_x_24974:
[----:B------:R-:W-:Y:S02]  /*5d70*/  IMAD.MOV.U32 R26, RZ, RZ, R196 ;  /* 0x000000ffff1a7224 */ /* 0x000fe400078e00c4 */
.L_x_24975:
[----:B------:R-:W-:Y:S05]  /*5d80*/  BSYNC B0 ;  /* 0x0000000000007941 */ /* 0x000fea0003800000 */
.L_x_24973:
        /* <DEDUP_REMOVED lines=16> */
.L_x_24979:
[----:B------:R-:W-:Y:S05]  /*5e90*/  BSYNC B1 ;  /* 0x0000000000017941 */ /* 0x000fea0003800000 */
.L_x_24978:
        /* <DEDUP_REMOVED lines=44> */
.L_x_24977:
[----:B------:R-:W-:Y:S05]  /*6160*/  BSYNC B0 ;  /* 0x0000000000007941 */ /* 0x000fea0003800000 */
.L_x_24976:
        /* <DEDUP_REMOVED lines=11> */
.L_x_24980:
        /* <DEDUP_REMOVED lines=12> */
.L_x_24983:
[----:B------:R-:W-:Y:S02]  /*62e0*/  IMAD.MOV.U32 R32, RZ, RZ, R196 ;  /* 0x000000ffff207224 */ /* 0x000fe400078e00c4 */
.L_x_24984:
[----:B------:R-:W-:Y:S05]  /*62f0*/  BSYNC B0 ;  /* 0x0000000000007941 */ /* 0x000fea0003800000 */
.L_x_24982:
        /* <DEDUP_REMOVED lines=16> */
.L_x_24988:
[----:B------:R-:W-:Y:S05]  /*6400*/  BSYNC B1 ;  /* 0x0000000000017941 */ /* 0x000fea0003800000 */
.L_x_24987:
        /* <DEDUP_REMOVED lines=44> */
.L_x_24986:
[----:B------:R-:W-:Y:S05]  /*66d0*/  BSYNC B0 ;  /* 0x0000000000007941 */ /* 0x000fea0003800000 */
.L_x_24985:
        /* <DEDUP_REMOVED lines=8> */
.L_x_24981:
[----:B------:R-:W-:Y:S01]  /*6760*/  HFMA2.MMA R218, -RZ, RZ, 0, 2.384185791015625e-07 ;  /* 0x00000004ffda7435 */ /* 0x000fe200000001ff */
[----:B------:R-:W-:Y:S02]  /*6770*/  SEL R24, RZ, 0x1000000, P4 ;  /* 0x01000000ff187807 */ /* 0x000fe40002000000 */
[----:B------:R-:W-:Y:S02]  /*6780*/  SEL R25, RZ, 0x10000, P3 ;  /* 0x00010000ff197807 */ /* 0x000fe40001800000 */
[----:B------:R-:W-:Y:S02]  /*6790*/  SEL R26, RZ, 0x100, P2 ;  /* 0x00000100ff1a7807 */ /* 0x000fe40001000000 */
[----:B------:R-:W-:Y:S02]  /*67a0*/  SEL R29, RZ, 0x1, P1 ;  /* 0x00000001ff1d7807 */ /* 0x000fe40000800000 */
[----:B------:R-:W-:Y:S01]  /*67b0*/  IADD3 R24, R26, R24, R25 ;  /* 0x000000181a187210 */ /* 0x000fe20007ffe019 */
[----:B------:R-:W-:Y:S01]  /*67c0*/  IMAD.WIDE.U32 R26, R211, R202, c[0x0][0x188] ;  /* 0x00006200d31a7625 */ /* 0x000fe200078e00ca */
[----:B------:R-:W-:-:S02]  /*67d0*/  ISETP.NE.AND P5, PT, R217, RZ, PT ;  /* 0x000000ffd900720c */ /* 0x000fc40003fa5270 */
[----:B------:R-:W-:Y:S01]  /*67e0*/  IADD3 R210, R205, 0x40, RZ ;  /* 0x00000040cdd27810 */ /* 0x000fe20007ffe0ff */
[----:B------:R-:W-:Y:S01]  /*67f0*/  IMAD.IADD R35, R24, 0x1, R29 ;  /* 0x0000000118237824 */ /* 0x000fe200078e021d */
[----:B------:R0:W-:Y:S01]  /*6800*/  STG.E.128 [R26.64], R44 ;  /* 0x0000002c1a007986 */ /* 0x0001e2000c101d04 */
        /* <DEDUP_REMOVED lines=16> */
.L_x_24989:
        /* <DEDUP_REMOVED lines=15> */
.L_x_24991:
[----:B-1----:R-:W-:Y:S02]  /*6a00*/  IMAD.MOV.U32 R36, RZ, RZ, R196 ;  /* 0x000000ffff247224 */ /* 0x002fe400078e00c4 */
.L_x_24992:
[----:B------:R-:W-:Y:S05]  /*6a10*/  BSYNC B0 ;  /* 0x0000000000007941 */ /* 0x000fea0003800000 */
.L_x_24990:
        /* <DEDUP_REMOVED lines=16> */
.L_x_24996:
[----:B------:R-:W-:Y:S05]  /*6b20*/  BSYNC B1 ;  /* 0x0000000000017941 */ /* 0x000fea0003800000 */
.L_x_24995:
        /* <DEDUP_REMOVED lines=44> */
.L_x_24994:
[----:B------:R-:W-:Y:S05]  /*6df0*/  BSYNC B0 ;  /* 0x0000000000007941 */ /* 0x000fea0003800000 */
.L_x_24993:
        /* <DEDUP_REMOVED lines=12> */
.L_x_24997:
        /* <DEDUP_REMOVED lines=12> */
.L_x_25000:
[----:B------:R-:W-:Y:S02]  /*6f80*/  IMAD.MOV.U32 R36, RZ, RZ, R196 ;  /* 0x000000ffff247224 */ /* 0x000fe400078e00c4 */
.L_x_25001:
[----:B------:R-:W-:Y:S05]  /*6f90*/  BSYNC B0 ;  /* 0x0000000000007941 */ /* 0x000fea0003800000 */
.L_x_24999:
        /* <DEDUP_REMOVED lines=16> */
.L_x_25005:
[----:B------:R-:W-:Y:S05]  /*70a0*/  BSYNC B1 ;  /* 0x0000000000017941 */ /* 0x000fea0003800000 */
.L_x_25004:
        /* <DEDUP_REMOVED lines=44> */
.L_x_25003:
[----:B------:R-:W-:Y:S05]  /*7370*/  BSYNC B0 ;  /* 0x0000000000007941 */ /* 0x000fea0003800000 */
.L_x_25002:
        /* <DEDUP_REMOVED lines=8> */
.L_x_24998:
        /* <DEDUP_REMOVED lines=12> */
.L_x_25007:
[----:B------:R-:W-:Y:S02]  /*74c0*/  IMAD.MOV.U32 R36, RZ, RZ, R196 ;  /* 0x000000ffff247224 */ /* 0x000fe400078e00c4 */
.L_x_25008:
[----:B------:R-:W-:Y:S05]  /*74d0*/  BSYNC B0 ;  /* 0x0000000000007941 */ /* 0x000fea0003800000 */
.L_x_25006:
        /* <DEDUP_REMOVED lines=16> */
.L_x_25012:
[----:B------:R-:W-:Y:S05]  /*75e0*/  BSYNC B1 ;  /* 0x0000000000017941 */ /* 0x000fea0003800000 */
.L_x_25011:
        /* <DEDUP_REMOVED lines=44> */
.L_x_25010:
[----:B------:R-:W-:Y:S05]  /*78b0*/  BSYNC B0 ;  /* 0x0000000000007941 */ /* 0x000fea0003800000 */
.L_x_25009:
        /* <DEDUP_REMOVED lines=11> */
.L_x_25013:
        /* <DEDUP_REMOVED lines=12> */
.L_x_25016:
[----:B------:R-:W-:Y:S02]  /*7a30*/  IMAD.MOV.U32 R34, RZ, RZ, R196 ;  /* 0x000000ffff227224 */ /* 0x000fe400078e00c4 */
.L_x_25017:
[----:B------:R-:W-:Y:S05]  /*7a40*/  BSYNC B0 ;  /* 0x0000000000007941 */ /* 0x000fea0003800000 */
.L_x_25015:
        /* <DEDUP_REMOVED lines=16> */
.L_x_25021:
[----:B------:R-:W-:Y:S05]  /*7b50*/  BSYNC B1 ;  /* 0x0000000000017941 */ /* 0x000fea0003800000 */
.L_x_25020:
        /* <DEDUP_REMOVED lines=44> */
.L_x_25019:
[----:B------:R-:W-:Y:S05]  /*7e20*/  BSYNC B0 ;  /* 0x0000000000007941 */ /* 0x000fea0003800000 */
.L_x_25018:
        /* <DEDUP_REMOVED lines=8> */
.L_x_25014:
        /* <DEDUP_REMOVED lines=12> */
.L_x_25023:
[----:B------:R-:W-:Y:S02]  /*7f70*/  IMAD.MOV.U32 R34, RZ, RZ, R196 ;  /* 0x000000ffff227224 */ /* 0x000fe400078e00c4 */
.L_x_25024:
[----:B------:R-:W-:Y:S05]  /*7f80*/  BSYNC B0 ;  /* 0x0000000000007941 */ /* 0x000fea0003800000 */
.L_x_25022:
        /* <DEDUP_REMOVED lines=16> */
.L_x_25028:
[----:B------:R-:W-:Y:S05]  /*8090*/  BSYNC B1 ;  /* 0x0000000000017941 */ /* 0x000fea0003800000 */
.L_x_25027:
        /* <DEDUP_REMOVED lines=44> */
.L_x_25026:
[----:B------:R-:W-:Y:S05]  /*8360*/  BSYNC B0 ;  /* 0x0000000000007941 */ /* 0x000fea0003800000 */
.L_x_25025:
        /* <DEDUP_REMOVED lines=11> */
.L_x_25029:
        /* <DEDUP_REMOVED lines=12> */
.L_x_25032:
[----:B------:R-:W-:Y:S02]  /*84e0*/  IMAD.MOV.U32 R26, RZ, RZ, R196 ;  /* 0x000000ffff1a7224 */ /* 0x000fe400078e00c4 */
.L_x_25033:
[----:B------:R-:W-:Y:S05]  /*84f0*/  BSYNC B0 ;  /* 0x0000000000007941 */ /* 0x000fea0003800000 */
.L_x_25031:
        /* <DEDUP_REMOVED lines=16> */
.L_x_25037:
[----:B------:R-:W-:Y:S05]  /*8600*/  BSYNC B1 ;  /* 0x0000000000017941 */ /* 0x000fea0003800000 */
.L_x_25036:
        /* <DEDUP_REMOVED lines=44> */
.L_x_25035:
[----:B------:R-:W-:Y:S05]  /*88d0*/  BSYNC B0 ;  /* 0x0000000000007941 */ /* 0x000fea0003800000 */
.L_x_25034:
        /* <DEDUP_REMOVED lines=8> */
.L_x_25030:
        /* <DEDUP_REMOVED lines=12> */
.L_x_25039:
[----:B------:R-:W-:Y:S02]  /*8a20*/  IMAD.MOV.U32 R26, RZ, RZ, R196 ;  /* 0x000000ffff1a7224 */ /* 0x000fe400078e00c4 */
.L_x_25040:
[----:B------:R-:W-:Y:S05]  /*8a30*/  BSYNC B0 ;  /* 0x0000000000007941 */ /* 0x000fea0003800000 */
.L_x_25038:
        /* <DEDUP_REMOVED lines=16> */
.L_x_25044:
[----:B------:R-:W-:Y:S05]  /*8b40*/  BSYNC B1 ;  /* 0x0000000000017941 */ /* 0x000fea0003800000 */
.L_x_25043:
        /* <DEDUP_REMOVED lines=44> */
.L_x_25042:
[----:B------:R-:W-:Y:S05]  /*8e10*/  BSYNC B0 ;  /* 0x0000000000007941 */ /* 0x000fea0003800000 */
.L_x_25041:
        /* <DEDUP_REMOVED lines=11> */
.L_x_25045:
        /* <DEDUP_REMOVED lines=12> */
.L_x_25048:
[----:B------:R-:W-:Y:S02]  /*8f90*/  IMAD.MOV.U32 R32, RZ, RZ, R196 ;  /* 0x000000ffff207224 */ /* 0x000fe400078e00c4 */
.L_x_25049:
[----:B------:R-:W-:Y:S05]  /*8fa0*/  BSYNC B0 ;  /* 0x0000000000007941 */ /* 0x000fea0003800000 */
.L_x_25047:
        /* <DEDUP_REMOVED lines=16> */
.L_x_25053:
[----:B------:R-:W-:Y:S05]  /*90b0*/  BSYNC B1 ;  /* 0x0000000000017941 */ /* 0x000fea0003800000 */
.L_x_25052:
        /* <DEDUP_REMOVED lines=44> */
.L_x_25051:
[----:B------:R-:W-:Y:S05]  /*9380*/  BSYNC B0 ;  /* 0x0000000000007941 */ /* 0x000fea0003800000 */
.L_x_25050:
        /* <DEDUP_REMOVED lines=8> */
.L_x_25046:
[----:B------:R-:W-:Y:S01]  /*9410*/  SEL R24, RZ, 0x1000000, P4 ;  /* 0x01000000ff187807 */ /* 0x000fe20002000000 */
[----:B------:R-:W-:Y:S01]  /*9420*/  IMAD.WIDE.U32 R32, R210, R218, c[0x0][0x190] ;  /* 0x00006400d2207625 */ /* 0x000fe200078e00da */
        /* <DEDUP_REMOVED lines=8> */
[----:B------:R0:W-:Y:S03]  /*94b0*/  STG.E.128 [R26.64], R40 ;  /* 0x000000281a007986 */ /* 0x0001e6000c101d04 */
[CC--:B------:R-:W-:Y:S01]  /*94c0*/  @P0 IMAD.WIDE.U32 R30, R208.reuse, R202.reuse, c[0x0][0x180] ;  /* 0x00006000d01e0625 */ /* 0x0c0fe200078e00ca */
[----:B------:R0:W-:Y:S03]  /*94d0*/  STG.E [R32.64], R35 ;  /* 0x0000002320007986 */ /* 0x0001e6000c101904 */
[----:B------:R-:W-:-:S04]  /*94e0*/  IMAD.WIDE.U32 R24, R208, R202, c[0x0][0x170] ;  /* 0x00005c00d0187625 */ /* 0x000fc800078e00ca */
[----:B------:R-:W-:Y:S01]  /*94f0*/  @P5 IMAD.WIDE.U32 R28, R208, R202, c[0x0][0x178] ;  /* 0x00005e00d01c5625 */ /* 0x000fe200078e00ca */
        /* <DEDUP_REMOVED lines=11> */
.L_x_25054:
        /* <DEDUP_REMOVED lines=15> */
.L_x_25056:
[----:B-1----:R-:W-:Y:S02]  /*96a0*/  IMAD.MOV.U32 R28, RZ, RZ, R196 ;  /* 0x000000ffff1c7224 */ /* 0x002fe400078e00c4 */
.L_x_25057:
[----:B------:R-:W-:Y:S05]  /*96b0*/  BSYNC B0 ;  /* 0x0000000000007941 */ /* 0x000fea0003800000 */
.L_x_25055:
        /* <DEDUP_REMOVED lines=16> */
.L_x_25061:
[----:B------:R-:W-:Y:S05]  /*97c0*/  BSYNC B1 ;  /* 0x0000000000017941 */ /* 0x000fea0003800000 */
.L_x_25060:
        /* <DEDUP_REMOVED lines=44> */
.L_x_25059:
[----:B------:R-:W-:Y:S05]  /*9a90*/  BSYNC B0 ;  /* 0x0000000000007941 */ /* 0x000fea0003800000 */
.L_x_25058:
        /* <DEDUP_REMOVED lines=12> */
.L_x_25062:
        /* <DEDUP_REMOVED lines=12> */
.L_x_25065:
[----:B------:R-:W-:Y:S02]  /*9c20*/  IMAD.MOV.U32 R24, RZ, RZ, R196 ;  /* 0x000000ffff187224 */ /* 0x000fe400078e00c4 */
.L_x_25066:
[----:B------:R-:W-:Y:S05]  /*9c30*/  BSYNC B0 ;  /* 0x0000000000007941 */ /* 0x000fea0003800000 */
.L_x_25064:
        /* <DEDUP_REMOVED lines=16> */
.L_x_25070:
[----:B------:R-:W-:Y:S05]  /*9d40*/  BSYNC B1 ;  /* 0x0000000000017941 */ /* 0x000fea0003800000 */
.L_x_25069:
        /* <DEDUP_REMOVED lines=44> */
.L_x_25068:
[----:B------:R-:W-:Y:S05]  /*a010*/  BSYNC B0 ;  /* 0x0000000000007941 */ /* 0x000fea0003800000 */
.L_x_25067:
        /* <DEDUP_REMOVED lines=8> */
.L_x_25063:
        /* <DEDUP_REMOVED lines=12> */
.L_x_25072:
[----:B------:R-:W-:Y:S02]  /*a160*/  MOV R24, R196 ;  /* 0x000000c400187202 */ /* 0x000fe40000000f00 */
.L_x_25073:
[----:B------:R-:W-:Y:S05]  /*a170*/  BSYNC B0 ;  /* 0x0000000000007941 */ /* 0x000fea0003800000 */
.L_x_25071:
        /* <DEDUP_REMOVED lines=16> */
.L_x_25077:
[----:B------:R-:W-:Y:S05]  /*a280*/  BSYNC B1 ;  /* 0x0000000000017941 */ /* 0x000fea0003800000 */
.L_x_25076:
        /* <DEDUP_REMOVED lines=44> */
.L_x_25075:
[----:B------:R-:W-:Y:S05]  /*a550*/  BSYNC B0 ;  /* 0x0000000000007941 */ /* 0x000fea0003800000 */
.L_x_25074:
        /* <DEDUP_REMOVED lines=11> */
.L_x_25078:
        /* <DEDUP_REMOVED lines=12> */
.L_x_25081:
[----:B------:R-:W-:Y:S02]  /*a6d0*/  MOV R24, R196 ;  /* 0x000000c400187202 */ /* 0x000fe40000000f00 */
.L_x_25082:
[----:B------:R-:W-:Y:S05]  /*a6e0*/  BSYNC B0 ;  /* 0x0000000000007941 */ /* 0x000fea0003800000 */
.L_x_25080:
        /* <DEDUP_REMOVED lines=16> */
.L_x_25086:
[----:B------:R-:W-:Y:S05]  /*a7f0*/  BSYNC B1 ;  /* 0x0000000000017941 */ /* 0x000fea0003800000 */
.L_x_25085:
        /* <DEDUP_REMOVED lines=44> */
.L_x_25084:
[----:B------:R-:W-:Y:S05]  /*aac0*/  BSYNC B0 ;  /* 0x0000000000007941 */ /* 0x000fea0003800000 */
.L_x_25083:
        /* <DEDUP_REMOVED lines=8> */
.L_x_25079:
        /* <DEDUP_REMOVED lines=12> */
.L_x_25088:
[----:B------:R-:W-:Y:S02]  /*ac10*/  IMAD.MOV.U32 R24, RZ, RZ, R196 ;  /* 0x000000ffff187224 */ /* 0x000fe400078e00c4 */
.L_x_25089:
[----:B------:R-:W-:Y:S05]  /*ac20*/  BSYNC B0 ;  /* 0x0000000000007941 */ /* 0x000fea0003800000 */
.L_x_25087:
        /* <DEDUP_REMOVED lines=16> */
.L_x_25093:
[----:B------:R-:W-:Y:S05]  /*ad30*/  BSYNC B1 ;  /* 0x0000000000017941 */ /* 0x000fea0003800000 */
.L_x_25092:
        /* <DEDUP_REMOVED lines=44> */
.L_x_25091:
[----:B------:R-:W-:Y:S05]  /*b000*/  BSYNC B0 ;  /* 0x0000000000007941 */ /* 0x000fea0003800000 */
.L_x_25090:
        /* <DEDUP_REMOVED lines=11> */
.L_x_25094:
        /* <DEDUP_REMOVED lines=12> */
.L_x_25097:
[----:B------:R-:W-:Y:S02]  /*b180*/  IMAD.MOV.U32 R24, RZ, RZ, R196 ;  /* 0x000000ffff187224 */ /* 0x000fe400078e00c4 */
.L_x_25098:
[----:B------:R-:W-:Y:S05]  /*b190*/  BSYNC B0 ;  /* 0x0000000000007941 */ /* 0x000fea0003800000 */
.L_x_25096:
        /* <DEDUP_REMOVED lines=16> */
.L_x_25102:
[----:B------:R-:W-:Y:S05]  /*b2a0*/  BSYNC B1 ;  /* 0x0000000000017941 */ /* 0x000fea0003800000 */
.L_x_25101:
        /* <DEDUP_REMOVED lines=44> */
.L_x_25100:
[----:B------:R-:W-:Y:S05]  /*b570*/  BSYNC B0 ;  /* 0x0000000000007941 */ /* 0x000fea0003800000 */
.L_x_25099:
        /* <DEDUP_REMOVED lines=8> */
.L_x_25095:
        /* <DEDUP_REMOVED lines=12> */
.L_x_25104:
[----:B------:R-:W-:Y:S02]  /*b6c0*/  MOV R26, R196 ;  /* 0x000000c4001a7202 */ /* 0x000fe40000000f00 */
.L_x_25105:
[----:B------:R-:W-:Y:S05]  /*b6d0*/  BSYNC B0 ;  /* 0x0000000000007941 */ /* 0x000fea0003800000 */
.L_x_25103:
        /* <DEDUP_REMOVED lines=16> */
.L_x_25109:
[----:B------:R-:W-:Y:S05]  /*b7e0*/  BSYNC B1 ;  /* 0x0000000000017941 */ /* 0x000fea0003800000 */
.L_x_25108:
        /* <DEDUP_REMOVED lines=44> */
.L_x_25107:
[----:B------:R-:W-:Y:S05]  /*bab0*/  BSYNC B0 ;  /* 0x0000000000007941 */ /* 0x000fea0003800000 */
.L_x_25106:
        /* <DEDUP_REMOVED lines=11> */
.L_x_25110:
        /* <DEDUP_REMOVED lines=12> */
.L_x_25113:
[----:B------:R-:W-:Y:S02]  /*bc30*/  MOV R24, R196 ;  /* 0x000000c400187202 */ /* 0x000fe40000000f00 */
.L_x_25114:
[----:B------:R-:W-:Y:S05]  /*bc40*/  BSYNC B0 ;  /* 0x0000000000007941 */ /* 0x000fea0003800000 */
.L_x_25112:
        /* <DEDUP_REMOVED lines=16> */
.L_x_25118:
[----:B------:R-:W-:Y:S05]  /*bd50*/  BSYNC B1 ;  /* 0x0000000000017941 */ /* 0x000fea0003800000 */
.L_x_25117:
        /* <DEDUP_REMOVED lines=44> */
.L_x_25116:
[----:B------:R-:W-:Y:S05]  /*c020*/  BSYNC B0 ;  /* 0x0000000000007941 */ /* 0x000fea0003800000 */
.L_x_25115:
        /* <DEDUP_REMOVED lines=8> */
.L_x_25111:
        /* <DEDUP_REMOVED lines=26> */
.L_x_25119:
        /* <DEDUP_REMOVED lines=15> */
.L_x_25121:
[----:B-1----:R-:W-:Y:S02]  /*c340*/  IMAD.MOV.U32 R188, RZ, RZ, R196 ;  /* 0x000000ffffbc7224 */ /* 0x002fe400078e00c4 */
.L_x_25122:
[----:B------:R-:W-:Y:S05]  /*c350*/  BSYNC B0 ;  /* 0x0000000000007941 */ /* 0x000fea0003800000 */
.L_x_25120:
        /* <DEDUP_REMOVED lines=16> */
.L_x_25126:
[----:B------:R-:W-:Y:S05]  /*c460*/  BSYNC B1 ;  /* 0x0000000000017941 */ /* 0x000fea0003800000 */
.L_x_25125:
        /* <DEDUP_REMOVED lines=44> */
.L_x_25124:
[----:B------:R-:W-:Y:S05]  /*c730*/  BSYNC B0 ;  /* 0x0000000000007941 */ /* 0x000fea0003800000 */
.L_x_25123:
        /* <DEDUP_REMOVED lines=12> */
.L_x_25127:
        /* <DEDUP_REMOVED lines=12> */
.L_x_25130:
[----:B------:R-:W-:Y:S02]  /*c8c0*/  IMAD.MOV.U32 R24, RZ, RZ, R196 ;  /* 0x000000ffff187224 */ /* 0x000fe400078e00c4 */
.L_x_25131:
[----:B------:R-:W-:Y:S05]  /*c8d0*/  BSYNC B0 ;  /* 0x0000000000007941 */ /* 0x000fea0003800000 */
.L_x_25129:
        /* <DEDUP_REMOVED lines=16> */
.L_x_25135:
[----:B------:R-:W-:Y:S05]  /*c9e0*/  BSYNC B1 ;  /* 0x0000000000017941 */ /* 0x000fea0003800000 */
.L_x_25134:
        /* <DEDUP_REMOVED lines=44> */
.L_x_25133:
[----:B------:R-:W-:Y:S05]  /*ccb0*/  BSYNC B0 ;  /* 0x0000000000007941 */ /* 0x000fea0003800000 */
.L_x_25132:
        /* <DEDUP_REMOVED lines=8> */
.L_x_25128:
        /* <DEDUP_REMOVED lines=12> */
.L_x_25137:
[----:B------:R-:W-:Y:S02]  /*ce00*/  IMAD.MOV.U32 R24, RZ, RZ, R196 ;  /* 0x000000ffff187224 */ /* 0x000fe400078e00c4 */
.L_x_25138:
[----:B------:R-:W-:Y:S05]  /*ce10*/  BSYNC B0 ;  /* 0x0000000000007941 */ /* 0x000fea0003800000 */
.L_x_25136:
        /* <DEDUP_REMOVED lines=16> */
.L_x_25142:
[----:B------:R-:W-:Y:S05]  /*cf20*/  BSYNC B1 ;  /* 0x0000000000017941 */ /* 0x000fea0003800000 */
.L_x_25141:
        /* <DEDUP_REMOVED lines=44> */
.L_x_25140:
[----:B------:R-:W-:Y:S05]  /*d1f0*/  BSYNC B0 ;  /* 0x0000000000007941 */ /* 0x000fea0003800000 */
.L_x_25139:
        /* <DEDUP_REMOVED lines=11> */
.L_x_25143:
        /* <DEDUP_REMOVED lines=12> */
.L_x_25146:
[----:B------:R-:W-:Y:S02]  /*d370*/  IMAD.MOV.U32 R30, RZ, RZ, R196 ;  /* 0x000000ffff1e7224 */ /* 0x000fe400078e00c4 */
.L_x_25147:
[----:B------:R-:W-:Y:S05]  /*d380*/  BSYNC B0 ;  /* 0x0000000000007941 */ /* 0x000fea0003800000 */
.L_x_25145:
        /* <DEDUP_REMOVED lines=16> */
.L_x_25151:
[----:B------:R-:W-:Y:S05]  /*d490*/  BSYNC B1 ;  /* 0x0000000000017941 */ /* 0x000fea0003800000 */
.L_x_25150:
        /* <DEDUP_REMOVED lines=44> */
.L_x_25149:
[----:B------:R-:W-:Y:S05]  /*d760*/  BSYNC B0 ;  /* 0x0000000000007941 */ /* 0x000fea0003800000 */
.L_x_25148:
        /* <DEDUP_REMOVED lines=8> */
.L_x_25144:
        /* <DEDUP_REMOVED lines=12> */
.L_x_25153:
[----:B------:R-:W-:Y:S02]  /*d8b0*/  IMAD.MOV.U32 R188, RZ, RZ, R196 ;  /* 0x000000ffffbc7224 */ /* 0x000fe400078e00c4 */
.L_x_25154:
[----:B------:R-:W-:Y:S05]  /*d8c0*/  BSYNC B0 ;  /* 0x0000000000007941 */ /* 0x000fea0003800000 */
.L_x_25152:
        /* <DEDUP_REMOVED lines=16> */
.L_x_25158:
[----:B------:R-:W-:Y:S05]  /*d9d0*/  BSYNC B1 ;  /* 0x0000000000017941 */ /* 0x000fea0003800000 */
.L_x_25157:
        /* <DEDUP_REMOVED lines=44> */
.L_x_25156:
[----:B------:R-:W-:Y:S05]  /*dca0*/  BSYNC B0 ;  /* 0x0000000000007941 */ /* 0x000fea0003800000 */
.L_x_25155:
        /* <DEDUP_REMOVED lines=11> */
.L_x_25159:
        /* <DEDUP_REMOVED lines=12> */
.L_x_25162:
[----:B------:R-:W-:Y:S02]  /*de20*/  IMAD.MOV.U32 R26, RZ, RZ, R196 ;  /* 0x000000ffff1a7224 */ /* 0x000fe400078e00c4 */
.L_x_25163:
[----:B------:R-:W-:Y:S05]  /*de30*/  BSYNC B0 ;  /* 0x0000000000007941 */ /* 0x000fea0003800000 */
.L_x_25161:
        /* <DEDUP_REMOVED lines=16> */
.L_x_25167:
[----:B------:R-:W-:Y:S05]  /*df40*/  BSYNC B1 ;  /* 0x0000000000017941 */ /* 0x000fea0003800000 */
.L_x_25166:
        /* <DEDUP_REMOVED lines=44> */
.L_x_25165:
[----:B------:R-:W-:Y:S05]  /*e210*/  BSYNC B0 ;  /* 0x0000000000007941 */ /* 0x000fea0003800000 */
.L_x_25164:
        /* <DEDUP_REMOVED lines=8> */
.L_x_25160:
        /* <DEDUP_REMOVED lines=12> */
.L_x_25169:
[----:B------:R-:W-:Y:S02]  /*e360*/  IMAD.MOV.U32 R26, RZ, RZ, R196 ;  /* 0x000000ffff1a7224 */ /* 0x000fe400078e00c4 */
.L_x_25170:
[----:B------:R-:W-:Y:S05]  /*e370*/  BSYNC B0 ;  /* 0x0000000000007941 */ /* 0x000fea0003800000 */
.L_x_25168:
        /* <DEDUP_REMOVED lines=16> */
.L_x_25174:
[----:B------:R-:W-:Y:S05]  /*e480*/  BSYNC B1 ;  /* 0x0000000000017941 */ /* 0x000fea0003800000 */
.L_x_25173:
        /* <DEDUP_REMOVED lines=44> */
.L_x_25172:
[----:B------:R-:W-:Y:S05]  /*e750*/  BSYNC B0 ;  /* 0x0000000000007941 */ /* 0x000fea0003800000 */
.L_x_25171:
        /* <DEDUP_REMOVED lines=11> */
.L_x_25175:
        /* <DEDUP_REMOVED lines=12> */
.L_x_25178:
[----:B------:R-:W-:Y:S02]  /*e8d0*/  IMAD.MOV.U32 R28, RZ, RZ, R196 ;  /* 0x000000ffff1c7224 */ /* 0x000fe400078e00c4 */
.L_x_25179:
[----:B------:R-:W-:Y:S05]  /*e8e0*/  BSYNC B0 ;  /* 0x0000000000007941 */ /* 0x000fea0003800000 */
.L_x_25177:
        /* <DEDUP_REMOVED lines=16> */
.L_x_25183:
[----:B------:R-:W-:Y:S05]  /*e9f0*/  BSYNC B1 ;  /* 0x0000000000017941 */ /* 0x000fea0003800000 */
.L_x_25182:
        /* <DEDUP_REMOVED lines=44> */
.L_x_25181:
[----:B------:R-:W-:Y:S05]  /*ecc0*/  BSYNC B0 ;  /* 0x0000000000007941 */ /* 0x000fea0003800000 */
.L_x_25180:
        /* <DEDUP_REMOVED lines=8> */
.L_x_25176:
        /* <DEDUP_REMOVED lines=26> */
.L_x_25184:
        /* <DEDUP_REMOVED lines=15> */
.L_x_25186:
[----:B-1----:R-:W-:Y:S02]  /*efe0*/  MOV R204, R196 ;  /* 0x000000c400cc7202 */ /* 0x002fe40000000f00 */
.L_x_25187:
[----:B------:R-:W-:Y:S05]  /*eff0*/  BSYNC B0 ;  /* 0x0000000000007941 */ /* 0x000fea0003800000 */
.L_x_25185:
        /* <DEDUP_REMOVED lines=16> */
.L_x_25191:
[----:B------:R-:W-:Y:S05]  /*f100*/  BSYNC B1 ;  /* 0x0000000000017941 */ /* 0x000fea0003800000 */
.L_x_25190:
        /* <DEDUP_REMOVED lines=44> */
.L_x_25189:
[----:B------:R-:W-:Y:S05]  /*f3d0*/  BSYNC B0 ;  /* 0x0000000000007941 */ /* 0x000fea0003800000 */
.L_x_25188:
        /* <DEDUP_REMOVED lines=12> */
.L_x_25192:
        /* <DEDUP_REMOVED lines=12> */
.L_x_25195:
[----:B------:R-:W-:Y:S02]  /*f560*/  MOV R24, R196 ;  /* 0x000000c400187202 */ /* 0x000fe40000000f00 */
.L_x_25196:
[----:B------:R-:W-:Y:S05]  /*f570*/  BSYNC B0 ;  /* 0x0000000000007941 */ /* 0x000fea0003800000 */
.L_x_25194:
        /* <DEDUP_REMOVED lines=16> */
.L_x_25200:
[----:B------:R-:W-:Y:S05]  /*f680*/  BSYNC B1 ;  /* 0x0000000000017941 */ /* 0x000fea0003800000 */
.L_x_25199:
        /* <DEDUP_REMOVED lines=44> */
.L_x_25198:
[----:B------:R-:W-:Y:S05]  /*f950*/  BSYNC B0 ;  /* 0x0000000000007941 */ /* 0x000fea0003800000 */
.L_x_25197:
        /* <DEDUP_REMOVED lines=8> */
.L_x_25193:
        /* <DEDUP_REMOVED lines=12> */
.L_x_25202:
[----:B------:R-:W-:Y:S02]  /*faa0*/  IMAD.MOV.U32 R24, RZ, RZ, R196 ;  /* 0x000000ffff187224 */ /* 0x000fe400078e00c4 */
.L_x_25203:
[----:B------:R-:W-:Y:S05]  /*fab0*/  BSYNC B0 ;  /* 0x0000000000007941 */ /* 0x000fea0003800000 */
.L_x_25201:
        /* <DEDUP_REMOVED lines=16> */
.L_x_25207:
[----:B------:R-:W-:Y:S05]  /*fbc0*/  BSYNC B1 ;  /* 0x0000000000017941 */ /* 0x000fea0003800000 */
.L_x_25206:
        /* <DEDUP_REMOVED lines=44> */
.L_x_25205:
[----:B------:R-:W-:Y:S05]  /*fe90*/  BSYNC B0 ;  /* 0x0000000000007941 */ /* 0x000fea0003800000 */
.L_x_25204:
        /* <DEDUP_REMOVED lines=11> */
.L_x_25208:
        /* <DEDUP_REMOVED lines=12> */
.L_x_25211:
[----:B------:R-:W-:Y:S02]  /*10010*/  IMAD.MOV.U32 R204, RZ, RZ, R196 ;  /* 0x000000ffffcc7224 */ /* 0x000fe400078e00c4 */
.L_x_25212:
[----:B------:R-:W-:Y:S05]  /*10020*/  BSYNC B0 ;  /* 0x0000000000007941 */ /* 0x000fea0003800000 */
.L_x_25210:
        /* <DEDUP_REMOVED lines=16> */
.L_x_25216:
[----:B------:R-:W-:Y:S05]  /*10130*/  BSYNC B1 ;  /* 0x0000000000017941 */ /* 0x000fea0003800000 */
.L_x_25215:
        /* <DEDUP_REMOVED lines=44> */
.L_x_25214:
[----:B------:R-:W-:Y:S05]  /*10400*/  BSYNC B0 ;  /* 0x0000000000007941 */ /* 0x000fea0003800000 */
.L_x_25213:
        /* <DEDUP_REMOVED lines=8> */
.L_x_25209:
        /* <DEDUP_REMOVED lines=12> */
.L_x_25218:
[----:B------:R-:W-:Y:S02]  /*10550*/  MOV R204, R196 ;  /* 0x000000c400cc7202 */ /* 0x000fe40000000f00 */
.L_x_25219:
[----:B------:R-:W-:Y:S05]  /*10560*/  BSYNC B0 ;  /* 0x0000000000007941 */ /* 0x000fea0003800000 */
.L_x_25217:
        /* <DEDUP_REMOVED lines=16> */
.L_x_25223:
[----:B------:R-:W-:Y:S05]  /*10670*/  BSYNC B1 ;  /* 0x0000000000017941 */ /* 0x000fea0003800000 */
.L_x_25222:
        /* <DEDUP_REMOVED lines=44> */
.L_x_25221:
[----:B------:R-:W-:Y:S05]  /*10940*/  BSYNC B0 ;  /* 0x0000000000007941 */ /* 0x000fea0003800000 */
.L_x_25220:
        /* <DEDUP_REMOVED lines=11> */
.L_x_25224:
        /* <DEDUP_REMOVED lines=12> */
.L_x_25227:
[----:B------:R-:W-:Y:S02]  /*10ac0*/  MOV R26, R196 ;  /* 0x000000c4001a7202 */ /* 0x000fe40000000f00 */
.L_x_25228:
[----:B------:R-:W-:Y:S05]  /*10ad0*/  BSYNC B0 ;  /* 0x0000000000007941 */ /* 0x000fea0003800000 */
.L_x_25226:
        /* <DEDUP_REMOVED lines=16> */
.L_x_25232:
[----:B------:R-:W-:Y:S05]  /*10be0*/  BSYNC B1 ;  /* 0x0000000000017941 */ /* 0x000fea0003800000 */
.L_x_25231:
        /* <DEDUP_REMOVED lines=44> */
.L_x_25230:
[----:B------:R-:W-:Y:S05]  /*10eb0*/  BSYNC B0 ;  /* 0x0000000000007941 */ /* 0x000fea0003800000 */
.L_x_25229:
        /* <DEDUP_REMOVED lines=8> */
.L_x_25225:
        /* <DEDUP_REMOVED lines=12> */
.L_x_25234:
[----:B------:R-:W-:Y:S02]  /*11000*/  IMAD.MOV.U32 R26, RZ, RZ, R196 ;  /* 0x000000ffff1a7224 */ /* 0x000fe400078e00c4 */
.L_x_25235:
[----:B------:R-:W-:Y:S05]  /*11010*/  BSYNC B0 ;  /* 0x0000000000007941 */ /* 0x000fea0003800000 */
.L_x_25233:
        /* <DEDUP_REMOVED lines=16> */
.L_x_25239:
[----:B------:R-:W-:Y:S05]  /*11120*/  BSYNC B1 ;  /* 0x0000000000017941 */ /* 0x000fea0003800000 */
.L_x_25238:
        /* <DEDUP_REMOVED lines=44> */
.L_x_25237:
[----:B------:R-:W-:Y:S05]  /*113f0*/  BSYNC B0 ;  /* 0x0000000000007941 */ /* 0x000fea0003800000 */
.L_x_25236:
        /* <DEDUP_REMOVED lines=11> */
.L_x_25240:
        /* <DEDUP_REMOVED lines=12> */
.L_x_25243:
[----:B------:R-:W-:Y:S02]  /*11570*/  IMAD.MOV.U32 R204, RZ, RZ, R196 ;  /* 0x000000ffffcc7224 */ /* 0x000fe400078e00c4 */
.L_x_25244:
[----:B------:R-:W-:Y:S05]  /*11580*/  BSYNC B0 ;  /* 0x0000000000007941 */ /* 0x000fea0003800000 */
.L_x_25242:
        /* <DEDUP_REMOVED lines=16> */
.L_x_25248:
[----:B------:R-:W-:Y:S05]  /*11690*/  BSYNC B1 ;  /* 0x0000000000017941 */ /* 0x000fea0003800000 */
.L_x_25247:
        /* <DEDUP_REMOVED lines=44> */
.L_x_25246:
[----:B------:R-:W-:Y:S05]  /*11960*/  BSYNC B0 ;  /* 0x0000000000007941 */ /* 0x000fea0003800000 */
.L_x_25245:
        /* <DEDUP_REMOVED lines=8> */
.L_x_25241:
        /* <DEDUP_REMOVED lines=26> */
.L_x_25249:
        /* <DEDUP_REMOVED lines=15> */
.L_x_25251:
[----:B-1----:R-:W-:Y:S02]  /*11c80*/  IMAD.MOV.U32 R214, RZ, RZ, R196 ;  /* 0x000000ffffd67224 */ /* 0x002fe400078e00c4 */
.L_x_25252:
[----:B------:R-:W-:Y:S05]  /*11c90*/  BSYNC B0 ;  /* 0x0000000000007941 */ /* 0x000fea0003800000 */
.L_x_25250:
        /* <DEDUP_REMOVED lines=16> */
.L_x_25256:
[----:B------:R-:W-:Y:S05]  /*11da0*/  BSYNC B1 ;  /* 0x0000000000017941 */ /* 0x000fea0003800000 */
.L_x_25255:
        /* <DEDUP_REMOVED lines=44> */
.L_x_25254:
[----:B------:R-:W-:Y:S05]  /*12070*/  BSYNC B0 ;  /* 0x0000000000007941 */ /* 0x000fea0003800000 */
.L_x_25253:
        /* <DEDUP_REMOVED lines=12> */
.L_x_25257:
        /* <DEDUP_REMOVED lines=12> */
.L_x_25260:
[----:B------:R-:W-:Y:S02]  /*12200*/  IMAD.MOV.U32 R214, RZ, RZ, R196 ;  /* 0x000000ffffd67224 */ /* 0x000fe400078e00c4 */
.L_x_25261:
[----:B------:R-:W-:Y:S05]  /*12210*/  BSYNC B0 ;  /* 0x0000000000007941 */ /* 0x000fea0003800000 */
.L_x_25259:
        /* <DEDUP_REMOVED lines=16> */
.L_x_25265:
[----:B------:R-:W-:Y:S05]  /*12320*/  BSYNC B1 ;  /* 0x0000000000017941 */ /* 0x000fea0003800000 */
.L_x_25264:
        /* <DEDUP_REMOVED lines=44> */
.L_x_25263:
[----:B------:R-:W-:Y:S05]  /*125f0*/  BSYNC B0 ;  /* 0x0000000000007941 */ /* 0x000fea0003800000 */
.L_x_25262:
        /* <DEDUP_REMOVED lines=8> */
.L_x_25258:
        /* <DEDUP_REMOVED lines=12> */
.L_x_25267:
[----:B------:R-:W-:Y:S02]  /*12740*/  IMAD.MOV.U32 R214, RZ, RZ, R196 ;  /* 0x000000ffffd67224 */ /* 0x000fe400078e00c4 */
.L_x_25268:
[----:B------:R-:W-:Y:S05]  /*12750*/  BSYNC B0 ;  /* 0x0000000000007941 */ /* 0x000fea0003800000 */
.L_x_25266:
        /* <DEDUP_REMOVED lines=16> */
.L_x_25272:
[----:B------:R-:W-:Y:S05]  /*12860*/  BSYNC B1 ;  /* 0x0000000000017941 */ /* 0x000fea0003800000 */
.L_x_25271:
        /* <DEDUP_REMOVED lines=44> */
.L_x_25270:
[----:B------:R-:W-:Y:S05]  /*12b30*/  BSYNC B0 ;  /* 0x0000000000007941 */ /* 0x000fea0003800000 */
.L_x_25269:
        /* <DEDUP_REMOVED lines=11> */
.L_x_25273:
        /* <DEDUP_REMOVED lines=12> */
.L_x_25276:
[----:B------:R-:W-:Y:S02]  /*12cb0*/  IMAD.MOV.U32 R214, RZ, RZ, R196 ;  /* 0x000000ffffd67224 */ /* 0x000fe400078e00c4 */
.L_x_25277:
[----:B------:R-:W-:Y:S05]  /*12cc0*/  BSYNC B0 ;  /* 0x0000000000007941 */ /* 0x000fea0003800000 */
.L_x_25275:
        /* <DEDUP_REMOVED lines=16> */
.L_x_25281:
[----:B------:R-:W-:Y:S05]  /*12dd0*/  BSYNC B1 ;  /* 0x0000000000017941 */ /* 0x000fea0003800000 */
.L_x_25280:
        /* <DEDUP_REMOVED lines=44> */
.L_x_25279:
[----:B------:R-:W-:Y:S05]  /*130a0*/  BSYNC B0 ;  /* 0x0000000000007941 */ /* 0x000fea0003800000 */
.L_x_25278:
        /* <DEDUP_REMOVED lines=8> */
.L_x_25274:
        /* <DEDUP_REMOVED lines=12> */
.L_x_25283:
[----:B------:R-:W-:Y:S02]  /*131f0*/  IMAD.MOV.U32 R214, RZ, RZ, R196 ;  /* 0x000000ffffd67224 */ /* 0x000fe400078e00c4 */
.L_x_25284:
[----:B------:R-:W-:Y:S05]  /*13200*/  BSYNC B0 ;  /* 0x0000000000007941 */ /* 0x000fea0003800000 */
.L_x_25282:
        /* <DEDUP_REMOVED lines=16> */
.L_x_25288:
[----:B------:R-:W-:Y:S05]  /*13310*/  BSYNC B1 ;  /* 0x0000000000017941 */ /* 0x000fea0003800000 */
.L_x_25287:
        /* <DEDUP_REMOVED lines=44> */
.L_x_25286:
[----:B------:R-:W-:Y:S05]  /*135e0*/  BSYNC B0 ;  /* 0x0000000000007941 */ /* 0x000fea0003800000 */
.L_x_25285:
        /* <DEDUP_REMOVED lines=11> */
.L_x_25289:
        /* <DEDUP_REMOVED lines=12> */
.L_x_25292:
[----:B------:R-:W-:Y:S02]  /*13760*/  IMAD.MOV.U32 R214, RZ, RZ, R196 ;  /* 0x000000ffffd67224 */ /* 0x000fe400078e00c4 */
.L_x_25293:
[----:B------:R-:W-:Y:S05]  /*13770*/  BSYNC B0 ;  /* 0x0000000000007941 */ /* 0x000fea0003800000 */
.L_x_25291:
        /* <DEDUP_REMOVED lines=16> */
.L_x_25297:
[----:B------:R-:W-:Y:S05]  /*13880*/  BSYNC B1 ;  /* 0x0000000000017941 */ /* 0x000fea0003800000 */
.L_x_25296:
        /* <DEDUP_REMOVED lines=44> */
.L_x_25295:
[----:B------:R-:W-:Y:S05]  /*13b50*/  BSYNC B0 ;  /* 0x0000000000007941 */ /* 0x000fea0003800000 */
.L_x_25294:
        /* <DEDUP_REMOVED lines=8> */
.L_x_25290:
        /* <DEDUP_REMOVED lines=12> */
.L_x_25299:
[----:B------:R-:W-:Y:S02]  /*13ca0*/  IMAD.MOV.U32 R214, RZ, RZ, R196 ;  /* 0x000000ffffd67224 */ /* 0x000fe400078e00c4 */
.L_x_25300:
[----:B------:R-:W-:Y:S05]  /*13cb0*/  BSYNC B0 ;  /* 0x0000000000007941 */ /* 0x000fea0003800000 */
.L_x_25298:
        /* <DEDUP_REMOVED lines=16> */
.L_x_25304:
[----:B------:R-:W-:Y:S05]  /*13dc0*/  BSYNC B1 ;  /* 0x0000000000017941 */ /* 0x000fea0003800000 */
.L_x_25303:
        /* <DEDUP_REMOVED lines=44> */
.L_x_25302:
[----:B------:R-:W-:Y:S05]  /*14090*/  BSYNC B0 ;  /* 0x0000000000007941 */ /* 0x000fea0003800000 */
.L_x_25301:
        /* <DEDUP_REMOVED lines=11> */
.L_x_25305:
        /* <DEDUP_REMOVED lines=12> */
.L_x_25308:
[----:B------:R-:W-:Y:S02]  /*14210*/  IMAD.MOV.U32 R214, RZ, RZ, R196 ;  /* 0x000000ffffd67224 */ /* 0x000fe400078e00c4 */
.L_x_25309:
[----:B------:R-:W-:Y:S05]  /*14220*/  BSYNC B0 ;  /* 0x0000000000007941 */ /* 0x000fea0003800000 */
.L_x_25307:
        /* <DEDUP_REMOVED lines=16> */
.L_x_25313:
[----:B------:R-:W-:Y:S05]  /*14330*/  BSYNC B1 ;  /* 0x0000000000017941 */ /* 0x000fea0003800000 */
.L_x_25312:
        /* <DEDUP_REMOVED lines=44> */
.L_x_25311:
[----:B------:R-:W-:Y:S05]  /*14600*/  BSYNC B0 ;  /* 0x0000000000007941 */ /* 0x000fea0003800000 */
.L_x_25310:
        /* <DEDUP_REMOVED lines=8> */
.L_x_25306:
        /* <DEDUP_REMOVED lines=26> */
.L_x_25314:
        /* <DEDUP_REMOVED lines=15> */
.L_x_25316:
[----:B-1----:R-:W-:Y:S02]  /*14920*/  IMAD.MOV.U32 R219, RZ, RZ, R196 ;  /* 0x000000ffffdb7224 */ /* 0x002fe400078e00c4 */
.L_x_25317:
[----:B------:R-:W-:Y:S05]  /*14930*/  BSYNC B0 ;  /* 0x0000000000007941 */ /* 0x000fea0003800000 */
.L_x_25315:
        /* <DEDUP_REMOVED lines=16> */
.L_x_25321:
[----:B------:R-:W-:Y:S05]  /*14a40*/  BSYNC B1 ;  /* 0x0000000000017941 */ /* 0x000fea0003800000 */
.L_x_25320:
        /* <DEDUP_REMOVED lines=44> */
.L_x_25319:
[----:B------:R-:W-:Y:S05]  /*14d10*/  BSYNC B0 ;  /* 0x0000000000007941 */ /* 0x000fea0003800000 */
.L_x_25318:
[----:B------:R-:W-:Y:S01]  /*14d20*/  ISETP.NE.AND P6, PT, R201, RZ, PT ;  /* 0x000000ffc900720c */ /* 0x000fe20003fc5270 */
[----:B-----5:R-:W-:Y:S01]  /*14d30*/  FMUL.FTZ R188, R188, c[0x0][0x1e8] ;  /* 0x00007a00bcbc7a20 */ /* 0x020fe20000410000 */
[----:B------:R-:W0:Y:S02]  /*14d40*/  I2F.U32 R201, R219 ;  /* 0x000000db00c97306 */ /* 0x000e240000201000 */
        /* <DEDUP_REMOVED lines=9> */
.L_x_25322:
        /* <DEDUP_REMOVED lines=12> */
.L_x_25325:
[----:B------:R-:W-:Y:S02]  /*14ea0*/  IMAD.MOV.U32 R201, RZ, RZ, R196 ;  /* 0x000000ffffc97224 */ /* 0x000fe400078e00c4 */
.L_x_25326:
[----:B------:R-:W-:Y:S05]  /*14eb0*/  BSYNC B0 ;  /* 0x0000000000007941 */ /* 0x000fea0003800000 */
.L_x_25324:
        /* <DEDUP_REMOVED lines=16> */
.L_x_25330:
[----:B------:R-:W-:Y:S05]  /*14fc0*/  BSYNC B1 ;  /* 0x0000000000017941 */ /* 0x000fea0003800000 */
.L_x_25329:
        /* <DEDUP_REMOVED lines=44> */
.L_x_25328:
[----:B------:R-:W-:Y:S05]  /*15290*/  BSYNC B0 ;  /* 0x0000000000007941 */ /* 0x000fea0003800000 */
.L_x_25327:
        /* <DEDUP_REMOVED lines=8> */
.L_x_25323:
        /* <DEDUP_REMOVED lines=12> */
.L_x_25332:
[----:B------:R-:W-:Y:S02]  /*153e0*/  MOV R201, R196 ;  /* 0x000000c400c97202 */ /* 0x000fe40000000f00 */
.L_x_25333:
[----:B------:R-:W-:Y:S05]  /*153f0*/  BSYNC B0 ;  /* 0x0000000000007941 */ /* 0x000fea0003800000 */
.L_x_25331:
        /* <DEDUP_REMOVED lines=16> */
.L_x_25337:
[----:B------:R-:W-:Y:S05]  /*15500*/  BSYNC B1 ;  /* 0x0000000000017941 */ /* 0x000fea0003800000 */
.L_x_25336:
        /* <DEDUP_REMOVED lines=44> */
.L_x_25335:
[----:B------:R-:W-:Y:S05]  /*157d0*/  BSYNC B0 ;  /* 0x0000000000007941 */ /* 0x000fea0003800000 */
.L_x_25334:
        /* <DEDUP_REMOVED lines=11> */
.L_x_25338:
        /* <DEDUP_REMOVED lines=12> */
.L_x_25341:
[----:B------:R-:W-:Y:S02]  /*15950*/  MOV R201, R196 ;  /* 0x000000c400c97202 */ /* 0x000fe40000000f00 */
.L_x_25342:
[----:B------:R-:W-:Y:S05]  /*15960*/  BSYNC B0 ;  /* 0x0000000000007941 */ /* 0x000fea0003800000 */
.L_x_25340:
        /* <DEDUP_REMOVED lines=16> */
.L_x_25346:
[----:B------:R-:W-:Y:S05]  /*15a70*/  BSYNC B1 ;  /* 0x0000000000017941 */ /* 0x000fea0003800000 */
.L_x_25345:
        /* <DEDUP_REMOVED lines=44> */
.L_x_25344:
[----:B------:R-:W-:Y:S05]  /*15d40*/  BSYNC B0 ;  /* 0x0000000000007941 */ /* 0x000fea0003800000 */
.L_x_25343:
        /* <DEDUP_REMOVED lines=8> */
.L_x_25339:
        /* <DEDUP_REMOVED lines=12> */
.L_x_25348:
[----:B------:R-:W-:Y:S02]  /*15e90*/  IMAD.MOV.U32 R201, RZ, RZ, R196 ;  /* 0x000000ffffc97224 */ /* 0x000fe400078e00c4 */
.L_x_25349:
[----:B------:R-:W-:Y:S05]  /*15ea0*/  BSYNC B0 ;  /* 0x0000000000007941 */ /* 0x000fea0003800000 */
.L_x_25347:
        /* <DEDUP_REMOVED lines=16> */
.L_x_25353:
[----:B------:R-:W-:Y:S05]  /*15fb0*/  BSYNC B1 ;  /* 0x0000000000017941 */ /* 0x000fea0003800000 */
.L_x_25352:
        /* <DEDUP_REMOVED lines=44> */
.L_x_25351:
[----:B------:R-:W-:Y:S05]  /*16280*/  BSYNC B0 ;  /* 0x0000000000007941 */ /* 0x000fea0003800000 */
.L_x_25350:
        /* <DEDUP_REMOVED lines=11> */
.L_x_25354:
        /* <DEDUP_REMOVED lines=12> */
.L_x_25357:
[----:B------:R-:W-:Y:S02]  /*16400*/  IMAD.MOV.U32 R201, RZ, RZ, R196 ;  /* 0x000000ffffc97224 */ /* 0x000fe400078e00c4 */
.L_x_25358:
[----:B------:R-:W-:Y:S05]  /*16410*/  BSYNC B0 ;  /* 0x0000000000007941 */ /* 0x000fea0003800000 */
.L_x_25356:
        /* <DEDUP_REMOVED lines=16> */
.L_x_25362:
[----:B------:R-:W-:Y:S05]  /*16520*/  BSYNC B1 ;  /* 0x0000000000017941 */ /* 0x000fea0003800000 */
.L_x_25361:
        /* <DEDUP_REMOVED lines=44> */
.L_x_25360:
[----:B------:R-:W-:Y:S05]  /*167f0*/  BSYNC B0 ;  /* 0x0000000000007941 */ /* 0x000fea0003800000 */
.L_x_25359:
        /* <DEDUP_REMOVED lines=8> */
.L_x_25355:
        /* <DEDUP_REMOVED lines=12> */
.L_x_25364:
[----:B------:R-:W-:Y:S02]  /*16940*/  IMAD.MOV.U32 R201, RZ, RZ, R196 ;  /* 0x000000ffffc97224 */ /* 0x000fe400078e00c4 */
.L_x_25365:
[----:B------:R-:W-:Y:S05]  /*16950*/  BSYNC B0 ;  /* 0x0000000000007941 */ /* 0x000fea0003800000 */
.L_x_25363:
        /* <DEDUP_REMOVED lines=16> */
.L_x_25369:
[----:B------:R-:W-:Y:S05]  /*16a60*/  BSYNC B1 ;  /* 0x0000000000017941 */ /* 0x000fea0003800000 */
.L_x_25368:
        /* <DEDUP_REMOVED lines=44> */
.L_x_25367:
[----:B------:R-:W-:Y:S05]  /*16d30*/  BSYNC B0 ;  /* 0x0000000000007941 */ /* 0x000fea0003800000 */
.L_x_25366:
        /* <DEDUP_REMOVED lines=11> */
.L_x_25370:
        /* <DEDUP_REMOVED lines=12> */
.L_x_25373:
[----:B------:R-:W-:Y:S02]  /*16eb0*/  IMAD.MOV.U32 R219, RZ, RZ, R196 ;  /* 0x000000ffffdb7224 */ /* 0x000fe400078e00c4 */
.L_x_25374:
[----:B------:R-:W-:Y:S05]  /*16ec0*/  BSYNC B0 ;  /* 0x0000000000007941 */ /* 0x000fea0003800000 */
.L_x_25372:
        /* <DEDUP_REMOVED lines=16> */
.L_x_25378:
[----:B------:R-:W-:Y:S05]  /*16fd0*/  BSYNC B1 ;  /* 0x0000000000017941 */ /* 0x000fea0003800000 */
.L_x_25377:
        /* <DEDUP_REMOVED lines=44> */
.L_x_25376:
[----:B------:R-:W-:Y:S05]  /*172a0*/  BSYNC B0 ;  /* 0x0000000000007941 */ /* 0x000fea0003800000 */
.L_x_25375:
        /* <DEDUP_REMOVED lines=8> */
.L_x_25371:
        /* <DEDUP_REMOVED lines=32> */
[----:B------:R-:W-:-:S03]  /*17530*/  IMAD.WIDE.U32 R214, R205, R202, c[0x0][0x188] ;  /* 0x00006200cdd67625 */ /* 0x000fc600078e00ca */
[----:B------:R-:W-:Y:S01]  /*17540*/  IADD3 R217, R212, R217, RZ ;  /* 0x000000d9d4d97210 */ /* 0x000fe20007ffe0ff */
[----:B------:R-:W-:Y:S01]  /*17550*/  IMAD.WIDE.U32 R212, R205, R218, c[0x0][0x190] ;  /* 0x00006400cdd47625 */ /* 0x000fe200078e00da */
[----:B------:R0:W-:Y:S03]  /*17560*/  STG.E.128 [R214.64], R188 ;  /* 0x000000bcd6007986 */ /* 0x0001e6000c101d04 */
        /* <DEDUP_REMOVED lines=12> */
[----:B------:R-:W-:-:S05]  /*17630*/  LOP3.LUT R213, R213, 0xff0000, RZ, 0xc0, !PT ;  /* 0x00ff0000d5d57812 */ /* 0x000fca00078ec0ff */
[----:B------:R-:W-:Y:S01]  /*17640*/  IMAD R212, R212, 0x1000000, R213 ;  /* 0x01000000d4d47824 */ /* 0x000fe200078e02d5 */
[----:B------:R-:W-:-:S04]  /*17650*/  LOP3.LUT R213, R21, 0xff, RZ, 0xc0, !PT ;  /* 0x000000ff15d57812 */ /* 0x000fc800078ec0ff */
[----:B------:R-:W-:-:S05]  /*17660*/  LEA R212, R215, R212, 0x8 ;  /* 0x000000d4d7d47211 */ /* 0x000fca00078e40ff */
[----:B------:R-:W-:-:S05]  /*17670*/  IMAD.IADD R213, R212, 0x1, R213 ;  /* 0x00000001d4d57824 */ /* 0x000fca00078e02d5 */
[----:B------:R0:W-:Y:S02]  /*17680*/  STG.E [R218.64], R213 ;  /* 0x000000d5da007986 */ /* 0x0001e4000c101904 */
.L_x_25379:
[----:B0-----:R-:W-:Y:S01]  /*17690*/  FADD.FTZ R216, R202, R191 ;  /* 0x000000bfcad87221 */ /* 0x001fe20000010000 */
[----:B------:R-:W-:Y:S05]  /*176a0*/  BRA.DIV ~URZ, `(.L_x_25380) ;  /* 0x000011127f007947 */ /* 0x000fea000b800000 */
[----:B------:R0:W1:Y:S02]  /*176b0*/  SHFL.BFLY PT, R202, R216, 0x1, 0x1f ;  /* 0x0c201f00d8ca7f89 */ /* 0x00006400000e0000 */
.L_x_25384:
        /* <DEDUP_REMOVED lines=84> */
.L_x_25385:
[----:B------:R-:W-:Y:S01]  /*17c00*/  FMUL.FTZ R214, R215, R215 ;  /* 0x000000d7d7d67220 */ /* 0x000fe20000410000 */
[----:B------:R-:W-:Y:S01]  /*17c10*/  ISETP.NE.AND P0, PT, RZ, UR6, PT ;  /* 0x00000006ff007c0c */ /* 0x000fe2000bf05270 */
[----:B-1----:R-:W-:Y:S01]  /*17c20*/  FADD.FTZ R219, R219, R216 ;  /* 0x000000d8dbdb7221 */ /* 0x002fe20000010000 */
[----:B------:R-:W-:Y:S01]  /*17c30*/  HFMA2.MMA R202, -RZ, RZ, 0, 2.384185791015625e-07 ;  /* 0x00000004ffca7435 */ /* 0x000fe200000001ff */
[----:B0-----:R-:W-:Y:S01]  /*17c40*/  IMAD.MOV.U32 R216, RZ, RZ, c[0x0][0x1e0] ;  /* 0x00007800ffd87624 */ /* 0x001fe200078e00ff */
[----:B------:R-:W-:Y:S01]  /*17c50*/  FSEL R217, R214, RZ, P0 ;  /* 0x000000ffd6d97208 */ /* 0x000fe20000000000 */
[----:B------:R-:W-:Y:S01]  /*17c60*/  IMAD R218, R199, c[0x0][0x168], RZ ;  /* 0x00005a00c7da7a24 */ /* 0x000fe200078e02ff */
[----:B------:R-:W-:Y:S01]  /*17c70*/  FSEL R214, R215, RZ, !P0 ;  /* 0x000000ffd7d67208 */ /* 0x000fe20004000000 */
[----:B------:R-:W-:Y:S02]  /*17c80*/  FFMA.FTZ R216, R219, R216, c[0x0][0x228] ;  /* 0x00008a00dbd87623 */ /* 0x000fe400000100d8 */
[----:B------:R-:W-:Y:S01]  /*17c90*/  IMAD.MOV.U32 R228, RZ, RZ, 0x10 ;  /* 0x00000010ffe47424 */ /* 0x000fe200078e00ff */
[----:B------:R-:W-:Y:S01]  /*17ca0*/  SHF.R.S32.HI R219, RZ, 0x1f, R218 ;  /* 0x0000001fffdb7819 */ /* 0x000fe200000114da */
[----:B------:R-:W-:-:S02]  /*17cb0*/  FADD.FTZ R216, R216, R217 ;  /* 0x000000d9d8d87221 */ /* 0x000fc40000010000 */
[C---:B------:R-:W-:Y:S01]  /*17cc0*/  FADD.FTZ R236, -R214.reuse, R37 ;  /* 0x00000025d6ec7221 */ /* 0x040fe20000010100 */
[----:B------:R-:W-:Y:S01]  /*17cd0*/  LEA.HI R219, R219, R218, RZ, 0x2 ;  /* 0x000000dadbdb7211 */ /* 0x000fe200078f10ff */
[----:B------:R-:W0:Y:S01]  /*17ce0*/  MUFU.RSQ R37, R216 ;  /* 0x000000d800257308 */ /* 0x000e220000001400 */
[C---:B------:R-:W-:Y:S02]  /*17cf0*/  FADD.FTZ R242, -R214.reuse, R33 ;  /* 0x00000021d6f27221 */ /* 0x040fe40000010100 */
[----:B------:R-:W-:Y:S01]  /*17d00*/  LEA.HI.SX32 R219, R219, R200, 0x1e ;  /* 0x000000c8dbdb7211 */ /* 0x000fe200078ff2ff */
[C---:B------:R-:W-:Y:S02]  /*17d10*/  FADD.FTZ R33, -R214.reuse, R27 ;  /* 0x0000001bd6217221 */ /* 0x040fe40000010100 */
[----:B------:R-:W-:Y:S02]  /*17d20*/  FADD.FTZ R28, -R214, R28 ;  /* 0x0000001cd61c7221 */ /* 0x000fe40000010100 */
[----:B------:R-:W-:-:S02]  /*17d30*/  IMAD.SHL.U32 R27, R219, 0x10, RZ ;  /* 0x00000010db1b7824 */ /* 0x000fc400078e00ff */
[----:B------:R-:W-:-:S04]  /*17d40*/  @!P1 IMAD.WIDE R212, R199, R202, c[0x0][0x1a0] ;  /* 0x00006800c7d49625 */ /* 0x000fc800078e02ca */
[C---:B------:R-:W-:Y:S01]  /*17d50*/  FADD.FTZ R218, -R214.reuse, R48 ;  /* 0x00000030d6da7221 */ /* 0x040fe20000010100 */
[----:B------:R1:W-:Y:S01]  /*17d60*/  @!P1 STG.E [R212.64], R215 ;  /* 0x000000d7d4009986 */ /* 0x0003e2000c101904 */
        /* <DEDUP_REMOVED lines=14> */
[----:B0-----:R-:W-:Y:S01]  /*17e50*/  FMUL.FTZ R225, R37, R28 ;  /* 0x0000001c25e17220 */ /* 0x001fe20000410000 */
[----:B------:R-:W-:Y:S01]  /*17e60*/  IADD3 R28, P0, R27, c[0x0][0x208], RZ ;  /* 0x000082001b1c7a10 */ /* 0x000fe20007f1e0ff */
        /* <DEDUP_REMOVED lines=17> */
[----:B-1----:R-:W-:Y:S02]  /*17f80*/  FADD.FTZ R212, -R214, R191 ;  /* 0x000000bfd6d47221 */ /* 0x002fe40000010100 */
[----:B------:R-:W-:-:S04]  /*17f90*/  @!P1 IMAD.WIDE R24, R199, R202, c[0x0][0x1a8] ;  /* 0x00006a00c7189625 */ /* 0x000fc800078e02ca */
[C---:B------:R-:W-:Y:S01]  /*17fa0*/  FMUL.FTZ R229, R37.reuse, R32 ;  /* 0x0000002025e57220 */ /* 0x040fe20000410000 */
[----:B------:R0:W-:Y:S01]  /*17fb0*/  @!P1 STG.E [R24.64], R37 ;  /* 0x0000002518009986 */ /* 0x0001e2000c101904 */
[C---:B------:R-:W-:Y:S02]  /*17fc0*/  FMUL.FTZ R233, R37.reuse, R34 ;  /* 0x0000002225e97220 */ /* 0x040fe40000410000 */
[C---:B------:R-:W-:Y:S01]  /*17fd0*/  FMUL.FTZ R214, R37.reuse, R29 ;  /* 0x0000001d25d67220 */ /* 0x040fe20000410000 */
[----:B------:R-:W-:Y:S01]  /*17fe0*/  IADD3.X R29, R36, c[0x0][0x20c], RZ, P0, !PT ;  /* 0x00008300241d7a10 */ /* 0x000fe200007fe4ff */
        /* <DEDUP_REMOVED lines=9> */
[----:B------:R-:W-:Y:S01]  /*18080*/  IMAD.WIDE.U32 R190, R210, R228, c[0x0][0x210] ;  /* 0x00008400d2be7625 */ /* 0x000fe200078e00e4 */
[----:B------:R-:W-:-:S03]  /*18090*/  IADD3 R210, P0, R27, c[0x0][0x210], RZ ;  /* 0x000084001bd27a10 */ /* 0x000fc60007f1e0ff */
[C---:B------:R-:W-:Y:S02]  /*180a0*/  FMUL.FTZ R39, R37.reuse, R44 ;  /* 0x0000002c25277220 */ /* 0x040fe40000410000 */
[C---:B------:R-:W-:Y:S02]  /*180b0*/  FMUL.FTZ R38, R37.reuse, R224 ;  /* 0x000000e025267220 */ /* 0x040fe40000410000 */
[C---:B------:R-:W-:Y:S02]  /*180c0*/  FMUL.FTZ R43, R37.reuse, R46 ;  /* 0x0000002e252b7220 */ /* 0x040fe40000410000 */
[C---:B------:R-:W-:Y:S02]  /*180d0*/  FMUL.FTZ R216, R37.reuse, R226 ;  /* 0x000000e225d87220 */ /* 0x040fe40000410000 */
[C---:B------:R-:W-:Y:S02]  /*180e0*/  FMUL.FTZ R41, R37.reuse, R42 ;  /* 0x0000002a25297220 */ /* 0x040fe40000410000 */
[----:B------:R-:W-:-:S02]  /*180f0*/  FMUL.FTZ R42, R37, R232 ;  /* 0x000000e8252a7220 */ /* 0x000fc40000410000 */
[----:B------:R-:W-:Y:S02]  /*18100*/  FMUL.FTZ R47, R37, R40 ;  /* 0x00000028252f7220 */ /* 0x000fe40000410000 */
[----:B------:R-:W-:-:S04]  /*18110*/  IMAD.WIDE.U32 R44, R211, R228, c[0x0][0x208] ;  /* 0x00008200d32c7625 */ /* 0x000fc800078e00e4 */
[----:B------:R-:W-:Y:S01]  /*18120*/  IMAD.WIDE.U32 R50, R211, R228, c[0x0][0x210] ;  /* 0x00008400d3327625 */ /* 0x000fe200078e00e4 */
[----:B------:R-:W-:-:S03]  /*18130*/  IADD3.X R211, R36, c[0x0][0x214], RZ, P0, !PT ;  /* 0x0000850024d37a10 */ /* 0x000fc600007fe4ff */
[----:B------:R-:W-:Y:S02]  /*18140*/  FFMA.FTZ R27, R123, R26, R155 ;  /* 0x0000001a7b1b7223 */ /* 0x000fe4000001009b */
[----:B------:R-:W-:Y:S02]  /*18150*/  FMUL.FTZ R40, R37, R230 ;  /* 0x000000e625287220 */ /* 0x000fe40000410000 */
[----:B------:R-:W-:Y:S02]  /*18160*/  FFMA.FTZ R26, R122, R217, R154 ;  /* 0x000000d97a1a7223 */ /* 0x000fe4000001009a */
[----:B0-----:R-:W-:Y:S02]  /*18170*/  FFMA.FTZ R25, R121, R30, R153 ;  /* 0x0000001e79197223 */ /* 0x001fe40000010099 */
[----:B------:R-:W-:Y:S02]  /*18180*/  FFMA.FTZ R24, R120, R31, R152 ;  /* 0x0000001f78187223 */ /* 0x000fe40000010098 */
[----:B------:R-:W-:-:S02]  /*18190*/  FFMA.FTZ R31, R119, R216, R183 ;  /* 0x000000d8771f7223 */ /* 0x000fc400000100b7 */
[-C--:B------:R-:W-:Y:S01]  /*181a0*/  FFMA.FTZ R30, R118, R43.reuse, R182 ;  /* 0x0000002b761e7223 */ /* 0x080fe200000100b6 */
[----:B------:R0:W-:Y:S01]  /*181b0*/  STG.E.128 [R210.64], R24 ;  /* 0x00000018d2007986 */ /* 0x0001e2000c101d04 */
[----:B-1----:R-:W-:Y:S02]  /*181c0*/  FFMA.FTZ R34, R114, R43, R150 ;  /* 0x0000002b72227223 */ /* 0x002fe40000010096 */
[----:B------:R-:W-:Y:S02]  /*181d0*/  FFMA.FTZ R29, R117, R38, R181 ;  /* 0x00000026751d7223 */ /* 0x000fe400000100b5 */
[-C--:B------:R-:W-:Y:S02]  /*181e0*/  FFMA.FTZ R28, R116, R39.reuse, R180 ;  /* 0x00000027741c7223 */ /* 0x080fe400000100b4 */
[----:B------:R-:W-:Y:S02]  /*181f0*/  FFMA.FTZ R32, R112, R39, R148 ;  /* 0x0000002770207223 */ /* 0x000fe40000010094 */
[C---:B------:R-:W-:Y:S01]  /*18200*/  FMUL.FTZ R235, R37.reuse, R234 ;  /* 0x000000ea25eb7220 */ /* 0x040fe20000410000 */
[----:B------:R1:W-:Y:S01]  /*18210*/  STG.E.128 [R44.64], R28 ;  /* 0x0000001c2c007986 */ /* 0x0003e2000c101d04 */
[----:B------:R-:W-:-:S02]  /*18220*/  FMUL.FTZ R46, R37, R240 ;  /* 0x000000f0252e7220 */ /* 0x000fc40000410000 */
[----:B------:R-:W-:Y:S02]  /*18230*/  FFMA.FTZ R33, R113, R38, R149 ;  /* 0x0000002671217223 */ /* 0x000fe40000010095 */
[-C--:B------:R-:W-:Y:S02]  /*18240*/  FFMA.FTZ R39, R111, R42.reuse, R179 ;  /* 0x0000002a6f277223 */ /* 0x080fe400000100b3 */
[----:B------:R-:W-:Y:S02]  /*18250*/  FFMA.FTZ R43, R107, R42, R147 ;  /* 0x0000002a6b2b7223 */ /* 0x000fe40000010093 */
        /* <DEDUP_REMOVED lines=11> */
[-C--:B------:R-:W-:Y:S02]  /*18310*/  FFMA.FTZ R38, R110, R41.reuse, R178 ;  /* 0x000000296e267223 */ /* 0x080fe400000100b2 */
[----:B------:R-:W-:Y:S02]  /*18320*/  FFMA.FTZ R42, R106, R41, R146 ;  /* 0x000000296a2a7223 */ /* 0x000fe40000010092 */
[----:B------:R-:W-:Y:S02]  /*18330*/  FFMA.FTZ R35, R115, R216, R151 ;  /* 0x000000d873237223 */ /* 0x000fe40000010097 */
[----:B------:R-:W-:-:S02]  /*18340*/  FFMA.FTZ R37, R109, R40, R177 ;  /* 0x000000286d257223 */ /* 0x000fc400000100b1 */
[----:B------:R-:W-:Y:S01]  /*18350*/  FFMA.FTZ R41, R105, R40, R145 ;  /* 0x0000002869297223 */ /* 0x000fe20000010091 */
[----:B------:R2:W-:Y:S01]  /*18360*/  STG.E.128 [R50.64], R32 ;  /* 0x0000002032007986 */ /* 0x0005e2000c101d04 */
[-C--:B------:R-:W-:Y:S02]  /*18370*/  FFMA.FTZ R36, R108, R47.reuse, R176 ;  /* 0x0000002f6c247223 */ /* 0x080fe400000100b0 */
[----:B------:R-:W-:Y:S02]  /*18380*/  FFMA.FTZ R40, R104, R47, R144 ;  /* 0x0000002f68287223 */ /* 0x000fe40000010090 */
[-C--:B------:R-:W-:Y:S01]  /*18390*/  FFMA.FTZ R47, R103, R46.reuse, R175 ;  /* 0x0000002e672f7223 */ /* 0x080fe200000100af */
[----:B------:R3:W-:Y:S01]  /*183a0*/  STG.E.128 [R188.64], R36 ;  /* 0x00000024bc007986 */ /* 0x0007e2000c101d04 */
[----:B0-----:R-:W-:Y:S02]  /*183b0*/  FFMA.FTZ R27, R99, R46, R143 ;  /* 0x0000002e631b7223 */ /* 0x001fe4000001008f */
[----:B------:R-:W-:Y:S01]  /*183c0*/  IMAD.WIDE.U32 R216, R208, R228, c[0x0][0x208] ;  /* 0x00008200d0d87625 */ /* 0x000fe200078e00e4 */
[----:B------:R0:W-:Y:S03]  /*183d0*/  STG.E.128 [R190.64], R40 ;  /* 0x00000028be007986 */ /* 0x0001e6000c101d04 */
[----:B------:R-:W-:-:S02]  /*183e0*/  FFMA.FTZ R46, R102, R237, R174 ;  /* 0x000000ed662e7223 */ /* 0x000fc400000100ae */
[----:B-1----:R-:W-:Y:S02]  /*183f0*/  FFMA.FTZ R45, R101, R236, R173 ;  /* 0x000000ec652d7223 */ /* 0x002fe400000100ad */
        /* <DEDUP_REMOVED lines=59> */
.L_x_25382:
[----:B------:R-:W-:Y:S05]  /*187b0*/  EXIT ;  /* 0x000000000000794d */ /* 0x000fea0003800000 */
.L_x_25380:
[----:B------:R-:W-:Y:S01]  /*187c0*/  MOV R217, 0x1 ;  /* 0x0000000100d97802 */ /* 0x000fe20000000f00 */
[----:B------:R-:W-:Y:S01]  /*187d0*/  IMAD.MOV.U32 R202, RZ, RZ, 0x1f ;  /* 0x0000001fffca7424 */ /* 0x000fe200078e00ff */
[----:B------:R-:W-:Y:S01]  /*187e0*/  MOV R212, 0x18810 ;  /* 0x0001881000d47802 */ /* 0x000fe20000000f00 */
[----:B------:R-:W-:Y:S02]  /*187f0*/  IMAD.MOV.U32 R219, RZ, RZ, -0x1 ;  /* 0xffffffffffdb7424 */ /* 0x000fe400078e00ff */
[----:B------:R-:W-:Y:S05]  /*18800*/  CALL.REL.NOINC `($__internal_77_$__cuda_sm70_shflsync_bfly_p) ;  /* 0x0000079000007944 */ /* 0x000fea0003c00000 */
[----:B01----:R-:W-:Y:S05]  /*18810*/  BRA `(.L_x_25384) ;  /* 0xffffeea000007947 */ /* 0x003fea000383ffff */
.L_x_25381:
[----:B------:R-:W-:Y:S01]  /*18820*/  HFMA2.MMA R217, -RZ, RZ, 0, 1.1920928955078125e-07 ;  /* 0x00000002ffd97435 */ /* 0x000fe200000001ff */
[----:B------:R-:W-:Y:S01]  /*18830*/  IMAD.MOV.U32 R202, RZ, RZ, 0x1f ;  /* 0x0000001fffca7424 */ /* 0x000fe200078e00ff */
[----:B------:R-:W-:Y:S01]  /*18840*/  MOV R212, 0x18870 ;  /* 0x0001887000d47802 */ /* 0x000fe20000000f00 */
[----:B------:R-:W-:-:S03]  /*18850*/  IMAD.MOV.U32 R219, RZ, RZ, -0x1 ;  /* 0xffffffffffdb7424 */ /* 0x000fc600078e00ff */
[----:B------:R-:W-:Y:S05]  /*18860*/  CALL.REL.NOINC `($__internal_77_$__cuda_sm70_shflsync_bfly_p) ;  /* 0x0000073000007944 */ /* 0x000fea0003c00000 */
[----:B01----:R-:W-:Y:S01]  /*18870*/  FADD.FTZ R216, R216, R202 ;  /* 0x000000cad8d87221 */ /* 0x003fe20000010000 */
[----:B------:R-:W-:Y:S01]  /*18880*/  MOV R217, 0x4 ;  /* 0x0000000400d97802 */ /* 0x000fe20000000f00 */
[----:B------:R-:W-:Y:S01]  /*18890*/  IMAD.MOV.U32 R202, RZ, RZ, 0x1f ;  /* 0x0000001fffca7424 */ /* 0x000fe200078e00ff */
[----:B------:R-:W-:Y:S01]  /*188a0*/  MOV R212, 0x188d0 ;  /* 0x000188d000d47802 */ /* 0x000fe20000000f00 */
[----:B------:R-:W-:-:S02]  /*188b0*/  IMAD.MOV.U32 R219, RZ, RZ, -0x1 ;  /* 0xffffffffffdb7424 */ /* 0x000fc400078e00ff */
[----:B------:R-:W-:Y:S05]  /*188c0*/  CALL.REL.NOINC `($__internal_77_$__cuda_sm70_shflsync_bfly_p) ;  /* 0x000006d000007944 */ /* 0x000fea0003c00000 */
[----:B0-----:R-:W-:Y:S01]  /*188d0*/  HFMA2.MMA R217, -RZ, RZ, 0, 4.76837158203125e-07 ;  /* 0x00000008ffd97435 */ /* 0x001fe200000001ff */
[----:B-1----:R-:W-:Y:S01]  /*188e0*/  FADD.FTZ R216, R216, R202 ;  /* 0x000000cad8d87221 */ /* 0x002fe20000010000 */
[----:B------:R-:W-:Y:S01]  /*188f0*/  MOV R212, 0x18930 ;  /* 0x0001893000d47802 */ /* 0x000fe20000000f00 */
[----:B------:R-:W-:-:S02]  /*18900*/  IMAD.MOV.U32 R202, RZ, RZ, 0x1f ;  /* 0x0000001fffca7424 */ /* 0x000fc400078e00ff */
[----:B------:R-:W-:Y:S02]  /*18910*/  IMAD.MOV.U32 R219, RZ, RZ, -0x1 ;  /* 0xffffffffffdb7424 */ /* 0x000fe400078e00ff */
[----:B------:R-:W-:Y:S05]  /*18920*/  CALL.REL.NOINC `($__internal_77_$__cuda_sm70_shflsync_bfly_p) ;  /* 0x0000067000007944 */ /* 0x000fea0003c00000 */
[----:B01----:R-:W-:Y:S01]  /*18930*/  FADD.FTZ R216, R216, R202 ;  /* 0x000000cad8d87221 */ /* 0x003fe20000010000 */
[----:B------:R-:W-:Y:S01]  /*18940*/  MOV R217, 0x10 ;  /* 0x0000001000d97802 */ /* 0x000fe20000000f00 */
[----:B------:R-:W-:Y:S01]  /*18950*/  IMAD.MOV.U32 R202, RZ, RZ, 0x1f ;  /* 0x0000001fffca7424 */ /* 0x000fe200078e00ff */
[----:B------:R-:W-:Y:S01]  /*18960*/  MOV R212, 0x18990 ;  /* 0x0001899000d47802 */ /* 0x000fe20000000f00 */
[----:B------:R-:W-:Y:S02]  /*18970*/  IMAD.MOV.U32 R219, RZ, RZ, -0x1 ;  /* 0xffffffffffdb7424 */ /* 0x000fe400078e00ff */
[----:B------:R-:W-:Y:S05]  /*18980*/  CALL.REL.NOINC `($__internal_77_$__cuda_sm70_shflsync_bfly_p) ;  /* 0x0000061000007944 */ /* 0x000fea0003c00000 */
        /* <DEDUP_REMOVED lines=70> */
[----:B------:R-:W-:Y:S05]  /*18df0*/  CALL.REL.NOINC `($__internal_77_$__cuda_sm70_shflsync_bfly_p) ;  /* 0x000001a000007944 */ /* 0x000fea0003c00000 */
[----:B01----:R-:W-:Y:S01]  /*18e00*/  FADD.FTZ R216, R216, R202 ;  /* 0x000000cad8d87221 */ /* 0x003fe20000010000 */
[----:B------:R-:W-:Y:S01]  /*18e10*/  MOV R217, 0x2 ;  /* 0x0000000200d97802 */ /* 0x000fe20000000f00 */
[----:B------:R-:W-:Y:S01]  /*18e20*/  IMAD.MOV.U32 R202, RZ, RZ, 0x1f ;  /* 0x0000001fffca7424 */ /* 0x000fe200078e00ff */
[----:B------:R-:W-:Y:S01]  /*18e30*/  MOV R212, 0x18e60 ;  /* 0x00018e6000d47802 */ /* 0x000fe20000000f00 */
[----:B------:R-:W-:Y:S02]  /*18e40*/  IMAD.MOV.U32 R219, RZ, RZ, -0x1 ;  /* 0xffffffffffdb7424 */ /* 0x000fe400078e00ff */
[----:B------:R-:W-:Y:S05]  /*18e50*/  CALL.REL.NOINC `($__internal_77_$__cuda_sm70_shflsync_bfly_p) ;  /* 0x0000014000007944 */ /* 0x000fea0003c00000 */
[----:B0-----:R-:W-:Y:S01]  /*18e60*/  HFMA2.MMA R217, -RZ, RZ, 0, 2.384185791015625e-07 ;  /* 0x00000004ffd97435 */ /* 0x001fe200000001ff */
[----:B-1----:R-:W-:Y:S01]  /*18e70*/  FADD.FTZ R216, R216, R202 ;  /* 0x000000cad8d87221 */ /* 0x002fe20000010000 */
[----:B------:R-:W-:Y:S01]  /*18e80*/  MOV R212, 0x18ec0 ;  /* 0x00018ec000d47802 */ /* 0x000fe20000000f00 */
[----:B------:R-:W-:Y:S02]  /*18e90*/  IMAD.MOV.U32 R202, RZ, RZ, 0x1f ;  /* 0x0000001fffca7424 */ /* 0x000fe400078e00ff */
[----:B------:R-:W-:-:S02]  /*18ea0*/  IMAD.MOV.U32 R219, RZ, RZ, -0x1 ;  /* 0xffffffffffdb7424 */ /* 0x000fc400078e00ff */
[----:B------:R-:W-:Y:S05]  /*18eb0*/  CALL.REL.NOINC `($__internal_77_$__cuda_sm70_shflsync_bfly_p) ;  /* 0x000000e000007944 */ /* 0x000fea0003c00000 */
[----:B01----:R-:W-:Y:S01]  /*18ec0*/  FADD.FTZ R216, R216, R202 ;  /* 0x000000cad8d87221 */ /* 0x003fe20000010000 */
[----:B------:R-:W-:Y:S01]  /*18ed0*/  MOV R217, 0x8 ;  /* 0x0000000800d97802 */ /* 0x000fe20000000f00 */
[----:B------:R-:W-:Y:S01]  /*18ee0*/  IMAD.MOV.U32 R202, RZ, RZ, 0x1f ;  /* 0x0000001fffca7424 */ /* 0x000fe200078e00ff */
[----:B------:R-:W-:Y:S01]  /*18ef0*/  MOV R212, 0x18f20 ;  /* 0x00018f2000d47802 */ /* 0x000fe20000000f00 */
[----:B------:R-:W-:-:S02]  /*18f00*/  IMAD.MOV.U32 R219, RZ, RZ, -0x1 ;  /* 0xffffffffffdb7424 */ /* 0x000fc400078e00ff */
[----:B------:R-:W-:Y:S05]  /*18f10*/  CALL.REL.NOINC `($__internal_77_$__cuda_sm70_shflsync_bfly_p) ;  /* 0x0000008000007944 */ /* 0x000fea0003c00000 */
[----:B0-----:R-:W-:Y:S01]  /*18f20*/  HFMA2.MMA R217, -RZ, RZ, 0, 9.5367431640625e-07 ;  /* 0x00000010ffd97435 */ /* 0x001fe200000001ff */
[----:B-1----:R-:W-:Y:S01]  /*18f30*/  FADD.FTZ R216, R216, R202 ;  /* 0x000000cad8d87221 */ /* 0x002fe20000010000 */
[----:B------:R-:W-:Y:S01]  /*18f40*/  MOV R212, 0x18f80 ;  /* 0x00018f8000d47802 */ /* 0x000fe20000000f00 */
[----:B------:R-:W-:-:S02]  /*18f50*/  IMAD.MOV.U32 R202, RZ, RZ, 0x1f ;  /* 0x0000001fffca7424 */ /* 0x000fc400078e00ff */
[----:B------:R-:W-:Y:S02]  /*18f60*/  IMAD.MOV.U32 R219, RZ, RZ, -0x1 ;  /* 0xffffffffffdb7424 */ /* 0x000fe400078e00ff */
[----:B------:R-:W-:Y:S05]  /*18f70*/  CALL.REL.NOINC `($__internal_77_$__cuda_sm70_shflsync_bfly_p) ;  /* 0x0000002000007944 */ /* 0x000fea0003c00000 */
[----:B01----:R-:W-:Y:S01]  /*18f80*/  MOV R219, R202 ;  /* 0x000000ca00db7202 */ /* 0x003fe20000000f00 */
[----:B------:R-:W-:Y:S05]  /*18f90*/  BRA `(.L_x_25385) ;  /* 0xffffec6000007947 */ /* 0x000fea000383ffff */
        .weak           $__internal_77_$__cuda_sm70_shflsync_bfly_p
        .type           $__internal_77_$__cuda_sm70_shflsync_bfly_p,@function
        .size           $__internal_77_$__cuda_sm70_shflsync_bfly_p,(.L_x_26567 - $__internal_77_$__cuda_sm70_shflsync_bfly_p)
$__internal_77_$__cuda_sm70_shflsync_bfly_p:
[----:B------:R-:W-:Y:S01]  /*18fa0*/  IMAD.MOV.U32 R213, RZ, RZ, 0x0 ;  /* 0x00000000ffd57424 */ /* 0x000fe200078e00ff */
[----:B------:R-:W-:Y:S04]  /*18fb0*/  WARPSYNC R219 ;  /* 0x000000db00007348 */ /* 0x000fe80003800000 */
[----:B------:R0:W1:Y:S01]  /*18fc0*/  SHFL.BFLY PT, R202, R216, R217, R202 ;  /* 0x0c0000d9d8ca7389 */ /* 0x00006200000e00ca */
[----:B------:R-:W-:Y:S05]  /*18fd0*/  RET.REL.NODEC R212 `(_ZN10layer_norm31ln_parallel_residual_fwd_kernelINS_13Kernel_traitsIfffffjLj1024ELj1ELj4ELj1ELj16ENS_18Kernel_traits_baseILj1024EfffffjLj128EEEEELb1ELb0ELb1EEEvNS_9FwdParamsE) ;  /* 0xfffe7020d4007950 */ /* 0x000fea0003c3ffff */
.L_x_25386:
        /* <DEDUP_REMOVED lines=10> */
.L_x_26567:


//--------------------- .text._ZN10layer_norm31ln_parallel_residual_fwd_kernelINS_13Kernel_traitsIfffffjLj1024ELj1ELj4ELj1ELj16ENS_18Kernel_traits_baseILj1024EfffffjLj128EEEEELb1ELb1ELb0EEEvNS_9FwdParamsE --------------------------
	.section	.text._ZN10layer_norm31ln_parallel_residual_fwd_kernelINS_13Kernel_traitsIfffffjLj1024ELj1ELj4ELj1ELj16ENS_18Kernel_traits_baseILj1024EfffffjLj128EEEEELb1ELb1ELb0EEEvNS_9FwdParamsE,"ax",@progbits
	.sectioninfo	@"SHI_REGISTERS=144"
	.align	128
        .global         _ZN10layer_norm31ln_parallel_residual_fwd_kernelINS_13Kernel_traitsIfffffjLj1024ELj1ELj4ELj1ELj16ENS_18Kernel_traits_baseILj1024EfffffjLj128EEEEELb1ELb1ELb0EEEvNS_9FwdParamsE
        .type           _ZN10layer_norm31ln_parallel_residual_fwd_kernelINS_13Kernel_traitsIfffffjLj1024ELj1ELj4ELj1ELj16ENS_18Kernel_traits_baseILj1024EfffffjLj128EEEEELb1ELb1ELb0EEEvNS_9FwdParamsE,@function
        .size           _ZN10layer_norm31ln_parallel_residual_fwd_kernelINS_13Kernel_traitsIfffffjLj1024ELj1ELj4ELj1ELj16ENS_18Kernel_traits_baseILj1024EfffffjLj128EEEEELb1ELb1ELb0EEEvNS_9FwdParamsE,(.L_x_26568 - _ZN10layer_norm31ln_parallel_residual_fwd_kernelINS_13Kernel_traitsIfffffjLj1024ELj1ELj4ELj1ELj16ENS_18Kernel_traits_baseILj1024EfffffjLj128EEEEELb1ELb1ELb0EEEvNS_9FwdParamsE)
        .other          _ZN10layer_norm31ln_parallel_residual_fwd_kernelINS_13Kernel_traitsIfffffjLj1024ELj1ELj4ELj1ELj16ENS_18Kernel_traits_baseILj1024EfffffjLj128EEEEELb1ELb1ELb0EEEvNS_9FwdParamsE,@"STO_CUDA_ENTRY STV_DEFAULT"
_ZN10layer_norm31ln_parallel_residual_fwd_kernelINS_13Kernel_traitsIfffffjLj1024ELj1ELj4ELj1ELj16ENS_18Kernel_traits_baseILj1024EfffffjLj128EEEEELb1ELb1ELb0EEEvNS_9FwdParamsE:
.text._ZN10layer_norm31ln_parallel_residual_fwd_kernelINS_13Kernel_traitsIfffffjLj1024ELj1ELj4ELj1ELj16ENS_18Kernel_traits_baseILj1024EfffffjLj128EEEEELb1ELb1ELb0EEEvNS_9FwdParamsE:
        /* <DEDUP_REMOVED lines=10> */
[----:B------:R-:W-:-:S05]  /*00a0*/  @P0 IMAD.MOV.U32 R8, RZ, RZ, R0 ;  /* 0x000000ffff080224 */ /* 0x000fca00078e0000 */
[----:B------:R-:W3:Y:S01]  /*00b0*/  @P0 LDG.E.64 R4, [R8.64] ;  /* 0x0000000608040981 */ /* 0x000ee2000c1e1b00 */
[----:B------:R-:W-:Y:S03]  /*00c0*/  BSSY B0, `(.L_x_25387) ;  /* 0x000004d000007945 */ /* 0x000fe60003800000 */
[----:B------:R-:W0:Y:S04]  /*00d0*/  S2R R15, SR_TID.X ;  /* 0x00000000000f7919 */ /* 0x000e280000002100 */
[----:B------:R-:W1:Y:S01]  /*00e0*/  S2R R64, SR_CTAID.X ;  /* 0x0000000000407919 */ /* 0x000e620000002500 */
[----:B0-----:R-:W-:Y:S01]  /*00f0*/  LOP3.LUT R76, R15, 0x1f, RZ, 0xc0, !PT ;  /* 0x0000001f0f4c7812 */ /* 0x001fe200078ec0ff */
[----:B-1----:R-:W-:-:S03]  /*0100*/  IMAD R14, R64, c[0x0][0x0], R15 ;  /* 0x00000000400e7a24 */ /* 0x002fc600078e020f */
[----:B------:R-:W-:Y:S01]  /*0110*/  LOP3.LUT R10, R76, 0x1f, RZ, 0x3c, !PT ;  /* 0x0000001f4c0a7812 */ /* 0x000fe200078e3cff */
[----:B------:R-:W-:Y:S01]  /*0120*/  IMAD.WIDE.U32 R6, R14, -0x326172a9, RZ ;  /* 0xcd9e8d570e067825 */ /* 0x000fe200078e00ff */
[----:B--2---:R-:W0:Y:S01]  /*0130*/  @P0 R2UR UR4, R2 ;  /* 0x00000000020403c2 */ /* 0x004e2200000e0000 */
[----:B---3--:R-:W-:-:S07]  /*0140*/  @P0 IADD3 R0, P1, R4, c[0x0][0x240], RZ ;  /* 0x0000900004000a10 */ /* 0x008fce0007f3e0ff */
[----:B------:R1:W2:Y:S01]  /*0150*/  @P0 R2UR UR5, R3 ;  /* 0x00000000030503c2 */ /* 0x0002a200000e0000 */
        /* <DEDUP_REMOVED lines=19> */
[----:B------:R-:W-:Y:S02]  /*0290*/  UIADD3 UR17, UR4, 0x1715609d, URZ ;  /* 0x1715609d04117890 */ /* 0x000fe4000fffe03f */
[----:B------:R-:W-:Y:S01]  /*02a0*/  UIADD3 UR18, UR5, -0x56f99767, URZ ;  /* 0xa906689905127890 */ /* 0x000fe2000fffe03f */
[----:B------:R-:W-:Y:S01]  /*02b0*/  IMAD.WIDE.U32 R4, R4, -0x2daee0ad, RZ ;  /* 0xd2511f5304047825 */ /* 0x000fe200078e00ff */
[----:B------:R-:W-:Y:S01]  /*02c0*/  LOP3.LUT R3, R7, UR11, R8, 0x96, !PT ;  /* 0x0000000b07037c12 */ /* 0x000fe2000f8e9608 */
[----:B------:R-:W-:-:S02]  /*02d0*/  UIADD3 UR19, UR4, -0x4ab325aa, URZ ;  /* 0xb54cda5604137890 */ /* 0x000fc4000fffe03f */
[----:B------:R-:W-:Y:S01]  /*02e0*/  UIADD3 UR20, UR5, 0x646e171e, URZ ;  /* 0x646e171e05147890 */ /* 0x000fe2000fffe03f */
[----:B------:R-:W-:Y:S01]  /*02f0*/  LOP3.LUT R8, R5, UR12, R2, 0x96, !PT ;  /* 0x0000000c05087c12 */ /* 0x000fe2000f8e9602 */
[----:B------:R-:W-:Y:S01]  /*0300*/  IMAD.MOV.U32 R5, RZ, RZ, c[0x0][0x168] ;  /* 0x00005a00ff057624 */ /* 0x000fe200078e00ff */
[----:B------:R-:W-:Y:S01]  /*0310*/  UIADD3 UR21, UR4, 0x5384540f, URZ ;  /* 0x5384540f04157890 */ /* 0x000fe2000fffe03f */
[----:B------:R-:W-:Y:S01]  /*0320*/  IMAD.WIDE.U32 R2, R3, -0x2daee0ad, RZ ;  /* 0xd2511f5303027825 */ /* 0x000fe200078e00ff */
[----:B------:R-:W-:Y:S02]  /*0330*/  UIADD3 UR22, UR5, 0x1fd5c5a3, URZ ;  /* 0x1fd5c5a305167890 */ /* 0x000fe4000fffe03f */
[----:B------:R-:W-:Y:S01]  /*0340*/  SHF.R.S32.HI R5, RZ, 0x1f, R5 ;  /* 0x0000001fff057819 */ /* 0x000fe20000011405 */
[----:B------:R-:W-:Y:S01]  /*0350*/  IMAD.WIDE.U32 R8, R8, -0x326172a9, RZ ;  /* 0xcd9e8d5708087825 */ /* 0x000fe200078e00ff */
[----:B------:R-:W-:Y:S01]  /*0360*/  LOP3.LUT R7, R3, UR14, R4, 0x96, !PT ;  /* 0x0000000e03077c12 */ /* 0x000fe2000f8e9604 */
[----:B------:R-:W-:Y:S01]  /*0370*/  UIADD3 UR23, UR4, -0xe443238, URZ ;  /* 0xf1bbcdc804177890 */ /* 0x000fe2000fffe03f */
[----:B------:R-:W-:-:S02]  /*0380*/  LEA.HI R11, R5, c[0x0][0x168], RZ, 0x2 ;  /* 0x00005a00050b7a11 */ /* 0x000fc400078f10ff */
[----:B------:R-:W-:Y:S01]  /*0390*/  LOP3.LUT R4, R9, UR13, R6, 0x96, !PT ;  /* 0x0000000d09047c12 */ /* 0x000fe2000f8e9606 */
[----:B------:R-:W-:Y:S01]  /*03a0*/  IMAD.WIDE.U32 R6, R7, -0x326172a9, RZ ;  /* 0xcd9e8d5707067825 */ /* 0x000fe200078e00ff */
[----:B------:R-:W-:-:S03]  /*03b0*/  LEA.HI.SX32 R11, R11, R10, 0x1e ;  /* 0x0000000a0b0b7211 */ /* 0x000fc600078ff2ff */
[----:B------:R-:W-:Y:S01]  /*03c0*/  IMAD.WIDE.U32 R4, R4, -0x2daee0ad, RZ ;  /* 0xd2511f5304047825 */ /* 0x000fe200078e00ff */
[----:B------:R-:W-:Y:S02]  /*03d0*/  LOP3.LUT P6, RZ, R11, 0xffffffe0, RZ, 0xc0, !PT ;  /* 0xffffffe00bff7812 */ /* 0x000fe400078cc0ff */
[----:B------:R-:W-:Y:S02]  /*03e0*/  LOP3.LUT R3, R7, UR15, R8, 0x96, !PT ;  /* 0x0000000f07037c12 */ /* 0x000fe4000f8e9608 */
[----:B------:R-:W-:Y:S02]  /*03f0*/  LOP3.LUT R8, R5, UR16, R2, 0x96, !PT ;  /* 0x0000001005087c12 */ /* 0x000fe4000f8e9602 */
[----:B------:R-:W-:Y:S01]  /*0400*/  ISETP.GE.U32.AND P5, PT, R11, 0x40, PT ;  /* 0x000000400b00780c */ /* 0x000fe20003fa6070 */
[----:B------:R-:W-:Y:S01]  /*0410*/  IMAD.WIDE.U32 R2, R3, -0x2daee0ad, RZ ;  /* 0xd2511f5303027825 */ /* 0x000fe200078e00ff */
[C---:B------:R-:W-:Y:S02]  /*0420*/  ISETP.GE.U32.AND P4, PT, R11.reuse, 0x60, PT ;  /* 0x000000600b00780c */ /* 0x040fe40003f86070 */
[C---:B------:R-:W-:Y:S01]  /*0430*/  ISETP.GE.U32.AND P3, PT, R11.reuse, 0x80, PT ;  /* 0x000000800b00780c */ /* 0x040fe20003f66070 */
        /* <DEDUP_REMOVED lines=21> */
.L_x_25388:
[----:B------:R-:W-:Y:S05]  /*0590*/  BSYNC B0 ;  /* 0x0000000000007941 */ /* 0x000fea0003800000 */
.L_x_25387:
[----:B------:R-:W-:Y:S01]  /*05a0*/  BSSY B0, `(.L_x_25389) ;  /* 0x000000d000007945 */ /* 0x000fe20003800000 */
[----:B------:R-:W-:Y:S05]  /*05b0*/  @!P5 BRA `(.L_x_25390) ;  /* 0x000000b00000d947 */ /* 0x000fea0003800000 */
[----:B------:R-:W-:Y:S01]  /*05c0*/  ISETP.NE.U32.AND P0, PT, RZ, c[0x0][0x218], PT ;  /* 0x00008600ff007a0c */ /* 0x000fe20003f05070 */
[----:B------:R-:W-:Y:S01]  /*05d0*/  IMAD.MOV.U32 R29, RZ, RZ, 0x10 ;  /* 0x00000010ff1d7424 */ /* 0x000fe200078e00ff */
[----:B------:R-:W-:Y:S01]  /*05e0*/  CS2R R26, SRZ ;  /* 0x00000000001a7805 */ /* 0x000fe2000001ff00 */
[----:B------:R-:W-:Y:S01]  /*05f0*/  CS2R R24, SRZ ;  /* 0x0000000000187805 */ /* 0x000fe2000001ff00 */
[----:B------:R-:W-:Y:S01]  /*0600*/  ISETP.NE.AND.EX P0, PT, RZ, c[0x0][0x21c], PT, P0 ;  /* 0x00008700ff007a0c */ /* 0x000fe20003f05300 */
[----:B------:R-:W-:-:S06]  /*0610*/  IMAD.WIDE.U32 R28, R76, R29, c[0x0][0x1b0] ;  /* 0x00006c004c1c7625 */ /* 0x000fcc00078e001d */
[----:B------:R-:W5:Y:S06]  /*0620*/  LDG.E.128 R28, [R28.64] ;  /* 0x000000061c1c7981 */ /* 0x000f6c000c1e1d00 */
[----:B0-----:R-:W-:-:S04]  /*0630*/  @P0 LEA R4, P1, R76, c[0x0][0x218], 0x4 ;  /* 0x000086004c040a11 */ /* 0x001fc800078220ff */
[----:B------:R-:W-:-:S05]  /*0640*/  @P0 LEA.HI.X R5, R76, c[0x0][0x21c], RZ, 0x4, P1 ;  /* 0x000087004c050a11 */ /* 0x000fca00008f24ff */
[----:B------:R0:W5:Y:S01]  /*0650*/  @P0 LDG.E.128 R24, [R4.64] ;  /* 0x0000000604180981 */ /* 0x000162000c1e1d00 */
[----:B------:R-:W-:-:S03]  /*0660*/  IADD3 R76, R76, 0x20, RZ ;  /* 0x000000204c4c7810 */ /* 0x000fc60007ffe0ff */
.L_x_25390:
[----:B------:R-:W-:Y:S05]  /*0670*/  BSYNC B0 ;  /* 0x0000000000007941 */ /* 0x000fea0003800000 */
.L_x_25389:
        /* <DEDUP_REMOVED lines=13> */
.L_x_25392:
[----:B------:R-:W-:Y:S05]  /*0750*/  BSYNC B0 ;  /* 0x0000000000007941 */ /* 0x000fea0003800000 */
.L_x_25391:
        /* <DEDUP_REMOVED lines=13> */
.L_x_25394:
[----:B------:R-:W-:Y:S05]  /*0830*/  BSYNC B0 ;  /* 0x0000000000007941 */ /* 0x000fea0003800000 */
.L_x_25393:
        /* <DEDUP_REMOVED lines=13> */
.L_x_25396:
[----:B------:R-:W-:Y:S05]  /*0910*/  BSYNC B0 ;  /* 0x0000000000007941 */ /* 0x000fea0003800000 */
.L_x_25395:
[----:B------:R-:W-:Y:S01]  /*0920*/  ISETP.GE.U32.AND P0, PT, R11, 0xc0, PT ;  /* 0x000000c00b00780c */ /* 0x000fe20003f06070 */
[----:B------:R-:W-:Y:S01]  /*0930*/  IMAD.WIDE.U32 R6, R7, -0x326172a9, RZ ;  /* 0xcd9e8d5707067825 */ /* 0x000fe200078e00ff */
[----:B------:R-:W-:Y:S01]  /*0940*/  UIADD3 UR24, UR5, -0x24c28bd8, URZ ;  /* 0xdb3d742805187890 */ /* 0x000fe2000fffe03f */
[----:B------:R-:W-:Y:S01]  /*0950*/  BSSY B0, `(.L_x_25397) ;  /* 0x0000013000007945 */ /* 0x000fe20003800000 */
[----:B------:R-:W-:Y:S01]  /*0960*/  UIADD3 UR25, UR4, -0x700cb87f, URZ ;  /* 0x8ff3478104197890 */ /* 0x000fe2000fffe03f */
[----:B0-----:R-:W-:Y:S01]  /*0970*/  IMAD.WIDE.U32 R4, R10, -0x2daee0ad, RZ ;  /* 0xd2511f530a047825 */ /* 0x001fe200078e00ff */
[----:B------:R-:W-:Y:S02]  /*0980*/  P2R R126, PR, RZ, 0x1 ;  /* 0x00000001ff7e7803 */ /* 0x000fe40000000000 */
[----:B------:R-:W-:Y:S02]  /*0990*/  LOP3.LUT R8, R7, UR19, R8, 0x96, !PT ;  /* 0x0000001307087c12 */ /* 0x000fe4000f8e9608 */
[----:B------:R-:W-:-:S02]  /*09a0*/  LOP3.LUT R9, R5, UR20, R2, 0x96, !PT ;  /* 0x0000001405097c12 */ /* 0x000fc4000f8e9602 */
[----:B------:R-:W-:Y:S01]  /*09b0*/  SHF.R.U32.HI R15, RZ, 0x5, R15 ;  /* 0x00000005ff0f7819 */ /* 0x000fe2000001160f */
        /* <DEDUP_REMOVED lines=8> */
[----:B------:R-:W-:-:S04]  /*0a40*/  @P0 LEA R2, P1, R76, c[0x0][0x218], 0x4 ;  /* 0x000086004c020a11 */ /* 0x000fc800078220ff */
[----:B------:R-:W-:-:S05]  /*0a50*/  @P0 LEA.HI.X R3, R76, c[0x0][0x21c], RZ, 0x4, P1 ;  /* 0x000087004c030a11 */ /* 0x000fca00008f24ff */
[----:B------:R0:W5:Y:S01]  /*0a60*/  @P0 LDG.E.128 R56, [R2.64] ;  /* 0x0000000602380981 */ /* 0x000162000c1e1d00 */
[----:B------:R-:W-:-:S03]  /*0a70*/  IADD3 R76, R76, 0x20, RZ ;  /* 0x000000204c4c7810 */ /* 0x000fc60007ffe0ff */
.L_x_25398:
[----:B------:R-:W-:Y:S05]  /*0a80*/  BSYNC B0 ;  /* 0x0000000000007941 */ /* 0x000fea0003800000 */
.L_x_25397:
[----:B------:R-:W-:Y:S01]  /*0a90*/  ISETP.GE.U32.AND P0, PT, R11, 0xe0, PT ;  /* 0x000000e00b00780c */ /* 0x000fe20003f06070 */
[----:B0-----:R-:W-:Y:S01]  /*0aa0*/  IMAD.WIDE.U32 R2, R8, -0x2daee0ad, RZ ;  /* 0xd2511f5308027825 */ /* 0x001fe200078e00ff */
        /* <DEDUP_REMOVED lines=8> */
[----:B------:R-:W-:Y:S01]  /*0b30*/  ISETP.NE.U32.AND P0, PT, RZ, c[0x0][0x218], PT ;  /* 0x00008600ff007a0c */ /* 0x000fe20003f05070 */
[----:B------:R-:W-:Y:S01]  /*0b40*/  CS2R R66, SRZ ;  /* 0x0000000000427805 */ /* 0x000fe2000001ff00 */
[----:B------:R-:W-:Y:S02]  /*0b50*/  CS2R R64, SRZ ;  /* 0x0000000000407805 */ /* 0x000fe4000001ff00 */
[----:B------:R-:W-:Y:S01]  /*0b60*/  ISETP.NE.AND.EX P0, PT, RZ, c[0x0][0x21c], PT, P0 ;  /* 0x00008700ff007a0c */ /* 0x000fe20003f05300 */
[----:B------:R-:W-:-:S04]  /*0b70*/  IMAD.MOV.U32 R69, RZ, RZ, 0x10 ;  /* 0x00000010ff457424 */ /* 0x000fc800078e00ff */
[----:B------:R-:W-:-:S06]  /*0b80*/  IMAD.WIDE.U32 R68, R76, R69, c[0x0][0x1b0] ;  /* 0x00006c004c447625 */ /* 0x000fcc00078e0045 */
[----:B------:R-:W5:Y:S02]  /*0b90*/  LDG.E.128 R68, [R68.64] ;  /* 0x0000000644447981 */ /* 0x000f64000c1e1d00 */
[----:B------:R-:W-:-:S04]  /*0ba0*/  @P0 LEA R4, P1, R76, c[0x0][0x218], 0x4 ;  /* 0x000086004c040a11 */ /* 0x000fc800078220ff */
[----:B------:R-:W-:-:S05]  /*0bb0*/  @P0 LEA.HI.X R5, R76, c[0x0][0x21c], RZ, 0x4, P1 ;  /* 0x000087004c050a11 */ /* 0x000fca00008f24ff */
[----:B------:R0:W5:Y:S01]  /*0bc0*/  @P0 LDG.E.128 R64, [R4.64] ;  /* 0x0000000604400981 */ /* 0x000162000c1e1d00 */
[----:B------:R-:W-:-:S03]  /*0bd0*/  IADD3 R76, R76, 0x20, RZ ;  /* 0x000000204c4c7810 */ /* 0x000fc60007ffe0ff */
.L_x_25400:
[----:B------:R-:W-:Y:S05]  /*0be0*/  BSYNC B0 ;  /* 0x0000000000007941 */ /* 0x000fea0003800000 */
.L_x_25399:
[----:B------:R-:W-:Y:S01]  /*0bf0*/  ISETP.GE.U32.AND P0, PT, R11, 0x100, PT ;  /* 0x000001000b00780c */ /* 0x000fe20003f06070 */
[----:B------:R-:W-:Y:S01]  /*0c00*/  BSSY B0, `(.L_x_25401) ;  /* 0x000000f000007945 */ /* 0x000fe20003800000 */
[----:B------:R-:W-:Y:S02]  /*0c10*/  IMAD.HI.U32 R81, R10, -0x326172a9, RZ ;  /* 0xcd9e8d570a517827 */ /* 0x000fe400078e00ff */
[----:B------:R-:W-:Y:S02]  /*0c20*/  P2R R124, PR, RZ, 0x1 ;  /* 0x00000001ff7c7803 */ /* 0x000fe40000000000 */
[----:B------:R-:W-:-:S07]  /*0c30*/  IMAD.HI.U32 R7, R6, -0x2daee0ad, RZ ;  /* 0xd2511f5306077827 */ /* 0x000fce00078e00ff */
[----:B------:R-:W-:Y:S05]  /*0c40*/  @!P0 BRA `(.L_x_25402) ;  /* 0x000000a000008947 */ /* 0x000fea0003800000 */
[----:B------:R-:W-:Y:S01]  /*0c50*/  ISETP.NE.U32.AND P0, PT, RZ, c[0x0][0x218], PT ;  /* 0x00008600ff007a0c */ /* 0x000fe20003f05070 */
[----:B------:R-:W-:Y:S01]  /*0c60*/  CS2R R74, SRZ ;  /* 0x00000000004a7805 */ /* 0x000fe2000001ff00 */
[----:B------:R-:W-:Y:S02]  /*0c70*/  CS2R R72, SRZ ;  /* 0x0000000000487805 */ /* 0x000fe4000001ff00 */
[----:B------:R-:W-:Y:S01]  /*0c80*/  ISETP.NE.AND.EX P0, PT, RZ, c[0x0][0x21c], PT, P0 ;  /* 0x00008700ff007a0c */ /* 0x000fe20003f05300 */
[----:B------:R-:W-:-:S12]  /*0c90*/  IMAD.MOV.U32 R77, RZ, RZ, 0x10 ;  /* 0x00000010ff4d7424 */ /* 0x000fd800078e00ff */
[----:B0-----:R-:W-:-:S04]  /*0ca0*/  @P0 LEA R4, P1, R76, c[0x0][0x218], 0x4 ;  /* 0x000086004c040a11 */ /* 0x001fc800078220ff */
[C---:B------:R-:W-:Y:S01]  /*0cb0*/  @P0 LEA.HI.X R5, R76.reuse, c[0x0][0x21c], RZ, 0x4, P1 ;  /* 0x000087004c050a11 */ /* 0x040fe200008f24ff */
[----:B------:R-:W-:-:S04]  /*0cc0*/  IMAD.WIDE.U32 R76, R76, R77, c[0x0][0x1b0] ;  /* 0x00006c004c4c7625 */ /* 0x000fc800078e004d */
[----:B------:R0:W5:Y:S04]  /*0cd0*/  @P0 LDG.E.128 R72, [R4.64] ;  /* 0x0000000604480981 */ /* 0x000168000c1e1d00 */
[----:B------:R-:W5:Y:S02]  /*0ce0*/  LDG.E.128 R76, [R76.64] ;  /* 0x000000064c4c7981 */ /* 0x000f64000c1e1d00 */
.L_x_25402:
[----:B------:R-:W-:Y:S05]  /*0cf0*/  BSYNC B0 ;  /* 0x0000000000007941 */ /* 0x000fea0003800000 */
.L_x_25401:
[----:B------:R-:W-:Y:S02]  /*0d00*/  ISETP.GE.AND P0, PT, R15, c[0x0][0x164], PT ;  /* 0x000059000f007a0c */ /* 0x000fe40003f06270 */
[----:B------:R-:W-:Y:S02]  /*0d10*/  LOP3.LUT R81, R81, UR23, R8, 0x96, !PT ;  /* 0x0000001751517c12 */ /* 0x000fe4000f8e9608 */
[----:B------:R-:W-:-:S09]  /*0d20*/  LOP3.LUT R8, R7, UR24, R2, 0x96, !PT ;  /* 0x0000001807087c12 */ /* 0x000fd2000f8e9602 */
[----:B------:R-:W-:Y:S05]  /*0d30*/  @P0 EXIT ;  /* 0x000000000000094d */ /* 0x000fea0003800000 */
[----:B------:R-:W-:Y:S01]  /*0d40*/  IMAD R10, R10, -0x326172a9, RZ ;  /* 0xcd9e8d570a0a7824 */ /* 0x000fe200078e02ff */
[----:B------:R-:W-:Y:S01]  /*0d50*/  BSSY B0, `(.L_x_25403) ;  /* 0x0001823000007945 */ /* 0x000fe20003800000 */
[----:B------:R-:W-:Y:S01]  /*0d60*/  IMAD.HI.U32 R3, R8, -0x326172a9, RZ ;  /* 0xcd9e8d5708037827 */ /* 0x000fe200078e00ff */
[----:B------:R-:W-:Y:S01]  /*0d70*/  LOP3.LUT R9, R0, 0x3, RZ, 0xc0, !PT ;  /* 0x0000000300097812 */ /* 0x000fe200078ec0ff */
[----:B------:R-:W-:Y:S01]  /*0d80*/  ULDC.U8 UR8, c[0x0][0x1f0] ;  /* 0x00007c0000087ab9 */ /* 0x000fe20000000000 */
[----:B0-----:R-:W-:Y:S01]  /*0d90*/  MOV R5, RZ ;  /* 0x000000ff00057202 */ /* 0x001fe20000000f00 */
[----:B------:R-:W-:Y:S01]  /*0da0*/  IMAD R7, R6, -0x2daee0ad, RZ ;  /* 0xd2511f5306077824 */ /* 0x000fe200078e02ff */
[----:B------:R-:W-:Y:S01]  /*0db0*/  LOP3.LUT R10, R3, UR25, R10, 0x96, !PT ;  /* 0x00000019030a7c12 */ /* 0x000fe2000f8e960a */
[----:B------:R-:W-:-:S04]  /*0dc0*/  IMAD.HI.U32 R2, R81, -0x2daee0ad, RZ ;  /* 0xd2511f5351027827 */ /* 0x000fc800078e00ff */
[----:B------:R-:W-:Y:S01]  /*0dd0*/  IMAD R8, R8, -0x326172a9, RZ ;  /* 0xcd9e8d5708087824 */ /* 0x000fe200078e02ff */
[----:B------:R-:W-:Y:S01]  /*0de0*/  LOP3.LUT R7, R2, UR26, R7, 0x96, !PT ;  /* 0x0000001a02077c12 */ /* 0x000fe2000f8e9607 */
[----:B------:R-:W-:Y:S02]  /*0df0*/  IMAD R6, R81, -0x2daee0ad, RZ ;  /* 0xd2511f5351067824 */ /* 0x000fe400078e02ff */
.L_x_25958:
[----:B------:R-:W0:Y:S01]  /*0e00*/  S2R R120, SR_TID.X ;  /* 0x0000000000787919 */ /* 0x000e220000002100 */
[----:B------:R-:W-:Y:S01]  /*0e10*/  IMAD R121, R15, c[0x0][0x168], RZ ;  /* 0x00005a000f797a24 */ /* 0x000fe200078e02ff */
[----:B------:R-:W-:Y:S01]  /*0e20*/  ISETP.NE.AND P0, PT, R131, RZ, PT ;  /* 0x000000ff8300720c */ /* 0x000fe20003f05270 */
        /* <DEDUP_REMOVED lines=33> */
.L_x_25407:
[----:B0-----:R-:W-:Y:S02]  /*1040*/  IMAD.MOV.U32 R122, RZ, RZ, R8 ;  /* 0x000000ffff7a7224 */ /* 0x001fe400078e0008 */
.L_x_25408:
[----:B------:R-:W-:Y:S05]  /*1050*/  BSYNC B2 ;  /* 0x0000000000027941 */ /* 0x000fea0003800000 */
.L_x_25406:
        /* <DEDUP_REMOVED lines=16> */
.L_x_25412:
[----:B------:R-:W-:Y:S05]  /*1160*/  BSYNC B3 ;  /* 0x0000000000037941 */ /* 0x000fea0003800000 */
.L_x_25411:
        /* <DEDUP_REMOVED lines=43> */
.L_x_25410:
[----:B------:R-:W-:Y:S05]  /*1420*/  BSYNC B2 ;  /* 0x0000000000027941 */ /* 0x000fea0003800000 */
.L_x_25409:
        /* <DEDUP_REMOVED lines=14> */
.L_x_25413:
        /* <DEDUP_REMOVED lines=12> */
.L_x_25416:
[----:B------:R-:W-:Y:S02]  /*15d0*/  MOV R9, R8 ;  /* 0x0000000800097202 */ /* 0x000fe40000000f00 */
.L_x_25417:
[----:B------:R-:W-:Y:S05]  /*15e0*/  BSYNC B2 ;  /* 0x0000000000027941 */ /* 0x000fea0003800000 */
.L_x_25415:
        /* <DEDUP_REMOVED lines=16> */
.L_x_25421:
[----:B------:R-:W-:Y:S05]  /*16f0*/  BSYNC B3 ;  /* 0x0000000000037941 */ /* 0x000fea0003800000 */
.L_x_25420:
        /* <DEDUP_REMOVED lines=44> */
.L_x_25419:
[----:B------:R-:W-:Y:S05]  /*19c0*/  BSYNC B2 ;  /* 0x0000000000027941 */ /* 0x000fea0003800000 */
.L_x_25418:
        /* <DEDUP_REMOVED lines=8> */
.L_x_25414:
        /* <DEDUP_REMOVED lines=12> */
.L_x_25423:
[----:B------:R-:W-:Y:S02]  /*1b10*/  IMAD.MOV.U32 R9, RZ, RZ, R8 ;  /* 0x000000ffff097224 */ /* 0x000fe400078e0008 */
.L_x_25424:
[----:B------:R-:W-:Y:S05]  /*1b20*/  BSYNC B2 ;  /* 0x0000000000027941 */ /* 0x000fea0003800000 */
.L_x_25422:
        /* <DEDUP_REMOVED lines=16> */
.L_x_25428:
[----:B------:R-:W-:Y:S05]  /*1c30*/  BSYNC B3 ;  /* 0x0000000000037941 */ /* 0x000fea0003800000 */
.L_x_25427:
        /* <DEDUP_REMOVED lines=44> */
.L_x_25426:
[----:B------:R-:W-:Y:S05]  /*1f00*/  BSYNC B2 ;  /* 0x0000000000027941 */ /* 0x000fea0003800000 */
.L_x_25425:
        /* <DEDUP_REMOVED lines=11> */
.L_x_25429:
        /* <DEDUP_REMOVED lines=12> */
.L_x_25432:
[----:B------:R-:W-:Y:S02]  /*2080*/  IMAD.MOV.U32 R9, RZ, RZ, R8 ;  /* 0x000000ffff097224 */ /* 0x000fe400078e0008 */
.L_x_25433:
[----:B------:R-:W-:Y:S05]  /*2090*/  BSYNC B2 ;  /* 0x0000000000027941 */ /* 0x000fea0003800000 */
.L_x_25431:
        /* <DEDUP_REMOVED lines=16> */
.L_x_25437:
[----:B------:R-:W-:Y:S05]  /*21a0*/  BSYNC B3 ;  /* 0x0000000000037941 */ /* 0x000fea0003800000 */
.L_x_25436:
        /* <DEDUP_REMOVED lines=43> */
.L_x_25435:
[----:B------:R-:W-:Y:S05]  /*2460*/  BSYNC B2 ;  /* 0x0000000000027941 */ /* 0x000fea0003800000 */
.L_x_25434:
        /* <DEDUP_REMOVED lines=8> */
.L_x_25430:
        /* <DEDUP_REMOVED lines=12> */
.L_x_25439:
[----:B------:R-:W-:Y:S02]  /*25b0*/  IMAD.MOV.U32 R9, RZ, RZ, R8 ;  /* 0x000000ffff097224 */ /* 0x000fe400078e0008 */
.L_x_25440:
[----:B------:R-:W-:Y:S05]  /*25c0*/  BSYNC B2 ;  /* 0x0000000000027941 */ /* 0x000fea0003800000 */
.L_x_25438:
        /* <DEDUP_REMOVED lines=16> */
.L_x_25444:
[----:B------:R-:W-:Y:S05]  /*26d0*/  BSYNC B3 ;  /* 0x0000000000037941 */ /* 0x000fea0003800000 */
.L_x_25443:
        /* <DEDUP_REMOVED lines=44> */
.L_x_25442:
[----:B------:R-:W-:Y:S05]  /*29a0*/  BSYNC B2 ;  /* 0x0000000000027941 */ /* 0x000fea0003800000 */
.L_x_25441:
        /* <DEDUP_REMOVED lines=11> */
.L_x_25445:
        /* <DEDUP_REMOVED lines=12> */
.L_x_25448:
[----:B------:R-:W-:Y:S02]  /*2b20*/  IMAD.MOV.U32 R9, RZ, RZ, R8 ;  /* 0x000000ffff097224 */ /* 0x000fe400078e0008 */
.L_x_25449:
[----:B------:R-:W-:Y:S05]  /*2b30*/  BSYNC B2 ;  /* 0x0000000000027941 */ /* 0x000fea0003800000 */
.L_x_25447:
        /* <DEDUP_REMOVED lines=16> */
.L_x_25453:
[----:B------:R-:W-:Y:S05]  /*2c40*/  BSYNC B3 ;  /* 0x0000000000037941 */ /* 0x000fea0003800000 */
.L_x_25452:
        /* <DEDUP_REMOVED lines=44> */
.L_x_25451:
[----:B------:R-:W-:Y:S05]  /*2f10*/  BSYNC B2 ;  /* 0x0000000000027941 */ /* 0x000fea0003800000 */
.L_x_25450:
        /* <DEDUP_REMOVED lines=8> */
.L_x_25446:
        /* <DEDUP_REMOVED lines=12> */
.L_x_25455:
[----:B------:R-:W-:Y:S02]  /*3060*/  IMAD.MOV.U32 R9, RZ, RZ, R8 ;  /* 0x000000ffff097224 */ /* 0x000fe400078e0008 */
.L_x_25456:
[----:B------:R-:W-:Y:S05]  /*3070*/  BSYNC B2 ;  /* 0x0000000000027941 */ /* 0x000fea0003800000 */
.L_x_25454:
        /* <DEDUP_REMOVED lines=16> */
.L_x_25460:
[----:B------:R-:W-:Y:S05]  /*3180*/  BSYNC B3 ;  /* 0x0000000000037941 */ /* 0x000fea0003800000 */
.L_x_25459:
        /* <DEDUP_REMOVED lines=44> */
.L_x_25458:
[----:B------:R-:W-:Y:S05]  /*3450*/  BSYNC B2 ;  /* 0x0000000000027941 */ /* 0x000fea0003800000 */
.L_x_25457:
        /* <DEDUP_REMOVED lines=11> */
.L_x_25461:
        /* <DEDUP_REMOVED lines=12> */
.L_x_25464:
[----:B------:R-:W-:Y:S02]  /*35d0*/  IMAD.MOV.U32 R122, RZ, RZ, R8 ;  /* 0x000000ffff7a7224 */ /* 0x000fe400078e0008 */
.L_x_25465:
[----:B------:R-:W-:Y:S05]  /*35e0*/  BSYNC B2 ;  /* 0x0000000000027941 */ /* 0x000fea0003800000 */
.L_x_25463:
        /* <DEDUP_REMOVED lines=16> */
.L_x_25469:
[----:B------:R-:W-:Y:S05]  /*36f0*/  BSYNC B3 ;  /* 0x0000000000037941 */ /* 0x000fea0003800000 */
.L_x_25468:
        /* <DEDUP_REMOVED lines=43> */
.L_x_25467:
[----:B------:R-:W-:Y:S05]  /*39b0*/  BSYNC B2 ;  /* 0x0000000000027941 */ /* 0x000fea0003800000 */
.L_x_25466:
        /* <DEDUP_REMOVED lines=8> */
.L_x_25462:
[----:B------:R-:W-:Y:S01]  /*3a40*/  ISETP.NE.AND P1, PT, R133, RZ, PT ;  /* 0x000000ff8500720c */ /* 0x000fe20003f25270 */
[C---:B------:R-:W-:Y:S01]  /*3a50*/  IMAD.SHL.U32 R137, R132.reuse, 0x4, RZ ;  /* 0x0000000484897824 */ /* 0x040fe200078e00ff */
[C---:B------:R-:W-:Y:S02]  /*3a60*/  LEA R122, P0, R132.reuse, c[0x0][0x188], 0x4 ;  /* 0x00006200847a7a11 */ /* 0x040fe400078020ff */
[----:B------:R-:W-:Y:S02]  /*3a70*/  SEL R121, RZ, 0x1000000, P5 ;  /* 0x01000000ff797807 */ /* 0x000fe40002800000 */
[----:B------:R-:W-:Y:S02]  /*3a80*/  SEL R136, RZ, 0x10000, P4 ;  /* 0x00010000ff887807 */ /* 0x000fe40002000000 */
[----:B------:R-:W-:Y:S02]  /*3a90*/  SEL R133, RZ, 0x100, P3 ;  /* 0x00000100ff857807 */ /* 0x000fe40001800000 */
[----:B------:R-:W-:-:S02]  /*3aa0*/  LEA.HI.X R123, R132, c[0x0][0x18c], RZ, 0x4, P0 ;  /* 0x00006300847b7a11 */ /* 0x000fc400000f24ff */
[----:B------:R-:W-:Y:S02]  /*3ab0*/  SEL R138, RZ, 0x1, P2 ;  /* 0x00000001ff8a7807 */ /* 0x000fe40001000000 */
[----:B------:R-:W-:Y:S01]  /*3ac0*/  SHF.L.U64.HI R139, R132, 0x2, RZ ;  /* 0x00000002848b7819 */ /* 0x000fe200000102ff */
[----:B------:R0:W-:Y:S01]  /*3ad0*/  STG.E.128 [R122.64], R88 ;  /* 0x000000587a007986 */ /* 0x0001e2000c101d06 */
[----:B------:R-:W-:Y:S02]  /*3ae0*/  IADD3 R134, P0, R137, c[0x0][0x190], RZ ;  /* 0x0000640089867a10 */ /* 0x000fe40007f1e0ff */
[----:B------:R-:W-:Y:S02]  /*3af0*/  IADD3 R121, R133, R121, R136 ;  /* 0x0000007985797210 */ /* 0x000fe40007ffe088 */
[----:B------:R-:W-:Y:S02]  /*3b00*/  IADD3.X R135, R139, c[0x0][0x194], RZ, P0, !PT ;  /* 0x000065008b877a10 */ /* 0x000fe400007fe4ff */
[----:B------:R-:W-:-:S05]  /*3b10*/  IADD3 R121, R121, R138, RZ ;  /* 0x0000008a79797210 */ /* 0x000fca0007ffe0ff */
        /* <DEDUP_REMOVED lines=13> */
.L_x_25470:
[----:B0-----:R-:W-:Y:S02]  /*3bf0*/  IADD3 R121, R132, 0x20, RZ ;  /* 0x0000002084797810 */ /* 0x001fe40007ffe0ff */
.L_x_25405:
[----:B------:R-:W-:Y:S05]  /*3c00*/  BSYNC B1 ;  /* 0x0000000000017941 */ /* 0x000fea0003800000 */
.L_x_25404:
        /* <DEDUP_REMOVED lines=29> */
.L_x_25474:
[----:B0-----:R-:W-:Y:S02]  /*3de0*/  MOV R133, R8 ;  /* 0x0000000800857202 */ /* 0x001fe40000000f00 */
.L_x_25475:
[----:B------:R-:W-:Y:S05]  /*3df0*/  BSYNC B2 ;  /* 0x0000000000027941 */ /* 0x000fea0003800000 */
.L_x_25473:
        /* <DEDUP_REMOVED lines=16> */
.L_x_25479:
[----:B------:R-:W-:Y:S05]  /*3f00*/  BSYNC B3 ;  /* 0x0000000000037941 */ /* 0x000fea0003800000 */
.L_x_25478:
        /* <DEDUP_REMOVED lines=43> */
.L_x_25477:
[----:B------:R-:W-:Y:S05]  /*41c0*/  BSYNC B2 ;  /* 0x0000000000027941 */ /* 0x000fea0003800000 */
.L_x_25476:
        /* <DEDUP_REMOVED lines=14> */
.L_x_25480:
        /* <DEDUP_REMOVED lines=12> */
.L_x_25483:
[----:B------:R-:W-:Y:S02]  /*4370*/  IMAD.MOV.U32 R9, RZ, RZ, R8 ;  /* 0x000000ffff097224 */ /* 0x000fe400078e0008 */
.L_x_25484:
[----:B------:R-:W-:Y:S05]  /*4380*/  BSYNC B2 ;  /* 0x0000000000027941 */ /* 0x000fea0003800000 */
.L_x_25482:
        /* <DEDUP_REMOVED lines=16> */
.L_x_25488:
[----:B------:R-:W-:Y:S05]  /*4490*/  BSYNC B3 ;  /* 0x0000000000037941 */ /* 0x000fea0003800000 */
.L_x_25487:
        /* <DEDUP_REMOVED lines=44> */
.L_x_25486:
[----:B------:R-:W-:Y:S05]  /*4760*/  BSYNC B2 ;  /* 0x0000000000027941 */ /* 0x000fea0003800000 */
.L_x_25485:
        /* <DEDUP_REMOVED lines=8> */
.L_x_25481:
        /* <DEDUP_REMOVED lines=12> */
.L_x_25490:
[----:B------:R-:W-:Y:S02]  /*48b0*/  IMAD.MOV.U32 R133, RZ, RZ, R8 ;  /* 0x000000ffff857224 */ /* 0x000fe400078e0008 */
.L_x_25491:
[----:B------:R-:W-:Y:S05]  /*48c0*/  BSYNC B2 ;  /* 0x0000000000027941 */ /* 0x000fea0003800000 */
.L_x_25489:
        /* <DEDUP_REMOVED lines=16> */
.L_x_25495:
[----:B------:R-:W-:Y:S05]  /*49d0*/  BSYNC B3 ;  /* 0x0000000000037941 */ /* 0x000fea0003800000 */
.L_x_25494:
        /* <DEDUP_REMOVED lines=44> */
.L_x_25493:
[----:B------:R-:W-:Y:S05]  /*4ca0*/  BSYNC B2 ;  /* 0x0000000000027941 */ /* 0x000fea0003800000 */
.L_x_25492:
        /* <DEDUP_REMOVED lines=11> */
.L_x_25496:
        /* <DEDUP_REMOVED lines=12> */
.L_x_25499:
[----:B------:R-:W-:Y:S02]  /*4e20*/  IMAD.MOV.U32 R9, RZ, RZ, R8 ;  /* 0x000000ffff097224 */ /* 0x000fe400078e0008 */
.L_x_25500:
[----:B------:R-:W-:Y:S05]  /*4e30*/  BSYNC B2 ;  /* 0x0000000000027941 */ /* 0x000fea0003800000 */
.L_x_25498:
        /* <DEDUP_REMOVED lines=16> */
.L_x_25504:
[----:B------:R-:W-:Y:S05]  /*4f40*/  BSYNC B3 ;  /* 0x0000000000037941 */ /* 0x000fea0003800000 */
.L_x_25503:
        /* <DEDUP_REMOVED lines=44> */
.L_x_25502:
[----:B------:R-:W-:Y:S05]  /*5210*/  BSYNC B2 ;  /* 0x0000000000027941 */ /* 0x000fea0003800000 */
.L_x_25501:
        /* <DEDUP_REMOVED lines=8> */
.L_x_25497:
        /* <DEDUP_REMOVED lines=12> */
.L_x_25506:
[----:B------:R-:W-:Y:S02]  /*5360*/  IMAD.MOV.U32 R9, RZ, RZ, R8 ;  /* 0x000000ffff097224 */ /* 0x000fe400078e0008 */
.L_x_25507:
[----:B------:R-:W-:Y:S05]  /*5370*/  BSYNC B2 ;  /* 0x0000000000027941 */ /* 0x000fea0003800000 */
.L_x_25505:
        /* <DEDUP_REMOVED lines=16> */
.L_x_25511:
[----:B------:R-:W-:Y:S05]  /*5480*/  BSYNC B3 ;  /* 0x0000000000037941 */ /* 0x000fea0003800000 */
.L_x_25510:
        /* <DEDUP_REMOVED lines=44> */
.L_x_25509:
[----:B------:R-:W-:Y:S05]  /*5750*/  BSYNC B2 ;  /* 0x0000000000027941 */ /* 0x000fea0003800000 */
.L_x_25508:
        /* <DEDUP_REMOVED lines=11> */
.L_x_25512:
        /* <DEDUP_REMOVED lines=12> */
.L_x_25515:
[----:B------:R-:W-:Y:S02]  /*58d0*/  IMAD.MOV.U32 R9, RZ, RZ, R8 ;  /* 0x000000ffff097224 */ /* 0x000fe400078e0008 */
.L_x_25516:
[----:B------:R-:W-:Y:S05]  /*58e0*/  BSYNC B2 ;  /* 0x0000000000027941 */ /* 0x000fea0003800000 */
.L_x_25514:
        /* <DEDUP_REMOVED lines=16> */
.L_x_25520:
[----:B------:R-:W-:Y:S05]  /*59f0*/  BSYNC B3 ;  /* 0x0000000000037941 */ /* 0x000fea0003800000 */
.L_x_25519:
        /* <DEDUP_REMOVED lines=44> */
.L_x_25518:
[----:B------:R-:W-:Y:S05]  /*5cc0*/  BSYNC B2 ;  /* 0x0000000000027941 */ /* 0x000fea0003800000 */
.L_x_25517:
        /* <DEDUP_REMOVED lines=8> */
.L_x_25513:
        /* <DEDUP_REMOVED lines=12> */
.L_x_25522:
[----:B------:R-:W-:Y:S02]  /*5e10*/  IMAD.MOV.U32 R133, RZ, RZ, R8 ;  /* 0x000000ffff857224 */ /* 0x000fe400078e0008 */
.L_x_25523:
[----:B------:R-:W-:Y:S05]  /*5e20*/  BSYNC B2 ;  /* 0x0000000000027941 */ /* 0x000fea0003800000 */
.L_x_25521:
        /* <DEDUP_REMOVED lines=16> */
.L_x_25527:
[----:B------:R-:W-:Y:S05]  /*5f30*/  BSYNC B3 ;  /* 0x0000000000037941 */ /* 0x000fea0003800000 */
.L_x_25526:
        /* <DEDUP_REMOVED lines=44> */
.L_x_25525:
[----:B------:R-:W-:Y:S05]  /*6200*/  BSYNC B2 ;  /* 0x0000000000027941 */ /* 0x000fea0003800000 */
.L_x_25524:
        /* <DEDUP_REMOVED lines=11> */
.L_x_25528:
        /* <DEDUP_REMOVED lines=12> */
.L_x_25531:
[----:B------:R-:W-:Y:S02]  /*6380*/  IMAD.MOV.U32 R133, RZ, RZ, R8 ;  /* 0x000000ffff857224 */ /* 0x000fe400078e0008 */
.L_x_25532:
[----:B------:R-:W-:Y:S05]  /*6390*/  BSYNC B2 ;  /* 0x0000000000027941 */ /* 0x000fea0003800000 */
.L_x_25530:
        /* <DEDUP_REMOVED lines=16> */
.L_x_25536:
[----:B------:R-:W-:Y:S05]  /*64a0*/  BSYNC B3 ;  /* 0x0000000000037941 */ /* 0x000fea0003800000 */
.L_x_25535:
        /* <DEDUP_REMOVED lines=42> */
[----:B------:R-:W-:Y:S02]  /*6750*/  IMAD.MOV.U32 R6, RZ, RZ, R136 ;  /* 0x000000ffff067224 */ /* 0x000fe400078e0088 */
.L_x_25534:
[----:B------:R-:W-:Y:S05]  /*6760*/  BSYNC B2 ;  /* 0x0000000000027941 */ /* 0x000fea0003800000 */
.L_x_25533:
        /* <DEDUP_REMOVED lines=8> */
.L_x_25529:
        /* <DEDUP_REMOVED lines=27> */
.L_x_25537:
[----:B------:R-:W-:Y:S02]  /*69a0*/  IADD3 R121, R121, 0x20, RZ ;  /* 0x0000002079797810 */ /* 0x000fe40007ffe0ff */
.L_x_25472:
[----:B------:R-:W-:Y:S05]  /*69b0*/  BSYNC B1 ;  /* 0x0000000000017941 */ /* 0x000fea0003800000 */
.L_x_25471:
        /* <DEDUP_REMOVED lines=8> */
[----:B0-----:R-:W-:-:S03]  /*6a40*/  P2R R123, PR, RZ, 0x4 ;  /* 0x00000004ff7b7803 */ /* 0x001fc60000000000 */
[----:B------:R-:W-:-:S06]  /*6a50*/  IMAD.WIDE.U32 R96, R121, R96, c[0x0][0x170] ;  /* 0x00005c0079607625 */ /* 0x000fcc00078e0060 */
[C---:B------:R-:W-:Y:S01]  /*6a60*/  @P2 LEA R134, P0, R121.reuse, c[0x0][0x178], 0x4 ;  /* 0x00005e0079862a11 */ /* 0x040fe200078020ff */
        /* <DEDUP_REMOVED lines=18> */
.L_x_25541:
[----:B0-----:R-:W-:Y:S02]  /*6b90*/  IMAD.MOV.U32 R133, RZ, RZ, R8 ;  /* 0x000000ffff857224 */ /* 0x001fe400078e0008 */
.L_x_25542:
[----:B------:R-:W-:Y:S05]  /*6ba0*/  BSYNC B2 ;  /* 0x0000000000027941 */ /* 0x000fea0003800000 */
.L_x_25540:
        /* <DEDUP_REMOVED lines=16> */
.L_x_25546:
[----:B------:R-:W-:Y:S05]  /*6cb0*/  BSYNC B3 ;  /* 0x0000000000037941 */ /* 0x000fea0003800000 */
.L_x_25545:
        /* <DEDUP_REMOVED lines=42> */
[----:B------:R-:W-:Y:S02]  /*6f60*/  IMAD.MOV.U32 R6, RZ, RZ, R136 ;  /* 0x000000ffff067224 */ /* 0x000fe400078e0088 */
.L_x_25544:
[----:B------:R-:W-:Y:S05]  /*6f70*/  BSYNC B2 ;  /* 0x0000000000027941 */ /* 0x000fea0003800000 */
.L_x_25543:
        /* <DEDUP_REMOVED lines=14> */
.L_x_25547:
        /* <DEDUP_REMOVED lines=12> */
.L_x_25550:
[----:B------:R-:W-:Y:S02]  /*7120*/  IMAD.MOV.U32 R9, RZ, RZ, R8 ;  /* 0x000000ffff097224 */ /* 0x000fe400078e0008 */
.L_x_25551:
[----:B------:R-:W-:Y:S05]  /*7130*/  BSYNC B2 ;  /* 0x0000000000027941 */ /* 0x000fea0003800000 */
.L_x_25549:
        /* <DEDUP_REMOVED lines=16> */
.L_x_25555:
[----:B------:R-:W-:Y:S05]  /*7240*/  BSYNC B3 ;  /* 0x0000000000037941 */ /* 0x000fea0003800000 */
.L_x_25554:
        /* <DEDUP_REMOVED lines=44> */
.L_x_25553:
[----:B------:R-:W-:Y:S05]  /*7510*/  BSYNC B2 ;  /* 0x0000000000027941 */ /* 0x000fea0003800000 */
.L_x_25552:
        /* <DEDUP_REMOVED lines=8> */
.L_x_25548:
        /* <DEDUP_REMOVED lines=12> */
.L_x_25557:
[----:B------:R-:W-:Y:S02]  /*7660*/  IMAD.MOV.U32 R133, RZ, RZ, R8 ;  /* 0x000000ffff857224 */ /* 0x000fe400078e0008 */
.L_x_25558:
[----:B------:R-:W-:Y:S05]  /*7670*/  BSYNC B2 ;  /* 0x0000000000027941 */ /* 0x000fea0003800000 */
.L_x_25556:
        /* <DEDUP_REMOVED lines=16> */
.L_x_25562:
[----:B------:R-:W-:Y:S05]  /*7780*/  BSYNC B3 ;  /* 0x0000000000037941 */ /* 0x000fea0003800000 */
.L_x_25561:
        /* <DEDUP_REMOVED lines=44> */
.L_x_25560:
[----:B------:R-:W-:Y:S05]  /*7a50*/  BSYNC B2 ;  /* 0x0000000000027941 */ /* 0x000fea0003800000 */
.L_x_25559:
        /* <DEDUP_REMOVED lines=11> */
.L_x_25563:
        /* <DEDUP_REMOVED lines=12> */
.L_x_25566:
[----:B------:R-:W-:Y:S02]  /*7bd0*/  IMAD.MOV.U32 R9, RZ, RZ, R8 ;  /* 0x000000ffff097224 */ /* 0x000fe400078e0008 */
.L_x_25567:
[----:B------:R-:W-:Y:S05]  /*7be0*/  BSYNC B2 ;  /* 0x0000000000027941 */ /* 0x000fea0003800000 */
.L_x_25565:
        /* <DEDUP_REMOVED lines=16> */
.L_x_25571:
[----:B------:R-:W-:Y:S05]  /*7cf0*/  BSYNC B3 ;  /* 0x0000000000037941 */ /* 0x000fea0003800000 */
.L_x_25570:
        /* <DEDUP_REMOVED lines=44> */
.L_x_25569:
[----:B------:R-:W-:Y:S05]  /*7fc0*/  BSYNC B2 ;  /* 0x0000000000027941 */ /* 0x000fea0003800000 */
.L_x_25568:
        /* <DEDUP_REMOVED lines=8> */
.L_x_25564:
        /* <DEDUP_REMOVED lines=12> */
.L_x_25573:
[----:B------:R-:W-:Y:S02]  /*8110*/  IMAD.MOV.U32 R9, RZ, RZ, R8 ;  /* 0x000000ffff097224 */ /* 0x000fe400078e0008 */
.L_x_25574:
[----:B------:R-:W-:Y:S05]  /*8120*/  BSYNC B2 ;  /* 0x0000000000027941 */ /* 0x000fea0003800000 */
.L_x_25572:
        /* <DEDUP_REMOVED lines=16> */
.L_x_25578:
[----:B------:R-:W-:Y:S05]  /*8230*/  BSYNC B3 ;  /* 0x0000000000037941 */ /* 0x000fea0003800000 */
.L_x_25577:
        /* <DEDUP_REMOVED lines=44> */
.L_x_25576:
[----:B------:R-:W-:Y:S05]  /*8500*/  BSYNC B2 ;  /* 0x0000000000027941 */ /* 0x000fea0003800000 */
.L_x_25575:
        /* <DEDUP_REMOVED lines=11> */
.L_x_25579:
        /* <DEDUP_REMOVED lines=12> */
.L_x_25582:
[----:B------:R-:W-:Y:S02]  /*8680*/  IMAD.MOV.U32 R9, RZ, RZ, R8 ;  /* 0x000000ffff097224 */ /* 0x000fe400078e0008 */
.L_x_25583:
[----:B------:R-:W-:Y:S05]  /*8690*/  BSYNC B2 ;  /* 0x0000000000027941 */ /* 0x000fea0003800000 */
.L_x_25581:
        /* <DEDUP_REMOVED lines=16> */
.L_x_25587:
[----:B------:R-:W-:Y:S05]  /*87a0*/  BSYNC B3 ;  /* 0x0000000000037941 */ /* 0x000fea0003800000 */
.L_x_25586:
        /* <DEDUP_REMOVED lines=44> */
.L_x_25585:
[----:B------:R-:W-:Y:S05]  /*8a70*/  BSYNC B2 ;  /* 0x0000000000027941 */ /* 0x000fea0003800000 */
.L_x_25584:
        /* <DEDUP_REMOVED lines=8> */
.L_x_25580:
        /* <DEDUP_REMOVED lines=12> */
.L_x_25589:
[----:B------:R-:W-:Y:S02]  /*8bc0*/  IMAD.MOV.U32 R133, RZ, RZ, R8 ;  /* 0x000000ffff857224 */ /* 0x000fe400078e0008 */
.L_x_25590:
[----:B------:R-:W-:Y:S05]  /*8bd0*/  BSYNC B2 ;  /* 0x0000000000027941 */ /* 0x000fea0003800000 */
.L_x_25588:
        /* <DEDUP_REMOVED lines=16> */
.L_x_25594:
[----:B------:R-:W-:Y:S05]  /*8ce0*/  BSYNC B3 ;  /* 0x0000000000037941 */ /* 0x000fea0003800000 */
.L_x_25593:
        /* <DEDUP_REMOVED lines=44> */
.L_x_25592:
[----:B------:R-:W-:Y:S05]  /*8fb0*/  BSYNC B2 ;  /* 0x0000000000027941 */ /* 0x000fea0003800000 */
.L_x_25591:
        /* <DEDUP_REMOVED lines=11> */
.L_x_25595:
        /* <DEDUP_REMOVED lines=12> */
.L_x_25598:
[----:B------:R-:W-:Y:S02]  /*9130*/  IMAD.MOV.U32 R133, RZ, RZ, R8 ;  /* 0x000000ffff857224 */ /* 0x000fe400078e0008 */
.L_x_25599:
[----:B------:R-:W-:Y:S05]  /*9140*/  BSYNC B2 ;  /* 0x0000000000027941 */ /* 0x000fea0003800000 */
.L_x_25597:
        /* <DEDUP_REMOVED lines=16> */
.L_x_25603:
[----:B------:R-:W-:Y:S05]  /*9250*/  BSYNC B3 ;  /* 0x0000000000037941 */ /* 0x000fea0003800000 */
.L_x_25602:
        /* <DEDUP_REMOVED lines=43> */
.L_x_25601:
[----:B------:R-:W-:Y:S05]  /*9510*/  BSYNC B2 ;  /* 0x0000000000027941 */ /* 0x000fea0003800000 */
.L_x_25600:
        /* <DEDUP_REMOVED lines=8> */
.L_x_25596:
        /* <DEDUP_REMOVED lines=27> */
.L_x_25604:
[----:B------:R-:W-:Y:S02]  /*9750*/  IADD3 R121, R121, 0x20, RZ ;  /* 0x0000002079797810 */ /* 0x000fe40007ffe0ff */
.L_x_25539:
[----:B------:R-:W-:Y:S05]  /*9760*/  BSYNC B1 ;  /* 0x0000000000017941 */ /* 0x000fea0003800000 */
.L_x_25538:
        /* <DEDUP_REMOVED lines=9> */
[----:B0-----:R-:W-:Y:S02]  /*9800*/  P2R R123, PR, RZ, 0x4 ;  /* 0x00000004ff7b7803 */ /* 0x001fe40000000000 */
        /* <DEDUP_REMOVED lines=19> */
.L_x_25608:
[----:B0-----:R-:W-:Y:S02]  /*9940*/  IMAD.MOV.U32 R133, RZ, RZ, R8 ;  /* 0x000000ffff857224 */ /* 0x001fe400078e0008 */
.L_x_25609:
[----:B------:R-:W-:Y:S05]  /*9950*/  BSYNC B2 ;  /* 0x0000000000027941 */ /* 0x000fea0003800000 */
.L_x_25607:
        /* <DEDUP_REMOVED lines=16> */
.L_x_25613:
[----:B------:R-:W-:Y:S05]  /*9a60*/  BSYNC B3 ;  /* 0x0000000000037941 */ /* 0x000fea0003800000 */
.L_x_25612:
        /* <DEDUP_REMOVED lines=43> */
.L_x_25611:
[----:B------:R-:W-:Y:S05]  /*9d20*/  BSYNC B2 ;  /* 0x0000000000027941 */ /* 0x000fea0003800000 */
.L_x_25610:
        /* <DEDUP_REMOVED lines=14> */
.L_x_25614:
        /* <DEDUP_REMOVED lines=12> */
.L_x_25617:
[----:B------:R-:W-:Y:S02]  /*9ed0*/  IMAD.MOV.U32 R9, RZ, RZ, R8 ;  /* 0x000000ffff097224 */ /* 0x000fe400078e0008 */
.L_x_25618:
[----:B------:R-:W-:Y:S05]  /*9ee0*/  BSYNC B2 ;  /* 0x0000000000027941 */ /* 0x000fea0003800000 */
.L_x_25616:
        /* <DEDUP_REMOVED lines=16> */
.L_x_25622:
[----:B------:R-:W-:Y:S05]  /*9ff0*/  BSYNC B3 ;  /* 0x0000000000037941 */ /* 0x000fea0003800000 */
.L_x_25621:
        /* <DEDUP_REMOVED lines=44> */
.L_x_25620:
[----:B------:R-:W-:Y:S05]  /*a2c0*/  BSYNC B2 ;  /* 0x0000000000027941 */ /* 0x000fea0003800000 */
.L_x_25619:
        /* <DEDUP_REMOVED lines=8> */
.L_x_25615:
        /* <DEDUP_REMOVED lines=12> */
.L_x_25624:
[----:B------:R-:W-:Y:S02]  /*a410*/  IMAD.MOV.U32 R133, RZ, RZ, R8 ;  /* 0x000000ffff857224 */ /* 0x000fe400078e0008 */
.L_x_25625:
[----:B------:R-:W-:Y:S05]  /*a420*/  BSYNC B2 ;  /* 0x0000000000027941 */ /* 0x000fea0003800000 */
.L_x_25623:
        /* <DEDUP_REMOVED lines=16> */
.L_x_25629:
[----:B------:R-:W-:Y:S05]  /*a530*/  BSYNC B3 ;  /* 0x0000000000037941 */ /* 0x000fea0003800000 */
.L_x_25628:
        /* <DEDUP_REMOVED lines=44> */
.L_x_25627:
[----:B------:R-:W-:Y:S05]  /*a800*/  BSYNC B2 ;  /* 0x0000000000027941 */ /* 0x000fea0003800000 */
.L_x_25626:
        /* <DEDUP_REMOVED lines=11> */
.L_x_25630:
        /* <DEDUP_REMOVED lines=12> */
.L_x_25633:
[----:B------:R-:W-:Y:S02]  /*a980*/  IMAD.MOV.U32 R9, RZ, RZ, R8 ;  /* 0x000000ffff097224 */ /* 0x000fe400078e0008 */
.L_x_25634:
[----:B------:R-:W-:Y:S05]  /*a990*/  BSYNC B2 ;  /* 0x0000000000027941 */ /* 0x000fea0003800000 */
.L_x_25632:
        /* <DEDUP_REMOVED lines=16> */
.L_x_25638:
[----:B------:R-:W-:Y:S05]  /*aaa0*/  BSYNC B3 ;  /* 0x0000000000037941 */ /* 0x000fea0003800000 */
.L_x_25637:
        /* <DEDUP_REMOVED lines=44> */
.L_x_25636:
[----:B------:R-:W-:Y:S05]  /*ad70*/  BSYNC B2 ;  /* 0x0000000000027941 */ /* 0x000fea0003800000 */
.L_x_25635:
        /* <DEDUP_REMOVED lines=8> */
.L_x_25631:
        /* <DEDUP_REMOVED lines=12> */
.L_x_25640:
[----:B------:R-:W-:Y:S02]  /*aec0*/  IMAD.MOV.U32 R9, RZ, RZ, R8 ;  /* 0x000000ffff097224 */ /* 0x000fe400078e0008 */
.L_x_25641:
[----:B------:R-:W-:Y:S05]  /*aed0*/  BSYNC B2 ;  /* 0x0000000000027941 */ /* 0x000fea0003800000 */
.L_x_25639:
        /* <DEDUP_REMOVED lines=16> */
.L_x_25645:
[----:B------:R-:W-:Y:S05]  /*afe0*/  BSYNC B3 ;  /* 0x0000000000037941 */ /* 0x000fea0003800000 */
.L_x_25644:
        /* <DEDUP_REMOVED lines=44> */
.L_x_25643:
[----:B------:R-:W-:Y:S05]  /*b2b0*/  BSYNC B2 ;  /* 0x0000000000027941 */ /* 0x000fea0003800000 */
.L_x_25642:
        /* <DEDUP_REMOVED lines=11> */
.L_x_25646:
        /* <DEDUP_REMOVED lines=12> */
.L_x_25649:
[----:B------:R-:W-:Y:S02]  /*b430*/  IMAD.MOV.U32 R9, RZ, RZ, R8 ;  /* 0x000000ffff097224 */ /* 0x000fe400078e0008 */
.L_x_25650:
[----:B------:R-:W-:Y:S05]  /*b440*/  BSYNC B2 ;  /* 0x0000000000027941 */ /* 0x000fea0003800000 */
.L_x_25648:
        /* <DEDUP_REMOVED lines=16> */
.L_x_25654:
[----:B------:R-:W-:Y:S05]  /*b550*/  BSYNC B3 ;  /* 0x0000000000037941 */ /* 0x000fea0003800000 */
.L_x_25653:
        /* <DEDUP_REMOVED lines=44> */
.L_x_25652:
[----:B------:R-:W-:Y:S05]  /*b820*/  BSYNC B2 ;  /* 0x0000000000027941 */ /* 0x000fea0003800000 */
.L_x_25651:
        /* <DEDUP_REMOVED lines=8> */
.L_x_25647:
        /* <DEDUP_REMOVED lines=12> */
.L_x_25656:
[----:B------:R-:W-:Y:S02]  /*b970*/  IMAD.MOV.U32 R133, RZ, RZ, R8 ;  /* 0x000000ffff857224 */ /* 0x000fe400078e0008 */
.L_x_25657:
[----:B------:R-:W-:Y:S05]  /*b980*/  BSYNC B2 ;  /* 0x0000000000027941 */ /* 0x000fea0003800000 */
.L_x_25655:
        /* <DEDUP_REMOVED lines=16> */
.L_x_25661:
[----:B------:R-:W-:Y:S05]  /*ba90*/  BSYNC B3 ;  /* 0x0000000000037941 */ /* 0x000fea0003800000 */
.L_x_25660:
        /* <DEDUP_REMOVED lines=44> */
.L_x_25659:
[----:B------:R-:W-:Y:S05]  /*bd60*/  BSYNC B2 ;  /* 0x0000000000027941 */ /* 0x000fea0003800000 */
.L_x_25658:
        /* <DEDUP_REMOVED lines=11> */
.L_x_25662:
        /* <DEDUP_REMOVED lines=12> */
.L_x_25665:
[----:B------:R-:W-:Y:S02]  /*bee0*/  IMAD.MOV.U32 R133, RZ, RZ, R8 ;  /* 0x000000ffff857224 */ /* 0x000fe400078e0008 */
.L_x_25666:
[----:B------:R-:W-:Y:S05]  /*bef0*/  BSYNC B2 ;  /* 0x0000000000027941 */ /* 0x000fea0003800000 */
.L_x_25664:
        /* <DEDUP_REMOVED lines=16> */
.L_x_25670:
[----:B------:R-:W-:Y:S05]  /*c000*/  BSYNC B3 ;  /* 0x0000000000037941 */ /* 0x000fea0003800000 */
.L_x_25669:
        /* <DEDUP_REMOVED lines=42> */
[----:B------:R-:W-:Y:S02]  /*c2b0*/  MOV R6, R136 ;  /* 0x0000008800067202 */ /* 0x000fe40000000f00 */
.L_x_25668:
[----:B------:R-:W-:Y:S05]  /*c2c0*/  BSYNC B2 ;  /* 0x0000000000027941 */ /* 0x000fea0003800000 */
.L_x_25667:
        /* <DEDUP_REMOVED lines=8> */
.L_x_25663:
        /* <DEDUP_REMOVED lines=27> */
.L_x_25671:
[----:B------:R-:W-:Y:S02]  /*c500*/  IADD3 R121, R121, 0x20, RZ ;  /* 0x0000002079797810 */ /* 0x000fe40007ffe0ff */
.L_x_25606:
[----:B------:R-:W-:Y:S05]  /*c510*/  BSYNC B1 ;  /* 0x0000000000017941 */ /* 0x000fea0003800000 */
.L_x_25605:
        /* <DEDUP_REMOVED lines=29> */
.L_x_25675:
[----:B0-----:R-:W-:Y:S02]  /*c6f0*/  IMAD.MOV.U32 R133, RZ, RZ, R8 ;  /* 0x000000ffff857224 */ /* 0x001fe400078e0008 */
.L_x_25676:
[----:B------:R-:W-:Y:S05]  /*c700*/  BSYNC B2 ;  /* 0x0000000000027941 */ /* 0x000fea0003800000 */
.L_x_25674:
        /* <DEDUP_REMOVED lines=16> */
.L_x_25680:
[----:B------:R-:W-:Y:S05]  /*c810*/  BSYNC B3 ;  /* 0x0000000000037941 */ /* 0x000fea0003800000 */
.L_x_25679:
        /* <DEDUP_REMOVED lines=43> */
.L_x_25678:
[----:B------:R-:W-:Y:S05]  /*cad0*/  BSYNC B2 ;  /* 0x0000000000027941 */ /* 0x000fea0003800000 */
.L_x_25677:
        /* <DEDUP_REMOVED lines=14> */
.L_x_25681:
        /* <DEDUP_REMOVED lines=12> */
.L_x_25684:
[----:B------:R-:W-:Y:S02]  /*cc80*/  IMAD.MOV.U32 R9, RZ, RZ, R8 ;  /* 0x000000ffff097224 */ /* 0x000fe400078e0008 */
.L_x_25685:
[----:B------:R-:W-:Y:S05]  /*cc90*/  BSYNC B2 ;  /* 0x0000000000027941 */ /* 0x000fea0003800000 */
.L_x_25683:
        /* <DEDUP_REMOVED lines=16> */
.L_x_25689:
[----:B------:R-:W-:Y:S05]  /*cda0*/  BSYNC B3 ;  /* 0x0000000000037941 */ /* 0x000fea0003800000 */
.L_x_25688:
        /* <DEDUP_REMOVED lines=44> */
.L_x_25687:
[----:B------:R-:W-:Y:S05]  /*d070*/  BSYNC B2 ;  /* 0x0000000000027941 */ /* 0x000fea0003800000 */
.L_x_25686:
        /* <DEDUP_REMOVED lines=8> */
.L_x_25682:
        /* <DEDUP_REMOVED lines=12> */
.L_x_25691:
[----:B------:R-:W-:Y:S02]  /*d1c0*/  IMAD.MOV.U32 R133, RZ, RZ, R8 ;  /* 0x000000ffff857224 */ /* 0x000fe400078e0008 */
.L_x_25692:
[----:B------:R-:W-:Y:S05]  /*d1d0*/  BSYNC B2 ;  /* 0x0000000000027941 */ /* 0x000fea0003800000 */
.L_x_25690:
        /* <DEDUP_REMOVED lines=16> */
.L_x_25696:
[----:B------:R-:W-:Y:S05]  /*d2e0*/  BSYNC B3 ;  /* 0x0000000000037941 */ /* 0x000fea0003800000 */
.L_x_25695:
        /* <DEDUP_REMOVED lines=44> */
.L_x_25694:
[----:B------:R-:W-:Y:S05]  /*d5b0*/  BSYNC B2 ;  /* 0x0000000000027941 */ /* 0x000fea0003800000 */
.L_x_25693:
        /* <DEDUP_REMOVED lines=11> */
.L_x_25697:
        /* <DEDUP_REMOVED lines=12> */
.L_x_25700:
[----:B------:R-:W-:Y:S02]  /*d730*/  IMAD.MOV.U32 R9, RZ, RZ, R8 ;  /* 0x000000ffff097224 */ /* 0x000fe400078e0008 */
.L_x_25701:
[----:B------:R-:W-:Y:S05]  /*d740*/  BSYNC B2 ;  /* 0x0000000000027941 */ /* 0x000fea0003800000 */
.L_x_25699:
        /* <DEDUP_REMOVED lines=16> */
.L_x_25705:
[----:B------:R-:W-:Y:S05]  /*d850*/  BSYNC B3 ;  /* 0x0000000000037941 */ /* 0x000fea0003800000 */
.L_x_25704:
        /* <DEDUP_REMOVED lines=44> */
.L_x_25703:
[----:B------:R-:W-:Y:S05]  /*db20*/  BSYNC B2 ;  /* 0x0000000000027941 */ /* 0x000fea0003800000 */
.L_x_25702:
        /* <DEDUP_REMOVED lines=8> */
.L_x_25698:
        /* <DEDUP_REMOVED lines=12> */
.L_x_25707:
[----:B------:R-:W-:Y:S02]  /*dc70*/  IMAD.MOV.U32 R9, RZ, RZ, R8 ;  /* 0x000000ffff097224 */ /* 0x000fe400078e0008 */
.L_x_25708:
[----:B------:R-:W-:Y:S05]  /*dc80*/  BSYNC B2 ;  /* 0x0000000000027941 */ /* 0x000fea0003800000 */
.L_x_25706:
        /* <DEDUP_REMOVED lines=16> */
.L_x_25712:
[----:B------:R-:W-:Y:S05]  /*dd90*/  BSYNC B3 ;  /* 0x0000000000037941 */ /* 0x000fea0003800000 */
.L_x_25711:
        /* <DEDUP_REMOVED lines=44> */
.L_x_25710:
[----:B------:R-:W-:Y:S05]  /*e060*/  BSYNC B2 ;  /* 0x0000000000027941 */ /* 0x000fea0003800000 */
.L_x_25709:
        /* <DEDUP_REMOVED lines=11> */
.L_x_25713:
        /* <DEDUP_REMOVED lines=12> */
.L_x_25716:
[----:B------:R-:W-:Y:S02]  /*e1e0*/  IMAD.MOV.U32 R9, RZ, RZ, R8 ;  /* 0x000000ffff097224 */ /* 0x000fe400078e0008 */
.L_x_25717:
[----:B------:R-:W-:Y:S05]  /*e1f0*/  BSYNC B2 ;  /* 0x0000000000027941 */ /* 0x000fea0003800000 */
.L_x_25715:
        /* <DEDUP_REMOVED lines=16> */
.L_x_25721:
[----:B------:R-:W-:Y:S05]  /*e300*/  BSYNC B3 ;  /* 0x0000000000037941 */ /* 0x000fea0003800000 */
.L_x_25720:
        /* <DEDUP_REMOVED lines=44> */
.L_x_25719:
[----:B------:R-:W-:Y:S05]  /*e5d0*/  BSYNC B2 ;  /* 0x0000000000027941 */ /* 0x000fea0003800000 */
.L_x_25718:
        /* <DEDUP_REMOVED lines=8> */
.L_x_25714:
        /* <DEDUP_REMOVED lines=12> */
.L_x_25723:
[----:B------:R-:W-:Y:S02]  /*e720*/  MOV R133, R8 ;  /* 0x0000000800857202 */ /* 0x000fe40000000f00 */
.L_x_25724:
[----:B------:R-:W-:Y:S05]  /*e730*/  BSYNC B2 ;  /* 0x0000000000027941 */ /* 0x000fea0003800000 */
.L_x_25722:
        /* <DEDUP_REMOVED lines=16> */
.L_x_25728:
[----:B------:R-:W-:Y:S05]  /*e840*/  BSYNC B3 ;  /* 0x0000000000037941 */ /* 0x000fea0003800000 */
.L_x_25727:
        /* <DEDUP_REMOVED lines=44> */
.L_x_25726:
[----:B------:R-:W-:Y:S05]  /*eb10*/  BSYNC B2 ;  /* 0x0000000000027941 */ /* 0x000fea0003800000 */
.L_x_25725:
        /* <DEDUP_REMOVED lines=11> */
.L_x_25729:
        /* <DEDUP_REMOVED lines=12> */
.L_x_25732:
[----:B------:R-:W-:Y:S02]  /*ec90*/  IMAD.MOV.U32 R133, RZ, RZ, R8 ;  /* 0x000000ffff857224 */ /* 0x000fe400078e0008 */
.L_x_25733:
[----:B------:R-:W-:Y:S05]  /*eca0*/  BSYNC B2 ;  /* 0x0000000000027941 */ /* 0x000fea0003800000 */
.L_x_25731:
        /* <DEDUP_REMOVED lines=16> */
.L_x_25737:
[----:B------:R-:W-:Y:S05]  /*edb0*/  BSYNC B3 ;  /* 0x0000000000037941 */ /* 0x000fea0003800000 */
.L_x_25736:
        /* <DEDUP_REMOVED lines=43> */
.L_x_25735:
[----:B------:R-:W-:Y:S05]  /*f070*/  BSYNC B2 ;  /* 0x0000000000027941 */ /* 0x000fea0003800000 */
.L_x_25734:
        /* <DEDUP_REMOVED lines=8> */
.L_x_25730:
        /* <DEDUP_REMOVED lines=27> */
.L_x_25738:
[----:B------:R-:W-:Y:S02]  /*f2b0*/  IADD3 R121, R121, 0x20, RZ ;  /* 0x0000002079797810 */ /* 0x000fe40007ffe0ff */
.L_x_25673:
[----:B------:R-:W-:Y:S05]  /*f2c0*/  BSYNC B1 ;  /* 0x0000000000017941 */ /* 0x000fea0003800000 */
.L_x_25672:
        /* <DEDUP_REMOVED lines=29> */
.L_x_25742:
[----:B0-----:R-:W-:Y:S02]  /*f4a0*/  IMAD.MOV.U32 R133, RZ, RZ, R8 ;  /* 0x000000ffff857224 */ /* 0x001fe400078e0008 */
.L_x_25743:
[----:B------:R-:W-:Y:S05]  /*f4b0*/  BSYNC B2 ;  /* 0x0000000000027941 */ /* 0x000fea0003800000 */
.L_x_25741:
        /* <DEDUP_REMOVED lines=16> */
.L_x_25747:
[----:B------:R-:W-:Y:S05]  /*f5c0*/  BSYNC B3 ;  /* 0x0000000000037941 */ /* 0x000fea0003800000 */
.L_x_25746:
        /* <DEDUP_REMOVED lines=43> */
.L_x_25745:
[----:B------:R-:W-:Y:S05]  /*f880*/  BSYNC B2 ;  /* 0x0000000000027941 */ /* 0x000fea0003800000 */
.L_x_25744:
        /* <DEDUP_REMOVED lines=14> */
.L_x_25748:
        /* <DEDUP_REMOVED lines=12> */
.L_x_25751:
[----:B------:R-:W-:Y:S02]  /*fa30*/  MOV R9, R8 ;  /* 0x0000000800097202 */ /* 0x000fe40000000f00 */
.L_x_25752:
[----:B------:R-:W-:Y:S05]  /*fa40*/  BSYNC B2 ;  /* 0x0000000000027941 */ /* 0x000fea0003800000 */
.L_x_25750:
        /* <DEDUP_REMOVED lines=16> */
.L_x_25756:
[----:B------:R-:W-:Y:S05]  /*fb50*/  BSYNC B3 ;  /* 0x0000000000037941 */ /* 0x000fea0003800000 */
.L_x_25755:
        /* <DEDUP_REMOVED lines=44> */
.L_x_25754:
[----:B------:R-:W-:Y:S05]  /*fe20*/  BSYNC B2 ;  /* 0x0000000000027941 */ /* 0x000fea0003800000 */
.L_x_25753:
        /* <DEDUP_REMOVED lines=8> */
.L_x_25749:
        /* <DEDUP_REMOVED lines=12> */
.L_x_25758:
[----:B------:R-:W-:Y:S02]  /*ff70*/  IMAD.MOV.U32 R133, RZ, RZ, R8 ;  /* 0x000000ffff857224 */ /* 0x000fe400078e0008 */
.L_x_25759:
[----:B------:R-:W-:Y:S05]  /*ff80*/  BSYNC B2 ;  /* 0x0000000000027941 */ /* 0x000fea0003800000 */
.L_x_25757:
        /* <DEDUP_REMOVED lines=16> */
.L_x_25763:
[----:B------:R-:W-:Y:S05]  /*10090*/  BSYNC B3 ;  /* 0x0000000000037941 */ /* 0x000fea0003800000 */
.L_x_25762:
        /* <DEDUP_REMOVED lines=44> */
.L_x_25761:
[----:B------:R-:W-:Y:S05]  /*10360*/  BSYNC B2 ;  /* 0x0000000000027941 */ /* 0x000fea0003800000 */
.L_x_25760:
        /* <DEDUP_REMOVED lines=11> */
.L_x_25764:
        /* <DEDUP_REMOVED lines=12> */
.L_x_25767:
[----:B------:R-:W-:Y:S02]  /*104e0*/  IMAD.MOV.U32 R9, RZ, RZ, R8 ;  /* 0x000000ffff097224 */ /* 0x000fe400078e0008 */
.L_x_25768:
[----:B------:R-:W-:Y:S05]  /*104f0*/  BSYNC B2 ;  /* 0x0000000000027941 */ /* 0x000fea0003800000 */
.L_x_25766:
        /* <DEDUP_REMOVED lines=16> */
.L_x_25772:
[----:B------:R-:W-:Y:S05]  /*10600*/  BSYNC B3 ;  /* 0x0000000000037941 */ /* 0x000fea0003800000 */
.L_x_25771:
        /* <DEDUP_REMOVED lines=44> */
.L_x_25770:
[----:B------:R-:W-:Y:S05]  /*108d0*/  BSYNC B2 ;  /* 0x0000000000027941 */ /* 0x000fea0003800000 */
.L_x_25769:
        /* <DEDUP_REMOVED lines=8> */
.L_x_25765:
        /* <DEDUP_REMOVED lines=12> */
.L_x_25774:
[----:B------:R-:W-:Y:S02]  /*10a20*/  MOV R9, R8 ;  /* 0x0000000800097202 */ /* 0x000fe40000000f00 */
.L_x_25775:
[----:B------:R-:W-:Y:S05]  /*10a30*/  BSYNC B2 ;  /* 0x0000000000027941 */ /* 0x000fea0003800000 */
.L_x_25773:
        /* <DEDUP_REMOVED lines=16> */
.L_x_25779:
[----:B------:R-:W-:Y:S05]  /*10b40*/  BSYNC B3 ;  /* 0x0000000000037941 */ /* 0x000fea0003800000 */
.L_x_25778:
        /* <DEDUP_REMOVED lines=44> */
.L_x_25777:
[----:B------:R-:W-:Y:S05]  /*10e10*/  BSYNC B2 ;  /* 0x0000000000027941 */ /* 0x000fea0003800000 */
.L_x_25776:
        /* <DEDUP_REMOVED lines=11> */
.L_x_25780:
        /* <DEDUP_REMOVED lines=12> */
.L_x_25783:
[----:B------:R-:W-:Y:S02]  /*10f90*/  IMAD.MOV.U32 R9, RZ, RZ, R8 ;  /* 0x000000ffff097224 */ /* 0x000fe400078e0008 */
.L_x_25784:
[----:B------:R-:W-:Y:S05]  /*10fa0*/  BSYNC B2 ;  /* 0x0000000000027941 */ /* 0x000fea0003800000 */
.L_x_25782:
        /* <DEDUP_REMOVED lines=16> */
.L_x_25788:
[----:B------:R-:W-:Y:S05]  /*110b0*/  BSYNC B3 ;  /* 0x0000000000037941 */ /* 0x000fea0003800000 */
.L_x_25787:
        /* <DEDUP_REMOVED lines=44> */
.L_x_25786:
[----:B------:R-:W-:Y:S05]  /*11380*/  BSYNC B2 ;  /* 0x0000000000027941 */ /* 0x000fea0003800000 */
.L_x_25785:
        /* <DEDUP_REMOVED lines=8> */
.L_x_25781:
        /* <DEDUP_REMOVED lines=12> */
.L_x_25790:
[----:B------:R-:W-:Y:S02]  /*114d0*/  IMAD.MOV.U32 R133, RZ, RZ, R8 ;  /* 0x000000ffff857224 */ /* 0x000fe400078e0008 */
.L_x_25791:
[----:B------:R-:W-:Y:S05]  /*114e0*/  BSYNC B2 ;  /* 0x0000000000027941 */ /* 0x000fea0003800000 */
.L_x_25789:
        /* <DEDUP_REMOVED lines=16> */
.L_x_25795:
[----:B------:R-:W-:Y:S05]  /*115f0*/  BSYNC B3 ;  /* 0x0000000000037941 */ /* 0x000fea0003800000 */
.L_x_25794:
        /* <DEDUP_REMOVED lines=44> */
.L_x_25793:
[----:B------:R-:W-:Y:S05]  /*118c0*/  BSYNC B2 ;  /* 0x0000000000027941 */ /* 0x000fea0003800000 */
.L_x_25792:
        /* <DEDUP_REMOVED lines=11> */
.L_x_25796:
        /* <DEDUP_REMOVED lines=12> */
.L_x_25799:
[----:B------:R-:W-:Y:S02]  /*11a40*/  IMAD.MOV.U32 R133, RZ, RZ, R8 ;  /* 0x000000ffff857224 */ /* 0x000fe400078e0008 */
.L_x_25800:
[----:B------:R-:W-:Y:S05]  /*11a50*/  BSYNC B2 ;  /* 0x0000000000027941 */ /* 0x000fea0003800000 */
.L_x_25798:
        /* <DEDUP_REMOVED lines=16> */
.L_x_25804:
[----:B------:R-:W-:Y:S05]  /*11b60*/  BSYNC B3 ;  /* 0x0000000000037941 */ /* 0x000fea0003800000 */
.L_x_25803:
        /* <DEDUP_REMOVED lines=43> */
.L_x_25802:
[----:B------:R-:W-:Y:S05]  /*11e20*/  BSYNC B2 ;  /* 0x0000000000027941 */ /* 0x000fea0003800000 */
.L_x_25801:
        /* <DEDUP_REMOVED lines=8> */
.L_x_25797:
[----:B------:R-:W-:Y:S02]  /*11eb0*/  SEL R133, RZ, 0x1000000, P5 ;  /* 0x01000000ff857807 */ /* 0x000fe40002800000 */
[----:B------:R-:W-:Y:S02]  /*11ec0*/  SEL R136, RZ, 0x10000, P4 ;  /* 0x00010000ff887807 */ /* 0x000fe40002000000 */
[----:B------:R-:W-:Y:S02]  /*11ed0*/  SEL R137, RZ, 0x100, P3 ;  /* 0x00000100ff897807 */ /* 0x000fe40001800000 */
[C---:B------:R-:W-:Y:S02]  /*11ee0*/  LEA R122, P0, R121.reuse, c[0x0][0x188], 0x4 ;  /* 0x00006200797a7a11 */ /* 0x040fe400078020ff */
[----:B------:R-:W-:Y:S02]  /*11ef0*/  SHF.L.U32 R139, R121, 0x2, RZ ;  /* 0x00000002798b7819 */ /* 0x000fe400000006ff */
[----:B------:R-:W-:-:S02]  /*11f00*/  ISETP.NE.AND P1, PT, R123, RZ, PT ;  /* 0x000000ff7b00720c */ /* 0x000fc40003f25270 */
[----:B------:R-:W-:Y:S02]  /*11f10*/  SEL R138, RZ, 0x1, P2 ;  /* 0x00000001ff8a7807 */ /* 0x000fe40001000000 */
        /* <DEDUP_REMOVED lines=20> */
.L_x_25805:
[----:B------:R-:W-:Y:S02]  /*12060*/  IADD3 R121, R121, 0x20, RZ ;  /* 0x0000002079797810 */ /* 0x000fe40007ffe0ff */
.L_x_25740:
[----:B------:R-:W-:Y:S05]  /*12070*/  BSYNC B1 ;  /* 0x0000000000017941 */ /* 0x000fea0003800000 */
.L_x_25739:
        /* <DEDUP_REMOVED lines=29> */
.L_x_25809:
[----:B0-----:R-:W-:Y:S02]  /*12250*/  IMAD.MOV.U32 R133, RZ, RZ, R8 ;  /* 0x000000ffff857224 */ /* 0x001fe400078e0008 */
.L_x_25810:
[----:B------:R-:W-:Y:S05]  /*12260*/  BSYNC B2 ;  /* 0x0000000000027941 */ /* 0x000fea0003800000 */
.L_x_25808:
        /* <DEDUP_REMOVED lines=16> */
.L_x_25814:
[----:B------:R-:W-:Y:S05]  /*12370*/  BSYNC B3 ;  /* 0x0000000000037941 */ /* 0x000fea0003800000 */
.L_x_25813:
        /* <DEDUP_REMOVED lines=43> */
.L_x_25812:
[----:B------:R-:W-:Y:S05]  /*12630*/  BSYNC B2 ;  /* 0x0000000000027941 */ /* 0x000fea0003800000 */
.L_x_25811:
        /* <DEDUP_REMOVED lines=14> */
.L_x_25815:
        /* <DEDUP_REMOVED lines=12> */
.L_x_25818:
[----:B------:R-:W-:Y:S02]  /*127e0*/  IMAD.MOV.U32 R9, RZ, RZ, R8 ;  /* 0x000000ffff097224 */ /* 0x000fe400078e0008 */
.L_x_25819:
[----:B------:R-:W-:Y:S05]  /*127f0*/  BSYNC B2 ;  /* 0x0000000000027941 */ /* 0x000fea0003800000 */
.L_x_25817:
        /* <DEDUP_REMOVED lines=16> */
.L_x_25823:
[----:B------:R-:W-:Y:S05]  /*12900*/  BSYNC B3 ;  /* 0x0000000000037941 */ /* 0x000fea0003800000 */
.L_x_25822:
        /* <DEDUP_REMOVED lines=44> */
.L_x_25821:
[----:B------:R-:W-:Y:S05]  /*12bd0*/  BSYNC B2 ;  /* 0x0000000000027941 */ /* 0x000fea0003800000 */
.L_x_25820:
        /* <DEDUP_REMOVED lines=8> */
.L_x_25816:
        /* <DEDUP_REMOVED lines=12> */
.L_x_25825:
[----:B------:R-:W-:Y:S02]  /*12d20*/  MOV R133, R8 ;  /* 0x0000000800857202 */ /* 0x000fe40000000f00 */
.L_x_25826:
[----:B------:R-:W-:Y:S05]  /*12d30*/  BSYNC B2 ;  /* 0x0000000000027941 */ /* 0x000fea0003800000 */
.L_x_25824:
        /* <DEDUP_REMOVED lines=16> */
.L_x_25830:
[----:B------:R-:W-:Y:S05]  /*12e40*/  BSYNC B3 ;  /* 0x0000000000037941 */ /* 0x000fea0003800000 */
.L_x_25829:
        /* <DEDUP_REMOVED lines=44> */
.L_x_25828:
[----:B------:R-:W-:Y:S05]  /*13110*/  BSYNC B2 ;  /* 0x0000000000027941 */ /* 0x000fea0003800000 */
.L_x_25827:
        /* <DEDUP_REMOVED lines=11> */
.L_x_25831:
        /* <DEDUP_REMOVED lines=12> */
.L_x_25834:
[----:B------:R-:W-:Y:S02]  /*13290*/  IMAD.MOV.U32 R9, RZ, RZ, R8 ;  /* 0x000000ffff097224 */ /* 0x000fe400078e0008 */
.L_x_25835:
[----:B------:R-:W-:Y:S05]  /*132a0*/  BSYNC B2 ;  /* 0x0000000000027941 */ /* 0x000fea0003800000 */
.L_x_25833:
        /* <DEDUP_REMOVED lines=16> */
.L_x_25839:
[----:B------:R-:W-:Y:S05]  /*133b0*/  BSYNC B3 ;  /* 0x0000000000037941 */ /* 0x000fea0003800000 */
.L_x_25838:
        /* <DEDUP_REMOVED lines=44> */
.L_x_25837:
[----:B------:R-:W-:Y:S05]  /*13680*/  BSYNC B2 ;  /* 0x0000000000027941 */ /* 0x000fea0003800000 */
.L_x_25836:
        /* <DEDUP_REMOVED lines=8> */
.L_x_25832:
        /* <DEDUP_REMOVED lines=12> */
.L_x_25841:
[----:B------:R-:W-:Y:S02]  /*137d0*/  IMAD.MOV.U32 R9, RZ, RZ, R8 ;  /* 0x000000ffff097224 */ /* 0x000fe400078e0008 */
.L_x_25842:
[----:B------:R-:W-:Y:S05]  /*137e0*/  BSYNC B2 ;  /* 0x0000000000027941 */ /* 0x000fea0003800000 */
.L_x_25840:
        /* <DEDUP_REMOVED lines=16> */
.L_x_25846:
[----:B------:R-:W-:Y:S05]  /*138f0*/  BSYNC B3 ;  /* 0x0000000000037941 */ /* 0x000fea0003800000 */
.L_x_25845:
        /* <DEDUP_REMOVED lines=44> */
.L_x_25844:
[----:B------:R-:W-:Y:S05]  /*13bc0*/  BSYNC B2 ;  /* 0x0000000000027941 */ /* 0x000fea0003800000 */
.L_x_25843:
        /* <DEDUP_REMOVED lines=11> */
.L_x_25847:
        /* <DEDUP_REMOVED lines=12> */
.L_x_25850:
[----:B------:R-:W-:Y:S02]  /*13d40*/  IMAD.MOV.U32 R9, RZ, RZ, R8 ;  /* 0x000000ffff097224 */ /* 0x000fe400078e0008 */
.L_x_25851:
[----:B------:R-:W-:Y:S05]  /*13d50*/  BSYNC B2 ;  /* 0x0000000000027941 */ /* 0x000fea0003800000 */
.L_x_25849:
        /* <DEDUP_REMOVED lines=16> */
.L_x_25855:
[----:B------:R-:W-:Y:S05]  /*13e60*/  BSYNC B3 ;  /* 0x0000000000037941 */ /* 0x000fea0003800000 */
.L_x_25854:
        /* <DEDUP_REMOVED lines=44> */
.L_x_25853:
[----:B------:R-:W-:Y:S05]  /*14130*/  BSYNC B2 ;  /* 0x0000000000027941 */ /* 0x000fea0003800000 */
.L_x_25852:
        /* <DEDUP_REMOVED lines=8> */
.L_x_25848:
        /* <DEDUP_REMOVED lines=12> */
.L_x_25857:
[----:B------:R-:W-:Y:S02]  /*14280*/  IMAD.MOV.U32 R133, RZ, RZ, R8 ;  /* 0x000000ffff857224 */ /* 0x000fe400078e0008 */
.L_x_25858:
[----:B------:R-:W-:Y:S05]  /*14290*/  BSYNC B2 ;  /* 0x0000000000027941 */ /* 0x000fea0003800000 */
.L_x_25856:
        /* <DEDUP_REMOVED lines=16> */
.L_x_25862:
[----:B------:R-:W-:Y:S05]  /*143a0*/  BSYNC B3 ;  /* 0x0000000000037941 */ /* 0x000fea0003800000 */
.L_x_25861:
        /* <DEDUP_REMOVED lines=44> */
.L_x_25860:
[----:B------:R-:W-:Y:S05]  /*14670*/  BSYNC B2 ;  /* 0x0000000000027941 */ /* 0x000fea0003800000 */
.L_x_25859:
        /* <DEDUP_REMOVED lines=11> */
.L_x_25863:
        /* <DEDUP_REMOVED lines=12> */
.L_x_25866:
[----:B------:R-:W-:Y:S02]  /*147f0*/  MOV R133, R8 ;  /* 0x0000000800857202 */ /* 0x000fe40000000f00 */
.L_x_25867:
[----:B------:R-:W-:Y:S05]  /*14800*/  BSYNC B2 ;  /* 0x0000000000027941 */ /* 0x000fea0003800000 */
.L_x_25865:
        /* <DEDUP_REMOVED lines=16> */
.L_x_25871:
[----:B------:R-:W-:Y:S05]  /*14910*/  BSYNC B3 ;  /* 0x0000000000037941 */ /* 0x000fea0003800000 */
.L_x_25870:
        /* <DEDUP_REMOVED lines=43> */
.L_x_25869:
[----:B------:R-:W-:Y:S05]  /*14bd0*/  BSYNC B2 ;  /* 0x0000000000027941 */ /* 0x000fea0003800000 */
.L_x_25868:
        /* <DEDUP_REMOVED lines=8> */
.L_x_25864:
        /* <DEDUP_REMOVED lines=27> */
.L_x_25872:
[----:B------:R-:W-:Y:S02]  /*14e10*/  IADD3 R121, R121, 0x20, RZ ;  /* 0x0000002079797810 */ /* 0x000fe40007ffe0ff */
.L_x_25807:
[----:B------:R-:W-:Y:S05]  /*14e20*/  BSYNC B1 ;  /* 0x0000000000017941 */ /* 0x000fea0003800000 */
.L_x_25806:
        /* <DEDUP_REMOVED lines=29> */
.L_x_25876:
[----:B0-----:R-:W-:Y:S02]  /*15000*/  MOV R133, R8 ;  /* 0x0000000800857202 */ /* 0x001fe40000000f00 */
.L_x_25877:
[----:B------:R-:W-:Y:S05]  /*15010*/  BSYNC B2 ;  /* 0x0000000000027941 */ /* 0x000fea0003800000 */
.L_x_25875:
        /* <DEDUP_REMOVED lines=16> */
.L_x_25881:
[----:B------:R-:W-:Y:S05]  /*15120*/  BSYNC B3 ;  /* 0x0000000000037941 */ /* 0x000fea0003800000 */
.L_x_25880:
        /* <DEDUP_REMOVED lines=43> */
.L_x_25879:
[----:B------:R-:W-:Y:S05]  /*153e0*/  BSYNC B2 ;  /* 0x0000000000027941 */ /* 0x000fea0003800000 */
.L_x_25878:
        /* <DEDUP_REMOVED lines=14> */
.L_x_25882:
        /* <DEDUP_REMOVED lines=12> */
.L_x_25885:
[----:B------:R-:W-:Y:S02]  /*15590*/  IMAD.MOV.U32 R9, RZ, RZ, R8 ;  /* 0x000000ffff097224 */ /* 0x000fe400078e0008 */
.L_x_25886:
[----:B------:R-:W-:Y:S05]  /*155a0*/  BSYNC B2 ;  /* 0x0000000000027941 */ /* 0x000fea0003800000 */
.L_x_25884:
        /* <DEDUP_REMOVED lines=16> */
.L_x_25890:
[----:B------:R-:W-:Y:S05]  /*156b0*/  BSYNC B3 ;  /* 0x0000000000037941 */ /* 0x000fea0003800000 */
.L_x_25889:
        /* <DEDUP_REMOVED lines=44> */
.L_x_25888:
[----:B------:R-:W-:Y:S05]  /*15980*/  BSYNC B2 ;  /* 0x0000000000027941 */ /* 0x000fea0003800000 */
.L_x_25887:
        /* <DEDUP_REMOVED lines=8> */
.L_x_25883:
        /* <DEDUP_REMOVED lines=12> */
.L_x_25892:
[----:B------:R-:W-:Y:S02]  /*15ad0*/  IMAD.MOV.U32 R133, RZ, RZ, R8 ;  /* 0x000000ffff857224 */ /* 0x000fe400078e0008 */
.L_x_25893:
[----:B------:R-:W-:Y:S05]  /*15ae0*/  BSYNC B2 ;  /* 0x0000000000027941 */ /* 0x000fea0003800000 */
.L_x_25891:
        /* <DEDUP_REMOVED lines=16> */
.L_x_25897:
[----:B------:R-:W-:Y:S05]  /*15bf0*/  BSYNC B3 ;  /* 0x0000000000037941 */ /* 0x000fea0003800000 */
.L_x_25896:
        /* <DEDUP_REMOVED lines=44> */
.L_x_25895:
[----:B------:R-:W-:Y:S05]  /*15ec0*/  BSYNC B2 ;  /* 0x0000000000027941 */ /* 0x000fea0003800000 */
.L_x_25894:
        /* <DEDUP_REMOVED lines=11> */
.L_x_25898:
        /* <DEDUP_REMOVED lines=12> */
.L_x_25901:
[----:B------:R-:W-:Y:S02]  /*16040*/  IMAD.MOV.U32 R9, RZ, RZ, R8 ;  /* 0x000000ffff097224 */ /* 0x000fe400078e0008 */
.L_x_25902:
[----:B------:R-:W-:Y:S05]  /*16050*/  BSYNC B2 ;  /* 0x0000000000027941 */ /* 0x000fea0003800000 */
.L_x_25900:
        /* <DEDUP_REMOVED lines=16> */
.L_x_25906:
[----:B------:R-:W-:Y:S05]  /*16160*/  BSYNC B3 ;  /* 0x0000000000037941 */ /* 0x000fea0003800000 */
.L_x_25905:
        /* <DEDUP_REMOVED lines=44> */
.L_x_25904:
[----:B------:R-:W-:Y:S05]  /*16430*/  BSYNC B2 ;  /* 0x0000000000027941 */ /* 0x000fea0003800000 */
.L_x_25903:
        /* <DEDUP_REMOVED lines=8> */
.L_x_25899:
        /* <DEDUP_REMOVED lines=12> */
.L_x_25908:
[----:B------:R-:W-:Y:S02]  /*16580*/  IMAD.MOV.U32 R9, RZ, RZ, R8 ;  /* 0x000000ffff097224 */ /* 0x000fe400078e0008 */
.L_x_25909:
[----:B------:R-:W-:Y:S05]  /*16590*/  BSYNC B2 ;  /* 0x0000000000027941 */ /* 0x000fea0003800000 */
.L_x_25907:
        /* <DEDUP_REMOVED lines=16> */
.L_x_25913:
[----:B------:R-:W-:Y:S05]  /*166a0*/  BSYNC B3 ;  /* 0x0000000000037941 */ /* 0x000fea0003800000 */
.L_x_25912:
        /* <DEDUP_REMOVED lines=44> */
.L_x_25911:
[----:B------:R-:W-:Y:S05]  /*16970*/  BSYNC B2 ;  /* 0x0000000000027941 */ /* 0x000fea0003800000 */
.L_x_25910:
        /* <DEDUP_REMOVED lines=11> */
.L_x_25914:
        /* <DEDUP_REMOVED lines=12> */
.L_x_25917:
[----:B------:R-:W-:Y:S02]  /*16af0*/  MOV R9, R8 ;  /* 0x0000000800097202 */ /* 0x000fe40000000f00 */
.L_x_25918:
[----:B------:R-:W-:Y:S05]  /*16b00*/  BSYNC B2 ;  /* 0x0000000000027941 */ /* 0x000fea0003800000 */
.L_x_25916:
        /* <DEDUP_REMOVED lines=16> */
.L_x_25922:
[----:B------:R-:W-:Y:S05]  /*16c10*/  BSYNC B3 ;  /* 0x0000000000037941 */ /* 0x000fea0003800000 */
.L_x_25921:
        /* <DEDUP_REMOVED lines=44> */
.L_x_25920:
[----:B------:R-:W-:Y:S05]  /*16ee0*/  BSYNC B2 ;  /* 0x0000000000027941 */ /* 0x000fea0003800000 */
.L_x_25919:
        /* <DEDUP_REMOVED lines=8> */
.L_x_25915:
        /* <DEDUP_REMOVED lines=12> */
.L_x_25924:
[----:B------:R-:W-:Y:S02]  /*17030*/  IMAD.MOV.U32 R133, RZ, RZ, R8 ;  /* 0x000000ffff857224 */ /* 0x000fe400078e0008 */
.L_x_25925:
[----:B------:R-:W-:Y:S05]  /*17040*/  BSYNC B2 ;  /* 0x0000000000027941 */ /* 0x000fea0003800000 */
.L_x_25923:
        /* <DEDUP_REMOVED lines=16> */
.L_x_25929:
[----:B------:R-:W-:Y:S05]  /*17150*/  BSYNC B3 ;  /* 0x0000000000037941 */ /* 0x000fea0003800000 */
.L_x_25928:
        /* <DEDUP_REMOVED lines=44> */
.L_x_25927:
[----:B------:R-:W-:Y:S05]  /*17420*/  BSYNC B2 ;  /* 0x0000000000027941 */ /* 0x000fea0003800000 */
.L_x_25926:
        /* <DEDUP_REMOVED lines=11> */
.L_x_25930:
        /* <DEDUP_REMOVED lines=12> */
.L_x_25933:
[----:B------:R-:W-:Y:S02]  /*175a0*/  IMAD.MOV.U32 R133, RZ, RZ, R8 ;  /* 0x000000ffff857224 */ /* 0x000fe400078e0008 */
.L_x_25934:
[----:B------:R-:W-:Y:S05]  /*175b0*/  BSYNC B2 ;  /* 0x0000000000027941 */ /* 0x000fea0003800000 */
.L_x_25932:
        /* <DEDUP_REMOVED lines=16> */
.L_x_25938:
[----:B------:R-:W-:Y:S05]  /*176c0*/  BSYNC B3 ;  /* 0x0000000000037941 */ /* 0x000fea0003800000 */
.L_x_25937:
        /* <DEDUP_REMOVED lines=43> */
.L_x_25936:
[----:B------:R-:W-:Y:S05]  /*17980*/  BSYNC B2 ;  /* 0x0000000000027941 */ /* 0x000fea0003800000 */
.L_x_25935:
        /* <DEDUP_REMOVED lines=8> */
.L_x_25931:
        /* <DEDUP_REMOVED lines=23> */
[----:B------:R-:W-:-:S04]  /*17b80*/  LOP3.LUT R134, R4, 0xff, RZ, 0xc0, !PT ;  /* 0x000000ff04867812 */ /* 0x000fc800078ec0ff */
[----:B------:R-:W-:-:S05]  /*17b90*/  LEA R121, R136, R121, 0x8 ;  /* 0x0000007988797211 */ /* 0x000fca00078e40ff */
[----:B------:R-:W-:-:S05]  /*17ba0*/  IMAD.IADD R121, R121, 0x1, R134 ;  /* 0x0000000179797824 */ /* 0x000fca00078e0286 */
[----:B------:R0:W-:Y:S02]  /*17bb0*/  STG.E [R122.64], R121 ;  /* 0x000000797a007986 */ /* 0x0001e4000c101906 */
.L_x_25874:
[----:B------:R-:W-:Y:S05]  /*17bc0*/  BSYNC B1 ;  /* 0x0000000000017941 */ /* 0x000fea0003800000 */
.L_x_25873:
[----:B0-----:R-:W-:Y:S01]  /*17bd0*/  FADD.FTZ R122, RZ, R88 ;  /* 0x00000058ff7a7221 */ /* 0x001fe20000010000 */
[----:B------:R-:W-:Y:S02]  /*17be0*/  ISETP.NE.AND P0, PT, R131, RZ, PT ;  /* 0x000000ff8300720c */ /* 0x000fe40003f05270 */
[----:B------:R-:W-:Y:S01]  /*17bf0*/  ISETP.GT.U32.AND P1, PT, R11, 0x7f, PT ;  /* 0x0000007f0b00780c */ /* 0x000fe20003f24070 */
[----:B------:R-:W-:Y:S01]  /*17c00*/  FADD.FTZ R121, R89, R122 ;  /* 0x0000007a59797221 */ /* 0x000fe20000010000 */
[C---:B------:R-:W-:Y:S02]  /*17c10*/  ISETP.GT.U32.AND P2, PT, R11.reuse, 0x9f, PT ;  /* 0x0000009f0b00780c */ /* 0x040fe40003f44070 */
[C---:B------:R-:W-:Y:S01]  /*17c20*/  ISETP.GT.U32.AND P3, PT, R11.reuse, 0xbf, PT ;  /* 0x000000bf0b00780c */ /* 0x040fe20003f64070 */
        /* <DEDUP_REMOVED lines=39> */
.L_x_25959:
[----:B01----:R-:W-:Y:S01]  /*17ea0*/  FADD.FTZ R121, R121, R120 ;  /* 0x0000007879797221 */ /* 0x003fe20000010000 */
[----:B------:R-:W-:Y:S05]  /*17eb0*/  BRA.DIV ~URZ, `(.L_x_25940) ;  /* 0x000011527f007947 */ /* 0x000fea000b800000 */
[----:B------:R-:W0:Y:S01]  /*17ec0*/  SHFL.BFLY PT, R120, R121, 0x2, 0x1f ;  /* 0x0c401f0079787f89 */ /* 0x000e2200000e0000 */
[----:B------:R-:W-:Y:S02]  /*17ed0*/  P2R R137, PR, RZ, 0x40 ;  /* 0x00000040ff897803 */ /* 0x000fe40000000000 */
[----:B------:R-:W-:Y:S02]  /*17ee0*/  ISETP.NE.AND P6, PT, R133, RZ, PT ;  /* 0x000000ff8500720c */ /* 0x000fe40003fc5270 */
[----:B------:R-:W-:Y:S02]  /*17ef0*/  P2R R135, PR, RZ, 0x20 ;  /* 0x00000020ff877803 */ /* 0x000fe40000000000 */
[----:B------:R-:W-:Y:S01]  /*17f00*/  ISETP.NE.AND P5, PT, R131, RZ, PT ;  /* 0x000000ff8300720c */ /* 0x000fe20003fa5270 */
        /* <DEDUP_REMOVED lines=19> */
[----:B------:R-:W-:Y:S01]  /*18040*/  FADD.FTZ R133, R94, -R120 ;  /* 0x800000785e857221 */ /* 0x000fe20000010000 */
        /* <DEDUP_REMOVED lines=64> */
.L_x_25960:
[----:B------:R-:W-:Y:S01]  /*18450*/  FMUL.FTZ R121, R120, R120 ;  /* 0x0000007878797220 */ /* 0x000fe20000410000 */
[----:B------:R-:W-:Y:S01]  /*18460*/  ISETP.NE.AND P0, PT, RZ, UR8, PT ;  /* 0x00000008ff007c0c */ /* 0x000fe2000bf05270 */
[----:B-1----:R-:W-:Y:S01]  /*18470*/  FADD.FTZ R136, R136, R133 ;  /* 0x0000008588887221 */ /* 0x002fe20000010000 */
[----:B------:R-:W-:Y:S01]  /*18480*/  ISETP.NE.AND P1, PT, R131, RZ, PT ;  /* 0x000000ff8300720c */ /* 0x000fe20003f25270 */
[----:B------:R-:W-:Y:S01]  /*18490*/  BSSY B1, `(.L_x_25941) ;  /* 0x000001e000017945 */ /* 0x000fe20003800000 */
[----:B------:R-:W-:Y:S01]  /*184a0*/  FSEL R122, R121, RZ, P0 ;  /* 0x000000ff797a7208 */ /* 0x000fe20000000000 */
[----:B------:R-:W-:Y:S01]  /*184b0*/  IMAD.MOV.U32 R121, RZ, RZ, c[0x0][0x1e0] ;  /* 0x00007800ff797624 */ /* 0x000fe200078e00ff */
[----:B------:R-:W-:-:S03]  /*184c0*/  FSEL R134, R120, RZ, !P0 ;  /* 0x000000ff78867208 */ /* 0x000fc60004000000 */
[----:B------:R-:W-:Y:S02]  /*184d0*/  FFMA.FTZ R121, R136, R121, c[0x0][0x228] ;  /* 0x00008a0088797623 */ /* 0x000fe40000010079 */
[----:B------:R-:W-:Y:S02]  /*184e0*/  @!P6 IMAD.MOV.U32 R136, RZ, RZ, 0x4 ;  /* 0x00000004ff88e424 */ /* 0x000fe400078e00ff */
[----:B------:R-:W-:Y:S02]  /*184f0*/  FADD.FTZ R121, R121, R122 ;  /* 0x0000007a79797221 */ /* 0x000fe40000010000 */
[----:B------:R-:W-:Y:S02]  /*18500*/  @!P6 IMAD.MOV.U32 R122, RZ, RZ, 0x4 ;  /* 0x00000004ff7ae424 */ /* 0x000fe400078e00ff */
[----:B0-----:R-:W0:Y:S01]  /*18510*/  MUFU.RSQ R133, R121 ;  /* 0x0000007900857308 */ /* 0x001e220000001400 */
[----:B------:R-:W-:-:S04]  /*18520*/  @!P6 IMAD.WIDE R136, R15, R136, c[0x0][0x1a8] ;  /* 0x00006a000f88e625 */ /* 0x000fc800078e0288 */
        /* <DEDUP_REMOVED lines=8> */
[C---:B------:R-:W-:Y:S02]  /*185b0*/  FMUL.FTZ R121, R133.reuse, R120 ;  /* 0x0000007885797220 */ /* 0x040fe40000410000 */
[C---:B------:R-:W-:Y:S02]  /*185c0*/  FMUL.FTZ R122, R133.reuse, R122 ;  /* 0x0000007a857a7220 */ /* 0x040fe40000410000 */
[C---:B------:R-:W-:Y:S02]  /*185d0*/  FMUL.FTZ R123, R133.reuse, R136 ;  /* 0x00000088857b7220 */ /* 0x040fe40000410000 */
[----:B------:R-:W-:Y:S02]  /*185e0*/  IMAD.MOV.U32 R137, RZ, RZ, 0x10 ;  /* 0x00000010ff897424 */ /* 0x000fe400078e00ff */
[----:B------:R-:W-:Y:S02]  /*185f0*/  FMUL.FTZ R138, R133, R138 ;  /* 0x0000008a858a7220 */ /* 0x000fe40000410000 */
[----:B-----5:R-:W-:-:S02]  /*18600*/  FFMA.FTZ R120, R20, R121, R16 ;  /* 0x0000007914787223 */ /* 0x020fc40000010010 */
[----:B------:R-:W-:Y:S02]  /*18610*/  FFMA.FTZ R121, R21, R122, R17 ;  /* 0x0000007a15797223 */ /* 0x000fe40000010011 */
[----:B------:R-:W-:Y:S02]  /*18620*/  FFMA.FTZ R122, R22, R123, R18 ;  /* 0x0000007b167a7223 */ /* 0x000fe40000010012 */
[C---:B------:R-:W-:Y:S01]  /*18630*/  IMAD.WIDE.U32 R136, R132.reuse, R137, c[0x0][0x208] ;  /* 0x0000820084887625 */ /* 0x040fe200078e0089 */
[----:B------:R-:W-:-:S03]  /*18640*/  IADD3 R132, R132, 0x20, RZ ;  /* 0x0000002084847810 */ /* 0x000fc60007ffe0ff */
[----:B------:R-:W-:-:S05]  /*18650*/  FFMA.FTZ R123, R23, R138, R19 ;  /* 0x0000008a177b7223 */ /* 0x000fca0000010013 */
[----:B------:R0:W-:Y:S02]  /*18660*/  STG.E.128 [R136.64], R120 ;  /* 0x0000007888007986 */ /* 0x0001e4000c101d06 */
.L_x_25942:
[----:B------:R-:W-:Y:S05]  /*18670*/  BSYNC B1 ;  /* 0x0000000000017941 */ /* 0x000fea0003800000 */
.L_x_25941:
[----:B------:R-:W-:Y:S01]  /*18680*/  ISETP.NE.AND P0, PT, R130, RZ, PT ;  /* 0x000000ff8200720c */ /* 0x000fe20003f05270 */
[----:B------:R-:W-:-:S12]  /*18690*/  BSSY B1, `(.L_x_25943) ;  /* 0x0000012000017945 */ /* 0x000fd80003800000 */
[----:B------:R-:W-:Y:S05]  /*186a0*/  @!P0 BRA `(.L_x_25944) ;  /* 0x0000010000008947 */ /* 0x000fea0003800000 */
[--C-:B01----:R-:W-:Y:S02]  /*186b0*/  FADD.FTZ R120, R92, -R134.reuse ;  /* 0x800000865c787221 */ /* 0x103fe40000010000 */
[--C-:B------:R-:W-:Y:S02]  /*186c0*/  FADD.FTZ R122, R93, -R134.reuse ;  /* 0x800000865d7a7221 */ /* 0x100fe40000010000 */
[--C-:B------:R-:W-:Y:S02]  /*186d0*/  FADD.FTZ R136, R94, -R134.reuse ;  /* 0x800000865e887221 */ /* 0x100fe40000010000 */
[----:B------:R-:W-:Y:S02]  /*186e0*/  FADD.FTZ R138, R95, -R134 ;  /* 0x800000865f8a7221 */ /* 0x000fe40000010000 */
[C---:B------:R-:W-:Y:S02]  /*186f0*/  FMUL.FTZ R121, R133.reuse, R120 ;  /* 0x0000007885797220 */ /* 0x040fe40000410000 */
[----:B------:R-:W-:-:S02]  /*18700*/  FMUL.FTZ R122, R133, R122 ;  /* 0x0000007a857a7220 */ /* 0x000fc40000410000 */
[C---:B------:R-:W-:Y:S02]  /*18710*/  FMUL.FTZ R123, R133.reuse, R136 ;  /* 0x00000088857b7220 */ /* 0x040fe40000410000 */
[----:B------:R-:W-:Y:S02]  /*18720*/  IMAD.MOV.U32 R137, RZ, RZ, 0x10 ;  /* 0x00000010ff897424 */ /* 0x000fe400078e00ff */
[----:B------:R-:W-:Y:S02]  /*18730*/  FMUL.FTZ R138, R133, R138 ;  /* 0x0000008a858a7220 */ /* 0x000fe40000410000 */
[----:B-----5:R-:W-:Y:S02]  /*18740*/  FFMA.FTZ R120, R28, R121, R24 ;  /* 0x000000791c787223 */ /* 0x020fe40000010018 */
[----:B------:R-:W-:Y:S02]  /*18750*/  FFMA.FTZ R121, R29, R122, R25 ;  /* 0x0000007a1d797223 */ /* 0x000fe40000010019 */
[----:B------:R-:W-:-:S02]  /*18760*/  FFMA.FTZ R122, R30, R123, R26 ;  /* 0x0000007b1e7a7223 */ /* 0x000fc4000001001a */
[C---:B------:R-:W-:Y:S01]  /*18770*/  IMAD.WIDE.U32 R136, R132.reuse, R137, c[0x0][0x208] ;  /* 0x0000820084887625 */ /* 0x040fe200078e0089 */
[----:B------:R-:W-:-:S03]  /*18780*/  IADD3 R132, R132, 0x20, RZ ;  /* 0x0000002084847810 */ /* 0x000fc60007ffe0ff */
[----:B------:R-:W-:-:S05]  /*18790*/  FFMA.FTZ R123, R31, R138, R27 ;  /* 0x0000008a1f7b7223 */ /* 0x000fca000001001b */
[----:B------:R0:W-:Y:S02]  /*187a0*/  STG.E.128 [R136.64], R120 ;  /* 0x0000007888007986 */ /* 0x0001e4000c101d06 */
.L_x_25944:
[----:B------:R-:W-:Y:S05]  /*187b0*/  BSYNC B1 ;  /* 0x0000000000017941 */ /* 0x000fea0003800000 */
.L_x_25943:
        /* <DEDUP_REMOVED lines=19> */
.L_x_25946:
[----:B------:R-:W-:Y:S05]  /*188f0*/  BSYNC B1 ;  /* 0x0000000000017941 */ /* 0x000fea0003800000 */
.L_x_25945:
[----:B------:R-:W-:Y:S01]  /*18900*/  ISETP.NE.AND P0, PT, R128, RZ, PT ;  /* 0x000000ff8000720c */ /* 0x000fe20003f05270 */
[----:B------:R-:W-:-:S12]  /*18910*/  BSSY B1, `(.L_x_25947) ;  /* 0x0000012000017945 */ /* 0x000fd80003800000 */
[----:B------:R-:W-:Y:S05]  /*18920*/  @!P0 BRA `(.L_x_25948) ;  /* 0x0000010000008947 */ /* 0x000fea0003800000 */
[--C-:B01----:R-:W-:Y:S01]  /*18930*/  FADD.FTZ R120, R100, -R134.reuse ;  /* 0x8000008664787221 */ /* 0x103fe20000010000 */
[----:B------:R-:W-:Y:S01]  /*18940*/  HFMA2.MMA R137, -RZ, RZ, 0, 9.5367431640625e-07 ;  /* 0x00000010ff897435 */ /* 0x000fe200000001ff */
[--C-:B------:R-:W-:Y:S02]  /*18950*/  FADD.FTZ R122, R101, -R134.reuse ;  /* 0x80000086657a7221 */ /* 0x100fe40000010000 */
        /* <DEDUP_REMOVED lines=8> */
[----:B------:R-:W-:Y:S02]  /*189e0*/  FFMA.FTZ R122, R46, R123, R42 ;  /* 0x0000007b2e7a7223 */ /* 0x000fe4000001002a */
[C---:B------:R-:W-:Y:S01]  /*189f0*/  IMAD.WIDE.U32 R136, R132.reuse, R137, c[0x0][0x208] ;  /* 0x0000820084887625 */ /* 0x040fe200078e0089 */
[----:B------:R-:W-:-:S03]  /*18a00*/  IADD3 R132, R132, 0x20, RZ ;  /* 0x0000002084847810 */ /* 0x000fc60007ffe0ff */
[----:B------:R-:W-:-:S05]  /*18a10*/  FFMA.FTZ R123, R47, R138, R43 ;  /* 0x0000008a2f7b7223 */ /* 0x000fca000001002b */
[----:B------:R0:W-:Y:S02]  /*18a20*/  STG.E.128 [R136.64], R120 ;  /* 0x0000007888007986 */ /* 0x0001e4000c101d06 */
.L_x_25948:
[----:B------:R-:W-:Y:S05]  /*18a30*/  BSYNC B1 ;  /* 0x0000000000017941 */ /* 0x000fea0003800000 */
.L_x_25947:
        /* <DEDUP_REMOVED lines=19> */
.L_x_25950:
[----:B------:R-:W-:Y:S05]  /*18b70*/  BSYNC B1 ;  /* 0x0000000000017941 */ /* 0x000fea0003800000 */
.L_x_25949:
        /* <DEDUP_REMOVED lines=19> */
.L_x_25952:
[----:B------:R-:W-:Y:S05]  /*18cb0*/  BSYNC B1 ;  /* 0x0000000000017941 */ /* 0x000fea0003800000 */
.L_x_25951:
        /* <DEDUP_REMOVED lines=19> */
.L_x_25954:
[----:B------:R-:W-:Y:S05]  /*18df0*/  BSYNC B1 ;  /* 0x0000000000017941 */ /* 0x000fea0003800000 */
.L_x_25953:
        /* <DEDUP_REMOVED lines=12> */
[----:B-----5:R-:W-:Y:S02]  /*18ec0*/  FFMA.FTZ R120, R76, R121, R72 ;  /* 0x000000794c787223 */ /* 0x020fe40000010048 */
[----:B------:R-:W-:-:S04]  /*18ed0*/  IMAD.WIDE.U32 R132, R132, R123, c[0x0][0x208] ;  /* 0x0000820084847625 */ /* 0x000fc800078e007b */
[----:B------:R-:W-:Y:S02]  /*18ee0*/  FFMA.FTZ R121, R77, R122, R73 ;  /* 0x0000007a4d797223 */ /* 0x000fe40000010049 */
[----:B------:R-:W-:Y:S02]  /*18ef0*/  FFMA.FTZ R123, R79, R134, R75 ;  /* 0x000000864f7b7223 */ /* 0x000fe4000001004b */
[----:B------:R-:W-:-:S05]  /*18f00*/  FFMA.FTZ R122, R78, R135, R74 ;  /* 0x000000874e7a7223 */ /* 0x000fca000001004a */
[----:B------:R0:W-:Y:S02]  /*18f10*/  STG.E.128 [R132.64], R120 ;  /* 0x0000007884007986 */ /* 0x0001e4000c101d06 */
.L_x_25956:
[----:B------:R-:W-:Y:S05]  /*18f20*/  BSYNC B1 ;  /* 0x0000000000017941 */ /* 0x000fea0003800000 */
.L_x_25955:
[----:B01----:R-:W-:-:S04]  /*18f30*/  IMAD.MOV.U32 R120, RZ, RZ, 0x4 ;  /* 0x00000004ff787424 */ /* 0x003fc800078e00ff */
[----:B------:R-:W-:-:S05]  /*18f40*/  IMAD R15, R120, c[0x0][0x160], R15 ;  /* 0x00005800780f7a24 */ /* 0x000fca00078e020f */
[----:B------:R-:W-:-:S13]  /*18f50*/  ISETP.GE.AND P0, PT, R15, c[0x0][0x164], PT ;  /* 0x000059000f007a0c */ /* 0x000fda0003f06270 */
[----:B-----5:R-:W-:Y:S01]  /*18f60*/  @P0 CALL.REL.NOINC `(.L_x_25957) ;  /* 0x0000001000000944 */ /* 0x020fe20003c00000 */
[----:B------:R-:W-:Y:S05]  /*18f70*/  BRA `(.L_x_25958) ;  /* 0xfffe7e8000007947 */ /* 0x000fea000383ffff */
.L_x_25957:
[----:B------:R-:W-:Y:S05]  /*18f80*/  BSYNC B0 ;  /* 0x0000000000007941 */ /* 0x000fea0003800000 */
.L_x_25403:
[----:B------:R-:W-:Y:S05]  /*18f90*/  EXIT ;  /* 0x000000000000794d */ /* 0x000fea0003800000 */
.L_x_25939:
[----:B------:R-:W-:Y:S01]  /*18fa0*/  IMAD.MOV.U32 R136, RZ, RZ, 0x1 ;  /* 0x00000001ff887424 */ /* 0x000fe200078e00ff */
[----:B------:R-:W-:Y:S01]  /*18fb0*/  MOV R135, 0xffffffff ;  /* 0xffffffff00877802 */ /* 0x000fe20000000f00 */
[----:B------:R-:W-:Y:S01]  /*18fc0*/  IMAD.MOV.U32 R134, RZ, RZ, 0x1f ;  /* 0x0000001fff867424 */ /* 0x000fe200078e00ff */
[----:B------:R-:W-:Y:S02]  /*18fd0*/  MOV R122, 0x18ff0 ;  /* 0x00018ff0007a7802 */ /* 0x000fe40000000f00 */
[----:B-----5:R-:W-:Y:S05]  /*18fe0*/  CALL.REL.NOINC `($__internal_78_$__cuda_sm70_shflsync_bfly_p) ;  /* 0x0000081000007944 */ /* 0x020fea0003c00000 */
[----:B-1----:R-:W-:Y:S01]  /*18ff0*/  IMAD.MOV.U32 R120, RZ, RZ, R136 ;  /* 0x000000ffff787224 */ /* 0x002fe200078e0088 */
[----:B0-----:R-:W-:Y:S05]  /*19000*/  BRA `(.L_x_25959) ;  /* 0xffffee9000007947 */ /* 0x001fea000383ffff */
.L_x_25940:
[----:B------:R-:W-:Y:S01]  /*19010*/  IMAD.MOV.U32 R136, RZ, RZ, 0x2 ;  /* 0x00000002ff887424 */ /* 0x000fe200078e00ff */
[----:B------:R-:W-:Y:S01]  /*19020*/  MOV R122, 0x19060 ;  /* 0x00019060007a7802 */ /* 0x000fe20000000f00 */
[----:B------:R-:W-:Y:S02]  /*19030*/  IMAD.MOV.U32 R134, RZ, RZ, 0x1f ;  /* 0x0000001fff867424 */ /* 0x000fe400078e00ff */
[----:B------:R-:W-:Y:S02]  /*19040*/  IMAD.MOV.U32 R135, RZ, RZ, -0x1 ;  /* 0xffffffffff877424 */ /* 0x000fe400078e00ff */
[----:B-----5:R-:W-:Y:S05]  /*19050*/  CALL.REL.NOINC `($__internal_78_$__cuda_sm70_shflsync_bfly_p) ;  /* 0x000007a000007944 */ /* 0x020fea0003c00000 */
[----:B01----:R-:W-:Y:S01]  /*19060*/  FADD.FTZ R121, R121, R136 ;  /* 0x0000008879797221 */ /* 0x003fe20000010000 */
[----:B------:R-:W-:Y:S01]  /*19070*/  MOV R122, 0x190c0 ;  /* 0x000190c0007a7802 */ /* 0x000fe20000000f00 */
[----:B------:R-:W-:-:S02]  /*19080*/  IMAD.MOV.U32 R136, RZ, RZ, 0x4 ;  /* 0x00000004ff887424 */ /* 0x000fc400078e00ff */
[----:B------:R-:W-:Y:S02]  /*19090*/  IMAD.MOV.U32 R134, RZ, RZ, 0x1f ;  /* 0x0000001fff867424 */ /* 0x000fe400078e00ff */
[----:B------:R-:W-:Y:S02]  /*190a0*/  IMAD.MOV.U32 R135, RZ, RZ, -0x1 ;  /* 0xffffffffff877424 */ /* 0x000fe400078e00ff */
[----:B------:R-:W-:Y:S05]  /*190b0*/  CALL.REL.NOINC `($__internal_78_$__cuda_sm70_shflsync_bfly_p) ;  /* 0x0000074000007944 */ /* 0x000fea0003c00000 */
[----:B01----:R-:W-:Y:S01]  /*190c0*/  FADD.FTZ R121, R121, R136 ;  /* 0x0000008879797221 */ /* 0x003fe20000010000 */
[----:B------:R-:W-:Y:S01]  /*190d0*/  HFMA2.MMA R136, -RZ, RZ, 0, 4.76837158203125e-07 ;  /* 0x00000008ff887435 */ /* 0x000fe200000001ff */
[----:B------:R-:W-:Y:S01]  /*190e0*/  IMAD.MOV.U32 R134, RZ, RZ, 0x1f ;  /* 0x0000001fff867424 */ /* 0x000fe200078e00ff */
[----:B------:R-:W-:Y:S01]  /*190f0*/  MOV R122, 0x19120 ;  /* 0x00019120007a7802 */ /* 0x000fe20000000f00 */
[----:B------:R-:W-:-:S03]  /*19100*/  IMAD.MOV.U32 R135, RZ, RZ, -0x1 ;  /* 0xffffffffff877424 */ /* 0x000fc600078e00ff */
[----:B------:R-:W-:Y:S05]  /*19110*/  CALL.REL.NOINC `($__internal_78_$__cuda_sm70_shflsync_bfly_p) ;  /* 0x000006e000007944 */ /* 0x000fea0003c00000 */
[----:B01----:R-:W-:Y:S01]  /*19120*/  FADD.FTZ R121, R121, R136 ;  /* 0x0000008879797221 */ /* 0x003fe20000010000 */
[----:B------:R-:W-:Y:S01]  /*19130*/  MOV R122, 0x19180 ;  /* 0x00019180007a7802 */ /* 0x000fe20000000f00 */
[----:B------:R-:W-:Y:S02]  /*19140*/  IMAD.MOV.U32 R136, RZ, RZ, 0x10 ;  /* 0x00000010ff887424 */ /* 0x000fe400078e00ff */
[----:B------:R-:W-:-:S02]  /*19150*/  IMAD.MOV.U32 R134, RZ, RZ, 0x1f ;  /* 0x0000001fff867424 */ /* 0x000fc400078e00ff */
[----:B------:R-:W-:Y:S02]  /*19160*/  IMAD.MOV.U32 R135, RZ, RZ, -0x1 ;  /* 0xffffffffff877424 */ /* 0x000fe400078e00ff */
[----:B------:R-:W-:Y:S05]  /*19170*/  CALL.REL.NOINC `($__internal_78_$__cuda_sm70_shflsync_bfly_p) ;  /* 0x0000068000007944 */ /* 0x000fea0003c00000 */
[----:B-1----:R-:W-:Y:S01]  /*19180*/  FADD.FTZ R120, R121, R136 ;  /* 0x0000008879787221 */ /* 0x002fe20000010000 */
[----:B------:R-:W-:Y:S01]  /*19190*/  P2R R123, PR, RZ, 0x20 ;  /* 0x00000020ff7b7803 */ /* 0x000fe20000000000 */
[----:B------:R-:W-:Y:S01]  /*191a0*/  IMAD.MOV.U32 R136, RZ, RZ, 0x1 ;  /* 0x00000001ff887424 */ /* 0x000fe200078e00ff */
[----:B------:R-:W-:Y:S01]  /*191b0*/  ISETP.NE.AND P5, PT, R131, RZ, PT ;  /* 0x000000ff8300720c */ /* 0x000fe20003fa5270 */
[----:B------:R-:W-:Y:S01]  /*191c0*/  FMUL.FTZ R120, R120, c[0x0][0x1e0] ;  /* 0x0000780078787a20 */ /* 0x000fe20000410000 */
[----:B0-----:R-:W-:Y:S02]  /*191d0*/  P2R R135, PR, RZ, 0x40 ;  /* 0x00000040ff877803 */ /* 0x001fe40000000000 */
[----:B------:R-:W-:Y:S01]  /*191e0*/  ISETP.NE.AND P6, PT, R133, RZ, PT ;  /* 0x000000ff8500720c */ /* 0x000fe20003fc5270 */
        /* <DEDUP_REMOVED lines=10> */
[----:B------:R-:W-:Y:S01]  /*19290*/  IMAD.MOV.U32 R134, RZ, RZ, 0x1f ;  /* 0x0000001fff867424 */ /* 0x000fe200078e00ff */
[----:B------:R-:W-:Y:S02]  /*192a0*/  FSEL R121, R121, RZ, P5 ;  /* 0x000000ff79797208 */ /* 0x000fe40002800000 */
        /* <DEDUP_REMOVED lines=58> */
[----:B------:R-:W-:Y:S05]  /*19650*/  CALL.REL.NOINC `($__internal_78_$__cuda_sm70_shflsync_bfly_p) ;  /* 0x000001a000007944 */ /* 0x000fea0003c00000 */
[----:B01----:R-:W-:Y:S01]  /*19660*/  FADD.FTZ R121, R121, R136 ;  /* 0x0000008879797221 */ /* 0x003fe20000010000 */
[----:B------:R-:W-:Y:S01]  /*19670*/  MOV R122, 0x196c0 ;  /* 0x000196c0007a7802 */ /* 0x000fe20000000f00 */
[----:B------:R-:W-:Y:S02]  /*19680*/  IMAD.MOV.U32 R136, RZ, RZ, 0x2 ;  /* 0x00000002ff887424 */ /* 0x000fe400078e00ff */
[----:B------:R-:W-:Y:S02]  /*19690*/  IMAD.MOV.U32 R134, RZ, RZ, 0x1f ;  /* 0x0000001fff867424 */ /* 0x000fe400078e00ff */
[----:B------:R-:W-:Y:S02]  /*196a0*/  IMAD.MOV.U32 R135, RZ, RZ, -0x1 ;  /* 0xffffffffff877424 */ /* 0x000fe400078e00ff */
[----:B------:R-:W-:Y:S05]  /*196b0*/  CALL.REL.NOINC `($__internal_78_$__cuda_sm70_shflsync_bfly_p) ;  /* 0x0000014000007944 */ /* 0x000fea0003c00000 */
[----:B01----:R-:W-:Y:S01]  /*196c0*/  FADD.FTZ R121, R121, R136 ;  /* 0x0000008879797221 */ /* 0x003fe20000010000 */
[----:B------:R-:W-:Y:S01]  /*196d0*/  MOV R122, 0x19720 ;  /* 0x00019720007a7802 */ /* 0x000fe20000000f00 */
[----:B------:R-:W-:Y:S02]  /*196e0*/  IMAD.MOV.U32 R136, RZ, RZ, 0x4 ;  /* 0x00000004ff887424 */ /* 0x000fe400078e00ff */
[----:B------:R-:W-:-:S02]  /*196f0*/  IMAD.MOV.U32 R134, RZ, RZ, 0x1f ;  /* 0x0000001fff867424 */ /* 0x000fc400078e00ff */
[----:B------:R-:W-:Y:S02]  /*19700*/  IMAD.MOV.U32 R135, RZ, RZ, -0x1 ;  /* 0xffffffffff877424 */ /* 0x000fe400078e00ff */
[----:B------:R-:W-:Y:S05]  /*19710*/  CALL.REL.NOINC `($__internal_78_$__cuda_sm70_shflsync_bfly_p) ;  /* 0x000000e000007944 */ /* 0x000fea0003c00000 */
[----:B0-----:R-:W-:Y:S01]  /*19720*/  HFMA2.MMA R134, -RZ, RZ, 0, 1.847743988037109375e-06 ;  /* 0x0000001fff867435 */ /* 0x001fe200000001ff */
[----:B-1----:R-:W-:Y:S01]  /*19730*/  FADD.FTZ R121, R121, R136 ;  /* 0x0000008879797221 */ /* 0x002fe20000010000 */
[----:B------:R-:W-:Y:S01]  /*19740*/  MOV R122, 0x19780 ;  /* 0x00019780007a7802 */ /* 0x000fe20000000f00 */
[----:B------:R-:W-:Y:S02]  /*19750*/  IMAD.MOV.U32 R136, RZ, RZ, 0x8 ;  /* 0x00000008ff887424 */ /* 0x000fe400078e00ff */
[----:B------:R-:W-:Y:S02]  /*19760*/  IMAD.MOV.U32 R135, RZ, RZ, -0x1 ;  /* 0xffffffffff877424 */ /* 0x000fe400078e00ff */
[----:B------:R-:W-:Y:S05]  /*19770*/  CALL.REL.NOINC `($__internal_78_$__cuda_sm70_shflsync_bfly_p) ;  /* 0x0000008000007944 */ /* 0x000fea0003c00000 */
[----:B-1----:R-:W-:Y:S01]  /*19780*/  FADD.FTZ R133, R121, R136 ;  /* 0x0000008879857221 */ /* 0x002fe20000010000 */
[----:B------:R-:W-:Y:S01]  /*19790*/  MOV R122, 0x197f0 ;  /* 0x000197f0007a7802 */ /* 0x000fe20000000f00 */
[----:B------:R-:W-:Y:S02]  /*197a0*/  IMAD.MOV.U32 R136, RZ, RZ, 0x10 ;  /* 0x00000010ff887424 */ /* 0x000fe400078e00ff */
[----:B0-----:R-:W-:Y:S02]  /*197b0*/  IMAD.MOV.U32 R134, RZ, RZ, 0x1f ;  /* 0x0000001fff867424 */ /* 0x001fe400078e00ff */
[----:B------:R-:W-:-:S02]  /*197c0*/  IMAD.MOV.U32 R135, RZ, RZ, -0x1 ;  /* 0xffffffffff877424 */ /* 0x000fc400078e00ff */
[----:B------:R-:W-:Y:S02]  /*197d0*/  IMAD.MOV.U32 R121, RZ, RZ, R133 ;  /* 0x000000ffff797224 */ /* 0x000fe400078e0085 */
[----:B------:R-:W-:Y:S05]  /*197e0*/  CALL.REL.NOINC `($__internal_78_$__cuda_sm70_shflsync_bfly_p) ;  /* 0x0000001000007944 */ /* 0x000fea0003c00000 */
[----:B01----:R-:W-:Y:S05]  /*197f0*/  BRA `(.L_x_25960) ;  /* 0xffffec5000007947 */ /* 0x003fea000383ffff */
        .weak           $__internal_78_$__cuda_sm70_shflsync_bfly_p
        .type           $__internal_78_$__cuda_sm70_shflsync_bfly_p,@function
        .size           $__internal_78_$__cuda_sm70_shflsync_bfly_p,(.L_x_26568 - $__internal_78_$__cuda_sm70_shflsync_bfly_p)
$__internal_78_$__cuda_sm70_shflsync_bfly_p:
[----:B------:R-:W-:Y:S01]  /*19800*/  IMAD.MOV.U32 R123, RZ, RZ, 0x0 ;  /* 0x00000000ff7b7424 */ /* 0x000fe200078e00ff */
[----:B------:R-:W-:Y:S04]  /*19810*/  WARPSYNC R135 ;  /* 0x0000008700007348 */ /* 0x000fe80003800000 */
[----:B------:R0:W1:Y:S01]  /*19820*/  SHFL.BFLY PT, R136, R121, R136, R134 ;  /* 0x0c00008879887389 */ /* 0x00006200000e0086 */
[----:B------:R-:W-:Y:S05]  /*19830*/  RET.REL.NODEC R122 `(_ZN10layer_norm31ln_parallel_residual_fwd_kernelINS_13Kernel_traitsIfffffjLj1024ELj1ELj4ELj1ELj16ENS_18Kernel_traits_baseILj1024EfffffjLj128EEEEELb1ELb1ELb0EEEvNS_9FwdParamsE) ;  /* 0xfffe67c07a007950 */ /* 0x000fea0003c3ffff */
.L_x_25961:
        /* <DEDUP_REMOVED lines=12> */
.L_x_26568:


//--------------------- .text._ZN10layer_norm31ln_parallel_residual_fwd_kernelINS_13Kernel_traitsIfffffjLj1024ELj1ELj4ELj1ELj16ENS_18Kernel_traits_baseILj1024EfffffjLj128EEEEELb1ELb1ELb1EEEvNS_9FwdParamsE --------------------------
	.section	.text._ZN10layer_norm31ln_parallel_residual_fwd_kernelINS_13Kernel_traitsIfffffjLj1024ELj1ELj4ELj1ELj16ENS_18Kernel_traits_baseILj1024EfffffjLj128EEEEELb1ELb1ELb1EEEvNS_9FwdParamsE,"ax",@progbits
	.sectioninfo	@"SHI_REGISTERS=167"
	.align	128
        .global         _ZN10layer_norm31ln_parallel_residual_fwd_kernelINS_13Kernel_traitsIfffffjLj1024ELj1ELj4ELj1ELj16ENS_18Kernel_traits_baseILj1024EfffffjLj128EEEEELb1ELb1ELb1EEEvNS_9FwdParamsE
        .type           _ZN10layer_norm31ln_parallel_residual_fwd_kernelINS_13Kernel_traitsIfffffjLj1024ELj1ELj4ELj1ELj16ENS_18Kernel_traits_baseILj1024EfffffjLj128EEEEELb1ELb1ELb1EEEvNS_9FwdParamsE,@function
        .size           _ZN10layer_norm31ln_parallel_residual_fwd_kernelINS_13Kernel_traitsIfffffjLj1024ELj1ELj4ELj1ELj16ENS_18Kernel_traits_baseILj1024EfffffjLj128EEEEELb1ELb1ELb1EEEvNS_9FwdParamsE,(.L_x_26569 - _ZN10layer_norm31ln_parallel_residual_fwd_kernelINS_13Kernel_traitsIfffffjLj1024ELj1ELj4ELj1ELj16ENS_18Kernel_traits_baseILj1024EfffffjLj128EEEEELb1ELb1ELb1EEEvNS_9FwdParamsE)
        .other          _ZN10layer_norm31ln_parallel_residual_fwd_kernelINS_13Kernel_traitsIfffffjLj1024ELj1ELj4ELj1ELj16ENS_18Kernel_traits_baseILj1024EfffffjLj128EEEEELb1ELb1ELb1EEEvNS_9FwdParamsE,@"STO_CUDA_ENTRY STV_DEFAULT"
_ZN10layer_norm31ln_parallel_residual_fwd_kernelINS_13Kernel_traitsIfffffjLj1024ELj1ELj4ELj1ELj16ENS_18Kernel_traits_baseILj1024EfffffjLj128EEEEELb1ELb1ELb1EEEvNS_9FwdParamsE:
.text._ZN10layer_norm31ln_parallel_residual_fwd_kernelINS_13Kernel_traitsIfffffjLj1024ELj1ELj4ELj1ELj16ENS_18Kernel_traits_baseILj1024EfffffjLj128EEEEELb1ELb1ELb1EEEvNS_9FwdParamsE:
[----:B------:R-:W-:Y:S02]  /*0000*/  IMAD.MOV.U32 R1, RZ, RZ, c[0x0][0x28] ;  /* 0x00000a00ff017624 */ /* 0x000fe400078e00ff */
[----:B------:R-:W-:Y:S01]  /*0010*/  ULDC.U8 UR4, c[0x0][0x244] ;  /* 0x0000910000047ab9 */ /* 0x000fe20000000000 */
[----:B------:R-:W-:Y:S01]  /*0020*/  MOV R118, c[0x0][0x238] ;  /* 0x00008e0000767a02 */ /* 0x000fe20000000f00 */
[----:B------:R-:W-:Y:S01]  /*0030*/  ULDC.64 UR6, c[0x0][0x118] ;  /* 0x0000460000067ab9 */ /* 0x000fe20000000a00 */
[----:B------:R-:W-:Y:S01]  /*0040*/  ISETP.NE.AND P0, PT, RZ, UR4, PT ;  /* 0x00000004ff007c0c */ /* 0x000fe2000bf05270 */
[----:B------:R-:W-:Y:S02]  /*0050*/  ULDC.64 UR4, c[0x0][0x230] ;  /* 0x00008c0000047ab9 */ /* 0x000fe40000000a00 */
[----:B------:R-:W-:Y:S02]  /*0060*/  IMAD.U32 R2, RZ, RZ, UR4 ;  /* 0x00000004ff027e24 */ /* 0x000fe4000f8e00ff */
        /* <DEDUP_REMOVED lines=30> */
[----:B---3--:R-:W-:-:S04]  /*0250*/  @P0 IADD3 R118, P1, R4, c[0x0][0x240], RZ ;  /* 0x0000900004760a10 */ /* 0x008fc80007f3e0ff */
[----:B------:R-:W-:Y:S02]  /*0260*/  @P0 IADD3.X R119, RZ, R5, RZ, P1, !PT ;  /* 0x00000005ff770210 */ /* 0x000fe40000ffe4ff */
[----:B------:R-:W-:Y:S02]  /*0270*/  ISETP.NE.U32.AND P0, PT, RZ, c[0x0][0x218], PT ;  /* 0x00008600ff007a0c */ /* 0x000fe40003f05070 */
[--C-:B------:R-:W-:Y:S02]  /*0280*/  SHF.R.U64 R109, R118, 0x2, R119.reuse ;  /* 0x00000002766d7819 */ /* 0x100fe40000001277 */
[----:B------:R-:W-:Y:S02]  /*0290*/  SHF.R.U32.HI R110, RZ, 0x2, R119 ;  /* 0x00000002ff6e7819 */ /* 0x000fe40000011677 */
[----:B------:R-:W-:Y:S01]  /*02a0*/  ISETP.NE.AND.EX P0, PT, RZ, c[0x0][0x21c], PT, P0 ;  /* 0x00008700ff007a0c */ /* 0x000fe20003f05300 */
[----:B------:R-:W-:Y:S01]  /*02b0*/  IMAD.WIDE.U32 R4, R109, -0x2daee0ad, RZ ;  /* 0xd2511f536d047825 */ /* 0x000fe200078e00ff */
[----:B0-----:R-:W-:Y:S01]  /*02c0*/  LOP3.LUT R0, R7, UR4, R110, 0x96, !PT ;  /* 0x0000000407007c12 */ /* 0x001fe2000f8e966e */
[----:B------:R-:W-:-:S02]  /*02d0*/  UIADD3 UR9, UR4, -0x61c88647, URZ ;  /* 0x9e3779b904097890 */ /* 0x000fc4000fffe03f */
[----:B------:R-:W-:Y:S02]  /*02e0*/  UIADD3 UR11, UR4, 0x3c6ef372, URZ ;  /* 0x3c6ef372040b7890 */ /* 0x000fe4000fffe03f */
[----:B-1----:R-:W-:Y:S01]  /*02f0*/  IMAD.WIDE.U32 R2, R0, -0x2daee0ad, RZ ;  /* 0xd2511f5300027825 */ /* 0x002fe200078e00ff */
[----:B------:R-:W-:Y:S01]  /*0300*/  UIADD3 UR13, UR4, -0x255992d5, URZ ;  /* 0xdaa66d2b040d7890 */ /* 0x000fe2000fffe03f */
[----:B--2---:R-:W-:Y:S01]  /*0310*/  LOP3.LUT R8, R5, UR5, RZ, 0x3c, !PT ;  /* 0x0000000505087c12 */ /* 0x004fe2000f8e3cff */
[----:B------:R-:W-:Y:S01]  /*0320*/  UIADD3 UR10, UR5, -0x4498517b, URZ ;  /* 0xbb67ae85050a7890 */ /* 0x000fe2000fffe03f */
[----:B------:R-:W-:Y:S01]  /*0330*/  IMAD.SHL.U32 R0, R10, 0x10, RZ ;  /* 0x000000100a007824 */ /* 0x000fe200078e00ff */
[----:B------:R-:W-:Y:S02]  /*0340*/  UIADD3 UR12, UR5, 0x76cf5d0a, URZ ;  /* 0x76cf5d0a050c7890 */ /* 0x000fe4000fffe03f */
        /* <DEDUP_REMOVED lines=42> */
[----:B------:R-:W-:Y:S02]  /*05f0*/  LOP3.LUT R8, R5, UR23, R8, 0x96, !PT ;  /* 0x0000001705087c12 */ /* 0x000fe4000f8e9608 */
[----:B------:R-:W-:Y:S02]  /*0600*/  IADD3.X R5, RZ, c[0x0][0x1b4], RZ, P2, !PT ;  /* 0x00006d00ff057a10 */ /* 0x000fe400017fe4ff */
[----:B------:R-:W-:Y:S02]  /*0610*/  LOP3.LUT R112, R3, UR24, R2, 0x96, !PT ;  /* 0x0000001803707c12 */ /* 0x000fe4000f8e9602 */
[----:B------:R-:W-:-:S05]  /*0620*/  IADD3 R2, P1, R0, c[0x0][0x218], RZ ;  /* 0x0000860000027a10 */ /* 0x000fca0007f3e0ff */
        /* <DEDUP_REMOVED lines=20> */
[----:B0-----:R-:W-:Y:S01]  /*0770*/  IMAD R2, R7, -0x326172a9, RZ ;  /* 0xcd9e8d5707027824 */ /* 0x001fe200078e02ff */
[----:B------:R-:W-:Y:S01]  /*0780*/  UIADD3 UR26, UR5, -0x695add53, URZ ;  /* 0x96a522ad051a7890 */ /* 0x000fe2000fffe03f */
[----:B------:R-:W-:Y:S01]  /*0790*/  IMAD R3, R6, -0x2daee0ad, RZ ;  /* 0xd2511f5306037824 */ /* 0x000fe200078e02ff */
[----:B------:R-:W-:Y:S01]  /*07a0*/  BSSY B0, `(.L_x_25962) ;  /* 0x0001766000007945 */ /* 0x000fe20003800000 */
[----:B------:R-:W-:Y:S01]  /*07b0*/  IMAD.HI.U32 R7, R112, -0x326172a9, RZ ;  /* 0xcd9e8d5770077827 */ /* 0x000fe200078e00ff */
[----:B------:R-:W-:Y:S01]  /*07c0*/  LOP3.LUT R118, R118, 0x3, RZ, 0xc0, !PT ;  /* 0x0000000376767812 */ /* 0x000fe200078ec0ff */
[----:B------:R-:W-:-:S02]  /*07d0*/  ULDC.U8 UR8, c[0x0][0x1f0] ;  /* 0x00007c0000087ab9 */ /* 0x000fc40000000000 */
[----:B------:R-:W-:Y:S01]  /*07e0*/  IMAD.HI.U32 R0, R8, -0x2daee0ad, RZ ;  /* 0xd2511f5308007827 */ /* 0x000fe200078e00ff */
[----:B------:R-:W-:-:S03]  /*07f0*/  LOP3.LUT R2, R7, UR25, R2, 0x96, !PT ;  /* 0x0000001907027c12 */ /* 0x000fc6000f8e9602 */
[----:B------:R-:W-:Y:S01]  /*0800*/  IMAD R112, R112, -0x326172a9, RZ ;  /* 0xcd9e8d5770707824 */ /* 0x000fe200078e02ff */
[----:B------:R-:W-:Y:S01]  /*0810*/  LOP3.LUT R3, R0, UR26, R3, 0x96, !PT ;  /* 0x0000001a00037c12 */ /* 0x000fe2000f8e9603 */
[----:B------:R-:W-:Y:S02]  /*0820*/  IMAD R114, R8, -0x2daee0ad, RZ ;  /* 0xd2511f5308727824 */ /* 0x000fe400078e02ff */
[----:B-1----:R-:W-:Y:S02]  /*0830*/  IMAD.MOV.U32 R111, RZ, RZ, RZ ;  /* 0x000000ffff6f7224 */ /* 0x002fe400078e00ff */
.L_x_26486:
        /* <DEDUP_REMOVED lines=32> */
.L_x_25964:
[----:B0-----:R-:W-:Y:S02]  /*0a40*/  IMAD.MOV.U32 R16, RZ, RZ, R112 ;  /* 0x000000ffff107224 */ /* 0x001fe400078e0070 */
.L_x_25965:
[----:B------:R-:W-:Y:S05]  /*0a50*/  BSYNC B1 ;  /* 0x0000000000017941 */ /* 0x000fea0003800000 */
.L_x_25963:
        /* <DEDUP_REMOVED lines=16> */
.L_x_25969:
[----:B------:R-:W-:Y:S05]  /*0b60*/  BSYNC B2 ;  /* 0x0000000000027941 */ /* 0x000fea0003800000 */
.L_x_25968:
        /* <DEDUP_REMOVED lines=44> */
.L_x_25967:
[----:B------:R-:W-:Y:S05]  /*0e30*/  BSYNC B1 ;  /* 0x0000000000017941 */ /* 0x000fea0003800000 */
.L_x_25966:
        /* <DEDUP_REMOVED lines=15> */
.L_x_25970:
        /* <DEDUP_REMOVED lines=12> */
.L_x_25973:
[----:B------:R-:W-:Y:S02]  /*0ff0*/  IMAD.MOV.U32 R14, RZ, RZ, R112 ;  /* 0x000000ffff0e7224 */ /* 0x000fe400078e0070 */
.L_x_25974:
[----:B------:R-:W-:Y:S05]  /*1000*/  BSYNC B1 ;  /* 0x0000000000017941 */ /* 0x000fea0003800000 */
.L_x_25972:
        /* <DEDUP_REMOVED lines=16> */
.L_x_25978:
[----:B------:R-:W-:Y:S05]  /*1110*/  BSYNC B2 ;  /* 0x0000000000027941 */ /* 0x000fea0003800000 */
.L_x_25977:
        /* <DEDUP_REMOVED lines=43> */
.L_x_25976:
[----:B------:R-:W-:Y:S05]  /*13d0*/  BSYNC B1 ;  /* 0x0000000000017941 */ /* 0x000fea0003800000 */
.L_x_25975:
        /* <DEDUP_REMOVED lines=8> */
.L_x_25971:
        /* <DEDUP_REMOVED lines=12> */
.L_x_25980:
[----:B------:R-:W-:Y:S02]  /*1520*/  MOV R16, R112 ;  /* 0x0000007000107202 */ /* 0x000fe40000000f00 */
.L_x_25981:
[----:B------:R-:W-:Y:S05]  /*1530*/  BSYNC B1 ;  /* 0x0000000000017941 */ /* 0x000fea0003800000 */
.L_x_25979:
        /* <DEDUP_REMOVED lines=16> */
.L_x_25985:
[----:B------:R-:W-:Y:S05]  /*1640*/  BSYNC B2 ;  /* 0x0000000000027941 */ /* 0x000fea0003800000 */
.L_x_25984:
        /* <DEDUP_REMOVED lines=44> */
.L_x_25983:
[----:B------:R-:W-:Y:S05]  /*1910*/  BSYNC B1 ;  /* 0x0000000000017941 */ /* 0x000fea0003800000 */
.L_x_25982:
        /* <DEDUP_REMOVED lines=11> */
.L_x_25986:
        /* <DEDUP_REMOVED lines=12> */
.L_x_25989:
[----:B------:R-:W-:Y:S02]  /*1a90*/  MOV R12, R112 ;  /* 0x00000070000c7202 */ /* 0x000fe40000000f00 */
.L_x_25990:
[----:B------:R-:W-:Y:S05]  /*1aa0*/  BSYNC B1 ;  /* 0x0000000000017941 */ /* 0x000fea0003800000 */
.L_x_25988:
        /* <DEDUP_REMOVED lines=16> */
.L_x_25994:
[----:B------:R-:W-:Y:S05]  /*1bb0*/  BSYNC B2 ;  /* 0x0000000000027941 */ /* 0x000fea0003800000 */
.L_x_25993:
        /* <DEDUP_REMOVED lines=43> */
.L_x_25992:
[----:B------:R-:W-:Y:S05]  /*1e70*/  BSYNC B1 ;  /* 0x0000000000017941 */ /* 0x000fea0003800000 */
.L_x_25991:
        /* <DEDUP_REMOVED lines=8> */
.L_x_25987:
        /* <DEDUP_REMOVED lines=12> */
.L_x_25996:
[----:B------:R-:W-:Y:S02]  /*1fc0*/  IMAD.MOV.U32 R14, RZ, RZ, R112 ;  /* 0x000000ffff0e7224 */ /* 0x000fe400078e0070 */
.L_x_25997:
[----:B------:R-:W-:Y:S05]  /*1fd0*/  BSYNC B1 ;  /* 0x0000000000017941 */ /* 0x000fea0003800000 */
.L_x_25995:
        /* <DEDUP_REMOVED lines=16> */
.L_x_26001:
[----:B------:R-:W-:Y:S05]  /*20e0*/  BSYNC B2 ;  /* 0x0000000000027941 */ /* 0x000fea0003800000 */
.L_x_26000:
        /* <DEDUP_REMOVED lines=44> */
.L_x_25999:
[----:B------:R-:W-:Y:S05]  /*23b0*/  BSYNC B1 ;  /* 0x0000000000017941 */ /* 0x000fea0003800000 */
.L_x_25998:
        /* <DEDUP_REMOVED lines=11> */
.L_x_26002:
        /* <DEDUP_REMOVED lines=12> */
.L_x_26005:
[----:B------:R-:W-:Y:S02]  /*2530*/  IMAD.MOV.U32 R6, RZ, RZ, R112 ;  /* 0x000000ffff067224 */ /* 0x000fe400078e0070 */
.L_x_26006:
[----:B------:R-:W-:Y:S05]  /*2540*/  BSYNC B1 ;  /* 0x0000000000017941 */ /* 0x000fea0003800000 */
.L_x_26004:
        /* <DEDUP_REMOVED lines=16> */
.L_x_26010:
[----:B------:R-:W-:Y:S05]  /*2650*/  BSYNC B2 ;  /* 0x0000000000027941 */ /* 0x000fea0003800000 */
.L_x_26009:
        /* <DEDUP_REMOVED lines=44> */
.L_x_26008:
[----:B------:R-:W-:Y:S05]  /*2920*/  BSYNC B1 ;  /* 0x0000000000017941 */ /* 0x000fea0003800000 */
.L_x_26007:
        /* <DEDUP_REMOVED lines=8> */
.L_x_26003:
        /* <DEDUP_REMOVED lines=12> */
.L_x_26012:
[----:B------:R-:W-:Y:S02]  /*2a70*/  IMAD.MOV.U32 R6, RZ, RZ, R112 ;  /* 0x000000ffff067224 */ /* 0x000fe400078e0070 */
.L_x_26013:
[----:B------:R-:W-:Y:S05]  /*2a80*/  BSYNC B1 ;  /* 0x0000000000017941 */ /* 0x000fea0003800000 */
.L_x_26011:
        /* <DEDUP_REMOVED lines=16> */
.L_x_26017:
[----:B------:R-:W-:Y:S05]  /*2b90*/  BSYNC B2 ;  /* 0x0000000000027941 */ /* 0x000fea0003800000 */
.L_x_26016:
        /* <DEDUP_REMOVED lines=44> */
.L_x_26015:
[----:B------:R-:W-:Y:S05]  /*2e60*/  BSYNC B1 ;  /* 0x0000000000017941 */ /* 0x000fea0003800000 */
.L_x_26014:
        /* <DEDUP_REMOVED lines=11> */
.L_x_26018:
        /* <DEDUP_REMOVED lines=12> */
.L_x_26021:
[----:B------:R-:W-:Y:S02]  /*2fe0*/  IMAD.MOV.U32 R12, RZ, RZ, R112 ;  /* 0x000000ffff0c7224 */ /* 0x000fe400078e0070 */
.L_x_26022:
[----:B------:R-:W-:Y:S05]  /*2ff0*/  BSYNC B1 ;  /* 0x0000000000017941 */ /* 0x000fea0003800000 */
.L_x_26020:
        /* <DEDUP_REMOVED lines=16> */
.L_x_26026:
[----:B------:R-:W-:Y:S05]  /*3100*/  BSYNC B2 ;  /* 0x0000000000027941 */ /* 0x000fea0003800000 */
.L_x_26025:
        /* <DEDUP_REMOVED lines=44> */
.L_x_26024:
[----:B------:R-:W-:Y:S05]  /*33d0*/  BSYNC B1 ;  /* 0x0000000000017941 */ /* 0x000fea0003800000 */
.L_x_26023:
        /* <DEDUP_REMOVED lines=8> */
.L_x_26019:
        /* <DEDUP_REMOVED lines=31> */
.L_x_26027:
        /* <DEDUP_REMOVED lines=15> */
.L_x_26029:
[----:B-1----:R-:W-:Y:S02]  /*3740*/  IMAD.MOV.U32 R16, RZ, RZ, R112 ;  /* 0x000000ffff107224 */ /* 0x002fe400078e0070 */
.L_x_26030:
[----:B------:R-:W-:Y:S05]  /*3750*/  BSYNC B1 ;  /* 0x0000000000017941 */ /* 0x000fea0003800000 */
.L_x_26028:
        /* <DEDUP_REMOVED lines=16> */
.L_x_26034:
[----:B------:R-:W-:Y:S05]  /*3860*/  BSYNC B2 ;  /* 0x0000000000027941 */ /* 0x000fea0003800000 */
.L_x_26033:
        /* <DEDUP_REMOVED lines=44> */
.L_x_26032:
[----:B------:R-:W-:Y:S05]  /*3b30*/  BSYNC B1 ;  /* 0x0000000000017941 */ /* 0x000fea0003800000 */
.L_x_26031:
        /* <DEDUP_REMOVED lines=12> */
.L_x_26035:
        /* <DEDUP_REMOVED lines=12> */
.L_x_26038:
[----:B------:R-:W-:Y:S02]  /*3cc0*/  IMAD.MOV.U32 R14, RZ, RZ, R112 ;  /* 0x000000ffff0e7224 */ /* 0x000fe400078e0070 */
.L_x_26039:
[----:B------:R-:W-:Y:S05]  /*3cd0*/  BSYNC B1 ;  /* 0x0000000000017941 */ /* 0x000fea0003800000 */
.L_x_26037:
        /* <DEDUP_REMOVED lines=16> */
.L_x_26043:
[----:B------:R-:W-:Y:S05]  /*3de0*/  BSYNC B2 ;  /* 0x0000000000027941 */ /* 0x000fea0003800000 */
.L_x_26042:
        /* <DEDUP_REMOVED lines=43> */
.L_x_26041:
[----:B------:R-:W-:Y:S05]  /*40a0*/  BSYNC B1 ;  /* 0x0000000000017941 */ /* 0x000fea0003800000 */
.L_x_26040:
        /* <DEDUP_REMOVED lines=8> */
.L_x_26036:
        /* <DEDUP_REMOVED lines=12> */
.L_x_26045:
[----:B------:R-:W-:Y:S02]  /*41f0*/  MOV R16, R112 ;  /* 0x0000007000107202 */ /* 0x000fe40000000f00 */
.L_x_26046:
[----:B------:R-:W-:Y:S05]  /*4200*/  BSYNC B1 ;  /* 0x0000000000017941 */ /* 0x000fea0003800000 */
.L_x_26044:
        /* <DEDUP_REMOVED lines=16> */
.L_x_26050:
[----:B------:R-:W-:Y:S05]  /*4310*/  BSYNC B2 ;  /* 0x0000000000027941 */ /* 0x000fea0003800000 */
.L_x_26049:
        /* <DEDUP_REMOVED lines=44> */
.L_x_26048:
[----:B------:R-:W-:Y:S05]  /*45e0*/  BSYNC B1 ;  /* 0x0000000000017941 */ /* 0x000fea0003800000 */
.L_x_26047:
        /* <DEDUP_REMOVED lines=11> */
.L_x_26051:
        /* <DEDUP_REMOVED lines=12> */
.L_x_26054:
[----:B------:R-:W-:Y:S02]  /*4760*/  MOV R12, R112 ;  /* 0x00000070000c7202 */ /* 0x000fe40000000f00 */
.L_x_26055:
[----:B------:R-:W-:Y:S05]  /*4770*/  BSYNC B1 ;  /* 0x0000000000017941 */ /* 0x000fea0003800000 */
.L_x_26053:
        /* <DEDUP_REMOVED lines=16> */
.L_x_26059:
[----:B------:R-:W-:Y:S05]  /*4880*/  BSYNC B2 ;  /* 0x0000000000027941 */ /* 0x000fea0003800000 */
.L_x_26058:
        /* <DEDUP_REMOVED lines=43> */
.L_x_26057:
[----:B------:R-:W-:Y:S05]  /*4b40*/  BSYNC B1 ;  /* 0x0000000000017941 */ /* 0x000fea0003800000 */
.L_x_26056:
        /* <DEDUP_REMOVED lines=8> */
.L_x_26052:
        /* <DEDUP_REMOVED lines=12> */
.L_x_26061:
[----:B------:R-:W-:Y:S02]  /*4c90*/  IMAD.MOV.U32 R14, RZ, RZ, R112 ;  /* 0x000000ffff0e7224 */ /* 0x000fe400078e0070 */
.L_x_26062:
[----:B------:R-:W-:Y:S05]  /*4ca0*/  BSYNC B1 ;  /* 0x0000000000017941 */ /* 0x000fea0003800000 */
.L_x_26060:
        /* <DEDUP_REMOVED lines=16> */
.L_x_26066:
[----:B------:R-:W-:Y:S05]  /*4db0*/  BSYNC B2 ;  /* 0x0000000000027941 */ /* 0x000fea0003800000 */
.L_x_26065:
        /* <DEDUP_REMOVED lines=44> */
.L_x_26064:
[----:B------:R-:W-:Y:S05]  /*5080*/  BSYNC B1 ;  /* 0x0000000000017941 */ /* 0x000fea0003800000 */
.L_x_26063:
        /* <DEDUP_REMOVED lines=11> */
.L_x_26067:
        /* <DEDUP_REMOVED lines=12> */
.L_x_26070:
[----:B------:R-:W-:Y:S02]  /*5200*/  IMAD.MOV.U32 R6, RZ, RZ, R112 ;  /* 0x000000ffff067224 */ /* 0x000fe400078e0070 */
.L_x_26071:
[----:B------:R-:W-:Y:S05]  /*5210*/  BSYNC B1 ;  /* 0x0000000000017941 */ /* 0x000fea0003800000 */
.L_x_26069:
        /* <DEDUP_REMOVED lines=16> */
.L_x_26075:
[----:B------:R-:W-:Y:S05]  /*5320*/  BSYNC B2 ;  /* 0x0000000000027941 */ /* 0x000fea0003800000 */
.L_x_26074:
        /* <DEDUP_REMOVED lines=44> */
.L_x_26073:
[----:B------:R-:W-:Y:S05]  /*55f0*/  BSYNC B1 ;  /* 0x0000000000017941 */ /* 0x000fea0003800000 */
.L_x_26072:
        /* <DEDUP_REMOVED lines=8> */
.L_x_26068:
        /* <DEDUP_REMOVED lines=12> */
.L_x_26077:
[----:B------:R-:W-:Y:S02]  /*5740*/  IMAD.MOV.U32 R6, RZ, RZ, R112 ;  /* 0x000000ffff067224 */ /* 0x000fe400078e0070 */
.L_x_26078:
[----:B------:R-:W-:Y:S05]  /*5750*/  BSYNC B1 ;  /* 0x0000000000017941 */ /* 0x000fea0003800000 */
.L_x_26076:
        /* <DEDUP_REMOVED lines=16> */
.L_x_26082:
[----:B------:R-:W-:Y:S05]  /*5860*/  BSYNC B2 ;  /* 0x0000000000027941 */ /* 0x000fea0003800000 */
.L_x_26081:
        /* <DEDUP_REMOVED lines=44> */
.L_x_26080:
[----:B------:R-:W-:Y:S05]  /*5b30*/  BSYNC B1 ;  /* 0x0000000000017941 */ /* 0x000fea0003800000 */
.L_x_26079:
        /* <DEDUP_REMOVED lines=11> */
.L_x_26083:
        /* <DEDUP_REMOVED lines=12> */
.L_x_26086:
[----:B------:R-:W-:Y:S02]  /*5cb0*/  IMAD.MOV.U32 R12, RZ, RZ, R112 ;  /* 0x000000ffff0c7224 */ /* 0x000fe400078e0070 */
.L_x_26087:
[----:B------:R-:W-:Y:S05]  /*5cc0*/  BSYNC B1 ;  /* 0x0000000000017941 */ /* 0x000fea0003800000 */
.L_x_26085:
        /* <DEDUP_REMOVED lines=16> */
.L_x_26091:
[----:B------:R-:W-:Y:S05]  /*5dd0*/  BSYNC B2 ;  /* 0x0000000000027941 */ /* 0x000fea0003800000 */
.L_x_26090:
        /* <DEDUP_REMOVED lines=44> */
.L_x_26089:
[----:B------:R-:W-:Y:S05]  /*60a0*/  BSYNC B1 ;  /* 0x0000000000017941 */ /* 0x000fea0003800000 */
.L_x_26088:
        /* <DEDUP_REMOVED lines=8> */
.L_x_26084:
[----:B------:R-:W-:Y:S01]  /*6130*/  SEL R4, RZ, 0x1000000, P4 ;  /* 0x01000000ff047807 */ /* 0x000fe20002000000 */
[----:B------:R-:W-:Y:S01]  /*6140*/  IMAD.MOV.U32 R130, RZ, RZ, 0x4 ;  /* 0x00000004ff827424 */ /* 0x000fe200078e00ff */
        /* <DEDUP_REMOVED lines=25> */
.L_x_26092:
        /* <DEDUP_REMOVED lines=15> */
.L_x_26094:
[----:B-1----:R-:W-:Y:S02]  /*63d0*/  IMAD.MOV.U32 R8, RZ, RZ, R112 ;  /* 0x000000ffff087224 */ /* 0x002fe400078e0070 */
.L_x_26095:
[----:B------:R-:W-:Y:S05]  /*63e0*/  BSYNC B1 ;  /* 0x0000000000017941 */ /* 0x000fea0003800000 */
.L_x_26093:
        /* <DEDUP_REMOVED lines=16> */
.L_x_26099:
[----:B------:R-:W-:Y:S05]  /*64f0*/  BSYNC B2 ;  /* 0x0000000000027941 */ /* 0x000fea0003800000 */
.L_x_26098:
        /* <DEDUP_REMOVED lines=44> */
.L_x_26097:
[----:B------:R-:W-:Y:S05]  /*67c0*/  BSYNC B1 ;  /* 0x0000000000017941 */ /* 0x000fea0003800000 */
.L_x_26096:
        /* <DEDUP_REMOVED lines=12> */
.L_x_26100:
        /* <DEDUP_REMOVED lines=12> */
.L_x_26103:
[----:B------:R-:W-:Y:S02]  /*6950*/  IMAD.MOV.U32 R4, RZ, RZ, R112 ;  /* 0x000000ffff047224 */ /* 0x000fe400078e0070 */
.L_x_26104:
[----:B------:R-:W-:Y:S05]  /*6960*/  BSYNC B1 ;  /* 0x0000000000017941 */ /* 0x000fea0003800000 */
.L_x_26102:
        /* <DEDUP_REMOVED lines=16> */
.L_x_26108:
[----:B------:R-:W-:Y:S05]  /*6a70*/  BSYNC B2 ;  /* 0x0000000000027941 */ /* 0x000fea0003800000 */
.L_x_26107:
        /* <DEDUP_REMOVED lines=43> */
.L_x_26106:
[----:B------:R-:W-:Y:S05]  /*6d30*/  BSYNC B1 ;  /* 0x0000000000017941 */ /* 0x000fea0003800000 */
.L_x_26105:
        /* <DEDUP_REMOVED lines=8> */
.L_x_26101:
        /* <DEDUP_REMOVED lines=12> */
.L_x_26110:
[----:B------:R-:W-:Y:S02]  /*6e80*/  MOV R4, R112 ;  /* 0x0000007000047202 */ /* 0x000fe40000000f00 */
.L_x_26111:
[----:B------:R-:W-:Y:S05]  /*6e90*/  BSYNC B1 ;  /* 0x0000000000017941 */ /* 0x000fea0003800000 */
.L_x_26109:
        /* <DEDUP_REMOVED lines=16> */
.L_x_26115:
[----:B------:R-:W-:Y:S05]  /*6fa0*/  BSYNC B2 ;  /* 0x0000000000027941 */ /* 0x000fea0003800000 */
.L_x_26114:
        /* <DEDUP_REMOVED lines=44> */
.L_x_26113:
[----:B------:R-:W-:Y:S05]  /*7270*/  BSYNC B1 ;  /* 0x0000000000017941 */ /* 0x000fea0003800000 */
.L_x_26112:
        /* <DEDUP_REMOVED lines=11> */
.L_x_26116:
        /* <DEDUP_REMOVED lines=12> */
.L_x_26119:
[----:B------:R-:W-:Y:S02]  /*73f0*/  MOV R4, R112 ;  /* 0x0000007000047202 */ /* 0x000fe40000000f00 */
.L_x_26120:
[----:B------:R-:W-:Y:S05]  /*7400*/  BSYNC B1 ;  /* 0x0000000000017941 */ /* 0x000fea0003800000 */
.L_x_26118:
        /* <DEDUP_REMOVED lines=16> */
.L_x_26124:
[----:B------:R-:W-:Y:S05]  /*7510*/  BSYNC B2 ;  /* 0x0000000000027941 */ /* 0x000fea0003800000 */
.L_x_26123:
        /* <DEDUP_REMOVED lines=43> */
.L_x_26122:
[----:B------:R-:W-:Y:S05]  /*77d0*/  BSYNC B1 ;  /* 0x0000000000017941 */ /* 0x000fea0003800000 */
.L_x_26121:
        /* <DEDUP_REMOVED lines=8> */
.L_x_26117:
        /* <DEDUP_REMOVED lines=12> */
.L_x_26126:
[----:B------:R-:W-:Y:S02]  /*7920*/  IMAD.MOV.U32 R4, RZ, RZ, R112 ;  /* 0x000000ffff047224 */ /* 0x000fe400078e0070 */
.L_x_26127:
[----:B------:R-:W-:Y:S05]  /*7930*/  BSYNC B1 ;  /* 0x0000000000017941 */ /* 0x000fea0003800000 */
.L_x_26125:
        /* <DEDUP_REMOVED lines=16> */
.L_x_26131:
[----:B------:R-:W-:Y:S05]  /*7a40*/  BSYNC B2 ;  /* 0x0000000000027941 */ /* 0x000fea0003800000 */
.L_x_26130:
        /* <DEDUP_REMOVED lines=44> */
.L_x_26129:
[----:B------:R-:W-:Y:S05]  /*7d10*/  BSYNC B1 ;  /* 0x0000000000017941 */ /* 0x000fea0003800000 */
.L_x_26128:
        /* <DEDUP_REMOVED lines=11> */
.L_x_26132:
        /* <DEDUP_REMOVED lines=12> */
.L_x_26135:
[----:B------:R-:W-:Y:S02]  /*7e90*/  IMAD.MOV.U32 R4, RZ, RZ, R112 ;  /* 0x000000ffff047224 */ /* 0x000fe400078e0070 */
.L_x_26136:
[----:B------:R-:W-:Y:S05]  /*7ea0*/  BSYNC B1 ;  /* 0x0000000000017941 */ /* 0x000fea0003800000 */
.L_x_26134:
        /* <DEDUP_REMOVED lines=16> */
.L_x_26140:
[----:B------:R-:W-:Y:S05]  /*7fb0*/  BSYNC B2 ;  /* 0x0000000000027941 */ /* 0x000fea0003800000 */
.L_x_26139:
        /* <DEDUP_REMOVED lines=44> */
.L_x_26138:
[----:B------:R-:W-:Y:S05]  /*8280*/  BSYNC B1 ;  /* 0x0000000000017941 */ /* 0x000fea0003800000 */
.L_x_26137:
        /* <DEDUP_REMOVED lines=8> */
.L_x_26133:
        /* <DEDUP_REMOVED lines=12> */
.L_x_26142:
[----:B------:R-:W-:Y:S02]  /*83d0*/  IMAD.MOV.U32 R4, RZ, RZ, R112 ;  /* 0x000000ffff047224 */ /* 0x000fe400078e0070 */
.L_x_26143:
[----:B------:R-:W-:Y:S05]  /*83e0*/  BSYNC B1 ;  /* 0x0000000000017941 */ /* 0x000fea0003800000 */
.L_x_26141:
        /* <DEDUP_REMOVED lines=16> */
.L_x_26147:
[----:B------:R-:W-:Y:S05]  /*84f0*/  BSYNC B2 ;  /* 0x0000000000027941 */ /* 0x000fea0003800000 */
.L_x_26146:
        /* <DEDUP_REMOVED lines=44> */
.L_x_26145:
[----:B------:R-:W-:Y:S05]  /*87c0*/  BSYNC B1 ;  /* 0x0000000000017941 */ /* 0x000fea0003800000 */
.L_x_26144:
        /* <DEDUP_REMOVED lines=11> */
.L_x_26148:
        /* <DEDUP_REMOVED lines=12> */
.L_x_26151:
[----:B------:R-:W-:Y:S02]  /*8940*/  IMAD.MOV.U32 R4, RZ, RZ, R112 ;  /* 0x000000ffff047224 */ /* 0x000fe400078e0070 */
.L_x_26152:
[----:B------:R-:W-:Y:S05]  /*8950*/  BSYNC B1 ;  /* 0x0000000000017941 */ /* 0x000fea0003800000 */
.L_x_26150:
        /* <DEDUP_REMOVED lines=16> */
.L_x_26156:
[----:B------:R-:W-:Y:S05]  /*8a60*/  BSYNC B2 ;  /* 0x0000000000027941 */ /* 0x000fea0003800000 */
.L_x_26155:
        /* <DEDUP_REMOVED lines=44> */
.L_x_26154:
[----:B------:R-:W-:Y:S05]  /*8d30*/  BSYNC B1 ;  /* 0x0000000000017941 */ /* 0x000fea0003800000 */
.L_x_26153:
        /* <DEDUP_REMOVED lines=8> */
.L_x_26149:
        /* <DEDUP_REMOVED lines=26> */
.L_x_26157:
        /* <DEDUP_REMOVED lines=15> */
.L_x_26159:
[----:B-1----:R-:W-:Y:S02]  /*9050*/  IMAD.MOV.U32 R8, RZ, RZ, R112 ;  /* 0x000000ffff087224 */ /* 0x002fe400078e0070 */
.L_x_26160:
[----:B------:R-:W-:Y:S05]  /*9060*/  BSYNC B1 ;  /* 0x0000000000017941 */ /* 0x000fea0003800000 */
.L_x_26158:
        /* <DEDUP_REMOVED lines=16> */
.L_x_26164:
[----:B------:R-:W-:Y:S05]  /*9170*/  BSYNC B2 ;  /* 0x0000000000027941 */ /* 0x000fea0003800000 */
.L_x_26163:
        /* <DEDUP_REMOVED lines=44> */
.L_x_26162:
[----:B------:R-:W-:Y:S05]  /*9440*/  BSYNC B1 ;  /* 0x0000000000017941 */ /* 0x000fea0003800000 */
.L_x_26161:
        /* <DEDUP_REMOVED lines=12> */
.L_x_26165:
        /* <DEDUP_REMOVED lines=12> */
.L_x_26168:
[----:B------:R-:W-:Y:S02]  /*95d0*/  IMAD.MOV.U32 R4, RZ, RZ, R112 ;  /* 0x000000ffff047224 */ /* 0x000fe400078e0070 */
.L_x_26169:
[----:B------:R-:W-:Y:S05]  /*95e0*/  BSYNC B1 ;  /* 0x0000000000017941 */ /* 0x000fea0003800000 */
.L_x_26167:
        /* <DEDUP_REMOVED lines=16> */
.L_x_26173:
[----:B------:R-:W-:Y:S05]  /*96f0*/  BSYNC B2 ;  /* 0x0000000000027941 */ /* 0x000fea0003800000 */
.L_x_26172:
        /* <DEDUP_REMOVED lines=43> */
.L_x_26171:
[----:B------:R-:W-:Y:S05]  /*99b0*/  BSYNC B1 ;  /* 0x0000000000017941 */ /* 0x000fea0003800000 */
.L_x_26170:
        /* <DEDUP_REMOVED lines=8> */
.L_x_26166:
        /* <DEDUP_REMOVED lines=12> */
.L_x_26175:
[----:B------:R-:W-:Y:S02]  /*9b00*/  IMAD.MOV.U32 R4, RZ, RZ, R112 ;  /* 0x000000ffff047224 */ /* 0x000fe400078e0070 */
.L_x_26176:
[----:B------:R-:W-:Y:S05]  /*9b10*/  BSYNC B1 ;  /* 0x0000000000017941 */ /* 0x000fea0003800000 */
.L_x_26174:
        /* <DEDUP_REMOVED lines=16> */
.L_x_26180:
[----:B------:R-:W-:Y:S05]  /*9c20*/  BSYNC B2 ;  /* 0x0000000000027941 */ /* 0x000fea0003800000 */
.L_x_26179:
        /* <DEDUP_REMOVED lines=44> */
.L_x_26178:
[----:B------:R-:W-:Y:S05]  /*9ef0*/  BSYNC B1 ;  /* 0x0000000000017941 */ /* 0x000fea0003800000 */
.L_x_26177:
        /* <DEDUP_REMOVED lines=11> */
.L_x_26181:
        /* <DEDUP_REMOVED lines=12> */
.L_x_26184:
[----:B------:R-:W-:Y:S02]  /*a070*/  IMAD.MOV.U32 R4, RZ, RZ, R112 ;  /* 0x000000ffff047224 */ /* 0x000fe400078e0070 */
.L_x_26185:
[----:B------:R-:W-:Y:S05]  /*a080*/  BSYNC B1 ;  /* 0x0000000000017941 */ /* 0x000fea0003800000 */
.L_x_26183:
        /* <DEDUP_REMOVED lines=16> */
.L_x_26189:
[----:B------:R-:W-:Y:S05]  /*a190*/  BSYNC B2 ;  /* 0x0000000000027941 */ /* 0x000fea0003800000 */
.L_x_26188:
        /* <DEDUP_REMOVED lines=43> */
.L_x_26187:
[----:B------:R-:W-:Y:S05]  /*a450*/  BSYNC B1 ;  /* 0x0000000000017941 */ /* 0x000fea0003800000 */
.L_x_26186:
        /* <DEDUP_REMOVED lines=8> */
.L_x_26182:
        /* <DEDUP_REMOVED lines=12> */
.L_x_26191:
[----:B------:R-:W-:Y:S02]  /*a5a0*/  MOV R4, R112 ;  /* 0x0000007000047202 */ /* 0x000fe40000000f00 */
.L_x_26192:
[----:B------:R-:W-:Y:S05]  /*a5b0*/  BSYNC B1 ;  /* 0x0000000000017941 */ /* 0x000fea0003800000 */
.L_x_26190:
        /* <DEDUP_REMOVED lines=16> */
.L_x_26196:
[----:B------:R-:W-:Y:S05]  /*a6c0*/  BSYNC B2 ;  /* 0x0000000000027941 */ /* 0x000fea0003800000 */
.L_x_26195:
        /* <DEDUP_REMOVED lines=44> */
.L_x_26194:
[----:B------:R-:W-:Y:S05]  /*a990*/  BSYNC B1 ;  /* 0x0000000000017941 */ /* 0x000fea0003800000 */
.L_x_26193:
        /* <DEDUP_REMOVED lines=11> */
.L_x_26197:
        /* <DEDUP_REMOVED lines=12> */
.L_x_26200:
[----:B------:R-:W-:Y:S02]  /*ab10*/  MOV R4, R112 ;  /* 0x0000007000047202 */ /* 0x000fe40000000f00 */
.L_x_26201:
[----:B------:R-:W-:Y:S05]  /*ab20*/  BSYNC B1 ;  /* 0x0000000000017941 */ /* 0x000fea0003800000 */
.L_x_26199:
        /* <DEDUP_REMOVED lines=16> */
.L_x_26205:
[----:B------:R-:W-:Y:S05]  /*ac30*/  BSYNC B2 ;  /* 0x0000000000027941 */ /* 0x000fea0003800000 */
.L_x_26204:
        /* <DEDUP_REMOVED lines=44> */
.L_x_26203:
[----:B------:R-:W-:Y:S05]  /*af00*/  BSYNC B1 ;  /* 0x0000000000017941 */ /* 0x000fea0003800000 */
.L_x_26202:
        /* <DEDUP_REMOVED lines=8> */
.L_x_26198:
        /* <DEDUP_REMOVED lines=12> */
.L_x_26207:
[----:B------:R-:W-:Y:S02]  /*b050*/  IMAD.MOV.U32 R4, RZ, RZ, R112 ;  /* 0x000000ffff047224 */ /* 0x000fe400078e0070 */
.L_x_26208:
[----:B------:R-:W-:Y:S05]  /*b060*/  BSYNC B1 ;  /* 0x0000000000017941 */ /* 0x000fea0003800000 */
.L_x_26206:
        /* <DEDUP_REMOVED lines=16> */
.L_x_26212:
[----:B------:R-:W-:Y:S05]  /*b170*/  BSYNC B2 ;  /* 0x0000000000027941 */ /* 0x000fea0003800000 */
.L_x_26211:
        /* <DEDUP_REMOVED lines=44> */
.L_x_26210:
[----:B------:R-:W-:Y:S05]  /*b440*/  BSYNC B1 ;  /* 0x0000000000017941 */ /* 0x000fea0003800000 */
.L_x_26209:
        /* <DEDUP_REMOVED lines=11> */
.L_x_26213:
        /* <DEDUP_REMOVED lines=12> */
.L_x_26216:
[----:B------:R-:W-:Y:S02]  /*b5c0*/  IMAD.MOV.U32 R4, RZ, RZ, R112 ;  /* 0x000000ffff047224 */ /* 0x000fe400078e0070 */
.L_x_26217:
[----:B------:R-:W-:Y:S05]  /*b5d0*/  BSYNC B1 ;  /* 0x0000000000017941 */ /* 0x000fea0003800000 */
.L_x_26215:
        /* <DEDUP_REMOVED lines=16> */
.L_x_26221:
[----:B------:R-:W-:Y:S05]  /*b6e0*/  BSYNC B2 ;  /* 0x0000000000027941 */ /* 0x000fea0003800000 */
.L_x_26220:
        /* <DEDUP_REMOVED lines=44> */
.L_x_26219:
[----:B------:R-:W-:Y:S05]  /*b9b0*/  BSYNC B1 ;  /* 0x0000000000017941 */ /* 0x000fea0003800000 */
.L_x_26218:
        /* <DEDUP_REMOVED lines=8> */
.L_x_26214:
[----:B------:R-:W-:Y:S01]  /*ba40*/  SEL R4, RZ, 0x1000000, P4 ;  /* 0x01000000ff047807 */ /* 0x000fe20002000000 */
[C---:B------:R-:W-:Y:S01]  /*ba50*/  IMAD.WIDE.U32 R100, R119.reuse, R130, c[0x0][0x190] ;  /* 0x0000640077647625 */ /* 0x040fe200078e0082 */
        /* <DEDUP_REMOVED lines=24> */
.L_x_26222:
        /* <DEDUP_REMOVED lines=15> */
.L_x_26224:
[----:B-1----:R-:W-:Y:S02]  /*bcd0*/  IMAD.MOV.U32 R9, RZ, RZ, R112 ;  /* 0x000000ffff097224 */ /* 0x002fe400078e0070 */
.L_x_26225:
[----:B------:R-:W-:Y:S05]  /*bce0*/  BSYNC B1 ;  /* 0x0000000000017941 */ /* 0x000fea0003800000 */
.L_x_26223:
        /* <DEDUP_REMOVED lines=16> */
.L_x_26229:
[----:B------:R-:W-:Y:S05]  /*bdf0*/  BSYNC B2 ;  /* 0x0000000000027941 */ /* 0x000fea0003800000 */
.L_x_26228:
        /* <DEDUP_REMOVED lines=44> */
.L_x_26227:
[----:B------:R-:W-:Y:S05]  /*c0c0*/  BSYNC B1 ;  /* 0x0000000000017941 */ /* 0x000fea0003800000 */
.L_x_26226:
        /* <DEDUP_REMOVED lines=12> */
.L_x_26230:
        /* <DEDUP_REMOVED lines=12> */
.L_x_26233:
[----:B------:R-:W-:Y:S02]  /*c250*/  IMAD.MOV.U32 R4, RZ, RZ, R112 ;  /* 0x000000ffff047224 */ /* 0x000fe400078e0070 */
.L_x_26234:
[----:B------:R-:W-:Y:S05]  /*c260*/  BSYNC B1 ;  /* 0x0000000000017941 */ /* 0x000fea0003800000 */
.L_x_26232:
        /* <DEDUP_REMOVED lines=16> */
.L_x_26238:
[----:B------:R-:W-:Y:S05]  /*c370*/  BSYNC B2 ;  /* 0x0000000000027941 */ /* 0x000fea0003800000 */
.L_x_26237:
        /* <DEDUP_REMOVED lines=43> */
.L_x_26236:
[----:B------:R-:W-:Y:S05]  /*c630*/  BSYNC B1 ;  /* 0x0000000000017941 */ /* 0x000fea0003800000 */
.L_x_26235:
        /* <DEDUP_REMOVED lines=8> */
.L_x_26231:
        /* <DEDUP_REMOVED lines=12> */
.L_x_26240:
[----:B------:R-:W-:Y:S02]  /*c780*/  IMAD.MOV.U32 R4, RZ, RZ, R112 ;  /* 0x000000ffff047224 */ /* 0x000fe400078e0070 */
.L_x_26241:
[----:B------:R-:W-:Y:S05]  /*c790*/  BSYNC B1 ;  /* 0x0000000000017941 */ /* 0x000fea0003800000 */
.L_x_26239:
        /* <DEDUP_REMOVED lines=16> */
.L_x_26245:
[----:B------:R-:W-:Y:S05]  /*c8a0*/  BSYNC B2 ;  /* 0x0000000000027941 */ /* 0x000fea0003800000 */
.L_x_26244:
        /* <DEDUP_REMOVED lines=44> */
.L_x_26243:
[----:B------:R-:W-:Y:S05]  /*cb70*/  BSYNC B1 ;  /* 0x0000000000017941 */ /* 0x000fea0003800000 */
.L_x_26242:
        /* <DEDUP_REMOVED lines=11> */
.L_x_26246:
        /* <DEDUP_REMOVED lines=12> */
.L_x_26249:
[----:B------:R-:W-:Y:S02]  /*ccf0*/  IMAD.MOV.U32 R4, RZ, RZ, R112 ;  /* 0x000000ffff047224 */ /* 0x000fe400078e0070 */
.L_x_26250:
[----:B------:R-:W-:Y:S05]  /*cd00*/  BSYNC B1 ;  /* 0x0000000000017941 */ /* 0x000fea0003800000 */
.L_x_26248:
        /* <DEDUP_REMOVED lines=16> */
.L_x_26254:
[----:B------:R-:W-:Y:S05]  /*ce10*/  BSYNC B2 ;  /* 0x0000000000027941 */ /* 0x000fea0003800000 */
.L_x_26253:
        /* <DEDUP_REMOVED lines=43> */
.L_x_26252:
[----:B------:R-:W-:Y:S05]  /*d0d0*/  BSYNC B1 ;  /* 0x0000000000017941 */ /* 0x000fea0003800000 */
.L_x_26251:
        /* <DEDUP_REMOVED lines=8> */
.L_x_26247:
        /* <DEDUP_REMOVED lines=12> */
.L_x_26256:
[----:B------:R-:W-:Y:S02]  /*d220*/  IMAD.MOV.U32 R4, RZ, RZ, R112 ;  /* 0x000000ffff047224 */ /* 0x000fe400078e0070 */
.L_x_26257:
[----:B------:R-:W-:Y:S05]  /*d230*/  BSYNC B1 ;  /* 0x0000000000017941 */ /* 0x000fea0003800000 */
.L_x_26255:
        /* <DEDUP_REMOVED lines=16> */
.L_x_26261:
[----:B------:R-:W-:Y:S05]  /*d340*/  BSYNC B2 ;  /* 0x0000000000027941 */ /* 0x000fea0003800000 */
.L_x_26260:
        /* <DEDUP_REMOVED lines=44> */
.L_x_26259:
[----:B------:R-:W-:Y:S05]  /*d610*/  BSYNC B1 ;  /* 0x0000000000017941 */ /* 0x000fea0003800000 */
.L_x_26258:
        /* <DEDUP_REMOVED lines=11> */
.L_x_26262:
        /* <DEDUP_REMOVED lines=12> */
.L_x_26265:
[----:B------:R-:W-:Y:S02]  /*d790*/  IMAD.MOV.U32 R4, RZ, RZ, R112 ;  /* 0x000000ffff047224 */ /* 0x000fe400078e0070 */
.L_x_26266:
[----:B------:R-:W-:Y:S05]  /*d7a0*/  BSYNC B1 ;  /* 0x0000000000017941 */ /* 0x000fea0003800000 */
.L_x_26264:
        /* <DEDUP_REMOVED lines=16> */
.L_x_26270:
[----:B------:R-:W-:Y:S05]  /*d8b0*/  BSYNC B2 ;  /* 0x0000000000027941 */ /* 0x000fea0003800000 */
.L_x_26269:
        /* <DEDUP_REMOVED lines=44> */
.L_x_26268:
[----:B------:R-:W-:Y:S05]  /*db80*/  BSYNC B1 ;  /* 0x0000000000017941 */ /* 0x000fea0003800000 */
.L_x_26267:
        /* <DEDUP_REMOVED lines=8> */
.L_x_26263:
        /* <DEDUP_REMOVED lines=12> */
.L_x_26272:
[----:B------:R-:W-:Y:S02]  /*dcd0*/  IMAD.MOV.U32 R4, RZ, RZ, R112 ;  /* 0x000000ffff047224 */ /* 0x000fe400078e0070 */
.L_x_26273:
[----:B------:R-:W-:Y:S05]  /*dce0*/  BSYNC B1 ;  /* 0x0000000000017941 */ /* 0x000fea0003800000 */
.L_x_26271:
        /* <DEDUP_REMOVED lines=16> */
.L_x_26277:
[----:B------:R-:W-:Y:S05]  /*ddf0*/  BSYNC B2 ;  /* 0x0000000000027941 */ /* 0x000fea0003800000 */
.L_x_26276:
        /* <DEDUP_REMOVED lines=44> */
.L_x_26275:
[----:B------:R-:W-:Y:S05]  /*e0c0*/  BSYNC B1 ;  /* 0x0000000000017941 */ /* 0x000fea0003800000 */
.L_x_26274:
        /* <DEDUP_REMOVED lines=11> */
.L_x_26278:
        /* <DEDUP_REMOVED lines=12> */
.L_x_26281:
[----:B------:R-:W-:Y:S02]  /*e240*/  IMAD.MOV.U32 R4, RZ, RZ, R112 ;  /* 0x000000ffff047224 */ /* 0x000fe400078e0070 */
.L_x_26282:
[----:B------:R-:W-:Y:S05]  /*e250*/  BSYNC B1 ;  /* 0x0000000000017941 */ /* 0x000fea0003800000 */
.L_x_26280:
        /* <DEDUP_REMOVED lines=16> */
.L_x_26286:
[----:B------:R-:W-:Y:S05]  /*e360*/  BSYNC B2 ;  /* 0x0000000000027941 */ /* 0x000fea0003800000 */
.L_x_26285:
        /* <DEDUP_REMOVED lines=44> */
.L_x_26284:
[----:B------:R-:W-:Y:S05]  /*e630*/  BSYNC B1 ;  /* 0x0000000000017941 */ /* 0x000fea0003800000 */
.L_x_26283:
        /* <DEDUP_REMOVED lines=8> */
.L_x_26279:
        /* <DEDUP_REMOVED lines=8> */
[----:B------:R-:W-:Y:S02]  /*e740*/  IADD3 R123, R4, R101, RZ ;  /* 0x00000065047b7210 */ /* 0x000fe40007ffe0ff */
[----:B------:R0:W-:Y:S01]  /*e750*/  STG.E.128 [R6.64], R8 ;  /* 0x0000000806007986 */ /* 0x0001e2000c101d06 */
[----:B------:R-:W-:-:S03]  /*e760*/  IADD3 R122, R105, 0xa0, RZ ;  /* 0x000000a0697a7810 */ /* 0x000fc60007ffe0ff */
[----:B------:R0:W-:Y:S02]  /*e770*/  STG.E [R106.64], R123 ;  /* 0x0000007b6a007986 */ /* 0x0001e4000c101906 */
        /* <DEDUP_REMOVED lines=14> */
.L_x_26287:
        /* <DEDUP_REMOVED lines=15> */
.L_x_26289:
[----:B-1----:R-:W-:Y:S02]  /*e950*/  MOV R100, R112 ;  /* 0x0000007000647202 */ /* 0x002fe40000000f00 */
.L_x_26290:
[----:B------:R-:W-:Y:S05]  /*e960*/  BSYNC B1 ;  /* 0x0000000000017941 */ /* 0x000fea0003800000 */
.L_x_26288:
        /* <DEDUP_REMOVED lines=16> */
.L_x_26294:
[----:B------:R-:W-:Y:S05]  /*ea70*/  BSYNC B2 ;  /* 0x0000000000027941 */ /* 0x000fea0003800000 */
.L_x_26293:
        /* <DEDUP_REMOVED lines=44> */
.L_x_26292:
[----:B------:R-:W-:Y:S05]  /*ed40*/  BSYNC B1 ;  /* 0x0000000000017941 */ /* 0x000fea0003800000 */
.L_x_26291:
        /* <DEDUP_REMOVED lines=12> */
.L_x_26295:
        /* <DEDUP_REMOVED lines=12> */
.L_x_26298:
[----:B------:R-:W-:Y:S02]  /*eed0*/  MOV R100, R112 ;  /* 0x0000007000647202 */ /* 0x000fe40000000f00 */
.L_x_26299:
[----:B------:R-:W-:Y:S05]  /*eee0*/  BSYNC B1 ;  /* 0x0000000000017941 */ /* 0x000fea0003800000 */
.L_x_26297:
        /* <DEDUP_REMOVED lines=16> */
.L_x_26303:
[----:B------:R-:W-:Y:S05]  /*eff0*/  BSYNC B2 ;  /* 0x0000000000027941 */ /* 0x000fea0003800000 */
.L_x_26302:
        /* <DEDUP_REMOVED lines=44> */
.L_x_26301:
[----:B------:R-:W-:Y:S05]  /*f2c0*/  BSYNC B1 ;  /* 0x0000000000017941 */ /* 0x000fea0003800000 */
.L_x_26300:
        /* <DEDUP_REMOVED lines=8> */
.L_x_26296:
        /* <DEDUP_REMOVED lines=12> */
.L_x_26305:
[----:B------:R-:W-:Y:S02]  /*f410*/  IMAD.MOV.U32 R100, RZ, RZ, R112 ;  /* 0x000000ffff647224 */ /* 0x000fe400078e0070 */
.L_x_26306:
[----:B------:R-:W-:Y:S05]  /*f420*/  BSYNC B1 ;  /* 0x0000000000017941 */ /* 0x000fea0003800000 */
.L_x_26304:
        /* <DEDUP_REMOVED lines=16> */
.L_x_26310:
[----:B------:R-:W-:Y:S05]  /*f530*/  BSYNC B2 ;  /* 0x0000000000027941 */ /* 0x000fea0003800000 */
.L_x_26309:
        /* <DEDUP_REMOVED lines=44> */
.L_x_26308:
[----:B------:R-:W-:Y:S05]  /*f800*/  BSYNC B1 ;  /* 0x0000000000017941 */ /* 0x000fea0003800000 */
.L_x_26307:
        /* <DEDUP_REMOVED lines=11> */
.L_x_26311:
        /* <DEDUP_REMOVED lines=12> */
.L_x_26314:
[----:B------:R-:W-:Y:S02]  /*f980*/  IMAD.MOV.U32 R100, RZ, RZ, R112 ;  /* 0x000000ffff647224 */ /* 0x000fe400078e0070 */
.L_x_26315:
[----:B------:R-:W-:Y:S05]  /*f990*/  BSYNC B1 ;  /* 0x0000000000017941 */ /* 0x000fea0003800000 */
.L_x_26313:
        /* <DEDUP_REMOVED lines=16> */
.L_x_26319:
[----:B------:R-:W-:Y:S05]  /*faa0*/  BSYNC B2 ;  /* 0x0000000000027941 */ /* 0x000fea0003800000 */
.L_x_26318:
        /* <DEDUP_REMOVED lines=44> */
.L_x_26317:
[----:B------:R-:W-:Y:S05]  /*fd70*/  BSYNC B1 ;  /* 0x0000000000017941 */ /* 0x000fea0003800000 */
.L_x_26316:
        /* <DEDUP_REMOVED lines=8> */
.L_x_26312:
        /* <DEDUP_REMOVED lines=12> */
.L_x_26321:
[----:B------:R-:W-:Y:S02]  /*fec0*/  MOV R100, R112 ;  /* 0x0000007000647202 */ /* 0x000fe40000000f00 */
.L_x_26322:
[----:B------:R-:W-:Y:S05]  /*fed0*/  BSYNC B1 ;  /* 0x0000000000017941 */ /* 0x000fea0003800000 */
.L_x_26320:
        /* <DEDUP_REMOVED lines=16> */
.L_x_26326:
[----:B------:R-:W-:Y:S05]  /*ffe0*/  BSYNC B2 ;  /* 0x0000000000027941 */ /* 0x000fea0003800000 */
.L_x_26325:
        /* <DEDUP_REMOVED lines=44> */
.L_x_26324:
[----:B------:R-:W-:Y:S05]  /*102b0*/  BSYNC B1 ;  /* 0x0000000000017941 */ /* 0x000fea0003800000 */
.L_x_26323:
        /* <DEDUP_REMOVED lines=11> */
.L_x_26327:
        /* <DEDUP_REMOVED lines=12> */
.L_x_26330:
[----:B------:R-:W-:Y:S02]  /*10430*/  MOV R100, R112 ;  /* 0x0000007000647202 */ /* 0x000fe40000000f00 */
.L_x_26331:
[----:B------:R-:W-:Y:S05]  /*10440*/  BSYNC B1 ;  /* 0x0000000000017941 */ /* 0x000fea0003800000 */
.L_x_26329:
        /* <DEDUP_REMOVED lines=16> */
.L_x_26335:
[----:B------:R-:W-:Y:S05]  /*10550*/  BSYNC B2 ;  /* 0x0000000000027941 */ /* 0x000fea0003800000 */
.L_x_26334:
        /* <DEDUP_REMOVED lines=44> */
.L_x_26333:
[----:B------:R-:W-:Y:S05]  /*10820*/  BSYNC B1 ;  /* 0x0000000000017941 */ /* 0x000fea0003800000 */
.L_x_26332:
        /* <DEDUP_REMOVED lines=8> */
.L_x_26328:
        /* <DEDUP_REMOVED lines=12> */
.L_x_26337:
[----:B------:R-:W-:Y:S02]  /*10970*/  IMAD.MOV.U32 R100, RZ, RZ, R112 ;  /* 0x000000ffff647224 */ /* 0x000fe400078e0070 */
.L_x_26338:
[----:B------:R-:W-:Y:S05]  /*10980*/  BSYNC B1 ;  /* 0x0000000000017941 */ /* 0x000fea0003800000 */
.L_x_26336:
        /* <DEDUP_REMOVED lines=16> */
.L_x_26342:
[----:B------:R-:W-:Y:S05]  /*10a90*/  BSYNC B2 ;  /* 0x0000000000027941 */ /* 0x000fea0003800000 */
.L_x_26341:
        /* <DEDUP_REMOVED lines=44> */
.L_x_26340:
[----:B------:R-:W-:Y:S05]  /*10d60*/  BSYNC B1 ;  /* 0x0000000000017941 */ /* 0x000fea0003800000 */
.L_x_26339:
        /* <DEDUP_REMOVED lines=11> */
.L_x_26343:
        /* <DEDUP_REMOVED lines=12> */
.L_x_26346:
[----:B------:R-:W-:Y:S02]  /*10ee0*/  IMAD.MOV.U32 R100, RZ, RZ, R112 ;  /* 0x000000ffff647224 */ /* 0x000fe400078e0070 */
.L_x_26347:
[----:B------:R-:W-:Y:S05]  /*10ef0*/  BSYNC B1 ;  /* 0x0000000000017941 */ /* 0x000fea0003800000 */
.L_x_26345:
        /* <DEDUP_REMOVED lines=16> */
.L_x_26351:
[----:B------:R-:W-:Y:S05]  /*11000*/  BSYNC B2 ;  /* 0x0000000000027941 */ /* 0x000fea0003800000 */
.L_x_26350:
        /* <DEDUP_REMOVED lines=44> */
.L_x_26349:
[----:B------:R-:W-:Y:S05]  /*112d0*/  BSYNC B1 ;  /* 0x0000000000017941 */ /* 0x000fea0003800000 */
.L_x_26348:
        /* <DEDUP_REMOVED lines=8> */
.L_x_26344:
        /* <DEDUP_REMOVED lines=26> */
.L_x_26352:
        /* <DEDUP_REMOVED lines=15> */
.L_x_26354:
[----:B-1----:R-:W-:Y:S02]  /*115f0*/  IMAD.MOV.U32 R104, RZ, RZ, R112 ;  /* 0x000000ffff687224 */ /* 0x002fe400078e0070 */
.L_x_26355:
[----:B------:R-:W-:Y:S05]  /*11600*/  BSYNC B1 ;  /* 0x0000000000017941 */ /* 0x000fea0003800000 */
.L_x_26353:
        /* <DEDUP_REMOVED lines=16> */
.L_x_26359:
[----:B------:R-:W-:Y:S05]  /*11710*/  BSYNC B2 ;  /* 0x0000000000027941 */ /* 0x000fea0003800000 */
.L_x_26358:
        /* <DEDUP_REMOVED lines=44> */
.L_x_26357:
[----:B------:R-:W-:Y:S05]  /*119e0*/  BSYNC B1 ;  /* 0x0000000000017941 */ /* 0x000fea0003800000 */
.L_x_26356:
        /* <DEDUP_REMOVED lines=12> */
.L_x_26360:
        /* <DEDUP_REMOVED lines=12> */
.L_x_26363:
[----:B------:R-:W-:Y:S02]  /*11b70*/  IMAD.MOV.U32 R104, RZ, RZ, R112 ;  /* 0x000000ffff687224 */ /* 0x000fe400078e0070 */
.L_x_26364:
[----:B------:R-:W-:Y:S05]  /*11b80*/  BSYNC B1 ;  /* 0x0000000000017941 */ /* 0x000fea0003800000 */
.L_x_26362:
        /* <DEDUP_REMOVED lines=16> */
.L_x_26368:
[----:B------:R-:W-:Y:S05]  /*11c90*/  BSYNC B2 ;  /* 0x0000000000027941 */ /* 0x000fea0003800000 */
.L_x_26367:
        /* <DEDUP_REMOVED lines=43> */
.L_x_26366:
[----:B------:R-:W-:Y:S05]  /*11f50*/  BSYNC B1 ;  /* 0x0000000000017941 */ /* 0x000fea0003800000 */
.L_x_26365:
        /* <DEDUP_REMOVED lines=8> */
.L_x_26361:
        /* <DEDUP_REMOVED lines=12> */
.L_x_26370:
[----:B------:R-:W-:Y:S02]  /*120a0*/  IMAD.MOV.U32 R104, RZ, RZ, R112 ;  /* 0x000000ffff687224 */ /* 0x000fe400078e0070 */
.L_x_26371:
[----:B------:R-:W-:Y:S05]  /*120b0*/  BSYNC B1 ;  /* 0x0000000000017941 */ /* 0x000fea0003800000 */
.L_x_26369:
        /* <DEDUP_REMOVED lines=16> */
.L_x_26375:
[----:B------:R-:W-:Y:S05]  /*121c0*/  BSYNC B2 ;  /* 0x0000000000027941 */ /* 0x000fea0003800000 */
.L_x_26374:
        /* <DEDUP_REMOVED lines=44> */
.L_x_26373:
[----:B------:R-:W-:Y:S05]  /*12490*/  BSYNC B1 ;  /* 0x0000000000017941 */ /* 0x000fea0003800000 */
.L_x_26372:
        /* <DEDUP_REMOVED lines=11> */
.L_x_26376:
        /* <DEDUP_REMOVED lines=12> */
.L_x_26379:
[----:B------:R-:W-:Y:S02]  /*12610*/  IMAD.MOV.U32 R104, RZ, RZ, R112 ;  /* 0x000000ffff687224 */ /* 0x000fe400078e0070 */
.L_x_26380:
[----:B------:R-:W-:Y:S05]  /*12620*/  BSYNC B1 ;  /* 0x0000000000017941 */ /* 0x000fea0003800000 */
.L_x_26378:
        /* <DEDUP_REMOVED lines=16> */
.L_x_26384:
[----:B------:R-:W-:Y:S05]  /*12730*/  BSYNC B2 ;  /* 0x0000000000027941 */ /* 0x000fea0003800000 */
.L_x_26383:
        /* <DEDUP_REMOVED lines=44> */
.L_x_26382:
[----:B------:R-:W-:Y:S05]  /*12a00*/  BSYNC B1 ;  /* 0x0000000000017941 */ /* 0x000fea0003800000 */
.L_x_26381:
        /* <DEDUP_REMOVED lines=8> */
.L_x_26377:
        /* <DEDUP_REMOVED lines=12> */
.L_x_26386:
[----:B------:R-:W-:Y:S02]  /*12b50*/  MOV R104, R112 ;  /* 0x0000007000687202 */ /* 0x000fe40000000f00 */
.L_x_26387:
[----:B------:R-:W-:Y:S05]  /*12b60*/  BSYNC B1 ;  /* 0x0000000000017941 */ /* 0x000fea0003800000 */
.L_x_26385:
        /* <DEDUP_REMOVED lines=16> */
.L_x_26391:
[----:B------:R-:W-:Y:S05]  /*12c70*/  BSYNC B2 ;  /* 0x0000000000027941 */ /* 0x000fea0003800000 */
.L_x_26390:
        /* <DEDUP_REMOVED lines=44> */
.L_x_26389:
[----:B------:R-:W-:Y:S05]  /*12f40*/  BSYNC B1 ;  /* 0x0000000000017941 */ /* 0x000fea0003800000 */
.L_x_26388:
        /* <DEDUP_REMOVED lines=11> */
.L_x_26392:
        /* <DEDUP_REMOVED lines=12> */
.L_x_26395:
[----:B------:R-:W-:Y:S02]  /*130c0*/  MOV R104, R112 ;  /* 0x0000007000687202 */ /* 0x000fe40000000f00 */
.L_x_26396:
[----:B------:R-:W-:Y:S05]  /*130d0*/  BSYNC B1 ;  /* 0x0000000000017941 */ /* 0x000fea0003800000 */
.L_x_26394:
        /* <DEDUP_REMOVED lines=16> */
.L_x_26400:
[----:B------:R-:W-:Y:S05]  /*131e0*/  BSYNC B2 ;  /* 0x0000000000027941 */ /* 0x000fea0003800000 */
.L_x_26399:
        /* <DEDUP_REMOVED lines=44> */
.L_x_26398:
[----:B------:R-:W-:Y:S05]  /*134b0*/  BSYNC B1 ;  /* 0x0000000000017941 */ /* 0x000fea0003800000 */
.L_x_26397:
        /* <DEDUP_REMOVED lines=8> */
.L_x_26393:
        /* <DEDUP_REMOVED lines=12> */
.L_x_26402:
[----:B------:R-:W-:Y:S02]  /*13600*/  IMAD.MOV.U32 R104, RZ, RZ, R112 ;  /* 0x000000ffff687224 */ /* 0x000fe400078e0070 */
.L_x_26403:
[----:B------:R-:W-:Y:S05]  /*13610*/  BSYNC B1 ;  /* 0x0000000000017941 */ /* 0x000fea0003800000 */
.L_x_26401:
        /* <DEDUP_REMOVED lines=16> */
.L_x_26407:
[----:B------:R-:W-:Y:S05]  /*13720*/  BSYNC B2 ;  /* 0x0000000000027941 */ /* 0x000fea0003800000 */
.L_x_26406:
        /* <DEDUP_REMOVED lines=44> */
.L_x_26405:
[----:B------:R-:W-:Y:S05]  /*139f0*/  BSYNC B1 ;  /* 0x0000000000017941 */ /* 0x000fea0003800000 */
.L_x_26404:
        /* <DEDUP_REMOVED lines=11> */
.L_x_26408:
        /* <DEDUP_REMOVED lines=12> */
.L_x_26411:
[----:B------:R-:W-:Y:S02]  /*13b70*/  IMAD.MOV.U32 R104, RZ, RZ, R112 ;  /* 0x000000ffff687224 */ /* 0x000fe400078e0070 */
.L_x_26412:
[----:B------:R-:W-:Y:S05]  /*13b80*/  BSYNC B1 ;  /* 0x0000000000017941 */ /* 0x000fea0003800000 */
.L_x_26410:
        /* <DEDUP_REMOVED lines=16> */
.L_x_26416:
[----:B------:R-:W-:Y:S05]  /*13c90*/  BSYNC B2 ;  /* 0x0000000000027941 */ /* 0x000fea0003800000 */
.L_x_26415:
        /* <DEDUP_REMOVED lines=44> */
.L_x_26414:
[----:B------:R-:W-:Y:S05]  /*13f60*/  BSYNC B1 ;  /* 0x0000000000017941 */ /* 0x000fea0003800000 */
.L_x_26413:
        /* <DEDUP_REMOVED lines=8> */
.L_x_26409:
        /* <DEDUP_REMOVED lines=26> */
.L_x_26417:
        /* <DEDUP_REMOVED lines=15> */
.L_x_26419:
[----:B-1----:R-:W-:Y:S02]  /*14280*/  IMAD.MOV.U32 R118, RZ, RZ, R112 ;  /* 0x000000ffff767224 */ /* 0x002fe400078e0070 */
.L_x_26420:
[----:B------:R-:W-:Y:S05]  /*14290*/  BSYNC B1 ;  /* 0x0000000000017941 */ /* 0x000fea0003800000 */
.L_x_26418:
        /* <DEDUP_REMOVED lines=16> */
.L_x_26424:
[----:B------:R-:W-:Y:S05]  /*143a0*/  BSYNC B2 ;  /* 0x0000000000027941 */ /* 0x000fea0003800000 */
.L_x_26423:
        /* <DEDUP_REMOVED lines=44> */
.L_x_26422:
[----:B------:R-:W-:Y:S05]  /*14670*/  BSYNC B1 ;  /* 0x0000000000017941 */ /* 0x000fea0003800000 */
.L_x_26421:
        /* <DEDUP_REMOVED lines=12> */
.L_x_26425:
        /* <DEDUP_REMOVED lines=12> */
.L_x_26428:
[----:B------:R-:W-:Y:S02]  /*14800*/  IMAD.MOV.U32 R118, RZ, RZ, R112 ;  /* 0x000000ffff767224 */ /* 0x000fe400078e0070 */
.L_x_26429:
[----:B------:R-:W-:Y:S05]  /*14810*/  BSYNC B1 ;  /* 0x0000000000017941 */ /* 0x000fea0003800000 */
.L_x_26427:
        /* <DEDUP_REMOVED lines=16> */
.L_x_26433:
[----:B------:R-:W-:Y:S05]  /*14920*/  BSYNC B2 ;  /* 0x0000000000027941 */ /* 0x000fea0003800000 */
.L_x_26432:
        /* <DEDUP_REMOVED lines=44> */
.L_x_26431:
[----:B------:R-:W-:Y:S05]  /*14bf0*/  BSYNC B1 ;  /* 0x0000000000017941 */ /* 0x000fea0003800000 */
.L_x_26430:
        /* <DEDUP_REMOVED lines=8> */
.L_x_26426:
        /* <DEDUP_REMOVED lines=12> */
.L_x_26435:
[----:B------:R-:W-:Y:S02]  /*14d40*/  IMAD.MOV.U32 R118, RZ, RZ, R112 ;  /* 0x000000ffff767224 */ /* 0x000fe400078e0070 */
.L_x_26436:
[----:B------:R-:W-:Y:S05]  /*14d50*/  BSYNC B1 ;  /* 0x0000000000017941 */ /* 0x000fea0003800000 */
.L_x_26434:
        /* <DEDUP_REMOVED lines=16> */
.L_x_26440:
[----:B------:R-:W-:Y:S05]  /*14e60*/  BSYNC B2 ;  /* 0x0000000000027941 */ /* 0x000fea0003800000 */
.L_x_26439:
        /* <DEDUP_REMOVED lines=44> */
.L_x_26438:
[----:B------:R-:W-:Y:S05]  /*15130*/  BSYNC B1 ;  /* 0x0000000000017941 */ /* 0x000fea0003800000 */
.L_x_26437:
        /* <DEDUP_REMOVED lines=11> */
.L_x_26441:
        /* <DEDUP_REMOVED lines=12> */
.L_x_26444:
[----:B------:R-:W-:Y:S02]  /*152b0*/  IMAD.MOV.U32 R118, RZ, RZ, R112 ;  /* 0x000000ffff767224 */ /* 0x000fe400078e0070 */
.L_x_26445:
[----:B------:R-:W-:Y:S05]  /*152c0*/  BSYNC B1 ;  /* 0x0000000000017941 */ /* 0x000fea0003800000 */
.L_x_26443:
        /* <DEDUP_REMOVED lines=16> */
.L_x_26449:
[----:B------:R-:W-:Y:S05]  /*153d0*/  BSYNC B2 ;  /* 0x0000000000027941 */ /* 0x000fea0003800000 */
.L_x_26448:
        /* <DEDUP_REMOVED lines=44> */
.L_x_26447:
[----:B------:R-:W-:Y:S05]  /*156a0*/  BSYNC B1 ;  /* 0x0000000000017941 */ /* 0x000fea0003800000 */
.L_x_26446:
        /* <DEDUP_REMOVED lines=8> */
.L_x_26442:
        /* <DEDUP_REMOVED lines=12> */
.L_x_26451:
[----:B------:R-:W-:Y:S02]  /*157f0*/  IMAD.MOV.U32 R118, RZ, RZ, R112 ;  /* 0x000000ffff767224 */ /* 0x000fe400078e0070 */
.L_x_26452:
[----:B------:R-:W-:Y:S05]  /*15800*/  BSYNC B1 ;  /* 0x0000000000017941 */ /* 0x000fea0003800000 */
.L_x_26450:
        /* <DEDUP_REMOVED lines=16> */
.L_x_26456:
[----:B------:R-:W-:Y:S05]  /*15910*/  BSYNC B2 ;  /* 0x0000000000027941 */ /* 0x000fea0003800000 */
.L_x_26455:
        /* <DEDUP_REMOVED lines=44> */
.L_x_26454:
[----:B------:R-:W-:Y:S05]  /*15be0*/  BSYNC B1 ;  /* 0x0000000000017941 */ /* 0x000fea0003800000 */
.L_x_26453:
        /* <DEDUP_REMOVED lines=11> */
.L_x_26457:
        /* <DEDUP_REMOVED lines=12> */
.L_x_26460:
[----:B------:R-:W-:Y:S02]  /*15d60*/  IMAD.MOV.U32 R118, RZ, RZ, R112 ;  /* 0x000000ffff767224 */ /* 0x000fe400078e0070 */
.L_x_26461:
[----:B------:R-:W-:Y:S05]  /*15d70*/  BSYNC B1 ;  /* 0x0000000000017941 */ /* 0x000fea0003800000 */
.L_x_26459:
        /* <DEDUP_REMOVED lines=16> */
.L_x_26465:
[----:B------:R-:W-:Y:S05]  /*15e80*/  BSYNC B2 ;  /* 0x0000000000027941 */ /* 0x000fea0003800000 */
.L_x_26464:
        /* <DEDUP_REMOVED lines=44> */
.L_x_26463:
[----:B------:R-:W-:Y:S05]  /*16150*/  BSYNC B1 ;  /* 0x0000000000017941 */ /* 0x000fea0003800000 */
.L_x_26462:
        /* <DEDUP_REMOVED lines=8> */
.L_x_26458:
        /* <DEDUP_REMOVED lines=12> */
.L_x_26467:
[----:B------:R-:W-:Y:S02]  /*162a0*/  IMAD.MOV.U32 R118, RZ, RZ, R112 ;  /* 0x000000ffff767224 */ /* 0x000fe400078e0070 */
.L_x_26468:
[----:B------:R-:W-:Y:S05]  /*162b0*/  BSYNC B1 ;  /* 0x0000000000017941 */ /* 0x000fea0003800000 */
.L_x_26466:
        /* <DEDUP_REMOVED lines=16> */
.L_x_26472:
[----:B------:R-:W-:Y:S05]  /*163c0*/  BSYNC B2 ;  /* 0x0000000000027941 */ /* 0x000fea0003800000 */
.L_x_26471:
        /* <DEDUP_REMOVED lines=44> */
.L_x_26470:
[----:B------:R-:W-:Y:S05]  /*16690*/  BSYNC B1 ;  /* 0x0000000000017941 */ /* 0x000fea0003800000 */
.L_x_26469:
        /* <DEDUP_REMOVED lines=11> */
.L_x_26473:
        /* <DEDUP_REMOVED lines=12> */
.L_x_26476:
[----:B------:R-:W-:Y:S02]  /*16810*/  IMAD.MOV.U32 R131, RZ, RZ, R112 ;  /* 0x000000ffff837224 */ /* 0x000fe400078e0070 */
.L_x_26477:
[----:B------:R-:W-:Y:S05]  /*16820*/  BSYNC B1 ;  /* 0x0000000000017941 */ /* 0x000fea0003800000 */
.L_x_26475:
        /* <DEDUP_REMOVED lines=16> */
.L_x_26481:
[----:B------:R-:W-:Y:S05]  /*16930*/  BSYNC B2 ;  /* 0x0000000000027941 */ /* 0x000fea0003800000 */
.L_x_26480:
        /* <DEDUP_REMOVED lines=44> */
.L_x_26479:
[----:B------:R-:W-:Y:S05]  /*16c00*/  BSYNC B1 ;  /* 0x0000000000017941 */ /* 0x000fea0003800000 */
.L_x_26478:
        /* <DEDUP_REMOVED lines=8> */
.L_x_26474:
[----:B------:R-:W-:Y:S01]  /*16c90*/  FADD.FTZ R132, RZ, R24 ;  /* 0x00000018ff847221 */ /* 0x000fe20000010000 */
[----:B------:R-:W-:Y:S02]  /*16ca0*/  ISETP.NE.AND P0, PT, R129, RZ, PT ;  /* 0x000000ff8100720c */ /* 0x000fe40003f05270 */
[----:B------:R-:W-:Y:S01]  /*16cb0*/  SEL R134, RZ, 0x1, P1 ;  /* 0x00000001ff867807 */ /* 0x000fe20000800000 */
        /* <DEDUP_REMOVED lines=51> */
.L_x_26482:
[----:B0-----:R-:W-:Y:S01]  /*16ff0*/  FADD.FTZ R128, R120, R107 ;  /* 0x0000006b78807221 */ /* 0x001fe20000010000 */
[----:B------:R-:W-:Y:S05]  /*17000*/  BRA.DIV ~URZ, `(.L_x_26483) ;  /* 0x00000e127f007947 */ /* 0x000fea000b800000 */
[----:B------:R0:W1:Y:S02]  /*17010*/  SHFL.BFLY PT, R120, R128, 0x1, 0x1f ;  /* 0x0c201f0080787f89 */ /* 0x00006400000e0000 */
.L_x_26487:
        /* <DEDUP_REMOVED lines=84> */
.L_x_26488:
        /* <DEDUP_REMOVED lines=8> */
[----:B------:R-:W-:-:S03]  /*175e0*/  FFMA.FTZ R128, R133, R128, c[0x0][0x228] ;  /* 0x00008a0085807623 */ /* 0x000fc60000010080 */
[----:B------:R-:W-:Y:S01]  /*175f0*/  SHF.R.S32.HI R133, RZ, 0x1f, R130 ;  /* 0x0000001fff857819 */ /* 0x000fe20000011482 */
[----:B------:R-:W-:Y:S02]  /*17600*/  FADD.FTZ R135, R128, R131 ;  /* 0x0000008380877221 */ /* 0x000fe40000010000 */
[----:B------:R-:W-:Y:S01]  /*17610*/  FADD.FTZ R128, -R127, R25 ;  /* 0x000000197f807221 */ /* 0x000fe20000010100 */
[----:B------:R-:W-:Y:S01]  /*17620*/  LEA.HI R133, R133, R130, RZ, 0x2 ;  /* 0x0000008285857211 */ /* 0x000fe200078f10ff */
[----:B------:R-:W0:Y:S01]  /*17630*/  S2R R25, SR_TID.X ;  /* 0x0000000000197919 */ /* 0x000e220000002100 */
[C---:B------:R-:W-:Y:S02]  /*17640*/  FADD.FTZ R138, -R127.reuse, R17 ;  /* 0x000000117f8a7221 */ /* 0x040fe40000010100 */
[----:B------:R-:W1:Y:S01]  /*17650*/  MUFU.RSQ R17, R135 ;  /* 0x0000008700117308 */ /* 0x000e620000001400 */
[----:B------:R-:W-:Y:S02]  /*17660*/  FADD.FTZ R132, -R127, R20 ;  /* 0x000000147f847221 */ /* 0x000fe40000010100 */
        /* <DEDUP_REMOVED lines=9> */
[----:B0-----:R-:W-:Y:S01]  /*17700*/  LOP3.LUT R20, R25, 0x1f, RZ, 0xc0, !PT ;  /* 0x0000001f19147812 */ /* 0x001fe200078ec0ff */
[C---:B------:R-:W-:Y:S02]  /*17710*/  FADD.FTZ R140, -R127.reuse, R16 ;  /* 0x000000107f8c7221 */ /* 0x040fe40000010100 */
[----:B------:R-:W-:Y:S01]  /*17720*/  FADD.FTZ R134, -R127, R21 ;  /* 0x000000157f867221 */ /* 0x000fe20000010100 */
[----:B------:R-:W-:Y:S01]  /*17730*/  LEA.HI.SX32 R7, R133, R20, 0x1e ;  /* 0x0000001485077211 */ /* 0x000fe200078ff2ff */
[C---:B--2---:R-:W-:Y:S02]  /*17740*/  FADD.FTZ R136, -R127.reuse, R23 ;  /* 0x000000177f887221 */ /* 0x044fe40000010100 */
[C---:B------:R-:W-:Y:S02]  /*17750*/  FADD.FTZ R150, -R127.reuse, R4 ;  /* 0x000000047f967221 */ /* 0x040fe40000010100 */
[----:B------:R-:W-:-:S02]  /*17760*/  FADD.FTZ R162, -R127, R5 ;  /* 0x000000057fa27221 */ /* 0x000fc40000010100 */
[----:B------:R-:W-:Y:S02]  /*17770*/  IMAD.MOV.U32 R16, RZ, RZ, 0x10 ;  /* 0x00000010ff107424 */ /* 0x000fe400078e00ff */
[C---:B------:R-:W-:Y:S02]  /*17780*/  FADD.FTZ R142, -R127.reuse, R18 ;  /* 0x000000127f8e7221 */ /* 0x040fe40000010100 */
[C---:B------:R-:W-:Y:S02]  /*17790*/  FADD.FTZ R144, -R127.reuse, R19 ;  /* 0x000000137f907221 */ /* 0x040fe40000010100 */
[C---:B------:R-:W-:Y:S02]  /*177a0*/  FADD.FTZ R158, -R127.reuse, R12 ;  /* 0x0000000c7f9e7221 */ /* 0x040fe40000010100 */
[C---:B------:R-:W-:Y:S02]  /*177b0*/  FADD.FTZ R156, -R127.reuse, R15 ;  /* 0x0000000f7f9c7221 */ /* 0x040fe40000010100 */
[----:B------:R-:W-:-:S02]  /*177c0*/  FADD.FTZ R148, -R127, R11 ;  /* 0x0000000b7f947221 */ /* 0x000fc40000010100 */
[----:B------:R-:W-:Y:S02]  /*177d0*/  FADD.FTZ R164, -R127, R6 ;  /* 0x000000067fa47221 */ /* 0x000fe40000010100 */
[----:B------:R-:W-:-:S04]  /*177e0*/  @!P1 IMAD.WIDE R4, R117, R120, c[0x0][0x1a8] ;  /* 0x00006a0075049625 */ /* 0x000fc800078e0278 */
[----:B-1----:R-:W-:Y:S01]  /*177f0*/  FMUL.FTZ R27, R17, R22 ;  /* 0x00000016111b7220 */ /* 0x002fe20000410000 */
[----:B------:R-:W-:Y:S01]  /*17800*/  LEA R22, P0, R7, c[0x0][0x208], 0x4 ;  /* 0x0000820007167a11 */ /* 0x000fe200078020ff */
[C---:B------:R-:W-:Y:S01]  /*17810*/  FADD.FTZ R12, -R127.reuse, R8 ;  /* 0x000000087f0c7221 */ /* 0x040fe20000010100 */
[----:B------:R0:W-:Y:S01]  /*17820*/  @!P1 STG.E [R4.64], R17 ;  /* 0x0000001104009986 */ /* 0x0001e2000c101906 */
[----:B------:R-:W-:Y:S01]  /*17830*/  FADD.FTZ R146, -R127, R10 ;  /* 0x0000000a7f927221 */ /* 0x000fe20000010100 */
[----:B------:R-:W-:Y:S01]  /*17840*/  LEA.HI.X R23, R7, c[0x0][0x20c], RZ, 0x4, P0 ;  /* 0x0000830007177a11 */ /* 0x000fe200000f24ff */
[C---:B------:R-:W-:Y:S02]  /*17850*/  FADD.FTZ R131, -R127.reuse, R100 ;  /* 0x000000647f837221 */ /* 0x040fe40000010100 */
[----:B------:R-:W-:Y:S02]  /*17860*/  FADD.FTZ R6, -R127, R105 ;  /* 0x000000697f067221 */ /* 0x000fe40000010100 */
[----:B------:R-:W-:-:S02]  /*17870*/  FMUL.FTZ R11, R17, R24 ;  /* 0x00000018110b7220 */ /* 0x000fc40000410000 */
[----:B------:R-:W-:Y:S02]  /*17880*/  FMUL.FTZ R15, R17, R26 ;  /* 0x0000001a110f7220 */ /* 0x000fe40000410000 */
[C---:B------:R-:W-:Y:S02]  /*17890*/  FADD.FTZ R152, -R127.reuse, R13 ;  /* 0x0000000d7f987221 */ /* 0x040fe40000010100 */
[C---:B------:R-:W-:Y:S02]  /*178a0*/  FADD.FTZ R100, -R127.reuse, R101 ;  /* 0x000000657f647221 */ /* 0x040fe40000010100 */
[C---:B------:R-:W-:Y:S02]  /*178b0*/  FADD.FTZ R10, -R127.reuse, R104 ;  /* 0x000000687f0a7221 */ /* 0x040fe40000010100 */
[----:B------:R-:W-:Y:S02]  /*178c0*/  FADD.FTZ R8, -R127, R106 ;  /* 0x0000006a7f087221 */ /* 0x000fe40000010100 */
[----:B------:R-:W-:-:S02]  /*178d0*/  FMUL.FTZ R24, R17, R128 ;  /* 0x0000008011187220 */ /* 0x000fc40000410000 */
[----:B------:R-:W-:Y:S02]  /*178e0*/  FMUL.FTZ R26, R17, R130 ;  /* 0x00000082111a7220 */ /* 0x000fe40000410000 */
[----:B------:R-:W-:Y:S02]  /*178f0*/  FADD.FTZ R160, -R127, R103 ;  /* 0x000000677fa07221 */ /* 0x000fe40000010100 */
[----:B------:R-:W-:-:S04]  /*17900*/  IMAD.WIDE.U32 R20, R125, R16, c[0x0][0x208] ;  /* 0x000082007d147625 */ /* 0x000fc800078e0010 */
[C---:B------:R-:W-:Y:S02]  /*17910*/  FMUL.FTZ R13, R17.reuse, R132 ;  /* 0x00000084110d7220 */ /* 0x040fe40000410000 */
[C---:B------:R-:W-:Y:S02]  /*17920*/  FMUL.FTZ R25, R17.reuse, R134 ;  /* 0x0000008611197220 */ /* 0x040fe40000410000 */
[C---:B------:R-:W-:Y:S02]  /*17930*/  FMUL.FTZ R101, R17.reuse, R136 ;  /* 0x0000008811657220 */ /* 0x040fe40000410000 */
[C---:B------:R-:W-:Y:S02]  /*17940*/  FMUL.FTZ R19, R17.reuse, R140 ;  /* 0x0000008c11137220 */ /* 0x040fe40000410000 */
[C---:B------:R-:W-:Y:S02]  /*17950*/  FMUL.FTZ R103, R17.reuse, R138 ;  /* 0x0000008a11677220 */ /* 0x040fe40000410000 */
[----:B------:R-:W-:-:S02]  /*17960*/  FMUL.FTZ R125, R17, R142 ;  /* 0x0000008e117d7220 */ /* 0x000fc40000410000 */
[----:B------:R-:W-:Y:S02]  /*17970*/  FMUL.FTZ R144, R17, R144 ;  /* 0x0000009011907220 */ /* 0x000fe40000410000 */
[----:B------:R-:W-:Y:S02]  /*17980*/  FADD.FTZ R102, -R127, R102 ;  /* 0x000000667f667221 */ /* 0x000fe40000010100 */
[----:B------:R-:W-:Y:S02]  /*17990*/  FMUL.FTZ R132, R17, R6 ;  /* 0x0000000611847220 */ /* 0x000fe40000410000 */
[----:B------:R-:W-:Y:S02]  /*179a0*/  FADD.FTZ R18, -R127, R107 ;  /* 0x0000006b7f127221 */ /* 0x000fe40000010100 */
[C---:B------:R-:W-:Y:S02]  /*179b0*/  FMUL.FTZ R138, R17.reuse, R9 ;  /* 0x00000009118a7220 */ /* 0x040fe40000410000 */
[----:B------:R-:W-:-:S02]  /*179c0*/  FMUL.FTZ R133, R17, R10 ;  /* 0x0000000a11857220 */ /* 0x000fc40000410000 */
[----:B------:R-:W-:Y:S02]  /*179d0*/  FMUL.FTZ R143, R17, R8 ;  /* 0x00000008118f7220 */ /* 0x000fe40000410000 */
[----:B------:R-:W-:Y:S02]  /*179e0*/  FFMA.FTZ R7, R67, R26, R99 ;  /* 0x0000001a43077223 */ /* 0x000fe40000010063 */
[----:B------:R-:W-:Y:S02]  /*179f0*/  FFMA.FTZ R6, R66, R15, R98 ;  /* 0x0000000f42067223 */ /* 0x000fe40000010062 */
[----:B0-----:R-:W-:Y:S02]  /*17a00*/  FFMA.FTZ R5, R65, R24, R97 ;  /* 0x0000001841057223 */ /* 0x001fe40000010061 */
[----:B------:R-:W-:Y:S02]  /*17a10*/  FFMA.FTZ R4, R64, R11, R96 ;  /* 0x0000000b40047223 */ /* 0x000fe40000010060 */
[----:B------:R-:W-:-:S03]  /*17a20*/  IMAD.WIDE.U32 R126, R126, R16, c[0x0][0x208] ;  /* 0x000082007e7e7625 */ /* 0x000fc600078e0010 */
[----:B------:R0:W-:Y:S01]  /*17a30*/  STG.E.128 [R22.64], R4 ;  /* 0x0000000416007986 */ /* 0x0001e2000c101d06 */
        /* <DEDUP_REMOVED lines=10> */
[C---:B------:R-:W-:Y:S02]  /*17ae0*/  FMUL.FTZ R137, R17.reuse, R146 ;  /* 0x0000009211897220 */ /* 0x040fe40000410000 */
[----:B------:R-:W-:Y:S01]  /*17af0*/  FMUL.FTZ R136, R17, R148 ;  /* 0x0000009411887220 */ /* 0x000fe20000410000 */
[----:B------:R1:W-:Y:S01]  /*17b00*/  STG.E.128 [R126.64], R8 ;  /* 0x000000087e007986 */ /* 0x0003e2000c101d06 */
[----:B------:R-:W-:-:S02]  /*17b10*/  FFMA.FTZ R15, R59, R144, R91 ;  /* 0x000000903b0f7223 */ /* 0x000fc4000001005b */
        /* <DEDUP_REMOVED lines=11> */
[----:B------:R-:W-:Y:S02]  /*17bd0*/  FMUL.FTZ R142, R17, R18 ;  /* 0x00000012118e7220 */ /* 0x000fe40000410000 */
[----:B------:R-:W-:-:S04]  /*17be0*/  IMAD.WIDE.U32 R24, R119, R16, c[0x0][0x208] ;  /* 0x0000820077187625 */ /* 0x000fc800078e0010 */
[----:B------:R-:W-:-:S04]  /*17bf0*/  IMAD.WIDE.U32 R26, R121, R16, c[0x0][0x208] ;  /* 0x00008200791a7625 */ /* 0x000fc800078e0010 */
[----:B------:R-:W-:-:S04]  /*17c00*/  IMAD.WIDE.U32 R100, R122, R16, c[0x0][0x208] ;  /* 0x000082007a647625 */ /* 0x000fc800078e0010 */
[----:B------:R-:W-:-:S04]  /*17c10*/  IMAD.WIDE.U32 R102, R123, R16, c[0x0][0x208] ;  /* 0x000082007b667625 */ /* 0x000fc800078e0010 */
[----:B------:R-:W-:-:S04]  /*17c20*/  IMAD.WIDE.U32 R124, R124, R16, c[0x0][0x208] ;  /* 0x000082007c7c7625 */ /* 0x000fc800078e0010 */
[----:B------:R-:W-:Y:S02]  /*17c30*/  FFMA.FTZ R19, R55, R134, R87 ;  /* 0x0000008637137223 */ /* 0x000fe40000010057 */
[----:B------:R-:W-:Y:S02]  /*17c40*/  FFMA.FTZ R18, R54, R135, R86 ;  /* 0x0000008736127223 */ /* 0x000fe40000010056 */
[----:B------:R-:W-:Y:S02]  /*17c50*/  FFMA.FTZ R17, R53, R104, R85 ;  /* 0x0000006835117223 */ /* 0x000fe40000010055 */
[----:B------:R-:W-:Y:S02]  /*17c60*/  FFMA.FTZ R16, R52, R105, R84 ;  /* 0x0000006934107223 */ /* 0x000fe40000010054 */
[----:B0-----:R-:W-:Y:S02]  /*17c70*/  FFMA.FTZ R7, R51, R136, R83 ;  /* 0x0000008833077223 */ /* 0x001fe40000010053 */
[----:B------:R-:W-:Y:S01]  /*17c80*/  FFMA.FTZ R6, R50, R137, R82 ;  /* 0x0000008932067223 */ /* 0x000fe20000010052 */
[----:B------:R0:W-:Y:S01]  /*17c90*/  STG.E.128 [R24.64], R16 ;  /* 0x0000001018007986 */ /* 0x0001e2000c101d06 */
[----:B------:R-:W-:-:S02]  /*17ca0*/  FFMA.FTZ R5, R49, R106, R81 ;  /* 0x0000006a31057223 */ /* 0x000fc40000010051 */
[----:B------:R-:W-:Y:S02]  /*17cb0*/  FFMA.FTZ R4, R48, R107, R80 ;  /* 0x0000006b30047223 */ /* 0x000fe40000010050 */
[----:B-1----:R-:W-:Y:S02]  /*17cc0*/  FFMA.FTZ R11, R47, R138, R79 ;  /* 0x0000008a2f0b7223 */ /* 0x002fe4000001004f */
[----:B------:R-:W-:Y:S01]  /*17cd0*/  FFMA.FTZ R10, R46, R139, R78 ;  /* 0x0000008b2e0a7223 */ /* 0x000fe2000001004e */
[----:B------:R0:W-:Y:S01]  /*17ce0*/  STG.E.128 [R26.64], R4 ;  /* 0x000000041a007986 */ /* 0x0001e2000c101d06 */
[----:B------:R-:W-:Y:S02]  /*17cf0*/  FFMA.FTZ R9, R45, R128, R77 ;  /* 0x000000802d097223 */ /* 0x000fe4000001004d */
[----:B------:R-:W-:Y:S02]  /*17d00*/  FFMA.FTZ R8, R44, R129, R76 ;  /* 0x000000812c087223 */ /* 0x000fe4000001004c */
[----:B--2---:R-:W-:-:S02]  /*17d10*/  FFMA.FTZ R15, R43, R140, R75 ;  /* 0x0000008c2b0f7223 */ /* 0x004fc4000001004b */
[----:B------:R-:W-:Y:S01]  /*17d20*/  FFMA.FTZ R14, R42, R141, R74 ;  /* 0x0000008d2a0e7223 */ /* 0x000fe2000001004a */
[----:B------:R0:W-:Y:S01]  /*17d30*/  STG.E.128 [R100.64], R8 ;  /* 0x0000000864007986 */ /* 0x0001e2000c101d06 */
[----:B------:R-:W-:Y:S02]  /*17d40*/  FFMA.FTZ R13, R41, R130, R73 ;  /* 0x00000082290d7223 */ /* 0x000fe40000010049 */
[----:B------:R-:W-:Y:S02]  /*17d50*/  FFMA.FTZ R12, R40, R131, R72 ;  /* 0x00000083280c7223 */ /* 0x000fe40000010048 */
[----:B------:R-:W-:Y:S02]  /*17d60*/  FFMA.FTZ R23, R39, R142, R71 ;  /* 0x0000008e27177223 */ /* 0x000fe40000010047 */
[----:B------:R-:W-:Y:S01]  /*17d70*/  FFMA.FTZ R22, R38, R143, R70 ;  /* 0x0000008f26167223 */ /* 0x000fe20000010046 */
[----:B------:R0:W-:Y:S01]  /*17d80*/  STG.E.128 [R102.64], R12 ;  /* 0x0000000c66007986 */ /* 0x0001e2000c101d06 */
[----:B------:R-:W-:-:S02]  /*17d90*/  FFMA.FTZ R21, R37, R132, R69 ;  /* 0x0000008425157223 */ /* 0x000fc40000010045 */
[----:B------:R-:W-:Y:S02]  /*17da0*/  FFMA.FTZ R20, R36, R133, R68 ;  /* 0x0000008524147223 */ /* 0x000fe40000010044 */
[----:B------:R-:W-:-:S03]  /*17db0*/  IMAD R117, R120, c[0x0][0x160], R117 ;  /* 0x0000580078757a24 */ /* 0x000fc600078e0275 */
[----:B------:R0:W-:Y:S02]  /*17dc0*/  STG.E.128 [R124.64], R20 ;  /* 0x000000147c007986 */ /* 0x0001e4000c101d06 */
[----:B------:R-:W-:-:S13]  /*17dd0*/  ISETP.GE.AND P0, PT, R117, c[0x0][0x164], PT ;  /* 0x0000590075007a0c */ /* 0x000fda0003f06270 */
[----:B0-----:R-:W-:Y:S01]  /*17de0*/  @P0 CALL.REL.NOINC `(.L_x_26485) ;  /* 0x0000001000000944 */ /* 0x001fe20003c00000 */
[----:B------:R-:W-:Y:S05]  /*17df0*/  BRA `(.L_x_26486) ;  /* 0xfffe8a4000007947 */ /* 0x000fea000383ffff */
.L_x_26485:
[----:B------:R-:W-:Y:S05]  /*17e00*/  BSYNC B0 ;  /* 0x0000000000007941 */ /* 0x000fea0003800000 */
.L_x_25962:
[----:B------:R-:W-:Y:S05]  /*17e10*/  EXIT ;  /* 0x000000000000794d */ /* 0x000fea0003800000 */
.L_x_26483:
[----:B------:R-:W-:Y:S01]  /*17e20*/  IMAD.MOV.U32 R127, RZ, RZ, 0x1 ;  /* 0x00000001ff7f7424 */ /* 0x000fe200078e00ff */
[----:B------:R-:W-:Y:S01]  /*17e30*/  MOV R120, 0x1f ;  /* 0x0000001f00787802 */ /* 0x000fe20000000f00 */
[----:B------:R-:W-:Y:S01]  /*17e40*/  IMAD.MOV.U32 R133, RZ, RZ, -0x1 ;  /* 0xffffffffff857424 */ /* 0x000fe200078e00ff */
[----:B------:R-:W-:Y:S02]  /*17e50*/  MOV R130, 0x17e70 ;  /* 0x00017e7000827802 */ /* 0x000fe40000000f00 */
[----:B------:R-:W-:Y:S05]  /*17e60*/  CALL.REL.NOINC `($__internal_79_$__cuda_sm70_shflsync_bfly_p) ;  /* 0x000007a000007944 */ /* 0x000fea0003c00000 */
[----:B01----:R-:W-:Y:S05]  /*17e70*/  BRA `(.L_x_26487) ;  /* 0xfffff1a000007947 */ /* 0x003fea000383ffff */
.L_x_26484:
[----:B------:R-:W-:Y:S01]  /*17e80*/  HFMA2.MMA R127, -RZ, RZ, 0, 1.1920928955078125e-07 ;  /* 0x00000002ff7f7435 */ /* 0x000fe200000001ff */
[----:B0-----:R-:W-:Y:S01]  /*17e90*/  IMAD.MOV.U32 R128, RZ, RZ, R135 ;  /* 0x000000ffff807224 */ /* 0x001fe200078e0087 */
[----:B------:R-:W-:Y:S01]  /*17ea0*/  MOV R130, 0x17ee0 ;  /* 0x00017ee000827802 */ /* 0x000fe20000000f00 */
[----:B------:R-:W-:Y:S02]  /*17eb0*/  IMAD.MOV.U32 R120, RZ, RZ, 0x1f ;  /* 0x0000001fff787424 */ /* 0x000fe400078e00ff */
[----:B------:R-:W-:Y:S02]  /*17ec0*/  IMAD.MOV.U32 R133, RZ, RZ, -0x1 ;  /* 0xffffffffff857424 */ /* 0x000fe400078e00ff */
[----:B------:R-:W-:Y:S05]  /*17ed0*/  CALL.REL.NOINC `($__internal_79_$__cuda_sm70_shflsync_bfly_p) ;  /* 0x0000073000007944 */ /* 0x000fea0003c00000 */
[----:B01----:R-:W-:Y:S01]  /*17ee0*/  FADD.FTZ R128, R135, R120 ;  /* 0x0000007887807221 */ /* 0x003fe20000010000 */
[----:B------:R-:W-:Y:S01]  /*17ef0*/  MOV R127, 0x4 ;  /* 0x00000004007f7802 */ /* 0x000fe20000000f00 */
[----:B------:R-:W-:Y:S01]  /*17f00*/  IMAD.MOV.U32 R120, RZ, RZ, 0x1f ;  /* 0x0000001fff787424 */ /* 0x000fe200078e00ff */
[----:B------:R-:W-:Y:S01]  /*17f10*/  MOV R130, 0x17f40 ;  /* 0x00017f4000827802 */ /* 0x000fe20000000f00 */
[----:B------:R-:W-:-:S02]  /*17f20*/  IMAD.MOV.U32 R133, RZ, RZ, -0x1 ;  /* 0xffffffffff857424 */ /* 0x000fc400078e00ff */
[----:B------:R-:W-:Y:S05]  /*17f30*/  CALL.REL.NOINC `($__internal_79_$__cuda_sm70_shflsync_bfly_p) ;  /* 0x000006d000007944 */ /* 0x000fea0003c00000 */
[----:B0-----:R-:W-:Y:S01]  /*17f40*/  HFMA2.MMA R127, -RZ, RZ, 0, 4.76837158203125e-07 ;  /* 0x00000008ff7f7435 */ /* 0x001fe200000001ff */
[----:B-1----:R-:W-:Y:S01]  /*17f50*/  FADD.FTZ R128, R128, R120 ;  /* 0x0000007880807221 */ /* 0x002fe20000010000 */
[----:B------:R-:W-:Y:S01]  /*17f60*/  MOV R130, 0x17fa0 ;  /* 0x00017fa000827802 */ /* 0x000fe20000000f00 */
[----:B------:R-:W-:-:S02]  /*17f70*/  IMAD.MOV.U32 R120, RZ, RZ, 0x1f ;  /* 0x0000001fff787424 */ /* 0x000fc400078e00ff */
[----:B------:R-:W-:Y:S02]  /*17f80*/  IMAD.MOV.U32 R133, RZ, RZ, -0x1 ;  /* 0xffffffffff857424 */ /* 0x000fe400078e00ff */
[----:B------:R-:W-:Y:S05]  /*17f90*/  CALL.REL.NOINC `($__internal_79_$__cuda_sm70_shflsync_bfly_p) ;  /* 0x0000067000007944 */ /* 0x000fea0003c00000 */
[----:B01----:R-:W-:Y:S01]  /*17fa0*/  FADD.FTZ R128, R128, R120 ;  /* 0x0000007880807221 */ /* 0x003fe20000010000 */
[----:B------:R-:W-:Y:S01]  /*17fb0*/  MOV R127, 0x10 ;  /* 0x00000010007f7802 */ /* 0x000fe20000000f00 */
[----:B------:R-:W-:Y:S01]  /*17fc0*/  IMAD.MOV.U32 R120, RZ, RZ, 0x1f ;  /* 0x0000001fff787424 */ /* 0x000fe200078e00ff */
[----:B------:R-:W-:Y:S01]  /*17fd0*/  MOV R130, 0x18000 ;  /* 0x0001800000827802 */ /* 0x000fe20000000f00 */
[----:B------:R-:W-:Y:S02]  /*17fe0*/  IMAD.MOV.U32 R133, RZ, RZ, -0x1 ;  /* 0xffffffffff857424 */ /* 0x000fe400078e00ff */
[----:B------:R-:W-:Y:S05]  /*17ff0*/  CALL.REL.NOINC `($__internal_79_$__cuda_sm70_shflsync_bfly_p) ;  /* 0x0000061000007944 */ /* 0x000fea0003c00000 */
        /* <DEDUP_REMOVED lines=69> */
[----:B------:R-:W-:-:S05]  /*18450*/  IMAD.MOV.U32 R120, RZ, RZ, 0x1f ;  /* 0x0000001fff787424 */ /* 0x000fca00078e00ff */
[----:B------:R-:W-:Y:S05]  /*18460*/  CALL.REL.NOINC `($__internal_79_$__cuda_sm70_shflsync_bfly_p) ;  /* 0x000001a000007944 */ /* 0x000fea0003c00000 */
[----:B01----:R-:W-:Y:S01]  /*18470*/  FADD.FTZ R128, R128, R120 ;  /* 0x0000007880807221 */ /* 0x003fe20000010000 */
[----:B------:R-:W-:Y:S01]  /*18480*/  MOV R127, 0x2 ;  /* 0x00000002007f7802 */ /* 0x000fe20000000f00 */
[----:B------:R-:W-:Y:S01]  /*18490*/  IMAD.MOV.U32 R120, RZ, RZ, 0x1f ;  /* 0x0000001fff787424 */ /* 0x000fe200078e00ff */
[----:B------:R-:W-:Y:S01]  /*184a0*/  MOV R130, 0x184d0 ;  /* 0x000184d000827802 */ /* 0x000fe20000000f00 */
[----:B------:R-:W-:Y:S02]  /*184b0*/  IMAD.MOV.U32 R133, RZ, RZ, -0x1 ;  /* 0xffffffffff857424 */ /* 0x000fe400078e00ff */
[----:B------:R-:W-:Y:S05]  /*184c0*/  CALL.REL.NOINC `($__internal_79_$__cuda_sm70_shflsync_bfly_p) ;  /* 0x0000014000007944 */ /* 0x000fea0003c00000 */
[----:B0-----:R-:W-:Y:S01]  /*184d0*/  HFMA2.MMA R127, -RZ, RZ, 0, 2.384185791015625e-07 ;  /* 0x00000004ff7f7435 */ /* 0x001fe200000001ff */
[----:B-1----:R-:W-:Y:S01]  /*184e0*/  FADD.FTZ R128, R128, R120 ;  /* 0x0000007880807221 */ /* 0x002fe20000010000 */
[----:B------:R-:W-:Y:S01]  /*184f0*/  MOV R130, 0x18530 ;  /* 0x0001853000827802 */ /* 0x000fe20000000f00 */
[----:B------:R-:W-:Y:S02]  /*18500*/  IMAD.MOV.U32 R120, RZ, RZ, 0x1f ;  /* 0x0000001fff787424 */ /* 0x000fe400078e00ff */
[----:B------:R-:W-:-:S02]  /*18510*/  IMAD.MOV.U32 R133, RZ, RZ, -0x1 ;  /* 0xffffffffff857424 */ /* 0x000fc400078e00ff */
[----:B------:R-:W-:Y:S05]  /*18520*/  CALL.REL.NOINC `($__internal_79_$__cuda_sm70_shflsync_bfly_p) ;  /* 0x000000e000007944 */ /* 0x000fea0003c00000 */
[----:B01----:R-:W-:Y:S01]  /*18530*/  FADD.FTZ R128, R128, R120 ;  /* 0x0000007880807221 */ /* 0x003fe20000010000 */
[----:B------:R-:W-:Y:S01]  /*18540*/  MOV R127, 0x8 ;  /* 0x00000008007f7802 */ /* 0x000fe20000000f00 */
[----:B------:R-:W-:Y:S01]  /*18550*/  IMAD.MOV.U32 R120, RZ, RZ, 0x1f ;  /* 0x0000001fff787424 */ /* 0x000fe200078e00ff */
[----:B------:R-:W-:Y:S01]  /*18560*/  MOV R130, 0x18590 ;  /* 0x0001859000827802 */ /* 0x000fe20000000f00 */
[----:B------:R-:W-:-:S02]  /*18570*/  IMAD.MOV.U32 R133, RZ, RZ, -0x1 ;  /* 0xffffffffff857424 */ /* 0x000fc400078e00ff */
[----:B------:R-:W-:Y:S05]  /*18580*/  CALL.REL.NOINC `($__internal_79_$__cuda_sm70_shflsync_bfly_p) ;  /* 0x0000008000007944 */ /* 0x000fea0003c00000 */
[----:B0-----:R-:W-:Y:S01]  /*18590*/  HFMA2.MMA R127, -RZ, RZ, 0, 9.5367431640625e-07 ;  /* 0x00000010ff7f7435 */ /* 0x001fe200000001ff */
[----:B-1----:R-:W-:Y:S01]  /*185a0*/  FADD.FTZ R128, R128, R120 ;  /* 0x0000007880807221 */ /* 0x002fe20000010000 */
[----:B------:R-:W-:Y:S01]  /*185b0*/  MOV R130, 0x185f0 ;  /* 0x000185f000827802 */ /* 0x000fe20000000f00 */
[----:B------:R-:W-:-:S02]  /*185c0*/  IMAD.MOV.U32 R120, RZ, RZ, 0x1f ;  /* 0x0000001fff787424 */ /* 0x000fc400078e00ff */
[----:B------:R-:W-:Y:S02]  /*185d0*/  IMAD.MOV.U32 R133, RZ, RZ, -0x1 ;  /* 0xffffffffff857424 */ /* 0x000fe400078e00ff */
[----:B------:R-:W-:Y:S05]  /*185e0*/  CALL.REL.NOINC `($__internal_79_$__cuda_sm70_shflsync_bfly_p) ;  /* 0x0000002000007944 */ /* 0x000fea0003c00000 */
[----:B01----:R-:W-:Y:S01]  /*185f0*/  MOV R133, R120 ;  /* 0x0000007800857202 */ /* 0x003fe20000000f00 */
[----:B------:R-:W-:Y:S05]  /*18600*/  BRA `(.L_x_26488) ;  /* 0xffffef5000007947 */ /* 0x000fea000383ffff */
        .weak           $__internal_79_$__cuda_sm70_shflsync_bfly_p
        .type           $__internal_79_$__cuda_sm70_shflsync_bfly_p,@function
        .size           $__internal_79_$__cuda_sm70_shflsync_bfly_p,(.L_x_26569 - $__internal_79_$__cuda_sm70_shflsync_bfly_p)
$__internal_79_$__cuda_sm70_shflsync_bfly_p:
[----:B------:R-:W-:Y:S01]  /*18610*/  IMAD.MOV.U32 R131, RZ, RZ, 0x0 ;  /* 0x00000000ff837424 */ /* 0x000fe200078e00ff */
[----:B------:R-:W-:Y:S04]  /*18620*/  WARPSYNC R133 ;  /* 0x0000008500007348 */ /* 0x000fe80003800000 */
[----:B------:R0:W1:Y:S01]  /*18630*/  SHFL.BFLY PT, R120, R128, R127, R120 ;  /* 0x0c00007f80787389 */ /* 0x00006200000e0078 */
[----:B------:R-:W-:Y:S05]  /*18640*/  RET.REL.NODEC R130 `(_ZN10layer_norm31ln_parallel_residual_fwd_kernelINS_13Kernel_traitsIfffffjLj1024ELj1ELj4ELj1ELj16ENS_18Kernel_traits_baseILj1024EfffffjLj128EEEEELb1ELb1ELb1EEEvNS_9FwdParamsE) ;  /* 0xfffe79b082007950 */ /* 0x000fea0003c3ffff */
.L_x_26489:
        /* <DEDUP_REMOVED lines=11> */
.L_x_26569:


//--------------------- .nv.global.init           --------------------------
	.section	.nv.global.init,"aw",@progbits
	.align	4
.nv.global.init:
	.type		mrg32k3aM1SubSeq,@object
	.size		mrg32k3aM1SubSeq,(mrg32k3aM2SubSeq - mrg32k3aM1SubSeq)
mrg32k3aM1SubSeq:
        /*0000*/ 	.byte	0x0b, 0xcc, 0xee, 0x04, 0x73, 0x29, 0x8b, 0x6f, 0xf6, 0x53, 0x03, 0xf6, 0x23, 0xf6, 0xea, 0xda
        /* <DEDUP_REMOVED lines=125> */
	.type		mrg32k3aM2SubSeq,@object
	.size		mrg32k3aM2SubSeq,(mrg32k3aM1 - mrg32k3aM2SubSeq)
mrg32k3aM2SubSeq:
        /* <DEDUP_REMOVED lines=126> */
	.type		mrg32k3aM1,@object
	.size		mrg32k3aM1,(mrg32k3aM1Seq - mrg32k3aM1)
mrg32k3aM1:
        /* <DEDUP_REMOVED lines=144> */
	.type		mrg32k3aM1Seq,@object
	.size		mrg32k3aM1Seq,(mrg32k3aM2 - mrg32k3aM1Seq)
mrg32k3aM1Seq:
        /* <DEDUP_REMOVED lines=144> */
	.type		mrg32k3aM2,@object
	.size		mrg32k3aM2,(mrg32k3aM2Seq - mrg32k3aM2)
mrg32k3aM2:
        /* <DEDUP_REMOVED lines=144> */
	.type		mrg32k3aM2Seq,@object
	.size		mrg32k3aM2Seq,(precalc_xorwow_matrix - mrg32k3aM2Seq)
mrg32k3aM2Seq:
        /* <DEDUP_REMOVED lines=144> */
	.type		precalc_xorwow_matrix,@object
	.size		precalc_xorwow_matrix,(precalc_xorwow_offset_matrix - precalc_xorwow_matrix)
precalc_xorwow_matrix:
        /* <DEDUP_REMOVED lines=6400> */
	.type		precalc_xorwow_offset_matrix,@object
	.size		precalc_xorwow_offset_matrix,(.L_1 - precalc_xorwow_offset_matrix)
precalc_xorwow_offset_matrix:
        /* <DEDUP_REMOVED lines=6400> */
.L_1:
